	.target	sm_90a

	.elftype	@"ET_EXEC"


//--------------------- .note.nv.tkinfo           --------------------------
	.section	.note.nv.tkinfo,"",@"SHT_NOTE"
	.sectionflags	@"SHF_NOTE_NV_TKINFO"
	.tkinfo
        /*0018*/ 	.word	0x00000002
        /*0030*/ 	.string	""
        /*0030*/ 	.string	"ptxas"
        /*0030*/ 	.string	"Cuda compilation tools, release 13.0, V13.0.88"
        /*0030*/ 	.string	"Build cuda_13.0.r13.0/compiler.36424714_0"
        /*0030*/ 	.string	"-arch sm_90a -m 64 "



//--------------------- .note.nv.cuinfo           --------------------------
	.section	.note.nv.cuinfo,"",@"SHT_NOTE"
	.sectionflags	@"SHF_NOTE_NV_CUINFO"
        /*0018*/ 	.short	0x0002
        /*001a*/ 	.short	0x005a
        /*001c*/ 	.short	0x0082
	.zero		2


//--------------------- .nv.info                  --------------------------
	.section	.nv.info,"",@"SHT_CUDA_INFO"
	.align	4


	//----- nvinfo : EIATTR_REGCOUNT
	.align		4
        /*0000*/ 	.byte	0x04, 0x2f
        /*0002*/ 	.short	(.L_23 - .L_22)
	.align		4
.L_22:
        /*0004*/ 	.word	index@(_ZN7cutlass13device_kernelIN5flash11enable_sm90INS1_16FlashAttnFwdSm90INS1_25CollectiveMainloopFwdSm90ILi2EN4cute5tupleIJNS5_1CILi1EEES8_S8_EEENS6_IJNS7_ILi192EEENS7_ILi144EEENS7_ILi96EEEEEELi96ENS_6half_tEfNS_4arch4Sm90ELb1ELb0ELb1ELb1ELb0ELb1ELb0ELb0ELb1ELb0ELb0ELb0EEENS1_21CollectiveEpilogueFwdINS6_IJSA_SC_SB_EEES9_SE_SG_Li384ELb1ELb0ELb0ELb0EEENS1_36VarlenDynamicPersistentTileSchedulerILi192ELi144ELi384ELi32ELb0ELb0ELb1ELb1ELb1ELb1EEEEEEEEEvNT_6ParamsE)
        /*0008*/ 	.word	0x00000080


	//----- nvinfo : EIATTR_FRAME_SIZE
	.align		4
.L_23:
        /*000c*/ 	.byte	0x04, 0x11
        /*000e*/ 	.short	(.L_25 - .L_24)
	.align		4
.L_24:
        /*0010*/ 	.word	index@(_ZN7cutlass13device_kernelIN5flash11enable_sm90INS1_16FlashAttnFwdSm90INS1_25CollectiveMainloopFwdSm90ILi2EN4cute5tupleIJNS5_1CILi1EEES8_S8_EEENS6_IJNS7_ILi192EEENS7_ILi144EEENS7_ILi96EEEEEELi96ENS_6half_tEfNS_4arch4Sm90ELb1ELb0ELb1ELb1ELb0ELb1ELb0ELb0ELb1ELb0ELb0ELb0EEENS1_21CollectiveEpilogueFwdINS6_IJSA_SC_SB_EEES9_SE_SG_Li384ELb1ELb0ELb0ELb0EEENS1_36VarlenDynamicPersistentTileSchedulerILi192ELi144ELi384ELi32ELb0ELb0ELb1ELb1ELb1ELb1EEEEEEEEEvNT_6ParamsE)
        /*0014*/ 	.word	0x000000b8


	//----- nvinfo : EIATTR_REGCOUNT
	.align		4
.L_25:
        /*0018*/ 	.byte	0x04, 0x2f
        /*001a*/ 	.short	(.L_27 - .L_26)
	.align		4
.L_26:
        /*001c*/ 	.word	index@(_ZN7cutlass13device_kernelIN5flash11enable_sm90INS1_16FlashAttnFwdSm90INS1_25CollectiveMainloopFwdSm90ILi2EN4cute5tupleIJNS5_1CILi1EEES8_S8_EEENS6_IJNS7_ILi192EEENS7_ILi144EEENS7_ILi96EEEEEELi96ENS_6half_tEfNS_4arch4Sm90ELb1ELb0ELb1ELb1ELb0ELb0ELb0ELb0ELb1ELb0ELb0ELb0EEENS1_21CollectiveEpilogueFwdINS6_IJSA_SC_SB_EEES9_SE_SG_Li384ELb1ELb0ELb0ELb0EEENS1_36VarlenDynamicPersistentTileSchedulerILi192ELi144ELi384ELi32ELb0ELb0ELb1ELb1ELb1ELb1EEEEEEEEEvNT_6ParamsE)
        /*0020*/ 	.word	0x00000080


	//----- nvinfo : EIATTR_FRAME_SIZE
	.align		4
.L_27:
        /*0024*/ 	.byte	0x04, 0x11
        /*0026*/ 	.short	(.L_29 - .L_28)
	.align		4
.L_28:
        /*0028*/ 	.word	index@(_ZN7cutlass13device_kernelIN5flash11enable_sm90INS1_16FlashAttnFwdSm90INS1_25CollectiveMainloopFwdSm90ILi2EN4cute5tupleIJNS5_1CILi1EEES8_S8_EEENS6_IJNS7_ILi192EEENS7_ILi144EEENS7_ILi96EEEEEELi96ENS_6half_tEfNS_4arch4Sm90ELb1ELb0ELb1ELb1ELb0ELb0ELb0ELb0ELb1ELb0ELb0ELb0EEENS1_21CollectiveEpilogueFwdINS6_IJSA_SC_SB_EEES9_SE_SG_Li384ELb1ELb0ELb0ELb0EEENS1_36VarlenDynamicPersistentTileSchedulerILi192ELi144ELi384ELi32ELb0ELb0ELb1ELb1ELb1ELb1EEEEEEEEEvNT_6ParamsE)
        /*002c*/ 	.word	0x00000010


	//----- nvinfo : EIATTR_REGCOUNT
	.align		4
.L_29:
        /*0030*/ 	.byte	0x04, 0x2f
        /*0032*/ 	.short	(.L_31 - .L_30)
	.align		4
.L_30:
        /*0034*/ 	.word	index@(_ZN7cutlass13device_kernelIN5flash11enable_sm90INS1_16FlashAttnFwdSm90INS1_25CollectiveMainloopFwdSm90ILi2EN4cute5tupleIJNS5_1CILi1EEES8_S8_EEENS6_IJNS7_ILi192EEENS7_ILi144EEENS7_ILi96EEEEEELi96ENS_6half_tEfNS_4arch4Sm90ELb1ELb0ELb1ELb0ELb0ELb0ELb0ELb0ELb1ELb0ELb0ELb0EEENS1_21CollectiveEpilogueFwdINS6_IJSA_SC_SB_EEES9_SE_SG_Li384ELb0ELb0ELb0ELb0EEENS1_30DynamicPersistentTileSchedulerILi384ELi32ELb0ELb0ELb1EEEEEEEEEvNT_6ParamsE)
        /*0038*/ 	.word	0x00000080


	//----- nvinfo : EIATTR_FRAME_SIZE
	.align		4
.L_31:
        /*003c*/ 	.byte	0x04, 0x11
        /*003e*/ 	.short	(.L_33 - .L_32)
	.align		4
.L_32:
        /*0040*/ 	.word	index@(_ZN7cutlass13device_kernelIN5flash11enable_sm90INS1_16FlashAttnFwdSm90INS1_25CollectiveMainloopFwdSm90ILi2EN4cute5tupleIJNS5_1CILi1EEES8_S8_EEENS6_IJNS7_ILi192EEENS7_ILi144EEENS7_ILi96EEEEEELi96ENS_6half_tEfNS_4arch4Sm90ELb1ELb0ELb1ELb0ELb0ELb0ELb0ELb0ELb1ELb0ELb0ELb0EEENS1_21CollectiveEpilogueFwdINS6_IJSA_SC_SB_EEES9_SE_SG_Li384ELb0ELb0ELb0ELb0EEENS1_30DynamicPersistentTileSchedulerILi384ELi32ELb0ELb0ELb1EEEEEEEEEvNT_6ParamsE)
        /*0044*/ 	.word	0x00000000


	//----- nvinfo : EIATTR_REGCOUNT
	.align		4
.L_33:
        /*0048*/ 	.byte	0x04, 0x2f
        /*004a*/ 	.short	(.L_35 - .L_34)
	.align		4
.L_34:
        /*004c*/ 	.word	index@(_ZN7cutlass13device_kernelIN5flash11enable_sm90INS1_16FlashAttnFwdSm90INS1_25CollectiveMainloopFwdSm90ILi2EN4cute5tupleIJNS5_1CILi1EEES8_S8_EEENS6_IJNS7_ILi192EEENS7_ILi128EEENS7_ILi96EEEEEELi96ENS_6half_tEfNS_4arch4Sm90ELb0ELb1ELb1ELb1ELb0ELb1ELb0ELb0ELb1ELb0ELb0ELb0EEENS1_21CollectiveEpilogueFwdINS6_IJSA_SC_SB_EEES9_SE_SG_Li384ELb1ELb0ELb0ELb0EEENS1_36VarlenDynamicPersistentTileSchedulerILi192ELi128ELi384ELi32ELb0ELb0ELb1ELb1ELb0ELb1EEEEEEEEEvNT_6ParamsE)
        /*0050*/ 	.word	0x00000080


	//----- nvinfo : EIATTR_FRAME_SIZE
	.align		4
.L_35:
        /*0054*/ 	.byte	0x04, 0x11
        /*0056*/ 	.short	(.L_37 - .L_36)
	.align		4
.L_36:
        /*0058*/ 	.word	index@(_ZN7cutlass13device_kernelIN5flash11enable_sm90INS1_16FlashAttnFwdSm90INS1_25CollectiveMainloopFwdSm90ILi2EN4cute5tupleIJNS5_1CILi1EEES8_S8_EEENS6_IJNS7_ILi192EEENS7_ILi128EEENS7_ILi96EEEEEELi96ENS_6half_tEfNS_4arch4Sm90ELb0ELb1ELb1ELb1ELb0ELb1ELb0ELb0ELb1ELb0ELb0ELb0EEENS1_21CollectiveEpilogueFwdINS6_IJSA_SC_SB_EEES9_SE_SG_Li384ELb1ELb0ELb0ELb0EEENS1_36VarlenDynamicPersistentTileSchedulerILi192ELi128ELi384ELi32ELb0ELb0ELb1ELb1ELb0ELb1EEEEEEEEEvNT_6ParamsE)
        /*005c*/ 	.word	0x00000058


	//----- nvinfo : EIATTR_REGCOUNT
	.align		4
.L_37:
        /*0060*/ 	.byte	0x04, 0x2f
        /*0062*/ 	.short	(.L_39 - .L_38)
	.align		4
.L_38:
        /*0064*/ 	.word	index@(_ZN7cutlass13device_kernelIN5flash11enable_sm90INS1_16FlashAttnFwdSm90INS1_25CollectiveMainloopFwdSm90ILi2EN4cute5tupleIJNS5_1CILi1EEES8_S8_EEENS6_IJNS7_ILi192EEENS7_ILi128EEENS7_ILi96EEEEEELi96ENS_6half_tEfNS_4arch4Sm90ELb0ELb1ELb1ELb1ELb0ELb0ELb0ELb0ELb1ELb0ELb0ELb0EEENS1_21CollectiveEpilogueFwdINS6_IJSA_SC_SB_EEES9_SE_SG_Li384ELb1ELb0ELb0ELb0EEENS1_36VarlenDynamicPersistentTileSchedulerILi192ELi128ELi384ELi32ELb0ELb0ELb1ELb1ELb0ELb1EEEEEEEEEvNT_6ParamsE)
        /*0068*/ 	.word	0x00000080


	//----- nvinfo : EIATTR_FRAME_SIZE
	.align		4
.L_39:
        /*006c*/ 	.byte	0x04, 0x11
        /*006e*/ 	.short	(.L_41 - .L_40)
	.align		4
.L_40:
        /*0070*/ 	.word	index@(_ZN7cutlass13device_kernelIN5flash11enable_sm90INS1_16FlashAttnFwdSm90INS1_25CollectiveMainloopFwdSm90ILi2EN4cute5tupleIJNS5_1CILi1EEES8_S8_EEENS6_IJNS7_ILi192EEENS7_ILi128EEENS7_ILi96EEEEEELi96ENS_6half_tEfNS_4arch4Sm90ELb0ELb1ELb1ELb1ELb0ELb0ELb0ELb0ELb1ELb0ELb0ELb0EEENS1_21CollectiveEpilogueFwdINS6_IJSA_SC_SB_EEES9_SE_SG_Li384ELb1ELb0ELb0ELb0EEENS1_36VarlenDynamicPersistentTileSchedulerILi192ELi128ELi384ELi32ELb0ELb0ELb1ELb1ELb0ELb1EEEEEEEEEvNT_6ParamsE)
        /*0074*/ 	.word	0x00000008


	//----- nvinfo : EIATTR_REGCOUNT
	.align		4
.L_41:
        /*0078*/ 	.byte	0x04, 0x2f
        /*007a*/ 	.short	(.L_43 - .L_42)
	.align		4
.L_42:
        /*007c*/ 	.word	index@(_ZN7cutlass13device_kernelIN5flash11enable_sm90INS1_16FlashAttnFwdSm90INS1_25CollectiveMainloopFwdSm90ILi2EN4cute5tupleIJNS5_1CILi1EEES8_S8_EEENS6_IJNS7_ILi192EEENS7_ILi128EEENS7_ILi96EEEEEELi96ENS_6half_tEfNS_4arch4Sm90ELb0ELb1ELb1ELb0ELb0ELb0ELb0ELb0ELb1ELb0ELb0ELb0EEENS1_21CollectiveEpilogueFwdINS6_IJSA_SC_SB_EEES9_SE_SG_Li384ELb0ELb0ELb0ELb0EEENS1_30DynamicPersistentTileSchedulerILi384ELi32ELb0ELb0ELb1EEEEEEEEEvNT_6ParamsE)
        /*0080*/ 	.word	0x00000080


	//----- nvinfo : EIATTR_FRAME_SIZE
	.align		4
.L_43:
        /*0084*/ 	.byte	0x04, 0x11
        /*0086*/ 	.short	(.L_45 - .L_44)
	.align		4
.L_44:
        /*0088*/ 	.word	index@(_ZN7cutlass13device_kernelIN5flash11enable_sm90INS1_16FlashAttnFwdSm90INS1_25CollectiveMainloopFwdSm90ILi2EN4cute5tupleIJNS5_1CILi1EEES8_S8_EEENS6_IJNS7_ILi192EEENS7_ILi128EEENS7_ILi96EEEEEELi96ENS_6half_tEfNS_4arch4Sm90ELb0ELb1ELb1ELb0ELb0ELb0ELb0ELb0ELb1ELb0ELb0ELb0EEENS1_21CollectiveEpilogueFwdINS6_IJSA_SC_SB_EEES9_SE_SG_Li384ELb0ELb0ELb0ELb0EEENS1_30DynamicPersistentTileSchedulerILi384ELi32ELb0ELb0ELb1EEEEEEEEEvNT_6ParamsE)
        /*008c*/ 	.word	0x00000000


	//----- nvinfo : EIATTR_REGCOUNT
	.align		4
.L_45:
        /*0090*/ 	.byte	0x04, 0x2f
        /*0092*/ 	.short	(.L_47 - .L_46)
	.align		4
.L_46:
        /*0094*/ 	.word	index@(_ZN7cutlass13device_kernelIN5flash11enable_sm90INS1_16FlashAttnFwdSm90INS1_25CollectiveMainloopFwdSm90ILi2EN4cute5tupleIJNS5_1CILi1EEES8_S8_EEENS6_IJNS7_ILi192EEENS7_ILi144EEENS7_ILi96EEEEEELi96ENS_6half_tEfNS_4arch4Sm90ELb0ELb0ELb1ELb1ELb0ELb1ELb0ELb0ELb1ELb0ELb0ELb0EEENS1_21CollectiveEpilogueFwdINS6_IJSA_SC_SB_EEES9_SE_SG_Li384ELb1ELb0ELb0ELb0EEENS1_36VarlenDynamicPersistentTileSchedulerILi192ELi144ELi384ELi32ELb0ELb0ELb1ELb0ELb1ELb1EEEEEEEEEvNT_6ParamsE)
        /*0098*/ 	.word	0x00000080


	//----- nvinfo : EIATTR_FRAME_SIZE
	.align		4
.L_47:
        /*009c*/ 	.byte	0x04, 0x11
        /*009e*/ 	.short	(.L_49 - .L_48)
	.align		4
.L_48:
        /*00a0*/ 	.word	index@(_ZN7cutlass13device_kernelIN5flash11enable_sm90INS1_16FlashAttnFwdSm90INS1_25CollectiveMainloopFwdSm90ILi2EN4cute5tupleIJNS5_1CILi1EEES8_S8_EEENS6_IJNS7_ILi192EEENS7_ILi144EEENS7_ILi96EEEEEELi96ENS_6half_tEfNS_4arch4Sm90ELb0ELb0ELb1ELb1ELb0ELb1ELb0ELb0ELb1ELb0ELb0ELb0EEENS1_21CollectiveEpilogueFwdINS6_IJSA_SC_SB_EEES9_SE_SG_Li384ELb1ELb0ELb0ELb0EEENS1_36VarlenDynamicPersistentTileSchedulerILi192ELi144ELi384ELi32ELb0ELb0ELb1ELb0ELb1ELb1EEEEEEEEEvNT_6ParamsE)
        /*00a4*/ 	.word	0x000000c0


	//----- nvinfo : EIATTR_REGCOUNT
	.align		4
.L_49:
        /*00a8*/ 	.byte	0x04, 0x2f
        /*00aa*/ 	.short	(.L_51 - .L_50)
	.align		4
.L_50:
        /*00ac*/ 	.word	index@(_ZN7cutlass13device_kernelIN5flash11enable_sm90INS1_16FlashAttnFwdSm90INS1_25CollectiveMainloopFwdSm90ILi2EN4cute5tupleIJNS5_1CILi1EEES8_S8_EEENS6_IJNS7_ILi192EEENS7_ILi144EEENS7_ILi96EEEEEELi96ENS_6half_tEfNS_4arch4Sm90ELb0ELb0ELb1ELb1ELb0ELb0ELb0ELb0ELb1ELb0ELb0ELb0EEENS1_21CollectiveEpilogueFwdINS6_IJSA_SC_SB_EEES9_SE_SG_Li384ELb1ELb0ELb0ELb0EEENS1_36VarlenDynamicPersistentTileSchedulerILi192ELi144ELi384ELi32ELb0ELb0ELb1ELb0ELb1ELb1EEEEEEEEEvNT_6ParamsE)
        /*00b0*/ 	.word	0x00000080


	//----- nvinfo : EIATTR_FRAME_SIZE
	.align		4
.L_51:
        /*00b4*/ 	.byte	0x04, 0x11
        /*00b6*/ 	.short	(.L_53 - .L_52)
	.align		4
.L_52:
        /*00b8*/ 	.word	index@(_ZN7cutlass13device_kernelIN5flash11enable_sm90INS1_16FlashAttnFwdSm90INS1_25CollectiveMainloopFwdSm90ILi2EN4cute5tupleIJNS5_1CILi1EEES8_S8_EEENS6_IJNS7_ILi192EEENS7_ILi144EEENS7_ILi96EEEEEELi96ENS_6half_tEfNS_4arch4Sm90ELb0ELb0ELb1ELb1ELb0ELb0ELb0ELb0ELb1ELb0ELb0ELb0EEENS1_21CollectiveEpilogueFwdINS6_IJSA_SC_SB_EEES9_SE_SG_Li384ELb1ELb0ELb0ELb0EEENS1_36VarlenDynamicPersistentTileSchedulerILi192ELi144ELi384ELi32ELb0ELb0ELb1ELb0ELb1ELb1EEEEEEEEEvNT_6ParamsE)
        /*00bc*/ 	.word	0x00000018


	//----- nvinfo : EIATTR_REGCOUNT
	.align		4
.L_53:
        /*00c0*/ 	.byte	0x04, 0x2f
        /*00c2*/ 	.short	(.L_55 - .L_54)
	.align		4
.L_54:
        /*00c4*/ 	.word	index@(_ZN7cutlass13device_kernelIN5flash11enable_sm90INS1_16FlashAttnFwdSm90INS1_25CollectiveMainloopFwdSm90ILi2EN4cute5tupleIJNS5_1CILi1EEES8_S8_EEENS6_IJNS7_ILi192EEENS7_ILi144EEENS7_ILi96EEEEEELi96ENS_6half_tEfNS_4arch4Sm90ELb0ELb0ELb1ELb0ELb0ELb0ELb0ELb0ELb1ELb0ELb0ELb0EEENS1_21CollectiveEpilogueFwdINS6_IJSA_SC_SB_EEES9_SE_SG_Li384ELb0ELb0ELb0ELb0EEENS1_29StaticPersistentTileSchedulerILb0EEEEEEEEEvNT_6ParamsE)
        /*00c8*/ 	.word	0x00000080


	//----- nvinfo : EIATTR_FRAME_SIZE
	.align		4
.L_55:
        /*00cc*/ 	.byte	0x04, 0x11
        /*00ce*/ 	.short	(.L_57 - .L_56)
	.align		4
.L_56:
        /*00d0*/ 	.word	index@(_ZN7cutlass13device_kernelIN5flash11enable_sm90INS1_16FlashAttnFwdSm90INS1_25CollectiveMainloopFwdSm90ILi2EN4cute5tupleIJNS5_1CILi1EEES8_S8_EEENS6_IJNS7_ILi192EEENS7_ILi144EEENS7_ILi96EEEEEELi96ENS_6half_tEfNS_4arch4Sm90ELb0ELb0ELb1ELb0ELb0ELb0ELb0ELb0ELb1ELb0ELb0ELb0EEENS1_21CollectiveEpilogueFwdINS6_IJSA_SC_SB_EEES9_SE_SG_Li384ELb0ELb0ELb0ELb0EEENS1_29StaticPersistentTileSchedulerILb0EEEEEEEEEvNT_6ParamsE)
        /*00d4*/ 	.word	0x00000008


	//----- nvinfo : EIATTR_MIN_STACK_SIZE
	.align		4
.L_57:
        /*00d8*/ 	.byte	0x04, 0x12
        /*00da*/ 	.short	(.L_59 - .L_58)
	.align		4
.L_58:
        /*00dc*/ 	.word	index@(_ZN7cutlass13device_kernelIN5flash11enable_sm90INS1_16FlashAttnFwdSm90INS1_25CollectiveMainloopFwdSm90ILi2EN4cute5tupleIJNS5_1CILi1EEES8_S8_EEENS6_IJNS7_ILi192EEENS7_ILi144EEENS7_ILi96EEEEEELi96ENS_6half_tEfNS_4arch4Sm90ELb0ELb0ELb1ELb0ELb0ELb0ELb0ELb0ELb1ELb0ELb0ELb0EEENS1_21CollectiveEpilogueFwdINS6_IJSA_SC_SB_EEES9_SE_SG_Li384ELb0ELb0ELb0ELb0EEENS1_29StaticPersistentTileSchedulerILb0EEEEEEEEEvNT_6ParamsE)
        /*00e0*/ 	.word	0x00000008


	//----- nvinfo : EIATTR_MIN_STACK_SIZE
	.align		4
.L_59:
        /*00e4*/ 	.byte	0x04, 0x12
        /*00e6*/ 	.short	(.L_61 - .L_60)
	.align		4
.L_60:
        /*00e8*/ 	.word	index@(_ZN7cutlass13device_kernelIN5flash11enable_sm90INS1_16FlashAttnFwdSm90INS1_25CollectiveMainloopFwdSm90ILi2EN4cute5tupleIJNS5_1CILi1EEES8_S8_EEENS6_IJNS7_ILi192EEENS7_ILi144EEENS7_ILi96EEEEEELi96ENS_6half_tEfNS_4arch4Sm90ELb0ELb0ELb1ELb1ELb0ELb0ELb0ELb0ELb1ELb0ELb0ELb0EEENS1_21CollectiveEpilogueFwdINS6_IJSA_SC_SB_EEES9_SE_SG_Li384ELb1ELb0ELb0ELb0EEENS1_36VarlenDynamicPersistentTileSchedulerILi192ELi144ELi384ELi32ELb0ELb0ELb1ELb0ELb1ELb1EEEEEEEEEvNT_6ParamsE)
        /*00ec*/ 	.word	0x00000018


	//----- nvinfo : EIATTR_MIN_STACK_SIZE
	.align		4
.L_61:
        /*00f0*/ 	.byte	0x04, 0x12
        /*00f2*/ 	.short	(.L_63 - .L_62)
	.align		4
.L_62:
        /*00f4*/ 	.word	index@(_ZN7cutlass13device_kernelIN5flash11enable_sm90INS1_16FlashAttnFwdSm90INS1_25CollectiveMainloopFwdSm90ILi2EN4cute5tupleIJNS5_1CILi1EEES8_S8_EEENS6_IJNS7_ILi192EEENS7_ILi144EEENS7_ILi96EEEEEELi96ENS_6half_tEfNS_4arch4Sm90ELb0ELb0ELb1ELb1ELb0ELb1ELb0ELb0ELb1ELb0ELb0ELb0EEENS1_21CollectiveEpilogueFwdINS6_IJSA_SC_SB_EEES9_SE_SG_Li384ELb1ELb0ELb0ELb0EEENS1_36VarlenDynamicPersistentTileSchedulerILi192ELi144ELi384ELi32ELb0ELb0ELb1ELb0ELb1ELb1EEEEEEEEEvNT_6ParamsE)
        /*00f8*/ 	.word	0x000000c0


	//----- nvinfo : EIATTR_MIN_STACK_SIZE
	.align		4
.L_63:
        /*00fc*/ 	.byte	0x04, 0x12
        /*00fe*/ 	.short	(.L_65 - .L_64)
	.align		4
.L_64:
        /*0100*/ 	.word	index@(_ZN7cutlass13device_kernelIN5flash11enable_sm90INS1_16FlashAttnFwdSm90INS1_25CollectiveMainloopFwdSm90ILi2EN4cute5tupleIJNS5_1CILi1EEES8_S8_EEENS6_IJNS7_ILi192EEENS7_ILi128EEENS7_ILi96EEEEEELi96ENS_6half_tEfNS_4arch4Sm90ELb0ELb1ELb1ELb0ELb0ELb0ELb0ELb0ELb1ELb0ELb0ELb0EEENS1_21CollectiveEpilogueFwdINS6_IJSA_SC_SB_EEES9_SE_SG_Li384ELb0ELb0ELb0ELb0EEENS1_30DynamicPersistentTileSchedulerILi384ELi32ELb0ELb0ELb1EEEEEEEEEvNT_6ParamsE)
        /*0104*/ 	.word	0x00000000


	//----- nvinfo : EIATTR_MIN_STACK_SIZE
	.align		4
.L_65:
        /*0108*/ 	.byte	0x04, 0x12
        /*010a*/ 	.short	(.L_67 - .L_66)
	.align		4
.L_66:
        /*010c*/ 	.word	index@(_ZN7cutlass13device_kernelIN5flash11enable_sm90INS1_16FlashAttnFwdSm90INS1_25CollectiveMainloopFwdSm90ILi2EN4cute5tupleIJNS5_1CILi1EEES8_S8_EEENS6_IJNS7_ILi192EEENS7_ILi128EEENS7_ILi96EEEEEELi96ENS_6half_tEfNS_4arch4Sm90ELb0ELb1ELb1ELb1ELb0ELb0ELb0ELb0ELb1ELb0ELb0ELb0EEENS1_21CollectiveEpilogueFwdINS6_IJSA_SC_SB_EEES9_SE_SG_Li384ELb1ELb0ELb0ELb0EEENS1_36VarlenDynamicPersistentTileSchedulerILi192ELi128ELi384ELi32ELb0ELb0ELb1ELb1ELb0ELb1EEEEEEEEEvNT_6ParamsE)
        /*0110*/ 	.word	0x00000008


	//----- nvinfo : EIATTR_MIN_STACK_SIZE
	.align		4
.L_67:
        /*0114*/ 	.byte	0x04, 0x12
        /*0116*/ 	.short	(.L_69 - .L_68)
	.align		4
.L_68:
        /*0118*/ 	.word	index@(_ZN7cutlass13device_kernelIN5flash11enable_sm90INS1_16FlashAttnFwdSm90INS1_25CollectiveMainloopFwdSm90ILi2EN4cute5tupleIJNS5_1CILi1EEES8_S8_EEENS6_IJNS7_ILi192EEENS7_ILi128EEENS7_ILi96EEEEEELi96ENS_6half_tEfNS_4arch4Sm90ELb0ELb1ELb1ELb1ELb0ELb1ELb0ELb0ELb1ELb0ELb0ELb0EEENS1_21CollectiveEpilogueFwdINS6_IJSA_SC_SB_EEES9_SE_SG_Li384ELb1ELb0ELb0ELb0EEENS1_36VarlenDynamicPersistentTileSchedulerILi192ELi128ELi384ELi32ELb0ELb0ELb1ELb1ELb0ELb1EEEEEEEEEvNT_6ParamsE)
        /*011c*/ 	.word	0x00000058


	//----- nvinfo : EIATTR_MIN_STACK_SIZE
	.align		4
.L_69:
        /*0120*/ 	.byte	0x04, 0x12
        /*0122*/ 	.short	(.L_71 - .L_70)
	.align		4
.L_70:
        /*0124*/ 	.word	index@(_ZN7cutlass13device_kernelIN5flash11enable_sm90INS1_16FlashAttnFwdSm90INS1_25CollectiveMainloopFwdSm90ILi2EN4cute5tupleIJNS5_1CILi1EEES8_S8_EEENS6_IJNS7_ILi192EEENS7_ILi144EEENS7_ILi96EEEEEELi96ENS_6half_tEfNS_4arch4Sm90ELb1ELb0ELb1ELb0ELb0ELb0ELb0ELb0ELb1ELb0ELb0ELb0EEENS1_21CollectiveEpilogueFwdINS6_IJSA_SC_SB_EEES9_SE_SG_Li384ELb0ELb0ELb0ELb0EEENS1_30DynamicPersistentTileSchedulerILi384ELi32ELb0ELb0ELb1EEEEEEEEEvNT_6ParamsE)
        /*0128*/ 	.word	0x00000000


	//----- nvinfo : EIATTR_MIN_STACK_SIZE
	.align		4
.L_71:
        /*012c*/ 	.byte	0x04, 0x12
        /*012e*/ 	.short	(.L_73 - .L_72)
	.align		4
.L_72:
        /*0130*/ 	.word	index@(_ZN7cutlass13device_kernelIN5flash11enable_sm90INS1_16FlashAttnFwdSm90INS1_25CollectiveMainloopFwdSm90ILi2EN4cute5tupleIJNS5_1CILi1EEES8_S8_EEENS6_IJNS7_ILi192EEENS7_ILi144EEENS7_ILi96EEEEEELi96ENS_6half_tEfNS_4arch4Sm90ELb1ELb0ELb1ELb1ELb0ELb0ELb0ELb0ELb1ELb0ELb0ELb0EEENS1_21CollectiveEpilogueFwdINS6_IJSA_SC_SB_EEES9_SE_SG_Li384ELb1ELb0ELb0ELb0EEENS1_36VarlenDynamicPersistentTileSchedulerILi192ELi144ELi384ELi32ELb0ELb0ELb1ELb1ELb1ELb1EEEEEEEEEvNT_6ParamsE)
        /*0134*/ 	.word	0x00000010


	//----- nvinfo : EIATTR_MIN_STACK_SIZE
	.align		4
.L_73:
        /*0138*/ 	.byte	0x04, 0x12
        /*013a*/ 	.short	(.L_75 - .L_74)
	.align		4
.L_74:
        /*013c*/ 	.word	index@(_ZN7cutlass13device_kernelIN5flash11enable_sm90INS1_16FlashAttnFwdSm90INS1_25CollectiveMainloopFwdSm90ILi2EN4cute5tupleIJNS5_1CILi1EEES8_S8_EEENS6_IJNS7_ILi192EEENS7_ILi144EEENS7_ILi96EEEEEELi96ENS_6half_tEfNS_4arch4Sm90ELb1ELb0ELb1ELb1ELb0ELb1ELb0ELb0ELb1ELb0ELb0ELb0EEENS1_21CollectiveEpilogueFwdINS6_IJSA_SC_SB_EEES9_SE_SG_Li384ELb1ELb0ELb0ELb0EEENS1_36VarlenDynamicPersistentTileSchedulerILi192ELi144ELi384ELi32ELb0ELb0ELb1ELb1ELb1ELb1EEEEEEEEEvNT_6ParamsE)
        /*0140*/ 	.word	0x000000b8
.L_75:


//--------------------- .nv.compat                --------------------------
	.section	.nv.compat,"",@"SHT_CUDA_COMPAT_INFO"
	.align	4
        /*0000*/ 	.byte	0x02, 0x09, 0x01, 0x00, 0x02, 0x02, 0x04, 0x00, 0x02, 0x05, 0x05, 0x00, 0x03, 0x07, 0x01, 0x01
        /*0010*/ 	.byte	0x02, 0x03, 0x01, 0x00, 0x02, 0x06, 0x01, 0x00, 0x04, 0x0b, 0x08, 0x00, 0x00, 0x00, 0x00, 0x00
        /*0020*/ 	.byte	0x00, 0x00, 0x00, 0x00


//--------------------- .nv.info._ZN7cutlass13device_kernelIN5flash11enable_sm90INS1_16FlashAttnFwdSm90INS1_25CollectiveMainloopFwdSm90ILi2EN4cute5tupleIJNS5_1CILi1EEES8_S8_EEENS6_IJNS7_ILi192EEENS7_ILi144EEENS7_ILi96EEEEEELi96ENS_6half_tEfNS_4arch4Sm90ELb0ELb0ELb1ELb0ELb0ELb0ELb0ELb0ELb1ELb0ELb0ELb0EEENS1_21CollectiveEpilogueFwdINS6_IJSA_SC_SB_EEES9_SE_SG_Li384ELb0ELb0ELb0ELb0EEENS1_29StaticPersistentTileSchedulerILb0EEEEEEEEEvNT_6ParamsE --------------------------
	.section	.nv.info._ZN7cutlass13device_kernelIN5flash11enable_sm90INS1_16FlashAttnFwdSm90INS1_25CollectiveMainloopFwdSm90ILi2EN4cute5tupleIJNS5_1CILi1EEES8_S8_EEENS6_IJNS7_ILi192EEENS7_ILi144EEENS7_ILi96EEEEEELi96ENS_6half_tEfNS_4arch4Sm90ELb0ELb0ELb1ELb0ELb0ELb0ELb0ELb0ELb1ELb0ELb0ELb0EEENS1_21CollectiveEpilogueFwdINS6_IJSA_SC_SB_EEES9_SE_SG_Li384ELb0ELb0ELb0ELb0EEENS1_29StaticPersistentTileSchedulerILb0EEEEEEEEEvNT_6ParamsE,"",@"SHT_CUDA_INFO"
	.sectionflags	@""
	.align	4


	//----- nvinfo : EIATTR_CUDA_API_VERSION
	.align		4
        /*0000*/ 	.byte	0x04, 0x37
        /*0002*/ 	.short	(.L_77 - .L_76)
.L_76:
        /*0004*/ 	.word	0x00000082


	//----- nvinfo : EIATTR_KPARAM_INFO
	.align		4
.L_77:
        /*0008*/ 	.byte	0x04, 0x17
        /*000a*/ 	.short	(.L_79 - .L_78)
.L_78:
        /*000c*/ 	.word	0x00000000
        /*0010*/ 	.short	0x0000
        /*0012*/ 	.short	0x0070
        /*0014*/ 	.byte	0x00, 0xf0, 0x01, 0x2e


	//----- nvinfo : EIATTR_SPARSE_MMA_MASK
	.align		4
.L_79:
        /*0018*/ 	.byte	0x03, 0x50
        /*001a*/ 	.short	0x0000


	//----- nvinfo : EIATTR_MAXREG_COUNT
	.align		4
        /*001c*/ 	.byte	0x03, 0x1b
        /*001e*/ 	.short	0x0080


	//----- nvinfo : EIATTR_NUM_BARRIERS
	.align		4
        /*0020*/ 	.byte	0x02, 0x4c
        /*0022*/ 	.byte	0x10
	.zero		1


	//----- nvinfo : EIATTR_EXTERNS
	.align		4
        /*0024*/ 	.byte	0x04, 0x0f
        /*0026*/ 	.short	(.L_81 - .L_80)


	//   ....[0]....
	.align		4
.L_80:
        /*0028*/ 	.word	index@(__assertfail)


	//----- nvinfo : EIATTR_ANNOTATIONS
	.align		4
.L_81:
        /*002c*/ 	.byte	0x04, 0x55
        /*002e*/ 	.short	(.L_83 - .L_82)


	//   ....[0]....
.L_82:
        /*0030*/ 	.word	0x00000001
        /*0034*/ 	.byte	0x40, 0x09, 0x00, 0x00, 0x01, 0x00, 0x00, 0x00, 0x40, 0x0a, 0x00, 0x00, 0x01, 0x00, 0x00, 0x00
        /*0044*/ 	.byte	0x60, 0xd3, 0x00, 0x00


	//----- nvinfo : EIATTR_MERCURY_ISA_VERSION
	.align		4
.L_83:
        /*0048*/ 	.byte	0x03, 0x5f
        /*004a*/ 	.short	0x0101


	//----- nvinfo : EIATTR_INT_WARP_WIDE_INSTR_OFFSETS
	.align		4
        /*004c*/ 	.byte	0x04, 0x31
        /*004e*/ 	.short	(.L_85 - .L_84)


	//   ....[0]....
.L_84:
        /*0050*/ 	.word	0x00000180


	//   ....[1]....
        /*0054*/ 	.word	0x000001c0


	//   ....[2]....
        /*0058*/ 	.word	0x00000250


	//   ....[3]....
        /*005c*/ 	.word	0x0000af10


	//   ....[4]....
        /*0060*/ 	.word	0x0000af90


	//   ....[5]....
        /*0064*/ 	.word	0x0000b080


	//   ....[6]....
        /*0068*/ 	.word	0x0000b140


	//----- nvinfo : EIATTR_COOP_GROUP_MASK_REGIDS
	.align		4
.L_85:
        /*006c*/ 	.byte	0x04, 0x29
        /*006e*/ 	.short	(.L_87 - .L_86)


	//   ....[0]....
.L_86:
        /*0070*/ 	.word	0xffffffff


	//   ....[1]....
        /*0074*/ 	.word	0xffffffff


	//   ....[2]....
        /*0078*/ 	.word	0xffffffff


	//   ....[3]....
        /*007c*/ 	.word	0xffffffff


	//   ....[4]....
        /*0080*/ 	.word	0xffffffff


	//   ....[5]....
        /*0084*/ 	.word	0xffffffff


	//   ....[6]....
        /*0088*/ 	.word	0xffffffff


	//   ....[7]....
        /*008c*/ 	.word	0xffffffff


	//   ....[8]....
        /*0090*/ 	.word	0xffffffff


	//   ....[9]....
        /*0094*/ 	.word	0xffffffff


	//   ....[10]....
        /*0098*/ 	.word	0xffffffff


	//   ....[11]....
        /*009c*/ 	.word	0xffffffff


	//   ....[12]....
        /*00a0*/ 	.word	0xffffffff


	//   ....[13]....
        /*00a4*/ 	.word	0xffffffff


	//   ....[14]....
        /*00a8*/ 	.word	0xffffffff


	//   ....[15]....
        /*00ac*/ 	.word	0xffffffff


	//   ....[16]....
        /*00b0*/ 	.word	0xffffffff


	//   ....[17]....
        /*00b4*/ 	.word	0xffffffff


	//   ....[18]....
        /*00b8*/ 	.word	0xffffffff


	//   ....[19]....
        /*00bc*/ 	.word	0xffffffff


	//   ....[20]....
        /*00c0*/ 	.word	0xffffffff


	//   ....[21]....
        /*00c4*/ 	.word	0xffffffff


	//   ....[22]....
        /*00c8*/ 	.word	0xffffffff


	//   ....[23]....
        /*00cc*/ 	.word	0xffffffff


	//   ....[24]....
        /*00d0*/ 	.word	0xffffffff


	//   ....[25]....
        /*00d4*/ 	.word	0x0500000f


	//   ....[26]....
        /*00d8*/ 	.word	0x0500000f


	//----- nvinfo : EIATTR_COOP_GROUP_INSTR_OFFSETS
	.align		4
.L_87:
        /*00dc*/ 	.byte	0x04, 0x28
        /*00de*/ 	.short	(.L_89 - .L_88)


	//   ....[0]....
.L_88:
        /*00e0*/ 	.word	0x00000060


	//   ....[1]....
        /*00e4*/ 	.word	0x00000190


	//   ....[2]....
        /*00e8*/ 	.word	0x00000230


	//   ....[3]....
        /*00ec*/ 	.word	0x000003c0


	//   ....[4]....
        /*00f0*/ 	.word	0x00000520


	//   ....[5]....
        /*00f4*/ 	.word	0x00000640


	//   ....[6]....
        /*00f8*/ 	.word	0x000007a0


	//   ....[7]....
        /*00fc*/ 	.word	0x00000e80


	//   ....[8]....
        /*0100*/ 	.word	0x00003b40


	//   ....[9]....
        /*0104*/ 	.word	0x00003b60


	//   ....[10]....
        /*0108*/ 	.word	0x00004120


	//   ....[11]....
        /*010c*/ 	.word	0x00004180


	//   ....[12]....
        /*0110*/ 	.word	0x00005220


	//   ....[13]....
        /*0114*/ 	.word	0x00007730


	//   ....[14]....
        /*0118*/ 	.word	0x000077e0


	//   ....[15]....
        /*011c*/ 	.word	0x00007fc0


	//   ....[16]....
        /*0120*/ 	.word	0x00008030


	//   ....[17]....
        /*0124*/ 	.word	0x00009410


	//   ....[18]....
        /*0128*/ 	.word	0x00009540


	//   ....[19]....
        /*012c*/ 	.word	0x00009580


	//   ....[20]....
        /*0130*/ 	.word	0x00009710


	//   ....[21]....
        /*0134*/ 	.word	0x00009740


	//   ....[22]....
        /*0138*/ 	.word	0x0000a4e0


	//   ....[23]....
        /*013c*/ 	.word	0x0000a7e0


	//   ....[24]....
        /*0140*/ 	.word	0x0000d2e0


	//   ....[25]....
        /*0144*/ 	.word	0x0000d7c0


	//   ....[26]....
        /*0148*/ 	.word	0x0000dc30


	//----- nvinfo : EIATTR_REG_RECONFIG
	.align		4
.L_89:
        /*014c*/ 	.byte	0x01, 0x54
	.zero		2


	//----- nvinfo : EIATTR_SYSCALL_OFFSETS
	.align		4
        /*0150*/ 	.byte	0x04, 0x46
        /*0152*/ 	.short	(.L_91 - .L_90)


	//   ....[0]....
.L_90:
        /*0154*/ 	.word	0x00001200


	//   ....[1]....
        /*0158*/ 	.word	0x0000ac00


	//   ....[2]....
        /*015c*/ 	.word	0x0000ad30


	//   ....[3]....
        /*0160*/ 	.word	0x0000ae30


	//----- nvinfo : EIATTR_MBARRIER_INSTR_OFFSETS
	.align		4
.L_91:
        /*0164*/ 	.byte	0x04, 0x39
        /*0166*/ 	.short	(.L_93 - .L_92)


	//   ....[0]....
.L_92:
        /*0168*/ 	.word	0x00000270
        /*016c*/ 	.word	0x000000ff
        /*0170*/ 	.word	0x00031c00
        /*0174*/ 	.short	0x0100
        /*0176*/ 	.byte	0x06
	.zero		1


	//   ....[1]....
        /*0178*/ 	.word	0x00000280
        /*017c*/ 	.word	0x000000ff
        /*0180*/ 	.word	0x00031c20
        /*0184*/ 	.short	0x0100
        /*0186*/ 	.byte	0x06
	.zero		1


	//   ....[2]....
        /*0188*/ 	.word	0x00000370
        /*018c*/ 	.word	0x000000ff
        /*0190*/ 	.word	0x00031c30
        /*0194*/ 	.short	0x0100
        /*0196*/ 	.byte	0x08
	.zero		1


	//   ....[3]....
        /*0198*/ 	.word	0x00000380
        /*019c*/ 	.word	0x000000ff
        /*01a0*/ 	.word	0x00031c40
        /*01a4*/ 	.short	0x0100
        /*01a6*/ 	.byte	0x08
	.zero		1


	//   ....[4]....
        /*01a8*/ 	.word	0x00000390
        /*01ac*/ 	.word	0x000000ff
        /*01b0*/ 	.word	0x00031c38
        /*01b4*/ 	.short	0x0100
        /*01b6*/ 	.byte	0x08
	.zero		1


	//   ....[5]....
        /*01b8*/ 	.word	0x000003a0
        /*01bc*/ 	.word	0x000000ff
        /*01c0*/ 	.word	0x00031c48
        /*01c4*/ 	.short	0x0100
        /*01c6*/ 	.byte	0x08
	.zero		1


	//   ....[6]....
        /*01c8*/ 	.word	0x000004d0
        /*01cc*/ 	.word	0x000000ff
        /*01d0*/ 	.word	0x00031c50
        /*01d4*/ 	.short	0x0100
        /*01d6*/ 	.byte	0x08
	.zero		1


	//   ....[7]....
        /*01d8*/ 	.word	0x000004e0
        /*01dc*/ 	.word	0x000000ff
        /*01e0*/ 	.word	0x00031c60
        /*01e4*/ 	.short	0x0100
        /*01e6*/ 	.byte	0x08
	.zero		1


	//   ....[8]....
        /*01e8*/ 	.word	0x000004f0
        /*01ec*/ 	.word	0x000000ff
        /*01f0*/ 	.word	0x00031c58
        /*01f4*/ 	.short	0x0100
        /*01f6*/ 	.byte	0x08
	.zero		1


	//   ....[9]....
        /*01f8*/ 	.word	0x00000500
        /*01fc*/ 	.word	0x000000ff
        /*0200*/ 	.word	0x00031c68
        /*0204*/ 	.short	0x0100
        /*0206*/ 	.byte	0x08
	.zero		1


	//   ....[10]....
        /*0208*/ 	.word	0x000005f0
        /*020c*/ 	.word	0x000000ff
        /*0210*/ 	.word	0x00031c70
        /*0214*/ 	.short	0x0100
        /*0216*/ 	.byte	0x06
	.zero		1


	//   ....[11]....
        /*0218*/ 	.word	0x00000600
        /*021c*/ 	.word	0x000000ff
        /*0220*/ 	.word	0x00031c80
        /*0224*/ 	.short	0x0100
        /*0226*/ 	.byte	0x06
	.zero		1


	//   ....[12]....
        /*0228*/ 	.word	0x00000610
        /*022c*/ 	.word	0x000000ff
        /*0230*/ 	.word	0x00031c78
        /*0234*/ 	.short	0x0100
        /*0236*/ 	.byte	0x06
	.zero		1


	//   ....[13]....
        /*0238*/ 	.word	0x00000620
        /*023c*/ 	.word	0x000000ff
        /*0240*/ 	.word	0x00031c88
        /*0244*/ 	.short	0x0100
        /*0246*/ 	.byte	0x06
	.zero		1


	//   ....[14]....
        /*0248*/ 	.word	0x00000750
        /*024c*/ 	.word	0x000000ff
        /*0250*/ 	.word	0x00031c90
        /*0254*/ 	.short	0x0100
        /*0256*/ 	.byte	0x08
	.zero		1


	//   ....[15]....
        /*0258*/ 	.word	0x00000760
        /*025c*/ 	.word	0x000000ff
        /*0260*/ 	.word	0x00031ca0
        /*0264*/ 	.short	0x0100
        /*0266*/ 	.byte	0x08
	.zero		1


	//   ....[16]....
        /*0268*/ 	.word	0x00000770
        /*026c*/ 	.word	0x000000ff
        /*0270*/ 	.word	0x00031c98
        /*0274*/ 	.short	0x0100
        /*0276*/ 	.byte	0x08
	.zero		1


	//   ....[17]....
        /*0278*/ 	.word	0x00000780
        /*027c*/ 	.word	0x000000ff
        /*0280*/ 	.word	0x00031ca8
        /*0284*/ 	.short	0x0100
        /*0286*/ 	.byte	0x08
	.zero		1


	//   ....[18]....
        /*0288*/ 	.word	0x000008b0
        /*028c*/ 	.word	0x000000ff
        /*0290*/ 	.word	0x00031cb0
        /*0294*/ 	.short	0x0100
        /*0296*/ 	.byte	0x08
	.zero		1


	//   ....[19]....
        /*0298*/ 	.word	0x000008c0
        /*029c*/ 	.word	0x000000ff
        /*02a0*/ 	.word	0x00031cc0
        /*02a4*/ 	.short	0x0100
        /*02a6*/ 	.byte	0x08
	.zero		1


	//   ....[20]....
        /*02a8*/ 	.word	0x000008d0
        /*02ac*/ 	.word	0x000000ff
        /*02b0*/ 	.word	0x00031cb8
        /*02b4*/ 	.short	0x0100
        /*02b6*/ 	.byte	0x08
	.zero		1


	//   ....[21]....
        /*02b8*/ 	.word	0x000008e0
        /*02bc*/ 	.word	0x000000ff
        /*02c0*/ 	.word	0x00031cc8
        /*02c4*/ 	.short	0x0100
        /*02c6*/ 	.byte	0x08
	.zero		1


	//   ....[22]....
        /*02c8*/ 	.word	0x00001240
        /*02cc*/ 	.word	0x000000ff
        /*02d0*/ 	.word	0x00031c00
        /*02d4*/ 	.short	0x010a
        /*02d6*/ 	.byte	0x27
	.zero		1


	//   ....[23]....
        /*02d8*/ 	.word	0x000012c0
        /*02dc*/ 	.word	0x00000000
        /*02e0*/ 	.word	0x00031c30
        /*02e4*/ 	.short	0x010a
        /*02e6*/ 	.byte	0x3f
	.zero		1


	//   ....[24]....
        /*02e8*/ 	.word	0x00001330
        /*02ec*/ 	.word	0x00000000
        /*02f0*/ 	.word	0x00031c30
        /*02f4*/ 	.short	0x010a
        /*02f6*/ 	.byte	0x3f
	.zero		1


	//   ....[25]....
        /*02f8*/ 	.word	0x000043d0
        /*02fc*/ 	.word	0x00000004
        /*0300*/ 	.word	0x00000000
        /*0304*/ 	.short	0x0101
        /*0306*/ 	.byte	0x3f
	.zero		1


	//   ....[26]....
        /*0308*/ 	.word	0x000054e0
        /*030c*/ 	.word	0x000000ff
        /*0310*/ 	.word	0x00031c30
        /*0314*/ 	.short	0x010a
        /*0316*/ 	.byte	0x04
	.zero		1


	//   ....[27]....
        /*0318*/ 	.word	0x00005520
        /*031c*/ 	.word	0x000000ff
        /*0320*/ 	.word	0x00031c30
        /*0324*/ 	.short	0x010a
        /*0326*/ 	.byte	0x04
	.zero		1


	//   ....[28]....
        /*0328*/ 	.word	0x00006bb0
        /*032c*/ 	.word	0x000000ff
        /*0330*/ 	.word	0x00031c50
        /*0334*/ 	.short	0x010a
        /*0336*/ 	.byte	0x04
	.zero		1


	//   ....[29]....
        /*0338*/ 	.word	0x00006bf0
        /*033c*/ 	.word	0x000000ff
        /*0340*/ 	.word	0x00031c50
        /*0344*/ 	.short	0x010a
        /*0346*/ 	.byte	0x04
	.zero		1


	//   ....[30]....
        /*0348*/ 	.word	0x00008760
        /*034c*/ 	.word	0x0000006f
        /*0350*/ 	.word	0x00000000
        /*0354*/ 	.short	0x0101
        /*0356*/ 	.byte	0x3f
	.zero		1


	//   ....[31]....
        /*0358*/ 	.word	0x000087f0
        /*035c*/ 	.word	0x0000007f
        /*0360*/ 	.word	0x00000000
        /*0364*/ 	.short	0x0101
        /*0366*/ 	.byte	0x3f
	.zero		1


	//   ....[32]....
        /*0368*/ 	.word	0x00009490
        /*036c*/ 	.word	0x000000ff
        /*0370*/ 	.word	0x00031c50
        /*0374*/ 	.short	0x010a
        /*0376*/ 	.byte	0x0c
	.zero		1


	//   ....[33]....
        /*0378*/ 	.word	0x000094d0
        /*037c*/ 	.word	0x000000ff
        /*0380*/ 	.word	0x00031c50
        /*0384*/ 	.short	0x010a
        /*0386*/ 	.byte	0x0c
	.zero		1


	//   ....[34]....
        /*0388*/ 	.word	0x00009ed0
        /*038c*/ 	.word	0x0000000b
        /*0390*/ 	.word	0x00000000
        /*0394*/ 	.short	0x0101
        /*0396*/ 	.byte	0x3f
	.zero		1


	//   ....[35]....
        /*0398*/ 	.word	0x0000a6e0
        /*039c*/ 	.word	0x000000ff
        /*03a0*/ 	.word	0x00000000
        /*03a4*/ 	.short	0x0101
        /*03a6*/ 	.byte	0x06
	.zero		1


	//   ....[36]....
        /*03a8*/ 	.word	0x0000b460
        /*03ac*/ 	.word	0x00000005
        /*03b0*/ 	.word	0x00031c40
        /*03b4*/ 	.short	0x010a
        /*03b6*/ 	.byte	0x3f
	.zero		1


	//   ....[37]....
        /*03b8*/ 	.word	0x0000b8f0
        /*03bc*/ 	.word	0x00000017
        /*03c0*/ 	.word	0x00031c20
        /*03c4*/ 	.short	0x010a
        /*03c6*/ 	.byte	0x3f
	.zero		1


	//   ....[38]....
        /*03c8*/ 	.word	0x0000bbb0
        /*03cc*/ 	.word	0x00000003
        /*03d0*/ 	.word	0x00031c40
        /*03d4*/ 	.short	0x010a
        /*03d6*/ 	.byte	0x3f
	.zero		1


	//   ....[39]....
        /*03d8*/ 	.word	0x0000bdf0
        /*03dc*/ 	.word	0x00000002
        /*03e0*/ 	.word	0x00000060
        /*03e4*/ 	.short	0x010a
        /*03e6*/ 	.byte	0x3f
	.zero		1


	//   ....[40]....
        /*03e8*/ 	.word	0x0000c300
        /*03ec*/ 	.word	0x00000003
        /*03f0*/ 	.word	0x00031c40
        /*03f4*/ 	.short	0x010a
        /*03f6*/ 	.byte	0x3f
	.zero		1


	//   ....[41]....
        /*03f8*/ 	.word	0x0000c540
        /*03fc*/ 	.word	0x00000002
        /*0400*/ 	.word	0x00000060
        /*0404*/ 	.short	0x010a
        /*0406*/ 	.byte	0x3f
	.zero		1


	//   ....[42]....
        /*0408*/ 	.word	0x0000c9c0
        /*040c*/ 	.word	0x00000002
        /*0410*/ 	.word	0x00031c40
        /*0414*/ 	.short	0x010a
        /*0416*/ 	.byte	0x3f
	.zero		1


	//   ....[43]....
        /*0418*/ 	.word	0x0000cc20
        /*041c*/ 	.word	0x00000002
        /*0420*/ 	.word	0x00000060
        /*0424*/ 	.short	0x010a
        /*0426*/ 	.byte	0x3f
	.zero		1


	//   ....[44]....
        /*0428*/ 	.word	0x0000cf20
        /*042c*/ 	.word	0x00000003
        /*0430*/ 	.word	0x00031c60
        /*0434*/ 	.short	0x010a
        /*0436*/ 	.byte	0x3f
	.zero		1


	//   ....[45]....
        /*0438*/ 	.word	0x0000d260
        /*043c*/ 	.word	0x00000008
        /*0440*/ 	.word	0x00031c20
        /*0444*/ 	.short	0x010a
        /*0446*/ 	.byte	0x3f
	.zero		1


	//   ....[46]....
        /*0448*/ 	.word	0x0000d400
        /*044c*/ 	.word	0x00000005
        /*0450*/ 	.word	0x00000000
        /*0454*/ 	.short	0x010a
        /*0456*/ 	.byte	0x3f
	.zero		1


	//   ....[47]....
        /*0458*/ 	.word	0x0000d470
        /*045c*/ 	.word	0x00000003
        /*0460*/ 	.word	0x00000000
        /*0464*/ 	.short	0x010a
        /*0466*/ 	.byte	0x3f
	.zero		1


	//   ....[48]....
        /*0468*/ 	.word	0x0000d4d0
        /*046c*/ 	.word	0x00000005
        /*0470*/ 	.word	0x00000000
        /*0474*/ 	.short	0x010a
        /*0476*/ 	.byte	0x3f
	.zero		1


	//   ....[49]....
        /*0478*/ 	.word	0x0000d500
        /*047c*/ 	.word	0x00000003
        /*0480*/ 	.word	0x00000000
        /*0484*/ 	.short	0x010a
        /*0486*/ 	.byte	0x3f
	.zero		1


	//   ....[50]....
        /*0488*/ 	.word	0x0000d570
        /*048c*/ 	.word	0x00000003
        /*0490*/ 	.word	0x00031c00
        /*0494*/ 	.short	0x010a
        /*0496*/ 	.byte	0x3f
	.zero		1


	//   ....[51]....
        /*0498*/ 	.word	0x0000d5c0
        /*049c*/ 	.word	0x00000000
        /*04a0*/ 	.word	0x00031c30
        /*04a4*/ 	.short	0x010a
        /*04a6*/ 	.byte	0x3f
	.zero		1


	//   ....[52]....
        /*04a8*/ 	.word	0x0000d620
        /*04ac*/ 	.word	0x00000008
        /*04b0*/ 	.word	0x00031c30
        /*04b4*/ 	.short	0x010a
        /*04b6*/ 	.byte	0x3f
	.zero		1


	//   ....[53]....
        /*04b8*/ 	.word	0x0000d680
        /*04bc*/ 	.word	0x00000008
        /*04c0*/ 	.word	0x00031c50
        /*04c4*/ 	.short	0x010a
        /*04c6*/ 	.byte	0x3f
	.zero		1


	//   ....[54]....
        /*04c8*/ 	.word	0x0000d6e0
        /*04cc*/ 	.word	0x00000006
        /*04d0*/ 	.word	0x00031c50
        /*04d4*/ 	.short	0x010a
        /*04d6*/ 	.byte	0x3f
	.zero		1


	//   ....[55]....
        /*04d8*/ 	.word	0x0000d880
        /*04dc*/ 	.word	0x00000005
        /*04e0*/ 	.word	0x00031c40
        /*04e4*/ 	.short	0x010a
        /*04e6*/ 	.byte	0x3f
	.zero		1


	//   ....[56]....
        /*04e8*/ 	.word	0x0000d8d0
        /*04ec*/ 	.word	0x00000017
        /*04f0*/ 	.word	0x00031c20
        /*04f4*/ 	.short	0x010a
        /*04f6*/ 	.byte	0x3f
	.zero		1


	//   ....[57]....
        /*04f8*/ 	.word	0x0000d920
        /*04fc*/ 	.word	0x00000003
        /*0500*/ 	.word	0x00031c40
        /*0504*/ 	.short	0x010a
        /*0506*/ 	.byte	0x3f
	.zero		1


	//   ....[58]....
        /*0508*/ 	.word	0x0000d970
        /*050c*/ 	.word	0x00000002
        /*0510*/ 	.word	0x00000060
        /*0514*/ 	.short	0x010a
        /*0516*/ 	.byte	0x3f
	.zero		1


	//   ....[59]....
        /*0518*/ 	.word	0x0000d9c0
        /*051c*/ 	.word	0x00000003
        /*0520*/ 	.word	0x00031c40
        /*0524*/ 	.short	0x010a
        /*0526*/ 	.byte	0x3f
	.zero		1


	//   ....[60]....
        /*0528*/ 	.word	0x0000da10
        /*052c*/ 	.word	0x00000002
        /*0530*/ 	.word	0x00000060
        /*0534*/ 	.short	0x010a
        /*0536*/ 	.byte	0x3f
	.zero		1


	//   ....[61]....
        /*0538*/ 	.word	0x0000da60
        /*053c*/ 	.word	0x00000002
        /*0540*/ 	.word	0x00031c40
        /*0544*/ 	.short	0x010a
        /*0546*/ 	.byte	0x3f
	.zero		1


	//   ....[62]....
        /*0548*/ 	.word	0x0000dab0
        /*054c*/ 	.word	0x00000002
        /*0550*/ 	.word	0x00000060
        /*0554*/ 	.short	0x010a
        /*0556*/ 	.byte	0x3f
	.zero		1


	//   ....[63]....
        /*0558*/ 	.word	0x0000db00
        /*055c*/ 	.word	0x00000003
        /*0560*/ 	.word	0x00031c60
        /*0564*/ 	.short	0x010a
        /*0566*/ 	.byte	0x3f
	.zero		1


	//   ....[64]....
        /*0568*/ 	.word	0x0000db50
        /*056c*/ 	.word	0x00000008
        /*0570*/ 	.word	0x00031c20
        /*0574*/ 	.short	0x010a
        /*0576*/ 	.byte	0x3f
	.zero		1


	//   ....[65]....
        /*0578*/ 	.word	0x0000dcf0
        /*057c*/ 	.word	0x00000005
        /*0580*/ 	.word	0x00000000
        /*0584*/ 	.short	0x010a
        /*0586*/ 	.byte	0x3f
	.zero		1


	//   ....[66]....
        /*0588*/ 	.word	0x0000dd40
        /*058c*/ 	.word	0x00000003
        /*0590*/ 	.word	0x00000000
        /*0594*/ 	.short	0x010a
        /*0596*/ 	.byte	0x3f
	.zero		1


	//   ....[67]....
        /*0598*/ 	.word	0x0000dd90
        /*059c*/ 	.word	0x00000005
        /*05a0*/ 	.word	0x00000000
        /*05a4*/ 	.short	0x010a
        /*05a6*/ 	.byte	0x3f
	.zero		1


	//----- nvinfo : EIATTR_NUM_MBARRIERS
	.align		4
.L_93:
        /*05a8*/ 	.byte	0x03, 0x38
        /*05aa*/ 	.short	0x0016


	//----- nvinfo : EIATTR_EXIT_INSTR_OFFSETS
	.align		4
        /*05ac*/ 	.byte	0x04, 0x1c
        /*05ae*/ 	.short	(.L_95 - .L_94)


	//   ....[0]....
.L_94:
        /*05b0*/ 	.word	0x00000a30


	//   ....[1]....
        /*05b4*/ 	.word	0x0000a7a0


	//   ....[2]....
        /*05b8*/ 	.word	0x0000a800


	//   ....[3]....
        /*05bc*/ 	.word	0x0000d550


	//----- nvinfo : EIATTR_MAX_THREADS
	.align		4
.L_95:
        /*05c0*/ 	.byte	0x04, 0x05
        /*05c2*/ 	.short	(.L_97 - .L_96)
.L_96:
        /*05c4*/ 	.word	0x00000200
        /*05c8*/ 	.word	0x00000001
        /*05cc*/ 	.word	0x00000001


	//----- nvinfo : EIATTR_CRS_STACK_SIZE
	.align		4
.L_97:
        /*05d0*/ 	.byte	0x04, 0x1e
        /*05d2*/ 	.short	(.L_99 - .L_98)
.L_98:
        /*05d4*/ 	.word	0x00000000


	//----- nvinfo : EIATTR_CBANK_PARAM_SIZE
	.align		4
.L_99:
        /*05d8*/ 	.byte	0x03, 0x19
        /*05da*/ 	.short	0x0bf0


	//----- nvinfo : EIATTR_PARAM_CBANK
	.align		4
        /*05dc*/ 	.byte	0x04, 0x0a
        /*05de*/ 	.short	(.L_101 - .L_100)
	.align		4
.L_100:
        /*05e0*/ 	.word	index@(.nv.constant0._ZN7cutlass13device_kernelIN5flash11enable_sm90INS1_16FlashAttnFwdSm90INS1_25CollectiveMainloopFwdSm90ILi2EN4cute5tupleIJNS5_1CILi1EEES8_S8_EEENS6_IJNS7_ILi192EEENS7_ILi144EEENS7_ILi96EEEEEELi96ENS_6half_tEfNS_4arch4Sm90ELb0ELb0ELb1ELb0ELb0ELb0ELb0ELb0ELb1ELb0ELb0ELb0EEENS1_21CollectiveEpilogueFwdINS6_IJSA_SC_SB_EEES9_SE_SG_Li384ELb0ELb0ELb0ELb0EEENS1_29StaticPersistentTileSchedulerILb0EEEEEEEEEvNT_6ParamsE)
        /*05e4*/ 	.short	0x0210
        /*05e6*/ 	.short	0x0bf0


	//----- nvinfo : EIATTR_SW_WAR
	.align		4
.L_101:
        /*05e8*/ 	.byte	0x04, 0x36
        /*05ea*/ 	.short	(.L_103 - .L_102)
.L_102:
        /*05ec*/ 	.word	0x00000008
.L_103:


//--------------------- .nv.info._ZN7cutlass13device_kernelIN5flash11enable_sm90INS1_16FlashAttnFwdSm90INS1_25CollectiveMainloopFwdSm90ILi2EN4cute5tupleIJNS5_1CILi1EEES8_S8_EEENS6_IJNS7_ILi192EEENS7_ILi144EEENS7_ILi96EEEEEELi96ENS_6half_tEfNS_4arch4Sm90ELb0ELb0ELb1ELb1ELb0ELb0ELb0ELb0ELb1ELb0ELb0ELb0EEENS1_21CollectiveEpilogueFwdINS6_IJSA_SC_SB_EEES9_SE_SG_Li384ELb1ELb0ELb0ELb0EEENS1_36VarlenDynamicPersistentTileSchedulerILi192ELi144ELi384ELi32ELb0ELb0ELb1ELb0ELb1ELb1EEEEEEEEEvNT_6ParamsE --------------------------
	.section	.nv.info._ZN7cutlass13device_kernelIN5flash11enable_sm90INS1_16FlashAttnFwdSm90INS1_25CollectiveMainloopFwdSm90ILi2EN4cute5tupleIJNS5_1CILi1EEES8_S8_EEENS6_IJNS7_ILi192EEENS7_ILi144EEENS7_ILi96EEEEEELi96ENS_6half_tEfNS_4arch4Sm90ELb0ELb0ELb1ELb1ELb0ELb0ELb0ELb0ELb1ELb0ELb0ELb0EEENS1_21CollectiveEpilogueFwdINS6_IJSA_SC_SB_EEES9_SE_SG_Li384ELb1ELb0ELb0ELb0EEENS1_36VarlenDynamicPersistentTileSchedulerILi192ELi144ELi384ELi32ELb0ELb0ELb1ELb0ELb1ELb1EEEEEEEEEvNT_6ParamsE,"",@"SHT_CUDA_INFO"
	.sectionflags	@""
	.align	4


	//----- nvinfo : EIATTR_CUDA_API_VERSION
	.align		4
        /*0000*/ 	.byte	0x04, 0x37
        /*0002*/ 	.short	(.L_105 - .L_104)
.L_104:
        /*0004*/ 	.word	0x00000082


	//----- nvinfo : EIATTR_KPARAM_INFO
	.align		4
.L_105:
        /*0008*/ 	.byte	0x04, 0x17
        /*000a*/ 	.short	(.L_107 - .L_106)
.L_106:
        /*000c*/ 	.word	0x00000000
        /*0010*/ 	.short	0x0000
        /*0012*/ 	.short	0x0070
        /*0014*/ 	.byte	0x00, 0xf0, 0x01, 0x28


	//----- nvinfo : EIATTR_SPARSE_MMA_MASK
	.align		4
.L_107:
        /*0018*/ 	.byte	0x03, 0x50
        /*001a*/ 	.short	0x0000


	//----- nvinfo : EIATTR_MAXREG_COUNT
	.align		4
        /*001c*/ 	.byte	0x03, 0x1b
        /*001e*/ 	.short	0x0080


	//----- nvinfo : EIATTR_NUM_BARRIERS
	.align		4
        /*0020*/ 	.byte	0x02, 0x4c
        /*0022*/ 	.byte	0x10
	.zero		1


	//----- nvinfo : EIATTR_EXTERNS
	.align		4
        /*0024*/ 	.byte	0x04, 0x0f
        /*0026*/ 	.short	(.L_109 - .L_108)


	//   ....[0]....
	.align		4
.L_108:
        /*0028*/ 	.word	index@(__assertfail)


	//----- nvinfo : EIATTR_ANNOTATIONS
	.align		4
.L_109:
        /*002c*/ 	.byte	0x04, 0x55
        /*002e*/ 	.short	(.L_111 - .L_110)


	//   ....[0]....
.L_110:
        /*0030*/ 	.word	0x00000001
        /*0034*/ 	.byte	0x60, 0x09, 0x00, 0x00, 0x01, 0x00, 0x00, 0x00, 0xb0, 0x0a, 0x00, 0x00, 0x01, 0x00, 0x00, 0x00
        /*0044*/ 	.byte	0x60, 0xc1, 0x00, 0x00, 0x01, 0x00, 0x00, 0x00, 0x00, 0xc2, 0x00, 0x00, 0x01, 0x00, 0x00, 0x00
        /*0054*/ 	.byte	0xd0, 0xc3, 0x00, 0x00, 0x01, 0x00, 0x00, 0x00, 0xe0, 0xc3, 0x00, 0x00, 0x01, 0x00, 0x00, 0x00
        /*0064*/ 	.byte	0x20, 0xc4, 0x00, 0x00, 0x01, 0x00, 0x00, 0x00, 0xb0, 0xc5, 0x00, 0x00, 0x01, 0x00, 0x00, 0x00
        /*0074*/ 	.byte	0x90, 0xca, 0x00, 0x00, 0x01, 0x00, 0x00, 0x00, 0xc0, 0xca, 0x00, 0x00, 0x01, 0x00, 0x00, 0x00
        /*0084*/ 	.byte	0xd0, 0xca, 0x00, 0x00, 0x01, 0x00, 0x00, 0x00, 0x50, 0xd3, 0x00, 0x00, 0x01, 0x00, 0x00, 0x00
        /*0094*/ 	.byte	0xb0, 0xd5, 0x00, 0x00, 0x01, 0x00, 0x00, 0x00, 0x20, 0xd6, 0x00, 0x00, 0x01, 0x00, 0x00, 0x00
        /*00a4*/ 	.byte	0x40, 0xfa, 0x00, 0x00, 0x01, 0x00, 0x00, 0x00, 0xe0, 0xfb, 0x00, 0x00


	//----- nvinfo : EIATTR_MERCURY_ISA_VERSION
	.align		4
.L_111:
        /*00b0*/ 	.byte	0x03, 0x5f
        /*00b2*/ 	.short	0x0101


	//----- nvinfo : EIATTR_UNUSED_LOAD_BYTE_OFFSET
	.align		4
        /*00b4*/ 	.byte	0x04, 0x44
        /*00b6*/ 	.short	(.L_113 - .L_112)


	//   ....[0]....
.L_112:
        /*00b8*/ 	.word	0x00000a70
        /*00bc*/ 	.word	0x0000fff0


	//   ....[1]....
        /*00c0*/ 	.word	0x0000a180
        /*00c4*/ 	.word	0x0000fff0


	//----- nvinfo : EIATTR_INT_WARP_WIDE_INSTR_OFFSETS
	.align		4
.L_113:
        /*00c8*/ 	.byte	0x04, 0x31
        /*00ca*/ 	.short	(.L_115 - .L_114)


	//   ....[0]....
.L_114:
        /*00cc*/ 	.word	0x00000150


	//   ....[1]....
        /*00d0*/ 	.word	0x000001f0


	//   ....[2]....
        /*00d4*/ 	.word	0x00000260


	//   ....[3]....
        /*00d8*/ 	.word	0x0000c640


	//   ....[4]....
        /*00dc*/ 	.word	0x0000c6d0


	//   ....[5]....
        /*00e0*/ 	.word	0x0000cb20


	//   ....[6]....
        /*00e4*/ 	.word	0x0000cb50


	//   ....[7]....
        /*00e8*/ 	.word	0x0000cd20


	//   ....[8]....
        /*00ec*/ 	.word	0x0000cdf0


	//   ....[9]....
        /*00f0*/ 	.word	0x0000ecf0


	//   ....[10]....
        /*00f4*/ 	.word	0x0000ed80


	//----- nvinfo : EIATTR_COOP_GROUP_MASK_REGIDS
	.align		4
.L_115:
        /*00f8*/ 	.byte	0x04, 0x29
        /*00fa*/ 	.short	(.L_117 - .L_116)


	//   ....[0]....
.L_116:
        /*00fc*/ 	.word	0xffffffff


	//   ....[1]....
        /*0100*/ 	.word	0xffffffff


	//   ....[2]....
        /*0104*/ 	.word	0xffffffff


	//   ....[3]....
        /*0108*/ 	.word	0xffffffff


	//   ....[4]....
        /*010c*/ 	.word	0xffffffff


	//   ....[5]....
        /*0110*/ 	.word	0xffffffff


	//   ....[6]....
        /*0114*/ 	.word	0xffffffff


	//   ....[7]....
        /*0118*/ 	.word	0xffffffff


	//   ....[8]....
        /*011c*/ 	.word	0xffffffff


	//   ....[9]....
        /*0120*/ 	.word	0xffffffff


	//   ....[10]....
        /*0124*/ 	.word	0xffffffff


	//   ....[11]....
        /*0128*/ 	.word	0xffffffff


	//   ....[12]....
        /*012c*/ 	.word	0xffffffff


	//   ....[13]....
        /*0130*/ 	.word	0xffffffff


	//   ....[14]....
        /*0134*/ 	.word	0xffffffff


	//   ....[15]....
        /*0138*/ 	.word	0xffffffff


	//   ....[16]....
        /*013c*/ 	.word	0xffffffff


	//   ....[17]....
        /*0140*/ 	.word	0xffffffff


	//   ....[18]....
        /*0144*/ 	.word	0xffffffff


	//   ....[19]....
        /*0148*/ 	.word	0xffffffff


	//   ....[20]....
        /*014c*/ 	.word	0xffffffff


	//   ....[21]....
        /*0150*/ 	.word	0xffffffff


	//   ....[22]....
        /*0154*/ 	.word	0xffffffff


	//   ....[23]....
        /*0158*/ 	.word	0xffffffff


	//   ....[24]....
        /*015c*/ 	.word	0xffffffff


	//   ....[25]....
        /*0160*/ 	.word	0xffffffff


	//   ....[26]....
        /*0164*/ 	.word	0xffffffff


	//   ....[27]....
        /*0168*/ 	.word	0xffffffff


	//   ....[28]....
        /*016c*/ 	.word	0xffffffff


	//   ....[29]....
        /*0170*/ 	.word	0xffffffff


	//   ....[30]....
        /*0174*/ 	.word	0xffffffff


	//   ....[31]....
        /*0178*/ 	.word	0xffffffff


	//   ....[32]....
        /*017c*/ 	.word	0xffffffff


	//   ....[33]....
        /*0180*/ 	.word	0xffffffff


	//   ....[34]....
        /*0184*/ 	.word	0xffffffff


	//   ....[35]....
        /*0188*/ 	.word	0xffffffff


	//   ....[36]....
        /*018c*/ 	.word	0xffffffff


	//   ....[37]....
        /*0190*/ 	.word	0xffffffff


	//   ....[38]....
        /*0194*/ 	.word	0xffffffff


	//   ....[39]....
        /*0198*/ 	.word	0xffffffff


	//   ....[40]....
        /*019c*/ 	.word	0xffffffff


	//   ....[41]....
        /*01a0*/ 	.word	0xffffffff


	//   ....[42]....
        /*01a4*/ 	.word	0xffffffff


	//   ....[43]....
        /*01a8*/ 	.word	0xffffffff


	//   ....[44]....
        /*01ac*/ 	.word	0xffffffff


	//   ....[45]....
        /*01b0*/ 	.word	0xffffffff


	//   ....[46]....
        /*01b4*/ 	.word	0xffffffff


	//   ....[47]....
        /*01b8*/ 	.word	0xffffffff


	//   ....[48]....
        /*01bc*/ 	.word	0xffffffff


	//   ....[49]....
        /*01c0*/ 	.word	0xffffffff


	//   ....[50]....
        /*01c4*/ 	.word	0xffffffff


	//   ....[51]....
        /*01c8*/ 	.word	0xffffffff


	//   ....[52]....
        /*01cc*/ 	.word	0xffffffff


	//   ....[53]....
        /*01d0*/ 	.word	0xffffffff


	//   ....[54]....
        /*01d4*/ 	.word	0xffffffff


	//   ....[55]....
        /*01d8*/ 	.word	0xffffffff


	//   ....[56]....
        /*01dc*/ 	.word	0x0500000f


	//   ....[57]....
        /*01e0*/ 	.word	0x0500000f


	//   ....[58]....
        /*01e4*/ 	.word	0x0500000f


	//   ....[59]....
        /*01e8*/ 	.word	0x0500000f


	//   ....[60]....
        /*01ec*/ 	.word	0x0500000f


	//   ....[61]....
        /*01f0*/ 	.word	0x0500000f


	//   ....[62]....
        /*01f4*/ 	.word	0x0500000f


	//   ....[63]....
        /*01f8*/ 	.word	0x0500000f


	//   ....[64]....
        /*01fc*/ 	.word	0x0500000f


	//   ....[65]....
        /*0200*/ 	.word	0x0500000f


	//   ....[66]....
        /*0204*/ 	.word	0x0500000f


	//   ....[67]....
        /*0208*/ 	.word	0x0500000f


	//   ....[68]....
        /*020c*/ 	.word	0x0500000f


	//   ....[69]....
        /*0210*/ 	.word	0x0500000f


	//   ....[70]....
        /*0214*/ 	.word	0x0500000f


	//   ....[71]....
        /*0218*/ 	.word	0x0500000f


	//   ....[72]....
        /*021c*/ 	.word	0x0500000f


	//   ....[73]....
        /*0220*/ 	.word	0x0500000f


	//   ....[74]....
        /*0224*/ 	.word	0x0500000f


	//----- nvinfo : EIATTR_COOP_GROUP_INSTR_OFFSETS
	.align		4
.L_117:
        /*0228*/ 	.byte	0x04, 0x28
        /*022a*/ 	.short	(.L_119 - .L_118)


	//   ....[0]....
.L_118:
        /*022c*/ 	.word	0x00000060


	//   ....[1]....
        /*0230*/ 	.word	0x00000160


	//   ....[2]....
        /*0234*/ 	.word	0x00000210


	//   ....[3]....
        /*0238*/ 	.word	0x000003d0


	//   ....[4]....
        /*023c*/ 	.word	0x00000530


	//   ....[5]....
        /*0240*/ 	.word	0x00000650


	//   ....[6]....
        /*0244*/ 	.word	0x000007b0


	//   ....[7]....
        /*0248*/ 	.word	0x00001330


	//   ....[8]....
        /*024c*/ 	.word	0x00003df0


	//   ....[9]....
        /*0250*/ 	.word	0x00003e30


	//   ....[10]....
        /*0254*/ 	.word	0x000043f0


	//   ....[11]....
        /*0258*/ 	.word	0x00004470


	//   ....[12]....
        /*025c*/ 	.word	0x000054f0


	//   ....[13]....
        /*0260*/ 	.word	0x00007a00


	//   ....[14]....
        /*0264*/ 	.word	0x00007aa0


	//   ....[15]....
        /*0268*/ 	.word	0x000082a0


	//   ....[16]....
        /*026c*/ 	.word	0x00008310


	//   ....[17]....
        /*0270*/ 	.word	0x000096e0


	//   ....[18]....
        /*0274*/ 	.word	0x000097e0


	//   ....[19]....
        /*0278*/ 	.word	0x00009840


	//   ....[20]....
        /*027c*/ 	.word	0x00009950


	//   ....[21]....
        /*0280*/ 	.word	0x00009980


	//   ....[22]....
        /*0284*/ 	.word	0x0000b860


	//   ....[23]....
        /*0288*/ 	.word	0x0000b9e0


	//   ....[24]....
        /*028c*/ 	.word	0x0000ba10


	//   ....[25]....
        /*0290*/ 	.word	0x0000ba50


	//   ....[26]....
        /*0294*/ 	.word	0x0000bac0


	//   ....[27]....
        /*0298*/ 	.word	0x0000bb20


	//   ....[28]....
        /*029c*/ 	.word	0x0000bb60


	//   ....[29]....
        /*02a0*/ 	.word	0x0000bce0


	//   ....[30]....
        /*02a4*/ 	.word	0x0000bd40


	//   ....[31]....
        /*02a8*/ 	.word	0x0000bd80


	//   ....[32]....
        /*02ac*/ 	.word	0x0000bdc0


	//   ....[33]....
        /*02b0*/ 	.word	0x0000bdf0


	//   ....[34]....
        /*02b4*/ 	.word	0x0000be20


	//   ....[35]....
        /*02b8*/ 	.word	0x0000bea0


	//   ....[36]....
        /*02bc*/ 	.word	0x0000bed0


	//   ....[37]....
        /*02c0*/ 	.word	0x0000bf50


	//   ....[38]....
        /*02c4*/ 	.word	0x0000f0f0


	//   ....[39]....
        /*02c8*/ 	.word	0x0000f100


	//   ....[40]....
        /*02cc*/ 	.word	0x0000f1f0


	//   ....[41]....
        /*02d0*/ 	.word	0x0000f250


	//   ....[42]....
        /*02d4*/ 	.word	0x0000f290


	//   ....[43]....
        /*02d8*/ 	.word	0x0000f2d0


	//   ....[44]....
        /*02dc*/ 	.word	0x0000f300


	//   ....[45]....
        /*02e0*/ 	.word	0x0000f330


	//   ....[46]....
        /*02e4*/ 	.word	0x0000f4a0


	//   ....[47]....
        /*02e8*/ 	.word	0x0000f500


	//   ....[48]....
        /*02ec*/ 	.word	0x0000f540


	//   ....[49]....
        /*02f0*/ 	.word	0x0000f580


	//   ....[50]....
        /*02f4*/ 	.word	0x0000f5b0


	//   ....[51]....
        /*02f8*/ 	.word	0x0000f5e0


	//   ....[52]....
        /*02fc*/ 	.word	0x0000f6a0


	//   ....[53]....
        /*0300*/ 	.word	0x0000f6c0


	//   ....[54]....
        /*0304*/ 	.word	0x0000f730


	//   ....[55]....
        /*0308*/ 	.word	0x0000fb60


	//   ....[56]....
        /*030c*/ 	.word	0x00010040


	//   ....[57]....
        /*0310*/ 	.word	0x00010430


	//   ....[58]....
        /*0314*/ 	.word	0x000104c0


	//   ....[59]....
        /*0318*/ 	.word	0x00010560


	//   ....[60]....
        /*031c*/ 	.word	0x00010610


	//   ....[61]....
        /*0320*/ 	.word	0x00010690


	//   ....[62]....
        /*0324*/ 	.word	0x00010710


	//   ....[63]....
        /*0328*/ 	.word	0x00010790


	//   ....[64]....
        /*032c*/ 	.word	0x00010810


	//   ....[65]....
        /*0330*/ 	.word	0x000108a0


	//   ....[66]....
        /*0334*/ 	.word	0x00010950


	//   ....[67]....
        /*0338*/ 	.word	0x000109d0


	//   ....[68]....
        /*033c*/ 	.word	0x00010a50


	//   ....[69]....
        /*0340*/ 	.word	0x00010ad0


	//   ....[70]....
        /*0344*/ 	.word	0x00010b50


	//   ....[71]....
        /*0348*/ 	.word	0x00010bc0


	//   ....[72]....
        /*034c*/ 	.word	0x00010c60


	//   ....[73]....
        /*0350*/ 	.word	0x00010cf0


	//   ....[74]....
        /*0354*/ 	.word	0x00010e10


	//----- nvinfo : EIATTR_REG_RECONFIG
	.align		4
.L_119:
        /*0358*/ 	.byte	0x01, 0x54
	.zero		2


	//----- nvinfo : EIATTR_SYSCALL_OFFSETS
	.align		4
        /*035c*/ 	.byte	0x04, 0x46
        /*035e*/ 	.short	(.L_121 - .L_120)


	//   ....[0]....
.L_120:
        /*0360*/ 	.word	0x000014e0


	//   ....[1]....
        /*0364*/ 	.word	0x0000c850


	//   ....[2]....
        /*0368*/ 	.word	0x0000c980


	//   ....[3]....
        /*036c*/ 	.word	0x0000ca80


	//----- nvinfo : EIATTR_MBARRIER_INSTR_OFFSETS
	.align		4
.L_121:
        /*0370*/ 	.byte	0x04, 0x39
        /*0372*/ 	.short	(.L_123 - .L_122)


	//   ....[0]....
.L_122:
        /*0374*/ 	.word	0x00000280
        /*0378*/ 	.word	0x000000ff
        /*037c*/ 	.word	0x00031c00
        /*0380*/ 	.short	0x0100
        /*0382*/ 	.byte	0x08
	.zero		1


	//   ....[1]....
        /*0384*/ 	.word	0x00000290
        /*0388*/ 	.word	0x000000ff
        /*038c*/ 	.word	0x00031c20
        /*0390*/ 	.short	0x0100
        /*0392*/ 	.byte	0x08
	.zero		1


	//   ....[2]....
        /*0394*/ 	.word	0x00000380
        /*0398*/ 	.word	0x000000ff
        /*039c*/ 	.word	0x00031c30
        /*03a0*/ 	.short	0x0100
        /*03a2*/ 	.byte	0x08
	.zero		1


	//   ....[3]....
        /*03a4*/ 	.word	0x00000390
        /*03a8*/ 	.word	0x000000ff
        /*03ac*/ 	.word	0x00031c40
        /*03b0*/ 	.short	0x0100
        /*03b2*/ 	.byte	0x08
	.zero		1


	//   ....[4]....
        /*03b4*/ 	.word	0x000003a0
        /*03b8*/ 	.word	0x000000ff
        /*03bc*/ 	.word	0x00031c38
        /*03c0*/ 	.short	0x0100
        /*03c2*/ 	.byte	0x08
	.zero		1


	//   ....[5]....
        /*03c4*/ 	.word	0x000003b0
        /*03c8*/ 	.word	0x000000ff
        /*03cc*/ 	.word	0x00031c48
        /*03d0*/ 	.short	0x0100
        /*03d2*/ 	.byte	0x08
	.zero		1


	//   ....[6]....
        /*03d4*/ 	.word	0x000004e0
        /*03d8*/ 	.word	0x000000ff
        /*03dc*/ 	.word	0x00031c50
        /*03e0*/ 	.short	0x0100
        /*03e2*/ 	.byte	0x08
	.zero		1


	//   ....[7]....
        /*03e4*/ 	.word	0x000004f0
        /*03e8*/ 	.word	0x000000ff
        /*03ec*/ 	.word	0x00031c60
        /*03f0*/ 	.short	0x0100
        /*03f2*/ 	.byte	0x08
	.zero		1


	//   ....[8]....
        /*03f4*/ 	.word	0x00000500
        /*03f8*/ 	.word	0x000000ff
        /*03fc*/ 	.word	0x00031c58
        /*0400*/ 	.short	0x0100
        /*0402*/ 	.byte	0x08
	.zero		1


	//   ....[9]....
        /*0404*/ 	.word	0x00000510
        /*0408*/ 	.word	0x000000ff
        /*040c*/ 	.word	0x00031c68
        /*0410*/ 	.short	0x0100
        /*0412*/ 	.byte	0x08
	.zero		1


	//   ....[10]....
        /*0414*/ 	.word	0x00000600
        /*0418*/ 	.word	0x000000ff
        /*041c*/ 	.word	0x00031c70
        /*0420*/ 	.short	0x0100
        /*0422*/ 	.byte	0x06
	.zero		1


	//   ....[11]....
        /*0424*/ 	.word	0x00000610
        /*0428*/ 	.word	0x000000ff
        /*042c*/ 	.word	0x00031c80
        /*0430*/ 	.short	0x0100
        /*0432*/ 	.byte	0x06
	.zero		1


	//   ....[12]....
        /*0434*/ 	.word	0x00000620
        /*0438*/ 	.word	0x000000ff
        /*043c*/ 	.word	0x00031c78
        /*0440*/ 	.short	0x0100
        /*0442*/ 	.byte	0x06
	.zero		1


	//   ....[13]....
        /*0444*/ 	.word	0x00000630
        /*0448*/ 	.word	0x000000ff
        /*044c*/ 	.word	0x00031c88
        /*0450*/ 	.short	0x0100
        /*0452*/ 	.byte	0x06
	.zero		1


	//   ....[14]....
        /*0454*/ 	.word	0x00000760
        /*0458*/ 	.word	0x000000ff
        /*045c*/ 	.word	0x00031c90
        /*0460*/ 	.short	0x0100
        /*0462*/ 	.byte	0x08
	.zero		1


	//   ....[15]....
        /*0464*/ 	.word	0x00000770
        /*0468*/ 	.word	0x000000ff
        /*046c*/ 	.word	0x00031ca0
        /*0470*/ 	.short	0x0100
        /*0472*/ 	.byte	0x08
	.zero		1


	//   ....[16]....
        /*0474*/ 	.word	0x00000780
        /*0478*/ 	.word	0x000000ff
        /*047c*/ 	.word	0x00031c98
        /*0480*/ 	.short	0x0100
        /*0482*/ 	.byte	0x08
	.zero		1


	//   ....[17]....
        /*0484*/ 	.word	0x00000790
        /*0488*/ 	.word	0x000000ff
        /*048c*/ 	.word	0x00031ca8
        /*0490*/ 	.short	0x0100
        /*0492*/ 	.byte	0x08
	.zero		1


	//   ....[18]....
        /*0494*/ 	.word	0x000008c0
        /*0498*/ 	.word	0x000000ff
        /*049c*/ 	.word	0x00031cb0
        /*04a0*/ 	.short	0x0100
        /*04a2*/ 	.byte	0x08
	.zero		1


	//   ....[19]....
        /*04a4*/ 	.word	0x000008d0
        /*04a8*/ 	.word	0x000000ff
        /*04ac*/ 	.word	0x00031cc0
        /*04b0*/ 	.short	0x0100
        /*04b2*/ 	.byte	0x08
	.zero		1


	//   ....[20]....
        /*04b4*/ 	.word	0x000008e0
        /*04b8*/ 	.word	0x000000ff
        /*04bc*/ 	.word	0x00031cb8
        /*04c0*/ 	.short	0x0100
        /*04c2*/ 	.byte	0x08
	.zero		1


	//   ....[21]....
        /*04c4*/ 	.word	0x000008f0
        /*04c8*/ 	.word	0x000000ff
        /*04cc*/ 	.word	0x00031cc8
        /*04d0*/ 	.short	0x0100
        /*04d2*/ 	.byte	0x08
	.zero		1


	//   ....[22]....
        /*04d4*/ 	.word	0x00001540
        /*04d8*/ 	.word	0x000000ff
        /*04dc*/ 	.word	0x00031c00
        /*04e0*/ 	.short	0x010a
        /*04e2*/ 	.byte	0x24
	.zero		1


	//   ....[23]....
        /*04e4*/ 	.word	0x000015b0
        /*04e8*/ 	.word	0x00000000
        /*04ec*/ 	.word	0x00031c30
        /*04f0*/ 	.short	0x010a
        /*04f2*/ 	.byte	0x3f
	.zero		1


	//   ....[24]....
        /*04f4*/ 	.word	0x00001620
        /*04f8*/ 	.word	0x00000000
        /*04fc*/ 	.word	0x00031c30
        /*0500*/ 	.short	0x010a
        /*0502*/ 	.byte	0x3f
	.zero		1


	//   ....[25]....
        /*0504*/ 	.word	0x000046a0
        /*0508*/ 	.word	0x00000004
        /*050c*/ 	.word	0x00000000
        /*0510*/ 	.short	0x0101
        /*0512*/ 	.byte	0x3f
	.zero		1


	//   ....[26]....
        /*0514*/ 	.word	0x000057a0
        /*0518*/ 	.word	0x000000ff
        /*051c*/ 	.word	0x00031c30
        /*0520*/ 	.short	0x010a
        /*0522*/ 	.byte	0x06
	.zero		1


	//   ....[27]....
        /*0524*/ 	.word	0x000057e0
        /*0528*/ 	.word	0x000000ff
        /*052c*/ 	.word	0x00031c30
        /*0530*/ 	.short	0x010a
        /*0532*/ 	.byte	0x06
	.zero		1


	//   ....[28]....
        /*0534*/ 	.word	0x00006e90
        /*0538*/ 	.word	0x000000ff
        /*053c*/ 	.word	0x00031c50
        /*0540*/ 	.short	0x010a
        /*0542*/ 	.byte	0x06
	.zero		1


	//   ....[29]....
        /*0544*/ 	.word	0x00006ed0
        /*0548*/ 	.word	0x000000ff
        /*054c*/ 	.word	0x00031c50
        /*0550*/ 	.short	0x010a
        /*0552*/ 	.byte	0x06
	.zero		1


	//   ....[30]....
        /*0554*/ 	.word	0x00008940
        /*0558*/ 	.word	0x00000015
        /*055c*/ 	.word	0x00000000
        /*0560*/ 	.short	0x0101
        /*0562*/ 	.byte	0x3f
	.zero		1


	//   ....[31]....
        /*0564*/ 	.word	0x00008a70
        /*0568*/ 	.word	0x0000000a
        /*056c*/ 	.word	0x00000000
        /*0570*/ 	.short	0x0101
        /*0572*/ 	.byte	0x3f
	.zero		1


	//   ....[32]....
        /*0574*/ 	.word	0x00009750
        /*0578*/ 	.word	0x000000ff
        /*057c*/ 	.word	0x00031c50
        /*0580*/ 	.short	0x010a
        /*0582*/ 	.byte	0x09
	.zero		1


	//   ....[33]....
        /*0584*/ 	.word	0x00009790
        /*0588*/ 	.word	0x000000ff
        /*058c*/ 	.word	0x00031c50
        /*0590*/ 	.short	0x010a
        /*0592*/ 	.byte	0x09
	.zero		1


	//   ....[34]....
        /*0594*/ 	.word	0x00009f60
        /*0598*/ 	.word	0x00000008
        /*059c*/ 	.word	0x00000000
        /*05a0*/ 	.short	0x0101
        /*05a2*/ 	.byte	0x3f
	.zero		1


	//   ....[35]....
        /*05a4*/ 	.word	0x0000ad40
        /*05a8*/ 	.word	0x000000ff
        /*05ac*/ 	.word	0x00000000
        /*05b0*/ 	.short	0x0101
        /*05b2*/ 	.byte	0x04
	.zero		1


	//   ....[36]....
        /*05b4*/ 	.word	0x0000d0e0
        /*05b8*/ 	.word	0x00000005
        /*05bc*/ 	.word	0x00031c40
        /*05c0*/ 	.short	0x010a
        /*05c2*/ 	.byte	0x3f
	.zero		1


	//   ....[37]....
        /*05c4*/ 	.word	0x0000d5f0
        /*05c8*/ 	.word	0x0000001a
        /*05cc*/ 	.word	0x00031c20
        /*05d0*/ 	.short	0x010a
        /*05d2*/ 	.byte	0x3f
	.zero		1


	//   ....[38]....
        /*05d4*/ 	.word	0x0000d8e0
        /*05d8*/ 	.word	0x00000003
        /*05dc*/ 	.word	0x00031c40
        /*05e0*/ 	.short	0x010a
        /*05e2*/ 	.byte	0x3f
	.zero		1


	//   ....[39]....
        /*05e4*/ 	.word	0x0000db60
        /*05e8*/ 	.word	0x00000002
        /*05ec*/ 	.word	0x00000060
        /*05f0*/ 	.short	0x010a
        /*05f2*/ 	.byte	0x3f
	.zero		1


	//   ....[40]....
        /*05f4*/ 	.word	0x0000e070
        /*05f8*/ 	.word	0x00000003
        /*05fc*/ 	.word	0x00031c40
        /*0600*/ 	.short	0x010a
        /*0602*/ 	.byte	0x3f
	.zero		1


	//   ....[41]....
        /*0604*/ 	.word	0x0000e2f0
        /*0608*/ 	.word	0x00000003
        /*060c*/ 	.word	0x00000060
        /*0610*/ 	.short	0x010a
        /*0612*/ 	.byte	0x3f
	.zero		1


	//   ....[42]....
        /*0614*/ 	.word	0x0000e760
        /*0618*/ 	.word	0x00000002
        /*061c*/ 	.word	0x00031c40
        /*0620*/ 	.short	0x010a
        /*0622*/ 	.byte	0x3f
	.zero		1


	//   ....[43]....
        /*0624*/ 	.word	0x0000ea00
        /*0628*/ 	.word	0x00000002
        /*062c*/ 	.word	0x00000060
        /*0630*/ 	.short	0x010a
        /*0632*/ 	.byte	0x3f
	.zero		1


	//   ....[44]....
        /*0634*/ 	.word	0x0000edf0
        /*0638*/ 	.word	0x00000003
        /*063c*/ 	.word	0x00031c60
        /*0640*/ 	.short	0x010a
        /*0642*/ 	.byte	0x3f
	.zero		1


	//   ....[45]....
        /*0644*/ 	.word	0x0000fae0
        /*0648*/ 	.word	0x00000009
        /*064c*/ 	.word	0x00031c20
        /*0650*/ 	.short	0x010a
        /*0652*/ 	.byte	0x3f
	.zero		1


	//   ....[46]....
        /*0654*/ 	.word	0x0000fc80
        /*0658*/ 	.word	0x00000007
        /*065c*/ 	.word	0x00000000
        /*0660*/ 	.short	0x010a
        /*0662*/ 	.byte	0x3f
	.zero		1


	//   ....[47]....
        /*0664*/ 	.word	0x0000fcf0
        /*0668*/ 	.word	0x00000003
        /*066c*/ 	.word	0x00000000
        /*0670*/ 	.short	0x010a
        /*0672*/ 	.byte	0x3f
	.zero		1


	//   ....[48]....
        /*0674*/ 	.word	0x0000fd50
        /*0678*/ 	.word	0x00000005
        /*067c*/ 	.word	0x00000000
        /*0680*/ 	.short	0x010a
        /*0682*/ 	.byte	0x3f
	.zero		1


	//   ....[49]....
        /*0684*/ 	.word	0x0000fd80
        /*0688*/ 	.word	0x00000003
        /*068c*/ 	.word	0x00000000
        /*0690*/ 	.short	0x010a
        /*0692*/ 	.byte	0x3f
	.zero		1


	//   ....[50]....
        /*0694*/ 	.word	0x0000fdf0
        /*0698*/ 	.word	0x00000003
        /*069c*/ 	.word	0x00031c00
        /*06a0*/ 	.short	0x010a
        /*06a2*/ 	.byte	0x3f
	.zero		1


	//   ....[51]....
        /*06a4*/ 	.word	0x0000fe40
        /*06a8*/ 	.word	0x00000000
        /*06ac*/ 	.word	0x00031c30
        /*06b0*/ 	.short	0x010a
        /*06b2*/ 	.byte	0x3f
	.zero		1


	//   ....[52]....
        /*06b4*/ 	.word	0x0000fea0
        /*06b8*/ 	.word	0x00000009
        /*06bc*/ 	.word	0x00031c30
        /*06c0*/ 	.short	0x010a
        /*06c2*/ 	.byte	0x3f
	.zero		1


	//   ....[53]....
        /*06c4*/ 	.word	0x0000ff00
        /*06c8*/ 	.word	0x00000008
        /*06cc*/ 	.word	0x00031c50
        /*06d0*/ 	.short	0x010a
        /*06d2*/ 	.byte	0x3f
	.zero		1


	//   ....[54]....
        /*06d4*/ 	.word	0x0000ff60
        /*06d8*/ 	.word	0x00000005
        /*06dc*/ 	.word	0x00031c50
        /*06e0*/ 	.short	0x010a
        /*06e2*/ 	.byte	0x3f
	.zero		1


	//   ....[55]....
        /*06e4*/ 	.word	0x00010100
        /*06e8*/ 	.word	0x00000005
        /*06ec*/ 	.word	0x00031c40
        /*06f0*/ 	.short	0x010a
        /*06f2*/ 	.byte	0x3f
	.zero		1


	//   ....[56]....
        /*06f4*/ 	.word	0x00010150
        /*06f8*/ 	.word	0x0000001a
        /*06fc*/ 	.word	0x00031c20
        /*0700*/ 	.short	0x010a
        /*0702*/ 	.byte	0x3f
	.zero		1


	//   ....[57]....
        /*0704*/ 	.word	0x000101a0
        /*0708*/ 	.word	0x00000003
        /*070c*/ 	.word	0x00031c40
        /*0710*/ 	.short	0x010a
        /*0712*/ 	.byte	0x3f
	.zero		1


	//   ....[58]....
        /*0714*/ 	.word	0x000101f0
        /*0718*/ 	.word	0x00000002
        /*071c*/ 	.word	0x00000060
        /*0720*/ 	.short	0x010a
        /*0722*/ 	.byte	0x3f
	.zero		1


	//   ....[59]....
        /*0724*/ 	.word	0x00010240
        /*0728*/ 	.word	0x00000003
        /*072c*/ 	.word	0x00031c40
        /*0730*/ 	.short	0x010a
        /*0732*/ 	.byte	0x3f
	.zero		1


	//   ....[60]....
        /*0734*/ 	.word	0x00010290
        /*0738*/ 	.word	0x00000003
        /*073c*/ 	.word	0x00000060
        /*0740*/ 	.short	0x010a
        /*0742*/ 	.byte	0x3f
	.zero		1


	//   ....[61]....
        /*0744*/ 	.word	0x000102e0
        /*0748*/ 	.word	0x00000002
        /*074c*/ 	.word	0x00031c40
        /*0750*/ 	.short	0x010a
        /*0752*/ 	.byte	0x3f
	.zero		1


	//   ....[62]....
        /*0754*/ 	.word	0x00010330
        /*0758*/ 	.word	0x00000002
        /*075c*/ 	.word	0x00000060
        /*0760*/ 	.short	0x010a
        /*0762*/ 	.byte	0x3f
	.zero		1


	//   ....[63]....
        /*0764*/ 	.word	0x00010380
        /*0768*/ 	.word	0x00000003
        /*076c*/ 	.word	0x00031c60
        /*0770*/ 	.short	0x010a
        /*0772*/ 	.byte	0x3f
	.zero		1


	//   ....[64]....
        /*0774*/ 	.word	0x00010d30
        /*0778*/ 	.word	0x00000009
        /*077c*/ 	.word	0x00031c20
        /*0780*/ 	.short	0x010a
        /*0782*/ 	.byte	0x3f
	.zero		1


	//   ....[65]....
        /*0784*/ 	.word	0x00010ed0
        /*0788*/ 	.word	0x00000007
        /*078c*/ 	.word	0x00000000
        /*0790*/ 	.short	0x010a
        /*0792*/ 	.byte	0x3f
	.zero		1


	//   ....[66]....
        /*0794*/ 	.word	0x00010f20
        /*0798*/ 	.word	0x00000003
        /*079c*/ 	.word	0x00000000
        /*07a0*/ 	.short	0x010a
        /*07a2*/ 	.byte	0x3f
	.zero		1


	//   ....[67]....
        /*07a4*/ 	.word	0x00010f70
        /*07a8*/ 	.word	0x00000005
        /*07ac*/ 	.word	0x00000000
        /*07b0*/ 	.short	0x010a
        /*07b2*/ 	.byte	0x3f
	.zero		1


	//----- nvinfo : EIATTR_NUM_MBARRIERS
	.align		4
.L_123:
        /*07b4*/ 	.byte	0x03, 0x38
        /*07b6*/ 	.short	0x0016


	//----- nvinfo : EIATTR_EXIT_INSTR_OFFSETS
	.align		4
        /*07b8*/ 	.byte	0x04, 0x1c
        /*07ba*/ 	.short	(.L_125 - .L_124)


	//   ....[0]....
.L_124:
        /*07bc*/ 	.word	0x00000aa0


	//   ....[1]....
        /*07c0*/ 	.word	0x0000b820


	//   ....[2]....
        /*07c4*/ 	.word	0x0000b880


	//   ....[3]....
        /*07c8*/ 	.word	0x0000fdd0


	//----- nvinfo : EIATTR_MAX_THREADS
	.align		4
.L_125:
        /*07cc*/ 	.byte	0x04, 0x05
        /*07ce*/ 	.short	(.L_127 - .L_126)
.L_126:
        /*07d0*/ 	.word	0x00000200
        /*07d4*/ 	.word	0x00000001
        /*07d8*/ 	.word	0x00000001


	//----- nvinfo : EIATTR_CRS_STACK_SIZE
	.align		4
.L_127:
        /*07dc*/ 	.byte	0x04, 0x1e
        /*07de*/ 	.short	(.L_129 - .L_128)
.L_128:
        /*07e0*/ 	.word	0x00000000


	//----- nvinfo : EIATTR_CBANK_PARAM_SIZE
	.align		4
.L_129:
        /*07e4*/ 	.byte	0x03, 0x19
        /*07e6*/ 	.short	0x0a70


	//----- nvinfo : EIATTR_PARAM_CBANK
	.align		4
        /*07e8*/ 	.byte	0x04, 0x0a
        /*07ea*/ 	.short	(.L_131 - .L_130)
	.align		4
.L_130:
        /*07ec*/ 	.word	index@(.nv.constant0._ZN7cutlass13device_kernelIN5flash11enable_sm90INS1_16FlashAttnFwdSm90INS1_25CollectiveMainloopFwdSm90ILi2EN4cute5tupleIJNS5_1CILi1EEES8_S8_EEENS6_IJNS7_ILi192EEENS7_ILi144EEENS7_ILi96EEEEEELi96ENS_6half_tEfNS_4arch4Sm90ELb0ELb0ELb1ELb1ELb0ELb0ELb0ELb0ELb1ELb0ELb0ELb0EEENS1_21CollectiveEpilogueFwdINS6_IJSA_SC_SB_EEES9_SE_SG_Li384ELb1ELb0ELb0ELb0EEENS1_36VarlenDynamicPersistentTileSchedulerILi192ELi144ELi384ELi32ELb0ELb0ELb1ELb0ELb1ELb1EEEEEEEEEvNT_6ParamsE)
        /*07f0*/ 	.short	0x0210
        /*07f2*/ 	.short	0x0a70


	//----- nvinfo : EIATTR_SW_WAR
	.align		4
.L_131:
        /*07f4*/ 	.byte	0x04, 0x36
        /*07f6*/ 	.short	(.L_133 - .L_132)
.L_132:
        /*07f8*/ 	.word	0x00000008
.L_133:


//--------------------- .nv.info._ZN7cutlass13device_kernelIN5flash11enable_sm90INS1_16FlashAttnFwdSm90INS1_25CollectiveMainloopFwdSm90ILi2EN4cute5tupleIJNS5_1CILi1EEES8_S8_EEENS6_IJNS7_ILi192EEENS7_ILi144EEENS7_ILi96EEEEEELi96ENS_6half_tEfNS_4arch4Sm90ELb0ELb0ELb1ELb1ELb0ELb1ELb0ELb0ELb1ELb0ELb0ELb0EEENS1_21CollectiveEpilogueFwdINS6_IJSA_SC_SB_EEES9_SE_SG_Li384ELb1ELb0ELb0ELb0EEENS1_36VarlenDynamicPersistentTileSchedulerILi192ELi144ELi384ELi32ELb0ELb0ELb1ELb0ELb1ELb1EEEEEEEEEvNT_6ParamsE --------------------------
	.section	.nv.info._ZN7cutlass13device_kernelIN5flash11enable_sm90INS1_16FlashAttnFwdSm90INS1_25CollectiveMainloopFwdSm90ILi2EN4cute5tupleIJNS5_1CILi1EEES8_S8_EEENS6_IJNS7_ILi192EEENS7_ILi144EEENS7_ILi96EEEEEELi96ENS_6half_tEfNS_4arch4Sm90ELb0ELb0ELb1ELb1ELb0ELb1ELb0ELb0ELb1ELb0ELb0ELb0EEENS1_21CollectiveEpilogueFwdINS6_IJSA_SC_SB_EEES9_SE_SG_Li384ELb1ELb0ELb0ELb0EEENS1_36VarlenDynamicPersistentTileSchedulerILi192ELi144ELi384ELi32ELb0ELb0ELb1ELb0ELb1ELb1EEEEEEEEEvNT_6ParamsE,"",@"SHT_CUDA_INFO"
	.sectionflags	@""
	.align	4


	//----- nvinfo : EIATTR_CUDA_API_VERSION
	.align		4
        /*0000*/ 	.byte	0x04, 0x37
        /*0002*/ 	.short	(.L_135 - .L_134)
.L_134:
        /*0004*/ 	.word	0x00000082


	//----- nvinfo : EIATTR_KPARAM_INFO
	.align		4
.L_135:
        /*0008*/ 	.byte	0x04, 0x17
        /*000a*/ 	.short	(.L_137 - .L_136)
.L_136:
        /*000c*/ 	.word	0x00000000
        /*0010*/ 	.short	0x0000
        /*0012*/ 	.short	0x0070
        /*0014*/ 	.byte	0x00, 0xf0, 0x01, 0x28


	//----- nvinfo : EIATTR_SPARSE_MMA_MASK
	.align		4
.L_137:
        /*0018*/ 	.byte	0x03, 0x50
        /*001a*/ 	.short	0x0000


	//----- nvinfo : EIATTR_MAXREG_COUNT
	.align		4
        /*001c*/ 	.byte	0x03, 0x1b
        /*001e*/ 	.short	0x0080


	//----- nvinfo : EIATTR_NUM_BARRIERS
	.align		4
        /*0020*/ 	.byte	0x02, 0x4c
        /*0022*/ 	.byte	0x10
	.zero		1


	//----- nvinfo : EIATTR_EXTERNS
	.align		4
        /*0024*/ 	.byte	0x04, 0x0f
        /*0026*/ 	.short	(.L_139 - .L_138)


	//   ....[0]....
	.align		4
.L_138:
        /*0028*/ 	.word	index@(__assertfail)


	//----- nvinfo : EIATTR_ANNOTATIONS
	.align		4
.L_139:
        /*002c*/ 	.byte	0x04, 0x55
        /*002e*/ 	.short	(.L_141 - .L_140)


	//   ....[0]....
.L_140:
        /* <DEDUP_REMOVED lines=86> */
        /*0584*/ 	.byte	0x00, 0xc3, 0x01, 0x00


	//----- nvinfo : EIATTR_MERCURY_ISA_VERSION
	.align		4
.L_141:
        /*0588*/ 	.byte	0x03, 0x5f
        /*058a*/ 	.short	0x0101


	//----- nvinfo : EIATTR_UNUSED_LOAD_BYTE_OFFSET
	.align		4
        /*058c*/ 	.byte	0x04, 0x44
        /*058e*/ 	.short	(.L_143 - .L_142)


	//   ....[0]....
.L_142:
        /*0590*/ 	.word	0x00000b30
        /*0594*/ 	.word	0x0000fff0


	//   ....[1]....
        /*0598*/ 	.word	0x00015490
        /*059c*/ 	.word	0x0000fff0


	//----- nvinfo : EIATTR_INT_WARP_WIDE_INSTR_OFFSETS
	.align		4
.L_143:
        /*05a0*/ 	.byte	0x04, 0x31
        /*05a2*/ 	.short	(.L_145 - .L_144)


	//   ....[0]....
.L_144:
        /*05a4*/ 	.word	0x000001c0


	//   ....[1]....
        /*05a8*/ 	.word	0x00000200


	//   ....[2]....
        /*05ac*/ 	.word	0x00000270


	//   ....[3]....
        /*05b0*/ 	.word	0x00018900


	//   ....[4]....
        /*05b4*/ 	.word	0x00018990


	//   ....[5]....
        /*05b8*/ 	.word	0x00018dd0


	//   ....[6]....
        /*05bc*/ 	.word	0x00018e00


	//   ....[7]....
        /*05c0*/ 	.word	0x00018ff0


	//   ....[8]....
        /*05c4*/ 	.word	0x000190c0


	//   ....[9]....
        /*05c8*/ 	.word	0x0001afe0


	//   ....[10]....
        /*05cc*/ 	.word	0x0001b070


	//----- nvinfo : EIATTR_COOP_GROUP_MASK_REGIDS
	.align		4
.L_145:
        /*05d0*/ 	.byte	0x04, 0x29
        /*05d2*/ 	.short	(.L_147 - .L_146)


	//   ....[0]....
.L_146:
        /*05d4*/ 	.word	0xffffffff


	//   ....[1]....
        /*05d8*/ 	.word	0xffffffff


	//   ....[2]....
        /*05dc*/ 	.word	0xffffffff


	//   ....[3]....
        /*05e0*/ 	.word	0xffffffff


	//   ....[4]....
        /*05e4*/ 	.word	0xffffffff


	//   ....[5]....
        /*05e8*/ 	.word	0xffffffff


	//   ....[6]....
        /*05ec*/ 	.word	0xffffffff


	//   ....[7]....
        /*05f0*/ 	.word	0xffffffff


	//   ....[8]....
        /*05f4*/ 	.word	0xffffffff


	//   ....[9]....
        /*05f8*/ 	.word	0xffffffff


	//   ....[10]....
        /*05fc*/ 	.word	0xffffffff


	//   ....[11]....
        /*0600*/ 	.word	0xffffffff


	//   ....[12]....
        /*0604*/ 	.word	0xffffffff


	//   ....[13]....
        /*0608*/ 	.word	0xffffffff


	//   ....[14]....
        /*060c*/ 	.word	0xffffffff


	//   ....[15]....
        /*0610*/ 	.word	0xffffffff


	//   ....[16]....
        /*0614*/ 	.word	0xffffffff


	//   ....[17]....
        /*0618*/ 	.word	0xffffffff


	//   ....[18]....
        /*061c*/ 	.word	0xffffffff


	//   ....[19]....
        /*0620*/ 	.word	0xffffffff


	//   ....[20]....
        /*0624*/ 	.word	0xffffffff


	//   ....[21]....
        /*0628*/ 	.word	0xffffffff


	//   ....[22]....
        /*062c*/ 	.word	0xffffffff


	//   ....[23]....
        /*0630*/ 	.word	0xffffffff


	//   ....[24]....
        /*0634*/ 	.word	0xffffffff


	//   ....[25]....
        /*0638*/ 	.word	0xffffffff


	//   ....[26]....
        /*063c*/ 	.word	0xffffffff


	//   ....[27]....
        /*0640*/ 	.word	0xffffffff


	//   ....[28]....
        /*0644*/ 	.word	0xffffffff


	//   ....[29]....
        /*0648*/ 	.word	0xffffffff


	//   ....[30]....
        /*064c*/ 	.word	0xffffffff


	//   ....[31]....
        /*0650*/ 	.word	0xffffffff


	//   ....[32]....
        /*0654*/ 	.word	0xffffffff


	//   ....[33]....
        /*0658*/ 	.word	0xffffffff


	//   ....[34]....
        /*065c*/ 	.word	0xffffffff


	//   ....[35]....
        /*0660*/ 	.word	0xffffffff


	//   ....[36]....
        /*0664*/ 	.word	0xffffffff


	//   ....[37]....
        /*0668*/ 	.word	0xffffffff


	//   ....[38]....
        /*066c*/ 	.word	0xffffffff


	//   ....[39]....
        /*0670*/ 	.word	0xffffffff


	//   ....[40]....
        /*0674*/ 	.word	0xffffffff


	//   ....[41]....
        /*0678*/ 	.word	0xffffffff


	//   ....[42]....
        /*067c*/ 	.word	0xffffffff


	//   ....[43]....
        /*0680*/ 	.word	0xffffffff


	//   ....[44]....
        /*0684*/ 	.word	0xffffffff


	//   ....[45]....
        /*0688*/ 	.word	0xffffffff


	//   ....[46]....
        /*068c*/ 	.word	0xffffffff


	//   ....[47]....
        /*0690*/ 	.word	0xffffffff


	//   ....[48]....
        /*0694*/ 	.word	0xffffffff


	//   ....[49]....
        /*0698*/ 	.word	0xffffffff


	//   ....[50]....
        /*069c*/ 	.word	0xffffffff


	//   ....[51]....
        /*06a0*/ 	.word	0xffffffff


	//   ....[52]....
        /*06a4*/ 	.word	0xffffffff


	//   ....[53]....
        /*06a8*/ 	.word	0xffffffff


	//   ....[54]....
        /*06ac*/ 	.word	0xffffffff


	//   ....[55]....
        /*06b0*/ 	.word	0xffffffff


	//   ....[56]....
        /*06b4*/ 	.word	0x0500000f


	//   ....[57]....
        /*06b8*/ 	.word	0x0500000f


	//   ....[58]....
        /*06bc*/ 	.word	0x0500000f


	//   ....[59]....
        /*06c0*/ 	.word	0x0500000f


	//   ....[60]....
        /*06c4*/ 	.word	0x0500000f


	//   ....[61]....
        /*06c8*/ 	.word	0x0500000f


	//   ....[62]....
        /*06cc*/ 	.word	0x0500000f


	//   ....[63]....
        /*06d0*/ 	.word	0x0500000f


	//   ....[64]....
        /*06d4*/ 	.word	0x0500000f


	//   ....[65]....
        /*06d8*/ 	.word	0x0500000f


	//   ....[66]....
        /*06dc*/ 	.word	0x0500000f


	//   ....[67]....
        /*06e0*/ 	.word	0x0500000f


	//   ....[68]....
        /*06e4*/ 	.word	0x0500000f


	//   ....[69]....
        /*06e8*/ 	.word	0x0500000f


	//   ....[70]....
        /*06ec*/ 	.word	0x0500000f


	//   ....[71]....
        /*06f0*/ 	.word	0x0500000f


	//   ....[72]....
        /*06f4*/ 	.word	0x0500000f


	//   ....[73]....
        /*06f8*/ 	.word	0x0500000f


	//   ....[74]....
        /*06fc*/ 	.word	0x0500000f


	//   ....[75]....
        /*0700*/ 	.word	0x0500000f


	//   ....[76]....
        /*0704*/ 	.word	0x0500000f


	//   ....[77]....
        /*0708*/ 	.word	0x0500000f


	//   ....[78]....
        /*070c*/ 	.word	0x0500000f


	//   ....[79]....
        /*0710*/ 	.word	0x0500000f


	//   ....[80]....
        /*0714*/ 	.word	0x0500000f


	//   ....[81]....
        /*0718*/ 	.word	0x0500000f


	//   ....[82]....
        /*071c*/ 	.word	0x0500000f


	//   ....[83]....
        /*0720*/ 	.word	0x0500000f


	//   ....[84]....
        /*0724*/ 	.word	0x0500000f


	//----- nvinfo : EIATTR_COOP_GROUP_INSTR_OFFSETS
	.align		4
.L_147:
        /*0728*/ 	.byte	0x04, 0x28
        /*072a*/ 	.short	(.L_149 - .L_148)


	//   ....[0]....
.L_148:
        /*072c*/ 	.word	0x00000070


	//   ....[1]....
        /*0730*/ 	.word	0x000001d0


	//   ....[2]....
        /*0734*/ 	.word	0x00000220


	//   ....[3]....
        /*0738*/ 	.word	0x00000450


	//   ....[4]....
        /*073c*/ 	.word	0x000005b0


	//   ....[5]....
        /*0740*/ 	.word	0x000006d0


	//   ....[6]....
        /*0744*/ 	.word	0x00000830


	//   ....[7]....
        /*0748*/ 	.word	0x00006ee0


	//   ....[8]....
        /*074c*/ 	.word	0x0000daf0


	//   ....[9]....
        /*0750*/ 	.word	0x0000db10


	//   ....[10]....
        /*0754*/ 	.word	0x0000df70


	//   ....[11]....
        /*0758*/ 	.word	0x0000dfb0


	//   ....[12]....
        /*075c*/ 	.word	0x0000f2e0


	//   ....[13]....
        /*0760*/ 	.word	0x00012380


	//   ....[14]....
        /*0764*/ 	.word	0x000123e0


	//   ....[15]....
        /*0768*/ 	.word	0x00012d90


	//   ....[16]....
        /*076c*/ 	.word	0x00012db0


	//   ....[17]....
        /*0770*/ 	.word	0x00014710


	//   ....[18]....
        /*0774*/ 	.word	0x00014b90


	//   ....[19]....
        /*0778*/ 	.word	0x00014e90


	//   ....[20]....
        /*077c*/ 	.word	0x00014ec0


	//   ....[21]....
        /*0780*/ 	.word	0x00014f10


	//   ....[22]....
        /*0784*/ 	.word	0x00016cc0


	//   ....[23]....
        /*0788*/ 	.word	0x00016e50


	//   ....[24]....
        /*078c*/ 	.word	0x00016e80


	//   ....[25]....
        /*0790*/ 	.word	0x00016eb0


	//   ....[26]....
        /*0794*/ 	.word	0x00016ef0


	//   ....[27]....
        /*0798*/ 	.word	0x00016f40


	//   ....[28]....
        /*079c*/ 	.word	0x00016fa0


	//   ....[29]....
        /*07a0*/ 	.word	0x00017160


	//   ....[30]....
        /*07a4*/ 	.word	0x000171c0


	//   ....[31]....
        /*07a8*/ 	.word	0x00017200


	//   ....[32]....
        /*07ac*/ 	.word	0x00017240


	//   ....[33]....
        /*07b0*/ 	.word	0x00017270


	//   ....[34]....
        /*07b4*/ 	.word	0x000172a0


	//   ....[35]....
        /*07b8*/ 	.word	0x00017320


	//   ....[36]....
        /*07bc*/ 	.word	0x00017350


	//   ....[37]....
        /*07c0*/ 	.word	0x000173d0


	//   ....[38]....
        /*07c4*/ 	.word	0x0001b3e0


	//   ....[39]....
        /*07c8*/ 	.word	0x0001b3f0


	//   ....[40]....
        /*07cc*/ 	.word	0x0001b4e0


	//   ....[41]....
        /*07d0*/ 	.word	0x0001b540


	//   ....[42]....
        /*07d4*/ 	.word	0x0001b580


	//   ....[43]....
        /*07d8*/ 	.word	0x0001b5c0


	//   ....[44]....
        /*07dc*/ 	.word	0x0001b5f0


	//   ....[45]....
        /*07e0*/ 	.word	0x0001b620


	//   ....[46]....
        /*07e4*/ 	.word	0x0001b790


	//   ....[47]....
        /*07e8*/ 	.word	0x0001b7f0


	//   ....[48]....
        /*07ec*/ 	.word	0x0001b830


	//   ....[49]....
        /*07f0*/ 	.word	0x0001b870


	//   ....[50]....
        /*07f4*/ 	.word	0x0001b8a0


	//   ....[51]....
        /*07f8*/ 	.word	0x0001b8d0


	//   ....[52]....
        /*07fc*/ 	.word	0x0001b990


	//   ....[53]....
        /*0800*/ 	.word	0x0001b9b0


	//   ....[54]....
        /*0804*/ 	.word	0x0001ba20


	//   ....[55]....
        /*0808*/ 	.word	0x0001be50


	//   ....[56]....
        /*080c*/ 	.word	0x0001c2d0


	//   ....[57]....
        /*0810*/ 	.word	0x0001c380


	//   ....[58]....
        /*0814*/ 	.word	0x0001c420


	//   ....[59]....
        /*0818*/ 	.word	0x0001c4c0


	//   ....[60]....
        /*081c*/ 	.word	0x0001c560


	//   ....[61]....
        /*0820*/ 	.word	0x0001c650


	//   ....[62]....
        /*0824*/ 	.word	0x0001c6f0


	//   ....[63]....
        /*0828*/ 	.word	0x0001c790


	//   ....[64]....
        /*082c*/ 	.word	0x0001c830


	//   ....[65]....
        /*0830*/ 	.word	0x0001ca90


	//   ....[66]....
        /*0834*/ 	.word	0x0001cd70


	//   ....[67]....
        /*0838*/ 	.word	0x0001d160


	//   ....[68]....
        /*083c*/ 	.word	0x0001d1f0


	//   ....[69]....
        /*0840*/ 	.word	0x0001d290


	//   ....[70]....
        /*0844*/ 	.word	0x0001d340


	//   ....[71]....
        /*0848*/ 	.word	0x0001d3c0


	//   ....[72]....
        /*084c*/ 	.word	0x0001d440


	//   ....[73]....
        /*0850*/ 	.word	0x0001d4c0


	//   ....[74]....
        /*0854*/ 	.word	0x0001d540


	//   ....[75]....
        /*0858*/ 	.word	0x0001d5d0


	//   ....[76]....
        /*085c*/ 	.word	0x0001d680


	//   ....[77]....
        /*0860*/ 	.word	0x0001d700


	//   ....[78]....
        /*0864*/ 	.word	0x0001d780


	//   ....[79]....
        /*0868*/ 	.word	0x0001d800


	//   ....[80]....
        /*086c*/ 	.word	0x0001d880


	//   ....[81]....
        /*0870*/ 	.word	0x0001d8f0


	//   ....[82]....
        /*0874*/ 	.word	0x0001d990


	//   ....[83]....
        /*0878*/ 	.word	0x0001da20


	//   ....[84]....
        /*087c*/ 	.word	0x0001db40


	//----- nvinfo : EIATTR_REG_RECONFIG
	.align		4
.L_149:
        /*0880*/ 	.byte	0x01, 0x54
	.zero		2


	//----- nvinfo : EIATTR_SYSCALL_OFFSETS
	.align		4
        /*0884*/ 	.byte	0x04, 0x46
        /*0886*/ 	.short	(.L_151 - .L_150)


	//   ....[0]....
.L_150:
        /*0888*/ 	.word	0x00001b70


	//   ....[1]....
        /*088c*/ 	.word	0x00001cc0


	//   ....[2]....
        /*0890*/ 	.word	0x000070b0


	//   ....[3]....
        /*0894*/ 	.word	0x00007570


	//   ....[4]....
        /*0898*/ 	.word	0x00018b10


	//   ....[5]....
        /*089c*/ 	.word	0x00018c40


	//   ....[6]....
        /*08a0*/ 	.word	0x00018d40


	//----- nvinfo : EIATTR_MBARRIER_INSTR_OFFSETS
	.align		4
.L_151:
        /*08a4*/ 	.byte	0x04, 0x39
        /*08a6*/ 	.short	(.L_153 - .L_152)


	//   ....[0]....
.L_152:
        /*08a8*/ 	.word	0x00000300
        /*08ac*/ 	.word	0x000000ff
        /*08b0*/ 	.word	0x00031c00
        /*08b4*/ 	.short	0x0100
        /*08b6*/ 	.byte	0x08
	.zero		1


	//   ....[1]....
        /*08b8*/ 	.word	0x00000310
        /*08bc*/ 	.word	0x000000ff
        /*08c0*/ 	.word	0x00031c20
        /*08c4*/ 	.short	0x0100
        /*08c6*/ 	.byte	0x08
	.zero		1


	//   ....[2]....
        /*08c8*/ 	.word	0x00000400
        /*08cc*/ 	.word	0x000000ff
        /*08d0*/ 	.word	0x00031c30
        /*08d4*/ 	.short	0x0100
        /*08d6*/ 	.byte	0x08
	.zero		1


	//   ....[3]....
        /*08d8*/ 	.word	0x00000410
        /*08dc*/ 	.word	0x000000ff
        /*08e0*/ 	.word	0x00031c40
        /*08e4*/ 	.short	0x0100
        /*08e6*/ 	.byte	0x08
	.zero		1


	//   ....[4]....
        /*08e8*/ 	.word	0x00000420
        /*08ec*/ 	.word	0x000000ff
        /*08f0*/ 	.word	0x00031c38
        /*08f4*/ 	.short	0x0100
        /*08f6*/ 	.byte	0x08
	.zero		1


	//   ....[5]....
        /*08f8*/ 	.word	0x00000430
        /*08fc*/ 	.word	0x000000ff
        /*0900*/ 	.word	0x00031c48
        /*0904*/ 	.short	0x0100
        /*0906*/ 	.byte	0x08
	.zero		1


	//   ....[6]....
        /*0908*/ 	.word	0x00000560
        /*090c*/ 	.word	0x000000ff
        /*0910*/ 	.word	0x00031c50
        /*0914*/ 	.short	0x0100
        /*0916*/ 	.byte	0x08
	.zero		1


	//   ....[7]....
        /*0918*/ 	.word	0x00000570
        /*091c*/ 	.word	0x000000ff
        /*0920*/ 	.word	0x00031c60
        /*0924*/ 	.short	0x0100
        /*0926*/ 	.byte	0x08
	.zero		1


	//   ....[8]....
        /*0928*/ 	.word	0x00000580
        /*092c*/ 	.word	0x000000ff
        /*0930*/ 	.word	0x00031c58
        /*0934*/ 	.short	0x0100
        /*0936*/ 	.byte	0x08
	.zero		1


	//   ....[9]....
        /*0938*/ 	.word	0x00000590
        /*093c*/ 	.word	0x000000ff
        /*0940*/ 	.word	0x00031c68
        /*0944*/ 	.short	0x0100
        /*0946*/ 	.byte	0x08
	.zero		1


	//   ....[10]....
        /*0948*/ 	.word	0x00000680
        /*094c*/ 	.word	0x000000ff
        /*0950*/ 	.word	0x00031c70
        /*0954*/ 	.short	0x0100
        /*0956*/ 	.byte	0x06
	.zero		1


	//   ....[11]....
        /*0958*/ 	.word	0x00000690
        /*095c*/ 	.word	0x000000ff
        /*0960*/ 	.word	0x00031c80
        /*0964*/ 	.short	0x0100
        /*0966*/ 	.byte	0x06
	.zero		1


	//   ....[12]....
        /*0968*/ 	.word	0x000006a0
        /*096c*/ 	.word	0x000000ff
        /*0970*/ 	.word	0x00031c78
        /*0974*/ 	.short	0x0100
        /*0976*/ 	.byte	0x06
	.zero		1


	//   ....[13]....
        /*0978*/ 	.word	0x000006b0
        /*097c*/ 	.word	0x000000ff
        /*0980*/ 	.word	0x00031c88
        /*0984*/ 	.short	0x0100
        /*0986*/ 	.byte	0x06
	.zero		1


	//   ....[14]....
        /*0988*/ 	.word	0x000007e0
        /*098c*/ 	.word	0x000000ff
        /*0990*/ 	.word	0x00031c90
        /*0994*/ 	.short	0x0100
        /*0996*/ 	.byte	0x08
	.zero		1


	//   ....[15]....
        /*0998*/ 	.word	0x000007f0
        /*099c*/ 	.word	0x000000ff
        /*09a0*/ 	.word	0x00031ca0
        /*09a4*/ 	.short	0x0100
        /*09a6*/ 	.byte	0x08
	.zero		1


	//   ....[16]....
        /*09a8*/ 	.word	0x00000800
        /*09ac*/ 	.word	0x000000ff
        /*09b0*/ 	.word	0x00031c98
        /*09b4*/ 	.short	0x0100
        /*09b6*/ 	.byte	0x08
	.zero		1


	//   ....[17]....
        /*09b8*/ 	.word	0x00000810
        /*09bc*/ 	.word	0x000000ff
        /*09c0*/ 	.word	0x00031ca8
        /*09c4*/ 	.short	0x0100
        /*09c6*/ 	.byte	0x08
	.zero		1


	//   ....[18]....
        /*09c8*/ 	.word	0x00000940
        /*09cc*/ 	.word	0x000000ff
        /*09d0*/ 	.word	0x00031cb0
        /*09d4*/ 	.short	0x0100
        /*09d6*/ 	.byte	0x08
	.zero		1


	//   ....[19]....
        /*09d8*/ 	.word	0x00000950
        /*09dc*/ 	.word	0x000000ff
        /*09e0*/ 	.word	0x00031cc0
        /*09e4*/ 	.short	0x0100
        /*09e6*/ 	.byte	0x08
	.zero		1


	//   ....[20]....
        /*09e8*/ 	.word	0x00000960
        /*09ec*/ 	.word	0x000000ff
        /*09f0*/ 	.word	0x00031cb8
        /*09f4*/ 	.short	0x0100
        /*09f6*/ 	.byte	0x08
	.zero		1


	//   ....[21]....
        /*09f8*/ 	.word	0x00000970
        /*09fc*/ 	.word	0x000000ff
        /*0a00*/ 	.word	0x00031cc8
        /*0a04*/ 	.short	0x0100
        /*0a06*/ 	.byte	0x08
	.zero		1


	//   ....[22]....
        /*0a08*/ 	.word	0x00003120
        /*0a0c*/ 	.word	0x00000014
        /*0a10*/ 	.word	0x00031c90
        /*0a14*/ 	.short	0x010a
        /*0a16*/ 	.byte	0x3f
	.zero		1


	//   ....[23]....
        /*0a18*/ 	.word	0x00004b60
        /*0a1c*/ 	.word	0x00000014
        /*0a20*/ 	.word	0x00031c90
        /*0a24*/ 	.short	0x010a
        /*0a26*/ 	.byte	0x3f
	.zero		1


	//   ....[24]....
        /*0a28*/ 	.word	0x000065b0
        /*0a2c*/ 	.word	0x00000014
        /*0a30*/ 	.word	0x00031c90
        /*0a34*/ 	.short	0x010a
        /*0a36*/ 	.byte	0x3f
	.zero		1


	//   ....[25]....
        /*0a38*/ 	.word	0x00006820
        /*0a3c*/ 	.word	0x00000020
        /*0a40*/ 	.word	0x00000000
        /*0a44*/ 	.short	0x0101
        /*0a46*/ 	.byte	0x3f
	.zero		1


	//   ....[26]....
        /*0a48*/ 	.word	0x00006860
        /*0a4c*/ 	.word	0x00000014
        /*0a50*/ 	.word	0x00031cb0
        /*0a54*/ 	.short	0x010a
        /*0a56*/ 	.byte	0x3f
	.zero		1


	//   ....[27]....
        /*0a58*/ 	.word	0x00006ba0
        /*0a5c*/ 	.word	0x00000014
        /*0a60*/ 	.word	0x00000000
        /*0a64*/ 	.short	0x0101
        /*0a66*/ 	.byte	0x3f
	.zero		1


	//   ....[28]....
        /*0a68*/ 	.word	0x00007150
        /*0a6c*/ 	.word	0x00000012
        /*0a70*/ 	.word	0x00031c00
        /*0a74*/ 	.short	0x010a
        /*0a76*/ 	.byte	0x3f
	.zero		1


	//   ....[29]....
        /*0a78*/ 	.word	0x000071a0
        /*0a7c*/ 	.word	0x00000012
        /*0a80*/ 	.word	0x00031c00
        /*0a84*/ 	.short	0x010a
        /*0a86*/ 	.byte	0x3f
	.zero		1


	//   ....[30]....
        /*0a88*/ 	.word	0x00007a90
        /*0a8c*/ 	.word	0x00000012
        /*0a90*/ 	.word	0x00031c00
        /*0a94*/ 	.short	0x010a
        /*0a96*/ 	.byte	0x3f
	.zero		1


	//   ....[31]....
        /*0a98*/ 	.word	0x000092a0
        /*0a9c*/ 	.word	0x00000012
        /*0aa0*/ 	.word	0x00031c00
        /*0aa4*/ 	.short	0x010a
        /*0aa6*/ 	.byte	0x3f
	.zero		1


	//   ....[32]....
        /*0aa8*/ 	.word	0x0000a970
        /*0aac*/ 	.word	0x00000000
        /*0ab0*/ 	.word	0x00031c30
        /*0ab4*/ 	.short	0x010a
        /*0ab6*/ 	.byte	0x3f
	.zero		1


	//   ....[33]....
        /*0ab8*/ 	.word	0x0000aa40
        /*0abc*/ 	.word	0x00000000
        /*0ac0*/ 	.word	0x00031c30
        /*0ac4*/ 	.short	0x010a
        /*0ac6*/ 	.byte	0x3f
	.zero		1


	//   ....[34]....
        /*0ac8*/ 	.word	0x0000e500
        /*0acc*/ 	.word	0x00000000
        /*0ad0*/ 	.word	0x00000000
        /*0ad4*/ 	.short	0x0101
        /*0ad6*/ 	.byte	0x3f
	.zero		1


	//   ....[35]....
        /*0ad8*/ 	.word	0x0000f5c0
        /*0adc*/ 	.word	0x0000000e
        /*0ae0*/ 	.word	0x00031c30
        /*0ae4*/ 	.short	0x010a
        /*0ae6*/ 	.byte	0x3f
	.zero		1


	//   ....[36]....
        /*0ae8*/ 	.word	0x0000f610
        /*0aec*/ 	.word	0x0000000e
        /*0af0*/ 	.word	0x00031c30
        /*0af4*/ 	.short	0x010a
        /*0af6*/ 	.byte	0x3f
	.zero		1


	//   ....[37]....
        /*0af8*/ 	.word	0x00011a90
        /*0afc*/ 	.word	0x0000000f
        /*0b00*/ 	.word	0x00031c50
        /*0b04*/ 	.short	0x010a
        /*0b06*/ 	.byte	0x3f
	.zero		1


	//   ....[38]....
        /*0b08*/ 	.word	0x00011ad0
        /*0b0c*/ 	.word	0x0000000f
        /*0b10*/ 	.word	0x00031c50
        /*0b14*/ 	.short	0x010a
        /*0b16*/ 	.byte	0x3f
	.zero		1


	//   ....[39]....
        /*0b18*/ 	.word	0x00013a20
        /*0b1c*/ 	.word	0x0000006f
        /*0b20*/ 	.word	0x00000000
        /*0b24*/ 	.short	0x0101
        /*0b26*/ 	.byte	0x3f
	.zero		1


	//   ....[40]....
        /*0b28*/ 	.word	0x00013a60
        /*0b2c*/ 	.word	0x0000006c
        /*0b30*/ 	.word	0x00000000
        /*0b34*/ 	.short	0x0101
        /*0b36*/ 	.byte	0x3f
	.zero		1


	//   ....[41]....
        /*0b38*/ 	.word	0x000147a0
        /*0b3c*/ 	.word	0x00000009
        /*0b40*/ 	.word	0x00031c50
        /*0b44*/ 	.short	0x010a
        /*0b46*/ 	.byte	0x3f
	.zero		1


	//   ....[42]....
        /*0b48*/ 	.word	0x00014850
        /*0b4c*/ 	.word	0x00000009
        /*0b50*/ 	.word	0x00031c50
        /*0b54*/ 	.short	0x010a
        /*0b56*/ 	.byte	0x3f
	.zero		1


	//   ....[43]....
        /*0b58*/ 	.word	0x00015250
        /*0b5c*/ 	.word	0x00000009
        /*0b60*/ 	.word	0x00000000
        /*0b64*/ 	.short	0x0101
        /*0b66*/ 	.byte	0x3f
	.zero		1


	//   ....[44]....
        /*0b68*/ 	.word	0x00016160
        /*0b6c*/ 	.word	0x00000000
        /*0b70*/ 	.word	0x00000000
        /*0b74*/ 	.short	0x0101
        /*0b76*/ 	.byte	0x3f
	.zero		1


	//   ....[45]....
        /*0b78*/ 	.word	0x00017de0
        /*0b7c*/ 	.word	0x00000006
        /*0b80*/ 	.word	0x00031c20
        /*0b84*/ 	.short	0x010a
        /*0b86*/ 	.byte	0x3f
	.zero		1


	//   ....[46]....
        /*0b88*/ 	.word	0x00017e50
        /*0b8c*/ 	.word	0x00000007
        /*0b90*/ 	.word	0x00031ca0
        /*0b94*/ 	.short	0x010a
        /*0b96*/ 	.byte	0x3f
	.zero		1


	//   ....[47]....
        /*0b98*/ 	.word	0x000180a0
        /*0b9c*/ 	.word	0x00000007
        /*0ba0*/ 	.word	0x00031cc0
        /*0ba4*/ 	.short	0x010a
        /*0ba6*/ 	.byte	0x3f
	.zero		1


	//   ....[48]....
        /*0ba8*/ 	.word	0x00018390
        /*0bac*/ 	.word	0x00000007
        /*0bb0*/ 	.word	0x00031ca0
        /*0bb4*/ 	.short	0x010a
        /*0bb6*/ 	.byte	0x3f
	.zero		1


	//   ....[49]....
        /*0bb8*/ 	.word	0x000185d0
        /*0bbc*/ 	.word	0x00000007
        /*0bc0*/ 	.word	0x00031cc0
        /*0bc4*/ 	.short	0x010a
        /*0bc6*/ 	.byte	0x3f
	.zero		1


	//   ....[50]....
        /*0bc8*/ 	.word	0x000193b0
        /*0bcc*/ 	.word	0x00000005
        /*0bd0*/ 	.word	0x00031c40
        /*0bd4*/ 	.short	0x010a
        /*0bd6*/ 	.byte	0x3f
	.zero		1


	//   ....[51]....
        /*0bd8*/ 	.word	0x000198c0
        /*0bdc*/ 	.word	0x0000001c
        /*0be0*/ 	.word	0x00031c20
        /*0be4*/ 	.short	0x010a
        /*0be6*/ 	.byte	0x3f
	.zero		1


	//   ....[52]....
        /*0be8*/ 	.word	0x00019bc0
        /*0bec*/ 	.word	0x00000003
        /*0bf0*/ 	.word	0x00031c40
        /*0bf4*/ 	.short	0x010a
        /*0bf6*/ 	.byte	0x3f
	.zero		1


	//   ....[53]....
        /*0bf8*/ 	.word	0x00019e40
        /*0bfc*/ 	.word	0x00000002
        /*0c00*/ 	.word	0x00000060
        /*0c04*/ 	.short	0x010a
        /*0c06*/ 	.byte	0x3f
	.zero		1


	//   ....[54]....
        /*0c08*/ 	.word	0x0001a360
        /*0c0c*/ 	.word	0x00000003
        /*0c10*/ 	.word	0x00031c40
        /*0c14*/ 	.short	0x010a
        /*0c16*/ 	.byte	0x3f
	.zero		1


	//   ....[55]....
        /*0c18*/ 	.word	0x0001a5e0
        /*0c1c*/ 	.word	0x00000003
        /*0c20*/ 	.word	0x00000060
        /*0c24*/ 	.short	0x010a
        /*0c26*/ 	.byte	0x3f
	.zero		1


	//   ....[56]....
        /*0c28*/ 	.word	0x0001aa50
        /*0c2c*/ 	.word	0x00000002
        /*0c30*/ 	.word	0x00031c40
        /*0c34*/ 	.short	0x010a
        /*0c36*/ 	.byte	0x3f
	.zero		1


	//   ....[57]....
        /*0c38*/ 	.word	0x0001acf0
        /*0c3c*/ 	.word	0x00000002
        /*0c40*/ 	.word	0x00000060
        /*0c44*/ 	.short	0x010a
        /*0c46*/ 	.byte	0x3f
	.zero		1


	//   ....[58]....
        /*0c48*/ 	.word	0x0001b0e0
        /*0c4c*/ 	.word	0x00000003
        /*0c50*/ 	.word	0x00031c60
        /*0c54*/ 	.short	0x010a
        /*0c56*/ 	.byte	0x3f
	.zero		1


	//   ....[59]....
        /*0c58*/ 	.word	0x0001bdd0
        /*0c5c*/ 	.word	0x00000009
        /*0c60*/ 	.word	0x00031c20
        /*0c64*/ 	.short	0x010a
        /*0c66*/ 	.byte	0x3f
	.zero		1


	//   ....[60]....
        /*0c68*/ 	.word	0x0001bf80
        /*0c6c*/ 	.word	0x00000007
        /*0c70*/ 	.word	0x00000000
        /*0c74*/ 	.short	0x010a
        /*0c76*/ 	.byte	0x3f
	.zero		1


	//   ....[61]....
        /*0c78*/ 	.word	0x0001bff0
        /*0c7c*/ 	.word	0x00000003
        /*0c80*/ 	.word	0x00000000
        /*0c84*/ 	.short	0x010a
        /*0c86*/ 	.byte	0x3f
	.zero		1


	//   ....[62]....
        /*0c88*/ 	.word	0x0001c050
        /*0c8c*/ 	.word	0x00000005
        /*0c90*/ 	.word	0x00000000
        /*0c94*/ 	.short	0x010a
        /*0c96*/ 	.byte	0x3f
	.zero		1


	//   ....[63]....
        /*0c98*/ 	.word	0x0001c080
        /*0c9c*/ 	.word	0x00000003
        /*0ca0*/ 	.word	0x00000000
        /*0ca4*/ 	.short	0x010a
        /*0ca6*/ 	.byte	0x3f
	.zero		1


	//   ....[64]....
        /*0ca8*/ 	.word	0x0001c0e0
        /*0cac*/ 	.word	0x00000014
        /*0cb0*/ 	.word	0x00031c90
        /*0cb4*/ 	.short	0x010a
        /*0cb6*/ 	.byte	0x3f
	.zero		1


	//   ....[65]....
        /*0cb8*/ 	.word	0x0001c130
        /*0cbc*/ 	.word	0x00000014
        /*0cc0*/ 	.word	0x00031c90
        /*0cc4*/ 	.short	0x010a
        /*0cc6*/ 	.byte	0x3f
	.zero		1


	//   ....[66]....
        /*0cc8*/ 	.word	0x0001c180
        /*0ccc*/ 	.word	0x00000014
        /*0cd0*/ 	.word	0x00031c90
        /*0cd4*/ 	.short	0x010a
        /*0cd6*/ 	.byte	0x3f
	.zero		1


	//   ....[67]....
        /*0cd8*/ 	.word	0x0001c1d0
        /*0cdc*/ 	.word	0x00000014
        /*0ce0*/ 	.word	0x00031cb0
        /*0ce4*/ 	.short	0x010a
        /*0ce6*/ 	.byte	0x3f
	.zero		1


	//   ....[68]....
        /*0ce8*/ 	.word	0x0001c5a0
        /*0cec*/ 	.word	0x00000012
        /*0cf0*/ 	.word	0x00031c00
        /*0cf4*/ 	.short	0x010a
        /*0cf6*/ 	.byte	0x3f
	.zero		1


	//   ....[69]....
        /*0cf8*/ 	.word	0x0001c870
        /*0cfc*/ 	.word	0x00000012
        /*0d00*/ 	.word	0x00031c00
        /*0d04*/ 	.short	0x010a
        /*0d06*/ 	.byte	0x3f
	.zero		1


	//   ....[70]....
        /*0d08*/ 	.word	0x0001c8c0
        /*0d0c*/ 	.word	0x00000000
        /*0d10*/ 	.word	0x00031c30
        /*0d14*/ 	.short	0x010a
        /*0d16*/ 	.byte	0x3f
	.zero		1


	//   ....[71]....
        /*0d18*/ 	.word	0x0001c910
        /*0d1c*/ 	.word	0x0000000e
        /*0d20*/ 	.word	0x00031c30
        /*0d24*/ 	.short	0x010a
        /*0d26*/ 	.byte	0x3f
	.zero		1


	//   ....[72]....
        /*0d28*/ 	.word	0x0001c960
        /*0d2c*/ 	.word	0x0000000f
        /*0d30*/ 	.word	0x00031c50
        /*0d34*/ 	.short	0x010a
        /*0d36*/ 	.byte	0x3f
	.zero		1


	//   ....[73]....
        /*0d38*/ 	.word	0x0001c9b0
        /*0d3c*/ 	.word	0x00000009
        /*0d40*/ 	.word	0x00031c50
        /*0d44*/ 	.short	0x010a
        /*0d46*/ 	.byte	0x3f
	.zero		1


	//   ....[74]....
        /*0d48*/ 	.word	0x0001cb50
        /*0d4c*/ 	.word	0x00000006
        /*0d50*/ 	.word	0x00031c20
        /*0d54*/ 	.short	0x010a
        /*0d56*/ 	.byte	0x3f
	.zero		1


	//   ....[75]....
        /*0d58*/ 	.word	0x0001cba0
        /*0d5c*/ 	.word	0x00000007
        /*0d60*/ 	.word	0x00031ca0
        /*0d64*/ 	.short	0x010a
        /*0d66*/ 	.byte	0x3f
	.zero		1


	//   ....[76]....
        /*0d68*/ 	.word	0x0001cbf0
        /*0d6c*/ 	.word	0x00000007
        /*0d70*/ 	.word	0x00031cc0
        /*0d74*/ 	.short	0x010a
        /*0d76*/ 	.byte	0x3f
	.zero		1


	//   ....[77]....
        /*0d78*/ 	.word	0x0001cc40
        /*0d7c*/ 	.word	0x00000007
        /*0d80*/ 	.word	0x00031ca0
        /*0d84*/ 	.short	0x010a
        /*0d86*/ 	.byte	0x3f
	.zero		1


	//   ....[78]....
        /*0d88*/ 	.word	0x0001cc90
        /*0d8c*/ 	.word	0x00000007
        /*0d90*/ 	.word	0x00031cc0
        /*0d94*/ 	.short	0x010a
        /*0d96*/ 	.byte	0x3f
	.zero		1


	//   ....[79]....
        /*0d98*/ 	.word	0x0001ce30
        /*0d9c*/ 	.word	0x00000005
        /*0da0*/ 	.word	0x00031c40
        /*0da4*/ 	.short	0x010a
        /*0da6*/ 	.byte	0x3f
	.zero		1


	//   ....[80]....
        /*0da8*/ 	.word	0x0001ce80
        /*0dac*/ 	.word	0x0000001c
        /*0db0*/ 	.word	0x00031c20
        /*0db4*/ 	.short	0x010a
        /*0db6*/ 	.byte	0x3f
	.zero		1


	//   ....[81]....
        /*0db8*/ 	.word	0x0001ced0
        /*0dbc*/ 	.word	0x00000003
        /*0dc0*/ 	.word	0x00031c40
        /*0dc4*/ 	.short	0x010a
        /*0dc6*/ 	.byte	0x3f
	.zero		1


	//   ....[82]....
        /*0dc8*/ 	.word	0x0001cf20
        /*0dcc*/ 	.word	0x00000002
        /*0dd0*/ 	.word	0x00000060
        /*0dd4*/ 	.short	0x010a
        /*0dd6*/ 	.byte	0x3f
	.zero		1


	//   ....[83]....
        /*0dd8*/ 	.word	0x0001cf70
        /*0ddc*/ 	.word	0x00000003
        /*0de0*/ 	.word	0x00031c40
        /*0de4*/ 	.short	0x010a
        /*0de6*/ 	.byte	0x3f
	.zero		1


	//   ....[84]....
        /*0de8*/ 	.word	0x0001cfc0
        /*0dec*/ 	.word	0x00000003
        /*0df0*/ 	.word	0x00000060
        /*0df4*/ 	.short	0x010a
        /*0df6*/ 	.byte	0x3f
	.zero		1


	//   ....[85]....
        /*0df8*/ 	.word	0x0001d010
        /*0dfc*/ 	.word	0x00000002
        /*0e00*/ 	.word	0x00031c40
        /*0e04*/ 	.short	0x010a
        /*0e06*/ 	.byte	0x3f
	.zero		1


	//   ....[86]....
        /*0e08*/ 	.word	0x0001d060
        /*0e0c*/ 	.word	0x00000002
        /*0e10*/ 	.word	0x00000060
        /*0e14*/ 	.short	0x010a
        /*0e16*/ 	.byte	0x3f
	.zero		1


	//   ....[87]....
        /*0e18*/ 	.word	0x0001d0b0
        /*0e1c*/ 	.word	0x00000003
        /*0e20*/ 	.word	0x00031c60
        /*0e24*/ 	.short	0x010a
        /*0e26*/ 	.byte	0x3f
	.zero		1


	//   ....[88]....
        /*0e28*/ 	.word	0x0001da60
        /*0e2c*/ 	.word	0x00000009
        /*0e30*/ 	.word	0x00031c20
        /*0e34*/ 	.short	0x010a
        /*0e36*/ 	.byte	0x3f
	.zero		1


	//   ....[89]....
        /*0e38*/ 	.word	0x0001dc00
        /*0e3c*/ 	.word	0x00000007
        /*0e40*/ 	.word	0x00000000
        /*0e44*/ 	.short	0x010a
        /*0e46*/ 	.byte	0x3f
	.zero		1


	//   ....[90]....
        /*0e48*/ 	.word	0x0001dc50
        /*0e4c*/ 	.word	0x00000003
        /*0e50*/ 	.word	0x00000000
        /*0e54*/ 	.short	0x010a
        /*0e56*/ 	.byte	0x3f
	.zero		1


	//   ....[91]....
        /*0e58*/ 	.word	0x0001dca0
        /*0e5c*/ 	.word	0x00000005
        /*0e60*/ 	.word	0x00000000
        /*0e64*/ 	.short	0x010a
        /*0e66*/ 	.byte	0x3f
	.zero		1


	//----- nvinfo : EIATTR_NUM_MBARRIERS
	.align		4
.L_153:
        /*0e68*/ 	.byte	0x03, 0x38
        /*0e6a*/ 	.short	0x0016


	//----- nvinfo : EIATTR_EXIT_INSTR_OFFSETS
	.align		4
        /*0e6c*/ 	.byte	0x04, 0x1c
        /*0e6e*/ 	.short	(.L_155 - .L_154)


	//   ....[0]....
.L_154:
        /*0e70*/ 	.word	0x0001c0d0


	//----- nvinfo : EIATTR_MAX_THREADS
	.align		4
.L_155:
        /*0e74*/ 	.byte	0x04, 0x05
        /*0e76*/ 	.short	(.L_157 - .L_156)
.L_156:
        /*0e78*/ 	.word	0x00000200
        /*0e7c*/ 	.word	0x00000001
        /*0e80*/ 	.word	0x00000001


	//----- nvinfo : EIATTR_CRS_STACK_SIZE
	.align		4
.L_157:
        /*0e84*/ 	.byte	0x04, 0x1e
        /*0e86*/ 	.short	(.L_159 - .L_158)
.L_158:
        /*0e88*/ 	.word	0x00000000


	//----- nvinfo : EIATTR_CBANK_PARAM_SIZE
	.align		4
.L_159:
        /*0e8c*/ 	.byte	0x03, 0x19
        /*0e8e*/ 	.short	0x0a70


	//----- nvinfo : EIATTR_PARAM_CBANK
	.align		4
        /*0e90*/ 	.byte	0x04, 0x0a
        /*0e92*/ 	.short	(.L_161 - .L_160)
	.align		4
.L_160:
        /*0e94*/ 	.word	index@(.nv.constant0._ZN7cutlass13device_kernelIN5flash11enable_sm90INS1_16FlashAttnFwdSm90INS1_25CollectiveMainloopFwdSm90ILi2EN4cute5tupleIJNS5_1CILi1EEES8_S8_EEENS6_IJNS7_ILi192EEENS7_ILi144EEENS7_ILi96EEEEEELi96ENS_6half_tEfNS_4arch4Sm90ELb0ELb0ELb1ELb1ELb0ELb1ELb0ELb0ELb1ELb0ELb0ELb0EEENS1_21CollectiveEpilogueFwdINS6_IJSA_SC_SB_EEES9_SE_SG_Li384ELb1ELb0ELb0ELb0EEENS1_36VarlenDynamicPersistentTileSchedulerILi192ELi144ELi384ELi32ELb0ELb0ELb1ELb0ELb1ELb1EEEEEEEEEvNT_6ParamsE)
        /*0e98*/ 	.short	0x0210
        /*0e9a*/ 	.short	0x0a70


	//----- nvinfo : EIATTR_SW_WAR
	.align		4
.L_161:
        /*0e9c*/ 	.byte	0x04, 0x36
        /*0e9e*/ 	.short	(.L_163 - .L_162)
.L_162:
        /*0ea0*/ 	.word	0x00000008
.L_163:


//--------------------- .nv.info._ZN7cutlass13device_kernelIN5flash11enable_sm90INS1_16FlashAttnFwdSm90INS1_25CollectiveMainloopFwdSm90ILi2EN4cute5tupleIJNS5_1CILi1EEES8_S8_EEENS6_IJNS7_ILi192EEENS7_ILi128EEENS7_ILi96EEEEEELi96ENS_6half_tEfNS_4arch4Sm90ELb0ELb1ELb1ELb0ELb0ELb0ELb0ELb0ELb1ELb0ELb0ELb0EEENS1_21CollectiveEpilogueFwdINS6_IJSA_SC_SB_EEES9_SE_SG_Li384ELb0ELb0ELb0ELb0EEENS1_30DynamicPersistentTileSchedulerILi384ELi32ELb0ELb0ELb1EEEEEEEEEvNT_6ParamsE --------------------------
	.section	.nv.info._ZN7cutlass13device_kernelIN5flash11enable_sm90INS1_16FlashAttnFwdSm90INS1_25CollectiveMainloopFwdSm90ILi2EN4cute5tupleIJNS5_1CILi1EEES8_S8_EEENS6_IJNS7_ILi192EEENS7_ILi128EEENS7_ILi96EEEEEELi96ENS_6half_tEfNS_4arch4Sm90ELb0ELb1ELb1ELb0ELb0ELb0ELb0ELb0ELb1ELb0ELb0ELb0EEENS1_21CollectiveEpilogueFwdINS6_IJSA_SC_SB_EEES9_SE_SG_Li384ELb0ELb0ELb0ELb0EEENS1_30DynamicPersistentTileSchedulerILi384ELi32ELb0ELb0ELb1EEEEEEEEEvNT_6ParamsE,"",@"SHT_CUDA_INFO"
	.sectionflags	@""
	.align	4


	//----- nvinfo : EIATTR_CUDA_API_VERSION
	.align		4
        /*0000*/ 	.byte	0x04, 0x37
        /*0002*/ 	.short	(.L_165 - .L_164)
.L_164:
        /*0004*/ 	.word	0x00000082


	//----- nvinfo : EIATTR_KPARAM_INFO
	.align		4
.L_165:
        /*0008*/ 	.byte	0x04, 0x17
        /*000a*/ 	.short	(.L_167 - .L_166)
.L_166:
        /*000c*/ 	.word	0x00000000
        /*0010*/ 	.short	0x0000
        /*0012*/ 	.short	0x0070
        /*0014*/ 	.byte	0x00, 0xf0, 0x01, 0x2e


	//----- nvinfo : EIATTR_SPARSE_MMA_MASK
	.align		4
.L_167:
        /*0018*/ 	.byte	0x03, 0x50
        /*001a*/ 	.short	0x0000


	//----- nvinfo : EIATTR_MAXREG_COUNT
	.align		4
        /*001c*/ 	.byte	0x03, 0x1b
        /*001e*/ 	.short	0x0080


	//----- nvinfo : EIATTR_NUM_BARRIERS
	.align		4
        /*0020*/ 	.byte	0x02, 0x4c
        /*0022*/ 	.byte	0x10
	.zero		1


	//----- nvinfo : EIATTR_EXTERNS
	.align		4
        /*0024*/ 	.byte	0x04, 0x0f
        /*0026*/ 	.short	(.L_169 - .L_168)


	//   ....[0]....
	.align		4
.L_168:
        /*0028*/ 	.word	index@(__assertfail)


	//----- nvinfo : EIATTR_MERCURY_ISA_VERSION
	.align		4
.L_169:
        /*002c*/ 	.byte	0x03, 0x5f
        /*002e*/ 	.short	0x0101


	//----- nvinfo : EIATTR_INT_WARP_WIDE_INSTR_OFFSETS
	.align		4
        /*0030*/ 	.byte	0x04, 0x31
        /*0032*/ 	.short	(.L_171 - .L_170)


	//   ....[0]....
.L_170:
        /*0034*/ 	.word	0x00000180


	//   ....[1]....
        /*0038*/ 	.word	0x000001b0


	//   ....[2]....
        /*003c*/ 	.word	0x000001c0


	//   ....[3]....
        /*0040*/ 	.word	0x00011370


	//   ....[4]....
        /*0044*/ 	.word	0x00011400


	//   ....[5]....
        /*0048*/ 	.word	0x00011920


	//   ....[6]....
        /*004c*/ 	.word	0x00013630


	//   ....[7]....
        /*0050*/ 	.word	0x000136c0


	//----- nvinfo : EIATTR_COOP_GROUP_MASK_REGIDS
	.align		4
.L_171:
        /*0054*/ 	.byte	0x04, 0x29
        /*0056*/ 	.short	(.L_173 - .L_172)


	//   ....[0]....
.L_172:
        /*0058*/ 	.word	0xffffffff


	//   ....[1]....
        /*005c*/ 	.word	0xffffffff


	//   ....[2]....
        /*0060*/ 	.word	0xffffffff


	//   ....[3]....
        /*0064*/ 	.word	0xffffffff


	//   ....[4]....
        /*0068*/ 	.word	0xffffffff


	//   ....[5]....
        /*006c*/ 	.word	0xffffffff


	//   ....[6]....
        /*0070*/ 	.word	0xffffffff


	//   ....[7]....
        /*0074*/ 	.word	0xffffffff


	//   ....[8]....
        /*0078*/ 	.word	0xffffffff


	//   ....[9]....
        /*007c*/ 	.word	0xffffffff


	//   ....[10]....
        /*0080*/ 	.word	0xffffffff


	//   ....[11]....
        /*0084*/ 	.word	0xffffffff


	//   ....[12]....
        /*0088*/ 	.word	0xffffffff


	//   ....[13]....
        /*008c*/ 	.word	0xffffffff


	//   ....[14]....
        /*0090*/ 	.word	0xffffffff


	//   ....[15]....
        /*0094*/ 	.word	0xffffffff


	//   ....[16]....
        /*0098*/ 	.word	0xffffffff


	//   ....[17]....
        /*009c*/ 	.word	0xffffffff


	//   ....[18]....
        /*00a0*/ 	.word	0xffffffff


	//   ....[19]....
        /*00a4*/ 	.word	0xffffffff


	//   ....[20]....
        /*00a8*/ 	.word	0xffffffff


	//   ....[21]....
        /*00ac*/ 	.word	0xffffffff


	//   ....[22]....
        /*00b0*/ 	.word	0xffffffff


	//   ....[23]....
        /*00b4*/ 	.word	0xffffffff


	//   ....[24]....
        /*00b8*/ 	.word	0xffffffff


	//   ....[25]....
        /*00bc*/ 	.word	0xffffffff


	//   ....[26]....
        /*00c0*/ 	.word	0xffffffff


	//   ....[27]....
        /*00c4*/ 	.word	0xffffffff


	//   ....[28]....
        /*00c8*/ 	.word	0xffffffff


	//   ....[29]....
        /*00cc*/ 	.word	0xffffffff


	//   ....[30]....
        /*00d0*/ 	.word	0xffffffff


	//   ....[31]....
        /*00d4*/ 	.word	0xffffffff


	//   ....[32]....
        /*00d8*/ 	.word	0xffffffff


	//   ....[33]....
        /*00dc*/ 	.word	0xffffffff


	//   ....[34]....
        /*00e0*/ 	.word	0xffffffff


	//   ....[35]....
        /*00e4*/ 	.word	0xffffffff


	//   ....[36]....
        /*00e8*/ 	.word	0x0500000f


	//   ....[37]....
        /*00ec*/ 	.word	0x0500000f


	//----- nvinfo : EIATTR_COOP_GROUP_INSTR_OFFSETS
	.align		4
.L_173:
        /*00f0*/ 	.byte	0x04, 0x28
        /*00f2*/ 	.short	(.L_175 - .L_174)


	//   ....[0]....
.L_174:
        /*00f4*/ 	.word	0x00000060


	//   ....[1]....
        /*00f8*/ 	.word	0x00000190


	//   ....[2]....
        /*00fc*/ 	.word	0x000001e0


	//   ....[3]....
        /*0100*/ 	.word	0x000003d0


	//   ....[4]....
        /*0104*/ 	.word	0x00000530


	//   ....[5]....
        /*0108*/ 	.word	0x00000650


	//   ....[6]....
        /*010c*/ 	.word	0x000007b0


	//   ....[7]....
        /*0110*/ 	.word	0x00001810


	//   ....[8]....
        /*0114*/ 	.word	0x00003d10


	//   ....[9]....
        /*0118*/ 	.word	0x00003db0


	//   ....[10]....
        /*011c*/ 	.word	0x00004570


	//   ....[11]....
        /*0120*/ 	.word	0x000045c0


	//   ....[12]....
        /*0124*/ 	.word	0x00005210


	//   ....[13]....
        /*0128*/ 	.word	0x00007420


	//   ....[14]....
        /*012c*/ 	.word	0x000074d0


	//   ....[15]....
        /*0130*/ 	.word	0x00007dc0


	//   ....[16]....
        /*0134*/ 	.word	0x00007e20


	//   ....[17]....
        /*0138*/ 	.word	0x00008dc0


	//   ....[18]....
        /*013c*/ 	.word	0x00009e50


	//   ....[19]....
        /*0140*/ 	.word	0x00009ec0


	//   ....[20]....
        /*0144*/ 	.word	0x0000a5b0


	//   ....[21]....
        /*0148*/ 	.word	0x0000a670


	//   ....[22]....
        /*014c*/ 	.word	0x0000b850


	//   ....[23]....
        /*0150*/ 	.word	0x0000d6e0


	//   ....[24]....
        /*0154*/ 	.word	0x0000d700


	//   ....[25]....
        /*0158*/ 	.word	0x0000e140


	//   ....[26]....
        /*015c*/ 	.word	0x0000e1d0


	//   ....[27]....
        /*0160*/ 	.word	0x0000f0f0


	//   ....[28]....
        /*0164*/ 	.word	0x0000f200


	//   ....[29]....
        /*0168*/ 	.word	0x0000f260


	//   ....[30]....
        /*016c*/ 	.word	0x0000f370


	//   ....[31]....
        /*0170*/ 	.word	0x0000f3a0


	//   ....[32]....
        /*0174*/ 	.word	0x00010210


	//   ....[33]....
        /*0178*/ 	.word	0x00010ae0


	//   ....[34]....
        /*017c*/ 	.word	0x00013a10


	//   ....[35]....
        /*0180*/ 	.word	0x00013b90


	//   ....[36]....
        /*0184*/ 	.word	0x00014190


	//   ....[37]....
        /*0188*/ 	.word	0x00014570


	//----- nvinfo : EIATTR_REG_RECONFIG
	.align		4
.L_175:
        /*018c*/ 	.byte	0x01, 0x54
	.zero		2


	//----- nvinfo : EIATTR_SYSCALL_OFFSETS
	.align		4
        /*0190*/ 	.byte	0x04, 0x46
        /*0192*/ 	.short	(.L_177 - .L_176)


	//   ....[0]....
.L_176:
        /*0194*/ 	.word	0x00001a00


	//   ....[1]....
        /*0198*/ 	.word	0x00011590


	//   ....[2]....
        /*019c*/ 	.word	0x000116d0


	//   ....[3]....
        /*01a0*/ 	.word	0x000117c0


	//----- nvinfo : EIATTR_MBARRIER_INSTR_OFFSETS
	.align		4
.L_177:
        /*01a4*/ 	.byte	0x04, 0x39
        /*01a6*/ 	.short	(.L_179 - .L_178)


	//   ....[0]....
.L_178:
        /*01a8*/ 	.word	0x00000280
        /*01ac*/ 	.word	0x000000ff
        /*01b0*/ 	.word	0x0002d800
        /*01b4*/ 	.short	0x0100
        /*01b6*/ 	.byte	0x06
	.zero		1


	//   ....[1]....
        /*01b8*/ 	.word	0x00000290
        /*01bc*/ 	.word	0x000000ff
        /*01c0*/ 	.word	0x0002d820
        /*01c4*/ 	.short	0x0100
        /*01c6*/ 	.byte	0x06
	.zero		1


	//   ....[2]....
        /*01c8*/ 	.word	0x00000380
        /*01cc*/ 	.word	0x000000ff
        /*01d0*/ 	.word	0x0002d830
        /*01d4*/ 	.short	0x0100
        /*01d6*/ 	.byte	0x08
	.zero		1


	//   ....[3]....
        /*01d8*/ 	.word	0x00000390
        /*01dc*/ 	.word	0x000000ff
        /*01e0*/ 	.word	0x0002d840
        /*01e4*/ 	.short	0x0100
        /*01e6*/ 	.byte	0x08
	.zero		1


	//   ....[4]....
        /*01e8*/ 	.word	0x000003a0
        /*01ec*/ 	.word	0x000000ff
        /*01f0*/ 	.word	0x0002d838
        /*01f4*/ 	.short	0x0100
        /*01f6*/ 	.byte	0x08
	.zero		1


	//   ....[5]....
        /*01f8*/ 	.word	0x000003b0
        /*01fc*/ 	.word	0x000000ff
        /*0200*/ 	.word	0x0002d848
        /*0204*/ 	.short	0x0100
        /*0206*/ 	.byte	0x08
	.zero		1


	//   ....[6]....
        /*0208*/ 	.word	0x000004e0
        /*020c*/ 	.word	0x000000ff
        /*0210*/ 	.word	0x0002d850
        /*0214*/ 	.short	0x0100
        /*0216*/ 	.byte	0x08
	.zero		1


	//   ....[7]....
        /*0218*/ 	.word	0x000004f0
        /*021c*/ 	.word	0x000000ff
        /*0220*/ 	.word	0x0002d860
        /*0224*/ 	.short	0x0100
        /*0226*/ 	.byte	0x08
	.zero		1


	//   ....[8]....
        /*0228*/ 	.word	0x00000500
        /*022c*/ 	.word	0x000000ff
        /*0230*/ 	.word	0x0002d858
        /*0234*/ 	.short	0x0100
        /*0236*/ 	.byte	0x08
	.zero		1


	//   ....[9]....
        /*0238*/ 	.word	0x00000510
        /*023c*/ 	.word	0x000000ff
        /*0240*/ 	.word	0x0002d868
        /*0244*/ 	.short	0x0100
        /*0246*/ 	.byte	0x08
	.zero		1


	//   ....[10]....
        /*0248*/ 	.word	0x00000600
        /*024c*/ 	.word	0x000000ff
        /*0250*/ 	.word	0x0002d870
        /*0254*/ 	.short	0x0100
        /*0256*/ 	.byte	0x06
	.zero		1


	//   ....[11]....
        /*0258*/ 	.word	0x00000610
        /*025c*/ 	.word	0x000000ff
        /*0260*/ 	.word	0x0002d880
        /*0264*/ 	.short	0x0100
        /*0266*/ 	.byte	0x06
	.zero		1


	//   ....[12]....
        /*0268*/ 	.word	0x00000620
        /*026c*/ 	.word	0x000000ff
        /*0270*/ 	.word	0x0002d878
        /*0274*/ 	.short	0x0100
        /*0276*/ 	.byte	0x06
	.zero		1


	//   ....[13]....
        /*0278*/ 	.word	0x00000630
        /*027c*/ 	.word	0x000000ff
        /*0280*/ 	.word	0x0002d888
        /*0284*/ 	.short	0x0100
        /*0286*/ 	.byte	0x06
	.zero		1


	//   ....[14]....
        /*0288*/ 	.word	0x00000760
        /*028c*/ 	.word	0x000000ff
        /*0290*/ 	.word	0x0002d890
        /*0294*/ 	.short	0x0100
        /*0296*/ 	.byte	0x08
	.zero		1


	//   ....[15]....
        /*0298*/ 	.word	0x00000770
        /*029c*/ 	.word	0x000000ff
        /*02a0*/ 	.word	0x0002d8a0
        /*02a4*/ 	.short	0x0100
        /*02a6*/ 	.byte	0x08
	.zero		1


	//   ....[16]....
        /*02a8*/ 	.word	0x00000780
        /*02ac*/ 	.word	0x000000ff
        /*02b0*/ 	.word	0x0002d898
        /*02b4*/ 	.short	0x0100
        /*02b6*/ 	.byte	0x08
	.zero		1


	//   ....[17]....
        /*02b8*/ 	.word	0x00000790
        /*02bc*/ 	.word	0x000000ff
        /*02c0*/ 	.word	0x0002d8a8
        /*02c4*/ 	.short	0x0100
        /*02c6*/ 	.byte	0x08
	.zero		1


	//   ....[18]....
        /*02c8*/ 	.word	0x000008c0
        /*02cc*/ 	.word	0x000000ff
        /*02d0*/ 	.word	0x0002d8b0
        /*02d4*/ 	.short	0x0100
        /*02d6*/ 	.byte	0x08
	.zero		1


	//   ....[19]....
        /*02d8*/ 	.word	0x000008d0
        /*02dc*/ 	.word	0x000000ff
        /*02e0*/ 	.word	0x0002d8c0
        /*02e4*/ 	.short	0x0100
        /*02e6*/ 	.byte	0x08
	.zero		1


	//   ....[20]....
        /*02e8*/ 	.word	0x000008e0
        /*02ec*/ 	.word	0x000000ff
        /*02f0*/ 	.word	0x0002d8b8
        /*02f4*/ 	.short	0x0100
        /*02f6*/ 	.byte	0x08
	.zero		1


	//   ....[21]....
        /*02f8*/ 	.word	0x000008f0
        /*02fc*/ 	.word	0x000000ff
        /*0300*/ 	.word	0x0002d8c8
        /*0304*/ 	.short	0x0100
        /*0306*/ 	.byte	0x08
	.zero		1


	//   ....[22]....
        /*0308*/ 	.word	0x00001a80
        /*030c*/ 	.word	0x000000ff
        /*0310*/ 	.word	0x0002d800
        /*0314*/ 	.short	0x010a
        /*0316*/ 	.byte	0x27
	.zero		1


	//   ....[23]....
        /*0318*/ 	.word	0x00001b00
        /*031c*/ 	.word	0x00000003
        /*0320*/ 	.word	0x0002d830
        /*0324*/ 	.short	0x010a
        /*0326*/ 	.byte	0x3f
	.zero		1


	//   ....[24]....
        /*0328*/ 	.word	0x00001b50
        /*032c*/ 	.word	0x00000003
        /*0330*/ 	.word	0x0002d830
        /*0334*/ 	.short	0x010a
        /*0336*/ 	.byte	0x3f
	.zero		1


	//   ....[25]....
        /*0338*/ 	.word	0x00002320
        /*033c*/ 	.word	0x00000003
        /*0340*/ 	.word	0x00000000
        /*0344*/ 	.short	0x0101
        /*0346*/ 	.byte	0x3f
	.zero		1


	//   ....[26]....
        /*0348*/ 	.word	0x00005660
        /*034c*/ 	.word	0x000000ff
        /*0350*/ 	.word	0x0002d830
        /*0354*/ 	.short	0x010a
        /*0356*/ 	.byte	0x06
	.zero		1


	//   ....[27]....
        /*0358*/ 	.word	0x000056a0
        /*035c*/ 	.word	0x000000ff
        /*0360*/ 	.word	0x0002d830
        /*0364*/ 	.short	0x010a
        /*0366*/ 	.byte	0x06
	.zero		1


	//   ....[28]....
        /*0368*/ 	.word	0x00005920
        /*036c*/ 	.word	0x000000ff
        /*0370*/ 	.word	0x0002d850
        /*0374*/ 	.short	0x010a
        /*0376*/ 	.byte	0x06
	.zero		1


	//   ....[29]....
        /*0378*/ 	.word	0x00005960
        /*037c*/ 	.word	0x000000ff
        /*0380*/ 	.word	0x0002d850
        /*0384*/ 	.short	0x010a
        /*0386*/ 	.byte	0x06
	.zero		1


	//   ....[30]....
        /*0388*/ 	.word	0x000066d0
        /*038c*/ 	.word	0x00000033
        /*0390*/ 	.word	0x00000000
        /*0394*/ 	.short	0x0101
        /*0396*/ 	.byte	0x3f
	.zero		1


	//   ....[31]....
        /*0398*/ 	.word	0x000081f0
        /*039c*/ 	.word	0x00000024
        /*03a0*/ 	.word	0x00000000
        /*03a4*/ 	.short	0x0101
        /*03a6*/ 	.byte	0x3f
	.zero		1


	//   ....[32]....
        /*03a8*/ 	.word	0x00009130
        /*03ac*/ 	.word	0x000000ff
        /*03b0*/ 	.word	0x0002d830
        /*03b4*/ 	.short	0x010a
        /*03b6*/ 	.byte	0x06
	.zero		1


	//   ....[33]....
        /*03b8*/ 	.word	0x00009170
        /*03bc*/ 	.word	0x000000ff
        /*03c0*/ 	.word	0x0002d830
        /*03c4*/ 	.short	0x010a
        /*03c6*/ 	.byte	0x06
	.zero		1


	//   ....[34]....
        /*03c8*/ 	.word	0x000093f0
        /*03cc*/ 	.word	0x000000ff
        /*03d0*/ 	.word	0x0002d850
        /*03d4*/ 	.short	0x010a
        /*03d6*/ 	.byte	0x06
	.zero		1


	//   ....[35]....
        /*03d8*/ 	.word	0x00009430
        /*03dc*/ 	.word	0x000000ff
        /*03e0*/ 	.word	0x0002d850
        /*03e4*/ 	.short	0x010a
        /*03e6*/ 	.byte	0x06
	.zero		1


	//   ....[36]....
        /*03e8*/ 	.word	0x0000add0
        /*03ec*/ 	.word	0x0000000e
        /*03f0*/ 	.word	0x00000000
        /*03f4*/ 	.short	0x0101
        /*03f6*/ 	.byte	0x3f
	.zero		1


	//   ....[37]....
        /*03f8*/ 	.word	0x0000ae60
        /*03fc*/ 	.word	0x00000024
        /*0400*/ 	.word	0x00000000
        /*0404*/ 	.short	0x0101
        /*0406*/ 	.byte	0x3f
	.zero		1


	//   ....[38]....
        /*0408*/ 	.word	0x0000b9f0
        /*040c*/ 	.word	0x000000ff
        /*0410*/ 	.word	0x0002d830
        /*0414*/ 	.short	0x010a
        /*0416*/ 	.byte	0x06
	.zero		1


	//   ....[39]....
        /*0418*/ 	.word	0x0000ba30
        /*041c*/ 	.word	0x000000ff
        /*0420*/ 	.word	0x0002d830
        /*0424*/ 	.short	0x010a
        /*0426*/ 	.byte	0x06
	.zero		1


	//   ....[40]....
        /*0428*/ 	.word	0x0000bcb0
        /*042c*/ 	.word	0x000000ff
        /*0430*/ 	.word	0x0002d850
        /*0434*/ 	.short	0x010a
        /*0436*/ 	.byte	0x06
	.zero		1


	//   ....[41]....
        /*0438*/ 	.word	0x0000bcf0
        /*043c*/ 	.word	0x000000ff
        /*0440*/ 	.word	0x0002d850
        /*0444*/ 	.short	0x010a
        /*0446*/ 	.byte	0x06
	.zero		1


	//   ....[42]....
        /*0448*/ 	.word	0x0000c9d0
        /*044c*/ 	.word	0x00000053
        /*0450*/ 	.word	0x00000000
        /*0454*/ 	.short	0x0101
        /*0456*/ 	.byte	0x3f
	.zero		1


	//   ....[43]....
        /*0458*/ 	.word	0x0000e410
        /*045c*/ 	.word	0x00000022
        /*0460*/ 	.word	0x00000000
        /*0464*/ 	.short	0x0101
        /*0466*/ 	.byte	0x3f
	.zero		1


	//   ....[44]....
        /*0468*/ 	.word	0x0000f170
        /*046c*/ 	.word	0x000000ff
        /*0470*/ 	.word	0x0002d850
        /*0474*/ 	.short	0x010a
        /*0476*/ 	.byte	0x09
	.zero		1


	//   ....[45]....
        /*0478*/ 	.word	0x0000f1b0
        /*047c*/ 	.word	0x000000ff
        /*0480*/ 	.word	0x0002d850
        /*0484*/ 	.short	0x010a
        /*0486*/ 	.byte	0x09
	.zero		1


	//   ....[46]....
        /*0488*/ 	.word	0x0000f7f0
        /*048c*/ 	.word	0x00000004
        /*0490*/ 	.word	0x00000000
        /*0494*/ 	.short	0x0101
        /*0496*/ 	.byte	0x3f
	.zero		1


	//   ....[47]....
        /*0498*/ 	.word	0x00010400
        /*049c*/ 	.word	0x000000ff
        /*04a0*/ 	.word	0x00000000
        /*04a4*/ 	.short	0x0101
        /*04a6*/ 	.byte	0x05
	.zero		1


	//   ....[48]....
        /*04a8*/ 	.word	0x00011bf0
        /*04ac*/ 	.word	0x0000000d
        /*04b0*/ 	.word	0x0002d840
        /*04b4*/ 	.short	0x010a
        /*04b6*/ 	.byte	0x3f
	.zero		1


	//   ....[49]....
        /*04b8*/ 	.word	0x00012070
        /*04bc*/ 	.word	0x000000ff
        /*04c0*/ 	.word	0x0002d820
        /*04c4*/ 	.short	0x010a
        /*04c6*/ 	.byte	0x2a
	.zero		1


	//   ....[50]....
        /*04c8*/ 	.word	0x00012340
        /*04cc*/ 	.word	0x00000003
        /*04d0*/ 	.word	0x0002d840
        /*04d4*/ 	.short	0x010a
        /*04d6*/ 	.byte	0x3f
	.zero		1


	//   ....[51]....
        /*04d8*/ 	.word	0x00012590
        /*04dc*/ 	.word	0x00000002
        /*04e0*/ 	.word	0x00000060
        /*04e4*/ 	.short	0x010a
        /*04e6*/ 	.byte	0x3f
	.zero		1


	//   ....[52]....
        /*04e8*/ 	.word	0x00012a80
        /*04ec*/ 	.word	0x00000004
        /*04f0*/ 	.word	0x0002d840
        /*04f4*/ 	.short	0x010a
        /*04f6*/ 	.byte	0x3f
	.zero		1


	//   ....[53]....
        /*04f8*/ 	.word	0x00012cd0
        /*04fc*/ 	.word	0x00000003
        /*0500*/ 	.word	0x00000060
        /*0504*/ 	.short	0x010a
        /*0506*/ 	.byte	0x3f
	.zero		1


	//   ....[54]....
        /*0508*/ 	.word	0x00013120
        /*050c*/ 	.word	0x00000003
        /*0510*/ 	.word	0x0002d840
        /*0514*/ 	.short	0x010a
        /*0516*/ 	.byte	0x3f
	.zero		1


	//   ....[55]....
        /*0518*/ 	.word	0x00013370
        /*051c*/ 	.word	0x00000003
        /*0520*/ 	.word	0x00000060
        /*0524*/ 	.short	0x010a
        /*0526*/ 	.byte	0x3f
	.zero		1


	//   ....[56]....
        /*0528*/ 	.word	0x00013740
        /*052c*/ 	.word	0x00000003
        /*0530*/ 	.word	0x0002d860
        /*0534*/ 	.short	0x010a
        /*0536*/ 	.byte	0x3f
	.zero		1


	//   ....[57]....
        /*0538*/ 	.word	0x00013b70
        /*053c*/ 	.word	0x00000009
        /*0540*/ 	.word	0x0002d820
        /*0544*/ 	.short	0x010a
        /*0546*/ 	.byte	0x3f
	.zero		1


	//   ....[58]....
        /*0548*/ 	.word	0x00013c90
        /*054c*/ 	.word	0x00000005
        /*0550*/ 	.word	0x00000000
        /*0554*/ 	.short	0x010a
        /*0556*/ 	.byte	0x3f
	.zero		1


	//   ....[59]....
        /*0558*/ 	.word	0x00013d00
        /*055c*/ 	.word	0x00000003
        /*0560*/ 	.word	0x00000000
        /*0564*/ 	.short	0x010a
        /*0566*/ 	.byte	0x3f
	.zero		1


	//   ....[60]....
        /*0568*/ 	.word	0x00013d60
        /*056c*/ 	.word	0x00000013
        /*0570*/ 	.word	0x00000000
        /*0574*/ 	.short	0x010a
        /*0576*/ 	.byte	0x3f
	.zero		1


	//   ....[61]....
        /*0578*/ 	.word	0x00013d90
        /*057c*/ 	.word	0x00000007
        /*0580*/ 	.word	0x00000000
        /*0584*/ 	.short	0x010a
        /*0586*/ 	.byte	0x3f
	.zero		1


	//   ....[62]....
        /*0588*/ 	.word	0x00013e00
        /*058c*/ 	.word	0x00000003
        /*0590*/ 	.word	0x0002d800
        /*0594*/ 	.short	0x010a
        /*0596*/ 	.byte	0x3f
	.zero		1


	//   ....[63]....
        /*0598*/ 	.word	0x00013e50
        /*059c*/ 	.word	0x00000003
        /*05a0*/ 	.word	0x0002d830
        /*05a4*/ 	.short	0x010a
        /*05a6*/ 	.byte	0x3f
	.zero		1


	//   ....[64]....
        /*05a8*/ 	.word	0x00013eb0
        /*05ac*/ 	.word	0x0000000d
        /*05b0*/ 	.word	0x0002d830
        /*05b4*/ 	.short	0x010a
        /*05b6*/ 	.byte	0x3f
	.zero		1


	//   ....[65]....
        /*05b8*/ 	.word	0x00013f10
        /*05bc*/ 	.word	0x0000000d
        /*05c0*/ 	.word	0x0002d850
        /*05c4*/ 	.short	0x010a
        /*05c6*/ 	.byte	0x3f
	.zero		1


	//   ....[66]....
        /*05c8*/ 	.word	0x00013f70
        /*05cc*/ 	.word	0x0000000b
        /*05d0*/ 	.word	0x0002d830
        /*05d4*/ 	.short	0x010a
        /*05d6*/ 	.byte	0x3f
	.zero		1


	//   ....[67]....
        /*05d8*/ 	.word	0x00013fd0
        /*05dc*/ 	.word	0x0000000b
        /*05e0*/ 	.word	0x0002d850
        /*05e4*/ 	.short	0x010a
        /*05e6*/ 	.byte	0x3f
	.zero		1


	//   ....[68]....
        /*05e8*/ 	.word	0x00014030
        /*05ec*/ 	.word	0x0000000b
        /*05f0*/ 	.word	0x0002d830
        /*05f4*/ 	.short	0x010a
        /*05f6*/ 	.byte	0x3f
	.zero		1


	//   ....[69]....
        /*05f8*/ 	.word	0x00014090
        /*05fc*/ 	.word	0x0000000b
        /*0600*/ 	.word	0x0002d850
        /*0604*/ 	.short	0x010a
        /*0606*/ 	.byte	0x3f
	.zero		1


	//   ....[70]....
        /*0608*/ 	.word	0x000140f0
        /*060c*/ 	.word	0x00000003
        /*0610*/ 	.word	0x0002d850
        /*0614*/ 	.short	0x010a
        /*0616*/ 	.byte	0x3f
	.zero		1


	//   ....[71]....
        /*0618*/ 	.word	0x00014240
        /*061c*/ 	.word	0x0000000d
        /*0620*/ 	.word	0x0002d840
        /*0624*/ 	.short	0x010a
        /*0626*/ 	.byte	0x3f
	.zero		1


	//   ....[72]....
        /*0628*/ 	.word	0x000142a0
        /*062c*/ 	.word	0x00000005
        /*0630*/ 	.word	0x0002d820
        /*0634*/ 	.short	0x010a
        /*0636*/ 	.byte	0x3f
	.zero		1


	//   ....[73]....
        /*0638*/ 	.word	0x000142f0
        /*063c*/ 	.word	0x00000003
        /*0640*/ 	.word	0x0002d840
        /*0644*/ 	.short	0x010a
        /*0646*/ 	.byte	0x3f
	.zero		1


	//   ....[74]....
        /*0648*/ 	.word	0x00014340
        /*064c*/ 	.word	0x00000002
        /*0650*/ 	.word	0x00000060
        /*0654*/ 	.short	0x010a
        /*0656*/ 	.byte	0x3f
	.zero		1


	//   ....[75]....
        /*0658*/ 	.word	0x00014390
        /*065c*/ 	.word	0x00000004
        /*0660*/ 	.word	0x0002d840
        /*0664*/ 	.short	0x010a
        /*0666*/ 	.byte	0x3f
	.zero		1


	//   ....[76]....
        /*0668*/ 	.word	0x000143e0
        /*066c*/ 	.word	0x00000003
        /*0670*/ 	.word	0x00000060
        /*0674*/ 	.short	0x010a
        /*0676*/ 	.byte	0x3f
	.zero		1


	//   ....[77]....
        /*0678*/ 	.word	0x00014430
        /*067c*/ 	.word	0x00000003
        /*0680*/ 	.word	0x0002d840
        /*0684*/ 	.short	0x010a
        /*0686*/ 	.byte	0x3f
	.zero		1


	//   ....[78]....
        /*0688*/ 	.word	0x00014480
        /*068c*/ 	.word	0x00000003
        /*0690*/ 	.word	0x00000060
        /*0694*/ 	.short	0x010a
        /*0696*/ 	.byte	0x3f
	.zero		1


	//   ....[79]....
        /*0698*/ 	.word	0x000144d0
        /*069c*/ 	.word	0x00000003
        /*06a0*/ 	.word	0x0002d860
        /*06a4*/ 	.short	0x010a
        /*06a6*/ 	.byte	0x3f
	.zero		1


	//   ....[80]....
        /*06a8*/ 	.word	0x000145b0
        /*06ac*/ 	.word	0x00000009
        /*06b0*/ 	.word	0x0002d820
        /*06b4*/ 	.short	0x010a
        /*06b6*/ 	.byte	0x3f
	.zero		1


	//   ....[81]....
        /*06b8*/ 	.word	0x00014600
        /*06bc*/ 	.word	0x00000005
        /*06c0*/ 	.word	0x00000000
        /*06c4*/ 	.short	0x010a
        /*06c6*/ 	.byte	0x3f
	.zero		1


	//   ....[82]....
        /*06c8*/ 	.word	0x00014650
        /*06cc*/ 	.word	0x00000003
        /*06d0*/ 	.word	0x00000000
        /*06d4*/ 	.short	0x010a
        /*06d6*/ 	.byte	0x3f
	.zero		1


	//   ....[83]....
        /*06d8*/ 	.word	0x000146a0
        /*06dc*/ 	.word	0x00000013
        /*06e0*/ 	.word	0x00000000
        /*06e4*/ 	.short	0x010a
        /*06e6*/ 	.byte	0x3f
	.zero		1


	//----- nvinfo : EIATTR_NUM_MBARRIERS
	.align		4
.L_179:
        /*06e8*/ 	.byte	0x03, 0x38
        /*06ea*/ 	.short	0x0016


	//----- nvinfo : EIATTR_EXIT_INSTR_OFFSETS
	.align		4
        /*06ec*/ 	.byte	0x04, 0x1c
        /*06ee*/ 	.short	(.L_181 - .L_180)


	//   ....[0]....
.L_180:
        /*06f0*/ 	.word	0x00000a50


	//   ....[1]....
        /*06f4*/ 	.word	0x00010aa0


	//   ....[2]....
        /*06f8*/ 	.word	0x00010b00


	//   ....[3]....
        /*06fc*/ 	.word	0x00013bb0


	//   ....[4]....
        /*0700*/ 	.word	0x00013de0


	//----- nvinfo : EIATTR_MAX_THREADS
	.align		4
.L_181:
        /*0704*/ 	.byte	0x04, 0x05
        /*0706*/ 	.short	(.L_183 - .L_182)
.L_182:
        /*0708*/ 	.word	0x00000200
        /*070c*/ 	.word	0x00000001
        /*0710*/ 	.word	0x00000001


	//----- nvinfo : EIATTR_CRS_STACK_SIZE
	.align		4
.L_183:
        /*0714*/ 	.byte	0x04, 0x1e
        /*0716*/ 	.short	(.L_185 - .L_184)
.L_184:
        /*0718*/ 	.word	0x00000000


	//----- nvinfo : EIATTR_CBANK_PARAM_SIZE
	.align		4
.L_185:
        /*071c*/ 	.byte	0x03, 0x19
        /*071e*/ 	.short	0x0bf0


	//----- nvinfo : EIATTR_PARAM_CBANK
	.align		4
        /*0720*/ 	.byte	0x04, 0x0a
        /*0722*/ 	.short	(.L_187 - .L_186)
	.align		4
.L_186:
        /*0724*/ 	.word	index@(.nv.constant0._ZN7cutlass13device_kernelIN5flash11enable_sm90INS1_16FlashAttnFwdSm90INS1_25CollectiveMainloopFwdSm90ILi2EN4cute5tupleIJNS5_1CILi1EEES8_S8_EEENS6_IJNS7_ILi192EEENS7_ILi128EEENS7_ILi96EEEEEELi96ENS_6half_tEfNS_4arch4Sm90ELb0ELb1ELb1ELb0ELb0ELb0ELb0ELb0ELb1ELb0ELb0ELb0EEENS1_21CollectiveEpilogueFwdINS6_IJSA_SC_SB_EEES9_SE_SG_Li384ELb0ELb0ELb0ELb0EEENS1_30DynamicPersistentTileSchedulerILi384ELi32ELb0ELb0ELb1EEEEEEEEEvNT_6ParamsE)
        /*0728*/ 	.short	0x0210
        /*072a*/ 	.short	0x0bf0


	//----- nvinfo : EIATTR_SW_WAR
	.align		4
.L_187:
        /*072c*/ 	.byte	0x04, 0x36
        /*072e*/ 	.short	(.L_189 - .L_188)
.L_188:
        /*0730*/ 	.word	0x00000008
.L_189:


//--------------------- .nv.info._ZN7cutlass13device_kernelIN5flash11enable_sm90INS1_16FlashAttnFwdSm90INS1_25CollectiveMainloopFwdSm90ILi2EN4cute5tupleIJNS5_1CILi1EEES8_S8_EEENS6_IJNS7_ILi192EEENS7_ILi128EEENS7_ILi96EEEEEELi96ENS_6half_tEfNS_4arch4Sm90ELb0ELb1ELb1ELb1ELb0ELb0ELb0ELb0ELb1ELb0ELb0ELb0EEENS1_21CollectiveEpilogueFwdINS6_IJSA_SC_SB_EEES9_SE_SG_Li384ELb1ELb0ELb0ELb0EEENS1_36VarlenDynamicPersistentTileSchedulerILi192ELi128ELi384ELi32ELb0ELb0ELb1ELb1ELb0ELb1EEEEEEEEEvNT_6ParamsE --------------------------
	.section	.nv.info._ZN7cutlass13device_kernelIN5flash11enable_sm90INS1_16FlashAttnFwdSm90INS1_25CollectiveMainloopFwdSm90ILi2EN4cute5tupleIJNS5_1CILi1EEES8_S8_EEENS6_IJNS7_ILi192EEENS7_ILi128EEENS7_ILi96EEEEEELi96ENS_6half_tEfNS_4arch4Sm90ELb0ELb1ELb1ELb1ELb0ELb0ELb0ELb0ELb1ELb0ELb0ELb0EEENS1_21CollectiveEpilogueFwdINS6_IJSA_SC_SB_EEES9_SE_SG_Li384ELb1ELb0ELb0ELb0EEENS1_36VarlenDynamicPersistentTileSchedulerILi192ELi128ELi384ELi32ELb0ELb0ELb1ELb1ELb0ELb1EEEEEEEEEvNT_6ParamsE,"",@"SHT_CUDA_INFO"
	.sectionflags	@""
	.align	4


	//----- nvinfo : EIATTR_CUDA_API_VERSION
	.align		4
        /*0000*/ 	.byte	0x04, 0x37
        /*0002*/ 	.short	(.L_191 - .L_190)
.L_190:
        /*0004*/ 	.word	0x00000082


	//----- nvinfo : EIATTR_KPARAM_INFO
	.align		4
.L_191:
        /*0008*/ 	.byte	0x04, 0x17
        /*000a*/ 	.short	(.L_193 - .L_192)
.L_192:
        /*000c*/ 	.word	0x00000000
        /*0010*/ 	.short	0x0000
        /*0012*/ 	.short	0x0070
        /*0014*/ 	.byte	0x00, 0xf0, 0x01, 0x28


	//----- nvinfo : EIATTR_SPARSE_MMA_MASK
	.align		4
.L_193:
        /*0018*/ 	.byte	0x03, 0x50
        /*001a*/ 	.short	0x0000


	//----- nvinfo : EIATTR_MAXREG_COUNT
	.align		4
        /*001c*/ 	.byte	0x03, 0x1b
        /*001e*/ 	.short	0x0080


	//----- nvinfo : EIATTR_NUM_BARRIERS
	.align		4
        /*0020*/ 	.byte	0x02, 0x4c
        /*0022*/ 	.byte	0x10
	.zero		1


	//----- nvinfo : EIATTR_EXTERNS
	.align		4
        /*0024*/ 	.byte	0x04, 0x0f
        /*0026*/ 	.short	(.L_195 - .L_194)


	//   ....[0]....
	.align		4
.L_194:
        /*0028*/ 	.word	index@(__assertfail)


	//----- nvinfo : EIATTR_ANNOTATIONS
	.align		4
.L_195:
        /*002c*/ 	.byte	0x04, 0x55
        /*002e*/ 	.short	(.L_197 - .L_196)


	//   ....[0]....
.L_196:
        /*0030*/ 	.word	0x00000001
        /*0034*/ 	.byte	0x80, 0x22, 0x01, 0x00, 0x01, 0x00, 0x00, 0x00, 0x10, 0x2d, 0x01, 0x00


	//----- nvinfo : EIATTR_MERCURY_ISA_VERSION
	.align		4
.L_197:
        /*0040*/ 	.byte	0x03, 0x5f
        /*0042*/ 	.short	0x0101


	//----- nvinfo : EIATTR_UNUSED_LOAD_BYTE_OFFSET
	.align		4
        /*0044*/ 	.byte	0x04, 0x44
        /*0046*/ 	.short	(.L_199 - .L_198)


	//   ....[0]....
.L_198:
        /*0048*/ 	.word	0x00000a80
        /*004c*/ 	.word	0x0000fff0


	//   ....[1]....
        /*0050*/ 	.word	0x0000fcc0
        /*0054*/ 	.word	0x0000fff0


	//----- nvinfo : EIATTR_INT_WARP_WIDE_INSTR_OFFSETS
	.align		4
.L_199:
        /*0058*/ 	.byte	0x04, 0x31
        /*005a*/ 	.short	(.L_201 - .L_200)


	//   ....[0]....
.L_200:
        /*005c*/ 	.word	0x00000160


	//   ....[1]....
        /*0060*/ 	.word	0x000001a0


	//   ....[2]....
        /*0064*/ 	.word	0x00000210


	//   ....[3]....
        /*0068*/ 	.word	0x000128c0


	//   ....[4]....
        /*006c*/ 	.word	0x00012950


	//   ....[5]....
        /*0070*/ 	.word	0x00012e00


	//   ....[6]....
        /*0074*/ 	.word	0x00012e40


	//   ....[7]....
        /*0078*/ 	.word	0x00012f80


	//   ....[8]....
        /*007c*/ 	.word	0x00013050


	//   ....[9]....
        /*0080*/ 	.word	0x00014f20


	//   ....[10]....
        /*0084*/ 	.word	0x00014fb0


	//----- nvinfo : EIATTR_COOP_GROUP_MASK_REGIDS
	.align		4
.L_201:
        /*0088*/ 	.byte	0x04, 0x29
        /*008a*/ 	.short	(.L_203 - .L_202)


	//   ....[0]....
.L_202:
        /*008c*/ 	.word	0xffffffff


	//   ....[1]....
        /*0090*/ 	.word	0xffffffff


	//   ....[2]....
        /*0094*/ 	.word	0xffffffff


	//   ....[3]....
        /*0098*/ 	.word	0xffffffff


	//   ....[4]....
        /*009c*/ 	.word	0xffffffff


	//   ....[5]....
        /*00a0*/ 	.word	0xffffffff


	//   ....[6]....
        /*00a4*/ 	.word	0xffffffff


	//   ....[7]....
        /*00a8*/ 	.word	0xffffffff


	//   ....[8]....
        /*00ac*/ 	.word	0xffffffff


	//   ....[9]....
        /*00b0*/ 	.word	0xffffffff


	//   ....[10]....
        /*00b4*/ 	.word	0xffffffff


	//   ....[11]....
        /*00b8*/ 	.word	0xffffffff


	//   ....[12]....
        /*00bc*/ 	.word	0xffffffff


	//   ....[13]....
        /*00c0*/ 	.word	0xffffffff


	//   ....[14]....
        /*00c4*/ 	.word	0xffffffff


	//   ....[15]....
        /*00c8*/ 	.word	0xffffffff


	//   ....[16]....
        /*00cc*/ 	.word	0xffffffff


	//   ....[17]....
        /*00d0*/ 	.word	0xffffffff


	//   ....[18]....
        /*00d4*/ 	.word	0xffffffff


	//   ....[19]....
        /*00d8*/ 	.word	0xffffffff


	//   ....[20]....
        /*00dc*/ 	.word	0xffffffff


	//   ....[21]....
        /*00e0*/ 	.word	0xffffffff


	//   ....[22]....
        /*00e4*/ 	.word	0xffffffff


	//   ....[23]....
        /*00e8*/ 	.word	0xffffffff


	//   ....[24]....
        /*00ec*/ 	.word	0xffffffff


	//   ....[25]....
        /*00f0*/ 	.word	0xffffffff


	//   ....[26]....
        /*00f4*/ 	.word	0xffffffff


	//   ....[27]....
        /*00f8*/ 	.word	0xffffffff


	//   ....[28]....
        /*00fc*/ 	.word	0xffffffff


	//   ....[29]....
        /*0100*/ 	.word	0xffffffff


	//   ....[30]....
        /*0104*/ 	.word	0xffffffff


	//   ....[31]....
        /*0108*/ 	.word	0xffffffff


	//   ....[32]....
        /*010c*/ 	.word	0xffffffff


	//   ....[33]....
        /*0110*/ 	.word	0xffffffff


	//   ....[34]....
        /*0114*/ 	.word	0xffffffff


	//   ....[35]....
        /*0118*/ 	.word	0xffffffff


	//   ....[36]....
        /*011c*/ 	.word	0xffffffff


	//   ....[37]....
        /*0120*/ 	.word	0xffffffff


	//   ....[38]....
        /*0124*/ 	.word	0xffffffff


	//   ....[39]....
        /*0128*/ 	.word	0xffffffff


	//   ....[40]....
        /*012c*/ 	.word	0xffffffff


	//   ....[41]....
        /*0130*/ 	.word	0xffffffff


	//   ....[42]....
        /*0134*/ 	.word	0xffffffff


	//   ....[43]....
        /*0138*/ 	.word	0xffffffff


	//   ....[44]....
        /*013c*/ 	.word	0xffffffff


	//   ....[45]....
        /*0140*/ 	.word	0xffffffff


	//   ....[46]....
        /*0144*/ 	.word	0xffffffff


	//   ....[47]....
        /*0148*/ 	.word	0xffffffff


	//   ....[48]....
        /*014c*/ 	.word	0xffffffff


	//   ....[49]....
        /*0150*/ 	.word	0xffffffff


	//   ....[50]....
        /*0154*/ 	.word	0xffffffff


	//   ....[51]....
        /*0158*/ 	.word	0xffffffff


	//   ....[52]....
        /*015c*/ 	.word	0xffffffff


	//   ....[53]....
        /*0160*/ 	.word	0xffffffff


	//   ....[54]....
        /*0164*/ 	.word	0xffffffff


	//   ....[55]....
        /*0168*/ 	.word	0xffffffff


	//   ....[56]....
        /*016c*/ 	.word	0xffffffff


	//   ....[57]....
        /*0170*/ 	.word	0xffffffff


	//   ....[58]....
        /*0174*/ 	.word	0xffffffff


	//   ....[59]....
        /*0178*/ 	.word	0xffffffff


	//   ....[60]....
        /*017c*/ 	.word	0xffffffff


	//   ....[61]....
        /*0180*/ 	.word	0xffffffff


	//   ....[62]....
        /*0184*/ 	.word	0xffffffff


	//   ....[63]....
        /*0188*/ 	.word	0xffffffff


	//   ....[64]....
        /*018c*/ 	.word	0xffffffff


	//   ....[65]....
        /*0190*/ 	.word	0xffffffff


	//   ....[66]....
        /*0194*/ 	.word	0x0500000f


	//   ....[67]....
        /*0198*/ 	.word	0x0500000f


	//   ....[68]....
        /*019c*/ 	.word	0x0500000f


	//   ....[69]....
        /*01a0*/ 	.word	0x0500000f


	//   ....[70]....
        /*01a4*/ 	.word	0x0500000f


	//   ....[71]....
        /*01a8*/ 	.word	0x0500000f


	//   ....[72]....
        /*01ac*/ 	.word	0x0500000f


	//   ....[73]....
        /*01b0*/ 	.word	0x0500000f


	//   ....[74]....
        /*01b4*/ 	.word	0x0500000f


	//   ....[75]....
        /*01b8*/ 	.word	0x0500000f


	//   ....[76]....
        /*01bc*/ 	.word	0x0500000f


	//   ....[77]....
        /*01c0*/ 	.word	0x0500000f


	//   ....[78]....
        /*01c4*/ 	.word	0x0500000f


	//   ....[79]....
        /*01c8*/ 	.word	0x0500000f


	//   ....[80]....
        /*01cc*/ 	.word	0x0500000f


	//   ....[81]....
        /*01d0*/ 	.word	0x0500000f


	//   ....[82]....
        /*01d4*/ 	.word	0x0500000f


	//   ....[83]....
        /*01d8*/ 	.word	0x0500000f


	//   ....[84]....
        /*01dc*/ 	.word	0x0500000f


	//----- nvinfo : EIATTR_COOP_GROUP_INSTR_OFFSETS
	.align		4
.L_203:
        /*01e0*/ 	.byte	0x04, 0x28
        /*01e2*/ 	.short	(.L_205 - .L_204)


	//   ....[0]....
.L_204:
        /*01e4*/ 	.word	0x00000070


	//   ....[1]....
        /*01e8*/ 	.word	0x00000170


	//   ....[2]....
        /*01ec*/ 	.word	0x000001c0


	//   ....[3]....
        /*01f0*/ 	.word	0x000003f0


	//   ....[4]....
        /*01f4*/ 	.word	0x00000550


	//   ....[5]....
        /*01f8*/ 	.word	0x00000670


	//   ....[6]....
        /*01fc*/ 	.word	0x000007d0


	//   ....[7]....
        /*0200*/ 	.word	0x000018b0


	//   ....[8]....
        /*0204*/ 	.word	0x00003ea0


	//   ....[9]....
        /*0208*/ 	.word	0x00003f40


	//   ....[10]....
        /*020c*/ 	.word	0x00004630


	//   ....[11]....
        /*0210*/ 	.word	0x00004690


	//   ....[12]....
        /*0214*/ 	.word	0x00005290


	//   ....[13]....
        /*0218*/ 	.word	0x000074f0


	//   ....[14]....
        /*021c*/ 	.word	0x000075f0


	//   ....[15]....
        /*0220*/ 	.word	0x00007b50


	//   ....[16]....
        /*0224*/ 	.word	0x00007d10


	//   ....[17]....
        /*0228*/ 	.word	0x00008e80


	//   ....[18]....
        /*022c*/ 	.word	0x00009f70


	//   ....[19]....
        /*0230*/ 	.word	0x0000a010


	//   ....[20]....
        /*0234*/ 	.word	0x0000a6e0


	//   ....[21]....
        /*0238*/ 	.word	0x0000a7a0


	//   ....[22]....
        /*023c*/ 	.word	0x0000b980


	//   ....[23]....
        /*0240*/ 	.word	0x0000d8d0


	//   ....[24]....
        /*0244*/ 	.word	0x0000d9d0


	//   ....[25]....
        /*0248*/ 	.word	0x0000e250


	//   ....[26]....
        /*024c*/ 	.word	0x0000e340


	//   ....[27]....
        /*0250*/ 	.word	0x0000f260


	//   ....[28]....
        /*0254*/ 	.word	0x0000f370


	//   ....[29]....
        /*0258*/ 	.word	0x0000f3d0


	//   ....[30]....
        /*025c*/ 	.word	0x0000f4e0


	//   ....[31]....
        /*0260*/ 	.word	0x0000f520


	//   ....[32]....
        /*0264*/ 	.word	0x000114c0


	//   ....[33]....
        /*0268*/ 	.word	0x00011640


	//   ....[34]....
        /*026c*/ 	.word	0x00011670


	//   ....[35]....
        /*0270*/ 	.word	0x000116b0


	//   ....[36]....
        /*0274*/ 	.word	0x00011720


	//   ....[37]....
        /*0278*/ 	.word	0x00011780


	//   ....[38]....
        /*027c*/ 	.word	0x000117c0


	//   ....[39]....
        /*0280*/ 	.word	0x00011940


	//   ....[40]....
        /*0284*/ 	.word	0x000119a0


	//   ....[41]....
        /*0288*/ 	.word	0x000119e0


	//   ....[42]....
        /*028c*/ 	.word	0x00011a20


	//   ....[43]....
        /*0290*/ 	.word	0x00011a50


	//   ....[44]....
        /*0294*/ 	.word	0x00011a80


	//   ....[45]....
        /*0298*/ 	.word	0x00011b20


	//   ....[46]....
        /*029c*/ 	.word	0x00011b80


	//   ....[47]....
        /*02a0*/ 	.word	0x00011c10


	//   ....[48]....
        /*02a4*/ 	.word	0x00015320


	//   ....[49]....
        /*02a8*/ 	.word	0x00015330


	//   ....[50]....
        /*02ac*/ 	.word	0x00015420


	//   ....[51]....
        /*02b0*/ 	.word	0x00015480


	//   ....[52]....
        /*02b4*/ 	.word	0x000154c0


	//   ....[53]....
        /*02b8*/ 	.word	0x00015500


	//   ....[54]....
        /*02bc*/ 	.word	0x00015530


	//   ....[55]....
        /*02c0*/ 	.word	0x00015560


	//   ....[56]....
        /*02c4*/ 	.word	0x000156d0


	//   ....[57]....
        /*02c8*/ 	.word	0x00015730


	//   ....[58]....
        /*02cc*/ 	.word	0x00015770


	//   ....[59]....
        /*02d0*/ 	.word	0x000157b0


	//   ....[60]....
        /*02d4*/ 	.word	0x000157e0


	//   ....[61]....
        /*02d8*/ 	.word	0x00015810


	//   ....[62]....
        /*02dc*/ 	.word	0x000158d0


	//   ....[63]....
        /*02e0*/ 	.word	0x000158f0


	//   ....[64]....
        /*02e4*/ 	.word	0x00015960


	//   ....[65]....
        /*02e8*/ 	.word	0x00015fb0


	//   ....[66]....
        /*02ec*/ 	.word	0x00016610


	//   ....[67]....
        /*02f0*/ 	.word	0x00016a00


	//   ....[68]....
        /*02f4*/ 	.word	0x00016a90


	//   ....[69]....
        /*02f8*/ 	.word	0x00016b30


	//   ....[70]....
        /*02fc*/ 	.word	0x00016be0


	//   ....[71]....
        /*0300*/ 	.word	0x00016c60


	//   ....[72]....
        /*0304*/ 	.word	0x00016ce0


	//   ....[73]....
        /*0308*/ 	.word	0x00016d60


	//   ....[74]....
        /*030c*/ 	.word	0x00016de0


	//   ....[75]....
        /*0310*/ 	.word	0x00016e70


	//   ....[76]....
        /*0314*/ 	.word	0x00016f20


	//   ....[77]....
        /*0318*/ 	.word	0x00016fa0


	//   ....[78]....
        /*031c*/ 	.word	0x00017020


	//   ....[79]....
        /*0320*/ 	.word	0x000170a0


	//   ....[80]....
        /*0324*/ 	.word	0x00017120


	//   ....[81]....
        /*0328*/ 	.word	0x00017190


	//   ....[82]....
        /*032c*/ 	.word	0x00017230


	//   ....[83]....
        /*0330*/ 	.word	0x000172c0


	//   ....[84]....
        /*0334*/ 	.word	0x000173e0


	//----- nvinfo : EIATTR_REG_RECONFIG
	.align		4
.L_205:
        /*0338*/ 	.byte	0x01, 0x54
	.zero		2


	//----- nvinfo : EIATTR_SYSCALL_OFFSETS
	.align		4
        /*033c*/ 	.byte	0x04, 0x46
        /*033e*/ 	.short	(.L_207 - .L_206)


	//   ....[0]....
.L_206:
        /*0340*/ 	.word	0x00001aa0


	//   ....[1]....
        /*0344*/ 	.word	0x00012ad0


	//   ....[2]....
        /*0348*/ 	.word	0x00012c00


	//   ....[3]....
        /*034c*/ 	.word	0x00012d00


	//----- nvinfo : EIATTR_MBARRIER_INSTR_OFFSETS
	.align		4
.L_207:
        /*0350*/ 	.byte	0x04, 0x39
        /*0352*/ 	.short	(.L_209 - .L_208)


	//   ....[0]....
.L_208:
        /*0354*/ 	.word	0x000002a0
        /*0358*/ 	.word	0x000000ff
        /*035c*/ 	.word	0x0002d800
        /*0360*/ 	.short	0x0100
        /*0362*/ 	.byte	0x08
	.zero		1


	//   ....[1]....
        /*0364*/ 	.word	0x000002b0
        /*0368*/ 	.word	0x000000ff
        /*036c*/ 	.word	0x0002d820
        /*0370*/ 	.short	0x0100
        /*0372*/ 	.byte	0x08
	.zero		1


	//   ....[2]....
        /*0374*/ 	.word	0x000003a0
        /*0378*/ 	.word	0x000000ff
        /*037c*/ 	.word	0x0002d830
        /*0380*/ 	.short	0x0100
        /*0382*/ 	.byte	0x08
	.zero		1


	//   ....[3]....
        /*0384*/ 	.word	0x000003b0
        /*0388*/ 	.word	0x000000ff
        /*038c*/ 	.word	0x0002d840
        /*0390*/ 	.short	0x0100
        /*0392*/ 	.byte	0x08
	.zero		1


	//   ....[4]....
        /*0394*/ 	.word	0x000003c0
        /*0398*/ 	.word	0x000000ff
        /*039c*/ 	.word	0x0002d838
        /*03a0*/ 	.short	0x0100
        /*03a2*/ 	.byte	0x08
	.zero		1


	//   ....[5]....
        /*03a4*/ 	.word	0x000003d0
        /*03a8*/ 	.word	0x000000ff
        /*03ac*/ 	.word	0x0002d848
        /*03b0*/ 	.short	0x0100
        /*03b2*/ 	.byte	0x08
	.zero		1


	//   ....[6]....
        /*03b4*/ 	.word	0x00000500
        /*03b8*/ 	.word	0x000000ff
        /*03bc*/ 	.word	0x0002d850
        /*03c0*/ 	.short	0x0100
        /*03c2*/ 	.byte	0x08
	.zero		1


	//   ....[7]....
        /*03c4*/ 	.word	0x00000510
        /*03c8*/ 	.word	0x000000ff
        /*03cc*/ 	.word	0x0002d860
        /*03d0*/ 	.short	0x0100
        /*03d2*/ 	.byte	0x08
	.zero		1


	//   ....[8]....
        /*03d4*/ 	.word	0x00000520
        /*03d8*/ 	.word	0x000000ff
        /*03dc*/ 	.word	0x0002d858
        /*03e0*/ 	.short	0x0100
        /*03e2*/ 	.byte	0x08
	.zero		1


	//   ....[9]....
        /*03e4*/ 	.word	0x00000530
        /*03e8*/ 	.word	0x000000ff
        /*03ec*/ 	.word	0x0002d868
        /*03f0*/ 	.short	0x0100
        /*03f2*/ 	.byte	0x08
	.zero		1


	//   ....[10]....
        /*03f4*/ 	.word	0x00000620
        /*03f8*/ 	.word	0x000000ff
        /*03fc*/ 	.word	0x0002d870
        /*0400*/ 	.short	0x0100
        /*0402*/ 	.byte	0x06
	.zero		1


	//   ....[11]....
        /*0404*/ 	.word	0x00000630
        /*0408*/ 	.word	0x000000ff
        /*040c*/ 	.word	0x0002d880
        /*0410*/ 	.short	0x0100
        /*0412*/ 	.byte	0x06
	.zero		1


	//   ....[12]....
        /*0414*/ 	.word	0x00000640
        /*0418*/ 	.word	0x000000ff
        /*041c*/ 	.word	0x0002d878
        /*0420*/ 	.short	0x0100
        /*0422*/ 	.byte	0x06
	.zero		1


	//   ....[13]....
        /*0424*/ 	.word	0x00000650
        /*0428*/ 	.word	0x000000ff
        /*042c*/ 	.word	0x0002d888
        /*0430*/ 	.short	0x0100
        /*0432*/ 	.byte	0x06
	.zero		1


	//   ....[14]....
        /*0434*/ 	.word	0x00000780
        /*0438*/ 	.word	0x000000ff
        /*043c*/ 	.word	0x0002d890
        /*0440*/ 	.short	0x0100
        /*0442*/ 	.byte	0x08
	.zero		1


	//   ....[15]....
        /*0444*/ 	.word	0x00000790
        /*0448*/ 	.word	0x000000ff
        /*044c*/ 	.word	0x0002d8a0
        /*0450*/ 	.short	0x0100
        /*0452*/ 	.byte	0x08
	.zero		1


	//   ....[16]....
        /*0454*/ 	.word	0x000007a0
        /*0458*/ 	.word	0x000000ff
        /*045c*/ 	.word	0x0002d898
        /*0460*/ 	.short	0x0100
        /*0462*/ 	.byte	0x08
	.zero		1


	//   ....[17]....
        /*0464*/ 	.word	0x000007b0
        /*0468*/ 	.word	0x000000ff
        /*046c*/ 	.word	0x0002d8a8
        /*0470*/ 	.short	0x0100
        /*0472*/ 	.byte	0x08
	.zero		1


	//   ....[18]....
        /*0474*/ 	.word	0x000008e0
        /*0478*/ 	.word	0x000000ff
        /*047c*/ 	.word	0x0002d8b0
        /*0480*/ 	.short	0x0100
        /*0482*/ 	.byte	0x08
	.zero		1


	//   ....[19]....
        /*0484*/ 	.word	0x000008f0
        /*0488*/ 	.word	0x000000ff
        /*048c*/ 	.word	0x0002d8c0
        /*0490*/ 	.short	0x0100
        /*0492*/ 	.byte	0x08
	.zero		1


	//   ....[20]....
        /*0494*/ 	.word	0x00000900
        /*0498*/ 	.word	0x000000ff
        /*049c*/ 	.word	0x0002d8b8
        /*04a0*/ 	.short	0x0100
        /*04a2*/ 	.byte	0x08
	.zero		1


	//   ....[21]....
        /*04a4*/ 	.word	0x00000910
        /*04a8*/ 	.word	0x000000ff
        /*04ac*/ 	.word	0x0002d8c8
        /*04b0*/ 	.short	0x0100
        /*04b2*/ 	.byte	0x08
	.zero		1


	//   ....[22]....
        /*04b4*/ 	.word	0x00001b20
        /*04b8*/ 	.word	0x000000ff
        /*04bc*/ 	.word	0x0002d800
        /*04c0*/ 	.short	0x010a
        /*04c2*/ 	.byte	0x2a
	.zero		1


	//   ....[23]....
        /*04c4*/ 	.word	0x00001ba0
        /*04c8*/ 	.word	0x00000004
        /*04cc*/ 	.word	0x0002d830
        /*04d0*/ 	.short	0x010a
        /*04d2*/ 	.byte	0x3f
	.zero		1


	//   ....[24]....
        /*04d4*/ 	.word	0x00001c00
        /*04d8*/ 	.word	0x00000004
        /*04dc*/ 	.word	0x0002d830
        /*04e0*/ 	.short	0x010a
        /*04e2*/ 	.byte	0x3f
	.zero		1


	//   ....[25]....
        /*04e4*/ 	.word	0x000023d0
        /*04e8*/ 	.word	0x00000004
        /*04ec*/ 	.word	0x00000000
        /*04f0*/ 	.short	0x0101
        /*04f2*/ 	.byte	0x3f
	.zero		1


	//   ....[26]....
        /*04f4*/ 	.word	0x00005710
        /*04f8*/ 	.word	0x000000ff
        /*04fc*/ 	.word	0x0002d830
        /*0500*/ 	.short	0x010a
        /*0502*/ 	.byte	0x06
	.zero		1


	//   ....[27]....
        /*0504*/ 	.word	0x00005750
        /*0508*/ 	.word	0x000000ff
        /*050c*/ 	.word	0x0002d830
        /*0510*/ 	.short	0x010a
        /*0512*/ 	.byte	0x06
	.zero		1


	//   ....[28]....
        /*0514*/ 	.word	0x000059f0
        /*0518*/ 	.word	0x000000ff
        /*051c*/ 	.word	0x0002d850
        /*0520*/ 	.short	0x010a
        /*0522*/ 	.byte	0x06
	.zero		1


	//   ....[29]....
        /*0524*/ 	.word	0x00005a30
        /*0528*/ 	.word	0x000000ff
        /*052c*/ 	.word	0x0002d850
        /*0530*/ 	.short	0x010a
        /*0532*/ 	.byte	0x06
	.zero		1


	//   ....[30]....
        /*0534*/ 	.word	0x00006740
        /*0538*/ 	.word	0x00000035
        /*053c*/ 	.word	0x00000000
        /*0540*/ 	.short	0x0101
        /*0542*/ 	.byte	0x3f
	.zero		1


	//   ....[31]....
        /*0544*/ 	.word	0x00008060
        /*0548*/ 	.word	0x0000000d
        /*054c*/ 	.word	0x00000000
        /*0550*/ 	.short	0x0101
        /*0552*/ 	.byte	0x3f
	.zero		1


	//   ....[32]....
        /*0554*/ 	.word	0x00009220
        /*0558*/ 	.word	0x000000ff
        /*055c*/ 	.word	0x0002d830
        /*0560*/ 	.short	0x010a
        /*0562*/ 	.byte	0x06
	.zero		1


	//   ....[33]....
        /*0564*/ 	.word	0x00009260
        /*0568*/ 	.word	0x000000ff
        /*056c*/ 	.word	0x0002d830
        /*0570*/ 	.short	0x010a
        /*0572*/ 	.byte	0x06
	.zero		1


	//   ....[34]....
        /*0574*/ 	.word	0x00009500
        /*0578*/ 	.word	0x000000ff
        /*057c*/ 	.word	0x0002d850
        /*0580*/ 	.short	0x010a
        /*0582*/ 	.byte	0x06
	.zero		1


	//   ....[35]....
        /*0584*/ 	.word	0x00009540
        /*0588*/ 	.word	0x000000ff
        /*058c*/ 	.word	0x0002d850
        /*0590*/ 	.short	0x010a
        /*0592*/ 	.byte	0x06
	.zero		1


	//   ....[36]....
        /*0594*/ 	.word	0x0000ae40
        /*0598*/ 	.word	0x00000018
        /*059c*/ 	.word	0x00000000
        /*05a0*/ 	.short	0x0101
        /*05a2*/ 	.byte	0x3f
	.zero		1


	//   ....[37]....
        /*05a4*/ 	.word	0x0000aec0
        /*05a8*/ 	.word	0x0000002a
        /*05ac*/ 	.word	0x00000000
        /*05b0*/ 	.short	0x0101
        /*05b2*/ 	.byte	0x3f
	.zero		1


	//   ....[38]....
        /*05b4*/ 	.word	0x0000bb50
        /*05b8*/ 	.word	0x000000ff
        /*05bc*/ 	.word	0x0002d830
        /*05c0*/ 	.short	0x010a
        /*05c2*/ 	.byte	0x06
	.zero		1


	//   ....[39]....
        /*05c4*/ 	.word	0x0000bb90
        /*05c8*/ 	.word	0x000000ff
        /*05cc*/ 	.word	0x0002d830
        /*05d0*/ 	.short	0x010a
        /*05d2*/ 	.byte	0x06
	.zero		1


	//   ....[40]....
        /*05d4*/ 	.word	0x0000be30
        /*05d8*/ 	.word	0x000000ff
        /*05dc*/ 	.word	0x0002d850
        /*05e0*/ 	.short	0x010a
        /*05e2*/ 	.byte	0x06
	.zero		1


	//   ....[41]....
        /*05e4*/ 	.word	0x0000be70
        /*05e8*/ 	.word	0x000000ff
        /*05ec*/ 	.word	0x0002d850
        /*05f0*/ 	.short	0x010a
        /*05f2*/ 	.byte	0x06
	.zero		1


	//   ....[42]....
        /*05f4*/ 	.word	0x0000cb30
        /*05f8*/ 	.word	0x00000035
        /*05fc*/ 	.word	0x00000000
        /*0600*/ 	.short	0x0101
        /*0602*/ 	.byte	0x3f
	.zero		1


	//   ....[43]....
        /*0604*/ 	.word	0x0000e6b0
        /*0608*/ 	.word	0x00000020
        /*060c*/ 	.word	0x00000000
        /*0610*/ 	.short	0x0101
        /*0612*/ 	.byte	0x3f
	.zero		1


	//   ....[44]....
        /*0614*/ 	.word	0x0000f2e0
        /*0618*/ 	.word	0x000000ff
        /*061c*/ 	.word	0x0002d850
        /*0620*/ 	.short	0x010a
        /*0622*/ 	.byte	0x09
	.zero		1


	//   ....[45]....
        /*0624*/ 	.word	0x0000f320
        /*0628*/ 	.word	0x000000ff
        /*062c*/ 	.word	0x0002d850
        /*0630*/ 	.short	0x010a
        /*0632*/ 	.byte	0x09
	.zero		1


	//   ....[46]....
        /*0634*/ 	.word	0x0000f960
        /*0638*/ 	.word	0x00000007
        /*063c*/ 	.word	0x00000000
        /*0640*/ 	.short	0x0101
        /*0642*/ 	.byte	0x3f
	.zero		1


	//   ....[47]....
        /*0644*/ 	.word	0x00010960
        /*0648*/ 	.word	0x000000ff
        /*064c*/ 	.word	0x00000000
        /*0650*/ 	.short	0x0101
        /*0652*/ 	.byte	0x04
	.zero		1


	//   ....[48]....
        /*0654*/ 	.word	0x00013330
        /*0658*/ 	.word	0x00000005
        /*065c*/ 	.word	0x0002d840
        /*0660*/ 	.short	0x010a
        /*0662*/ 	.byte	0x3f
	.zero		1


	//   ....[49]....
        /*0664*/ 	.word	0x00013820
        /*0668*/ 	.word	0x00000019
        /*066c*/ 	.word	0x0002d820
        /*0670*/ 	.short	0x010a
        /*0672*/ 	.byte	0x3f
	.zero		1


	//   ....[50]....
        /*0674*/ 	.word	0x00013b00
        /*0678*/ 	.word	0x00000003
        /*067c*/ 	.word	0x0002d840
        /*0680*/ 	.short	0x010a
        /*0682*/ 	.byte	0x3f
	.zero		1


	//   ....[51]....
        /*0684*/ 	.word	0x00013d80
        /*0688*/ 	.word	0x00000002
        /*068c*/ 	.word	0x00000060
        /*0690*/ 	.short	0x010a
        /*0692*/ 	.byte	0x3f
	.zero		1


	//   ....[52]....
        /*0694*/ 	.word	0x000142a0
        /*0698*/ 	.word	0x00000003
        /*069c*/ 	.word	0x0002d840
        /*06a0*/ 	.short	0x010a
        /*06a2*/ 	.byte	0x3f
	.zero		1


	//   ....[53]....
        /*06a4*/ 	.word	0x00014520
        /*06a8*/ 	.word	0x00000003
        /*06ac*/ 	.word	0x00000060
        /*06b0*/ 	.short	0x010a
        /*06b2*/ 	.byte	0x3f
	.zero		1


	//   ....[54]....
        /*06b4*/ 	.word	0x000149a0
        /*06b8*/ 	.word	0x00000002
        /*06bc*/ 	.word	0x0002d840
        /*06c0*/ 	.short	0x010a
        /*06c2*/ 	.byte	0x3f
	.zero		1


	//   ....[55]....
        /*06c4*/ 	.word	0x00014c40
        /*06c8*/ 	.word	0x00000002
        /*06cc*/ 	.word	0x00000060
        /*06d0*/ 	.short	0x010a
        /*06d2*/ 	.byte	0x3f
	.zero		1


	//   ....[56]....
        /*06d4*/ 	.word	0x00015020
        /*06d8*/ 	.word	0x00000003
        /*06dc*/ 	.word	0x0002d860
        /*06e0*/ 	.short	0x010a
        /*06e2*/ 	.byte	0x3f
	.zero		1


	//   ....[57]....
        /*06e4*/ 	.word	0x00015f30
        /*06e8*/ 	.word	0x00000009
        /*06ec*/ 	.word	0x0002d820
        /*06f0*/ 	.short	0x010a
        /*06f2*/ 	.byte	0x3f
	.zero		1


	//   ....[58]....
        /*06f4*/ 	.word	0x000160d0
        /*06f8*/ 	.word	0x00000007
        /*06fc*/ 	.word	0x00000000
        /*0700*/ 	.short	0x010a
        /*0702*/ 	.byte	0x3f
	.zero		1


	//   ....[59]....
        /*0704*/ 	.word	0x00016140
        /*0708*/ 	.word	0x00000003
        /*070c*/ 	.word	0x00000000
        /*0710*/ 	.short	0x010a
        /*0712*/ 	.byte	0x3f
	.zero		1


	//   ....[60]....
        /*0714*/ 	.word	0x000161a0
        /*0718*/ 	.word	0x00000005
        /*071c*/ 	.word	0x00000000
        /*0720*/ 	.short	0x010a
        /*0722*/ 	.byte	0x3f
	.zero		1


	//   ....[61]....
        /*0724*/ 	.word	0x000161d0
        /*0728*/ 	.word	0x00000003
        /*072c*/ 	.word	0x00000000
        /*0730*/ 	.short	0x010a
        /*0732*/ 	.byte	0x3f
	.zero		1


	//   ....[62]....
        /*0734*/ 	.word	0x00016240
        /*0738*/ 	.word	0x00000003
        /*073c*/ 	.word	0x0002d800
        /*0740*/ 	.short	0x010a
        /*0742*/ 	.byte	0x3f
	.zero		1


	//   ....[63]....
        /*0744*/ 	.word	0x00016290
        /*0748*/ 	.word	0x00000004
        /*074c*/ 	.word	0x0002d830
        /*0750*/ 	.short	0x010a
        /*0752*/ 	.byte	0x3f
	.zero		1


	//   ....[64]....
        /*0754*/ 	.word	0x000162f0
        /*0758*/ 	.word	0x0000000b
        /*075c*/ 	.word	0x0002d830
        /*0760*/ 	.short	0x010a
        /*0762*/ 	.byte	0x3f
	.zero		1


	//   ....[65]....
        /*0764*/ 	.word	0x00016350
        /*0768*/ 	.word	0x0000000b
        /*076c*/ 	.word	0x0002d850
        /*0770*/ 	.short	0x010a
        /*0772*/ 	.byte	0x3f
	.zero		1


	//   ....[66]....
        /*0774*/ 	.word	0x000163b0
        /*0778*/ 	.word	0x00000009
        /*077c*/ 	.word	0x0002d830
        /*0780*/ 	.short	0x010a
        /*0782*/ 	.byte	0x3f
	.zero		1


	//   ....[67]....
        /*0784*/ 	.word	0x00016410
        /*0788*/ 	.word	0x00000009
        /*078c*/ 	.word	0x0002d850
        /*0790*/ 	.short	0x010a
        /*0792*/ 	.byte	0x3f
	.zero		1


	//   ....[68]....
        /*0794*/ 	.word	0x00016470
        /*0798*/ 	.word	0x0000000d
        /*079c*/ 	.word	0x0002d830
        /*07a0*/ 	.short	0x010a
        /*07a2*/ 	.byte	0x3f
	.zero		1


	//   ....[69]....
        /*07a4*/ 	.word	0x000164d0
        /*07a8*/ 	.word	0x0000000d
        /*07ac*/ 	.word	0x0002d850
        /*07b0*/ 	.short	0x010a
        /*07b2*/ 	.byte	0x3f
	.zero		1


	//   ....[70]....
        /*07b4*/ 	.word	0x00016530
        /*07b8*/ 	.word	0x00000005
        /*07bc*/ 	.word	0x0002d850
        /*07c0*/ 	.short	0x010a
        /*07c2*/ 	.byte	0x3f
	.zero		1


	//   ....[71]....
        /*07c4*/ 	.word	0x000166d0
        /*07c8*/ 	.word	0x00000005
        /*07cc*/ 	.word	0x0002d840
        /*07d0*/ 	.short	0x010a
        /*07d2*/ 	.byte	0x3f
	.zero		1


	//   ....[72]....
        /*07d4*/ 	.word	0x00016720
        /*07d8*/ 	.word	0x00000019
        /*07dc*/ 	.word	0x0002d820
        /*07e0*/ 	.short	0x010a
        /*07e2*/ 	.byte	0x3f
	.zero		1


	//   ....[73]....
        /*07e4*/ 	.word	0x00016770
        /*07e8*/ 	.word	0x00000003
        /*07ec*/ 	.word	0x0002d840
        /*07f0*/ 	.short	0x010a
        /*07f2*/ 	.byte	0x3f
	.zero		1


	//   ....[74]....
        /*07f4*/ 	.word	0x000167c0
        /*07f8*/ 	.word	0x00000002
        /*07fc*/ 	.word	0x00000060
        /*0800*/ 	.short	0x010a
        /*0802*/ 	.byte	0x3f
	.zero		1


	//   ....[75]....
        /*0804*/ 	.word	0x00016810
        /*0808*/ 	.word	0x00000003
        /*080c*/ 	.word	0x0002d840
        /*0810*/ 	.short	0x010a
        /*0812*/ 	.byte	0x3f
	.zero		1


	//   ....[76]....
        /*0814*/ 	.word	0x00016860
        /*0818*/ 	.word	0x00000003
        /*081c*/ 	.word	0x00000060
        /*0820*/ 	.short	0x010a
        /*0822*/ 	.byte	0x3f
	.zero		1


	//   ....[77]....
        /*0824*/ 	.word	0x000168b0
        /*0828*/ 	.word	0x00000002
        /*082c*/ 	.word	0x0002d840
        /*0830*/ 	.short	0x010a
        /*0832*/ 	.byte	0x3f
	.zero		1


	//   ....[78]....
        /*0834*/ 	.word	0x00016900
        /*0838*/ 	.word	0x00000002
        /*083c*/ 	.word	0x00000060
        /*0840*/ 	.short	0x010a
        /*0842*/ 	.byte	0x3f
	.zero		1


	//   ....[79]....
        /*0844*/ 	.word	0x00016950
        /*0848*/ 	.word	0x00000003
        /*084c*/ 	.word	0x0002d860
        /*0850*/ 	.short	0x010a
        /*0852*/ 	.byte	0x3f
	.zero		1


	//   ....[80]....
        /*0854*/ 	.word	0x00017300
        /*0858*/ 	.word	0x00000009
        /*085c*/ 	.word	0x0002d820
        /*0860*/ 	.short	0x010a
        /*0862*/ 	.byte	0x3f
	.zero		1


	//   ....[81]....
        /*0864*/ 	.word	0x000174a0
        /*0868*/ 	.word	0x00000007
        /*086c*/ 	.word	0x00000000
        /*0870*/ 	.short	0x010a
        /*0872*/ 	.byte	0x3f
	.zero		1


	//   ....[82]....
        /*0874*/ 	.word	0x000174f0
        /*0878*/ 	.word	0x00000003
        /*087c*/ 	.word	0x00000000
        /*0880*/ 	.short	0x010a
        /*0882*/ 	.byte	0x3f
	.zero		1


	//   ....[83]....
        /*0884*/ 	.word	0x00017540
        /*0888*/ 	.word	0x00000005
        /*088c*/ 	.word	0x00000000
        /*0890*/ 	.short	0x010a
        /*0892*/ 	.byte	0x3f
	.zero		1


	//----- nvinfo : EIATTR_NUM_MBARRIERS
	.align		4
.L_209:
        /*0894*/ 	.byte	0x03, 0x38
        /*0896*/ 	.short	0x0016


	//----- nvinfo : EIATTR_EXIT_INSTR_OFFSETS
	.align		4
        /*0898*/ 	.byte	0x04, 0x1c
        /*089a*/ 	.short	(.L_211 - .L_210)


	//   ....[0]....
.L_210:
        /*089c*/ 	.word	0x00000ab0


	//   ....[1]....
        /*08a0*/ 	.word	0x00011480


	//   ....[2]....
        /*08a4*/ 	.word	0x000114e0


	//   ....[3]....
        /*08a8*/ 	.word	0x00016220


	//----- nvinfo : EIATTR_MAX_THREADS
	.align		4
.L_211:
        /*08ac*/ 	.byte	0x04, 0x05
        /*08ae*/ 	.short	(.L_213 - .L_212)
.L_212:
        /*08b0*/ 	.word	0x00000200
        /*08b4*/ 	.word	0x00000001
        /*08b8*/ 	.word	0x00000001


	//----- nvinfo : EIATTR_CRS_STACK_SIZE
	.align		4
.L_213:
        /*08bc*/ 	.byte	0x04, 0x1e
        /*08be*/ 	.short	(.L_215 - .L_214)
.L_214:
        /*08c0*/ 	.word	0x00000000


	//----- nvinfo : EIATTR_CBANK_PARAM_SIZE
	.align		4
.L_215:
        /*08c4*/ 	.byte	0x03, 0x19
        /*08c6*/ 	.short	0x0a70


	//----- nvinfo : EIATTR_PARAM_CBANK
	.align		4
        /*08c8*/ 	.byte	0x04, 0x0a
        /*08ca*/ 	.short	(.L_217 - .L_216)
	.align		4
.L_216:
        /*08cc*/ 	.word	index@(.nv.constant0._ZN7cutlass13device_kernelIN5flash11enable_sm90INS1_16FlashAttnFwdSm90INS1_25CollectiveMainloopFwdSm90ILi2EN4cute5tupleIJNS5_1CILi1EEES8_S8_EEENS6_IJNS7_ILi192EEENS7_ILi128EEENS7_ILi96EEEEEELi96ENS_6half_tEfNS_4arch4Sm90ELb0ELb1ELb1ELb1ELb0ELb0ELb0ELb0ELb1ELb0ELb0ELb0EEENS1_21CollectiveEpilogueFwdINS6_IJSA_SC_SB_EEES9_SE_SG_Li384ELb1ELb0ELb0ELb0EEENS1_36VarlenDynamicPersistentTileSchedulerILi192ELi128ELi384ELi32ELb0ELb0ELb1ELb1ELb0ELb1EEEEEEEEEvNT_6ParamsE)
        /*08d0*/ 	.short	0x0210
        /*08d2*/ 	.short	0x0a70


	//----- nvinfo : EIATTR_SW_WAR
	.align		4
.L_217:
        /*08d4*/ 	.byte	0x04, 0x36
        /*08d6*/ 	.short	(.L_219 - .L_218)
.L_218:
        /*08d8*/ 	.word	0x00000008
.L_219:


//--------------------- .nv.info._ZN7cutlass13device_kernelIN5flash11enable_sm90INS1_16FlashAttnFwdSm90INS1_25CollectiveMainloopFwdSm90ILi2EN4cute5tupleIJNS5_1CILi1EEES8_S8_EEENS6_IJNS7_ILi192EEENS7_ILi128EEENS7_ILi96EEEEEELi96ENS_6half_tEfNS_4arch4Sm90ELb0ELb1ELb1ELb1ELb0ELb1ELb0ELb0ELb1ELb0ELb0ELb0EEENS1_21CollectiveEpilogueFwdINS6_IJSA_SC_SB_EEES9_SE_SG_Li384ELb1ELb0ELb0ELb0EEENS1_36VarlenDynamicPersistentTileSchedulerILi192ELi128ELi384ELi32ELb0ELb0ELb1ELb1ELb0ELb1EEEEEEEEEvNT_6ParamsE --------------------------
	.section	.nv.info._ZN7cutlass13device_kernelIN5flash11enable_sm90INS1_16FlashAttnFwdSm90INS1_25CollectiveMainloopFwdSm90ILi2EN4cute5tupleIJNS5_1CILi1EEES8_S8_EEENS6_IJNS7_ILi192EEENS7_ILi128EEENS7_ILi96EEEEEELi96ENS_6half_tEfNS_4arch4Sm90ELb0ELb1ELb1ELb1ELb0ELb1ELb0ELb0ELb1ELb0ELb0ELb0EEENS1_21CollectiveEpilogueFwdINS6_IJSA_SC_SB_EEES9_SE_SG_Li384ELb1ELb0ELb0ELb0EEENS1_36VarlenDynamicPersistentTileSchedulerILi192ELi128ELi384ELi32ELb0ELb0ELb1ELb1ELb0ELb1EEEEEEEEEvNT_6ParamsE,"",@"SHT_CUDA_INFO"
	.sectionflags	@""
	.align	4


	//----- nvinfo : EIATTR_CUDA_API_VERSION
	.align		4
        /*0000*/ 	.byte	0x04, 0x37
        /*0002*/ 	.short	(.L_221 - .L_220)
.L_220:
        /*0004*/ 	.word	0x00000082


	//----- nvinfo : EIATTR_KPARAM_INFO
	.align		4
.L_221:
        /*0008*/ 	.byte	0x04, 0x17
        /*000a*/ 	.short	(.L_223 - .L_222)
.L_222:
        /*000c*/ 	.word	0x00000000
        /*0010*/ 	.short	0x0000
        /*0012*/ 	.short	0x0070
        /*0014*/ 	.byte	0x00, 0xf0, 0x01, 0x28


	//----- nvinfo : EIATTR_SPARSE_MMA_MASK
	.align		4
.L_223:
        /*0018*/ 	.byte	0x03, 0x50
        /*001a*/ 	.short	0x0000


	//----- nvinfo : EIATTR_MAXREG_COUNT
	.align		4
        /*001c*/ 	.byte	0x03, 0x1b
        /*001e*/ 	.short	0x0080


	//----- nvinfo : EIATTR_NUM_BARRIERS
	.align		4
        /*0020*/ 	.byte	0x02, 0x4c
        /*0022*/ 	.byte	0x10
	.zero		1


	//----- nvinfo : EIATTR_EXTERNS
	.align		4
        /*0024*/ 	.byte	0x04, 0x0f
        /*0026*/ 	.short	(.L_225 - .L_224)


	//   ....[0]....
	.align		4
.L_224:
        /*0028*/ 	.word	index@(__assertfail)


	//----- nvinfo : EIATTR_ANNOTATIONS
	.align		4
.L_225:
        /*002c*/ 	.byte	0x04, 0x55
        /*002e*/ 	.short	(.L_227 - .L_226)


	//   ....[0]....
.L_226:
        /* <DEDUP_REMOVED lines=60> */


	//----- nvinfo : EIATTR_MERCURY_ISA_VERSION
	.align		4
.L_227:
        /*03d8*/ 	.byte	0x03, 0x5f
        /*03da*/ 	.short	0x0101


	//----- nvinfo : EIATTR_UNUSED_LOAD_BYTE_OFFSET
	.align		4
        /*03dc*/ 	.byte	0x04, 0x44
        /*03de*/ 	.short	(.L_229 - .L_228)


	//   ....[0]....
.L_228:
        /*03e0*/ 	.word	0x00000b10
        /*03e4*/ 	.word	0x0000fff0


	//   ....[1]....
        /*03e8*/ 	.word	0x0001a2c0
        /*03ec*/ 	.word	0x0000fff0


	//----- nvinfo : EIATTR_INT_WARP_WIDE_INSTR_OFFSETS
	.align		4
.L_229:
        /*03f0*/ 	.byte	0x04, 0x31
        /*03f2*/ 	.short	(.L_231 - .L_230)


	//   ....[0]....
.L_230:
        /*03f4*/ 	.word	0x000001c0


	//   ....[1]....
        /*03f8*/ 	.word	0x00000200


	//   ....[2]....
        /*03fc*/ 	.word	0x00000270


	//   ....[3]....
        /*0400*/ 	.word	0x0001e1a0


	//   ....[4]....
        /*0404*/ 	.word	0x0001e230


	//   ....[5]....
        /*0408*/ 	.word	0x0001e6e0


	//   ....[6]....
        /*040c*/ 	.word	0x0001e720


	//   ....[7]....
        /*0410*/ 	.word	0x0001e860


	//   ....[8]....
        /*0414*/ 	.word	0x0001e930


	//   ....[9]....
        /*0418*/ 	.word	0x00020850


	//   ....[10]....
        /*041c*/ 	.word	0x000208e0


	//----- nvinfo : EIATTR_COOP_GROUP_MASK_REGIDS
	.align		4
.L_231:
        /*0420*/ 	.byte	0x04, 0x29
        /*0422*/ 	.short	(.L_233 - .L_232)


	//   ....[0]....
.L_232:
        /*0424*/ 	.word	0xffffffff


	//   ....[1]....
        /*0428*/ 	.word	0xffffffff


	//   ....[2]....
        /*042c*/ 	.word	0xffffffff


	//   ....[3]....
        /*0430*/ 	.word	0xffffffff


	//   ....[4]....
        /*0434*/ 	.word	0xffffffff


	//   ....[5]....
        /*0438*/ 	.word	0xffffffff


	//   ....[6]....
        /*043c*/ 	.word	0xffffffff


	//   ....[7]....
        /*0440*/ 	.word	0xffffffff


	//   ....[8]....
        /*0444*/ 	.word	0xffffffff


	//   ....[9]....
        /*0448*/ 	.word	0xffffffff


	//   ....[10]....
        /*044c*/ 	.word	0xffffffff


	//   ....[11]....
        /*0450*/ 	.word	0xffffffff


	//   ....[12]....
        /*0454*/ 	.word	0xffffffff


	//   ....[13]....
        /*0458*/ 	.word	0xffffffff


	//   ....[14]....
        /*045c*/ 	.word	0xffffffff


	//   ....[15]....
        /*0460*/ 	.word	0xffffffff


	//   ....[16]....
        /*0464*/ 	.word	0xffffffff


	//   ....[17]....
        /*0468*/ 	.word	0xffffffff


	//   ....[18]....
        /*046c*/ 	.word	0xffffffff


	//   ....[19]....
        /*0470*/ 	.word	0xffffffff


	//   ....[20]....
        /*0474*/ 	.word	0xffffffff


	//   ....[21]....
        /*0478*/ 	.word	0xffffffff


	//   ....[22]....
        /*047c*/ 	.word	0xffffffff


	//   ....[23]....
        /*0480*/ 	.word	0xffffffff


	//   ....[24]....
        /*0484*/ 	.word	0xffffffff


	//   ....[25]....
        /*0488*/ 	.word	0xffffffff


	//   ....[26]....
        /*048c*/ 	.word	0xffffffff


	//   ....[27]....
        /*0490*/ 	.word	0xffffffff


	//   ....[28]....
        /*0494*/ 	.word	0xffffffff


	//   ....[29]....
        /*0498*/ 	.word	0xffffffff


	//   ....[30]....
        /*049c*/ 	.word	0xffffffff


	//   ....[31]....
        /*04a0*/ 	.word	0xffffffff


	//   ....[32]....
        /*04a4*/ 	.word	0xffffffff


	//   ....[33]....
        /*04a8*/ 	.word	0xffffffff


	//   ....[34]....
        /*04ac*/ 	.word	0xffffffff


	//   ....[35]....
        /*04b0*/ 	.word	0xffffffff


	//   ....[36]....
        /*04b4*/ 	.word	0xffffffff


	//   ....[37]....
        /*04b8*/ 	.word	0xffffffff


	//   ....[38]....
        /*04bc*/ 	.word	0xffffffff


	//   ....[39]....
        /*04c0*/ 	.word	0xffffffff


	//   ....[40]....
        /*04c4*/ 	.word	0xffffffff


	//   ....[41]....
        /*04c8*/ 	.word	0xffffffff


	//   ....[42]....
        /*04cc*/ 	.word	0xffffffff


	//   ....[43]....
        /*04d0*/ 	.word	0xffffffff


	//   ....[44]....
        /*04d4*/ 	.word	0xffffffff


	//   ....[45]....
        /*04d8*/ 	.word	0xffffffff


	//   ....[46]....
        /*04dc*/ 	.word	0xffffffff


	//   ....[47]....
        /*04e0*/ 	.word	0xffffffff


	//   ....[48]....
        /*04e4*/ 	.word	0xffffffff


	//   ....[49]....
        /*04e8*/ 	.word	0xffffffff


	//   ....[50]....
        /*04ec*/ 	.word	0xffffffff


	//   ....[51]....
        /*04f0*/ 	.word	0xffffffff


	//   ....[52]....
        /*04f4*/ 	.word	0xffffffff


	//   ....[53]....
        /*04f8*/ 	.word	0xffffffff


	//   ....[54]....
        /*04fc*/ 	.word	0xffffffff


	//   ....[55]....
        /*0500*/ 	.word	0xffffffff


	//   ....[56]....
        /*0504*/ 	.word	0xffffffff


	//   ....[57]....
        /*0508*/ 	.word	0xffffffff


	//   ....[58]....
        /*050c*/ 	.word	0xffffffff


	//   ....[59]....
        /*0510*/ 	.word	0xffffffff


	//   ....[60]....
        /*0514*/ 	.word	0xffffffff


	//   ....[61]....
        /*0518*/ 	.word	0xffffffff


	//   ....[62]....
        /*051c*/ 	.word	0xffffffff


	//   ....[63]....
        /*0520*/ 	.word	0xffffffff


	//   ....[64]....
        /*0524*/ 	.word	0xffffffff


	//   ....[65]....
        /*0528*/ 	.word	0xffffffff


	//   ....[66]....
        /*052c*/ 	.word	0x0500000f


	//   ....[67]....
        /*0530*/ 	.word	0x0500000f


	//   ....[68]....
        /*0534*/ 	.word	0x0500000f


	//   ....[69]....
        /*0538*/ 	.word	0x0500000f


	//   ....[70]....
        /*053c*/ 	.word	0x0500000f


	//   ....[71]....
        /*0540*/ 	.word	0x0500000f


	//   ....[72]....
        /*0544*/ 	.word	0x0500000f


	//   ....[73]....
        /*0548*/ 	.word	0x0500000f


	//   ....[74]....
        /*054c*/ 	.word	0x0500000f


	//   ....[75]....
        /*0550*/ 	.word	0x0500000f


	//   ....[76]....
        /*0554*/ 	.word	0x0500000f


	//   ....[77]....
        /*0558*/ 	.word	0x0500000f


	//   ....[78]....
        /*055c*/ 	.word	0x0500000f


	//   ....[79]....
        /*0560*/ 	.word	0x0500000f


	//   ....[80]....
        /*0564*/ 	.word	0x0500000f


	//   ....[81]....
        /*0568*/ 	.word	0x0500000f


	//   ....[82]....
        /*056c*/ 	.word	0x0500000f


	//   ....[83]....
        /*0570*/ 	.word	0x0500000f


	//   ....[84]....
        /*0574*/ 	.word	0x0500000f


	//   ....[85]....
        /*0578*/ 	.word	0x0500000f


	//   ....[86]....
        /*057c*/ 	.word	0x0500000f


	//   ....[87]....
        /*0580*/ 	.word	0x0500000f


	//   ....[88]....
        /*0584*/ 	.word	0x0500000f


	//   ....[89]....
        /*0588*/ 	.word	0x0500000f


	//   ....[90]....
        /*058c*/ 	.word	0x0500000f


	//   ....[91]....
        /*0590*/ 	.word	0x0500000f


	//   ....[92]....
        /*0594*/ 	.word	0x0500000f


	//   ....[93]....
        /*0598*/ 	.word	0x0500000f


	//   ....[94]....
        /*059c*/ 	.word	0x0500000f


	//----- nvinfo : EIATTR_COOP_GROUP_INSTR_OFFSETS
	.align		4
.L_233:
        /*05a0*/ 	.byte	0x04, 0x28
        /*05a2*/ 	.short	(.L_235 - .L_234)


	//   ....[0]....
.L_234:
        /*05a4*/ 	.word	0x00000070


	//   ....[1]....
        /*05a8*/ 	.word	0x000001d0


	//   ....[2]....
        /*05ac*/ 	.word	0x00000220


	//   ....[3]....
        /*05b0*/ 	.word	0x00000450


	//   ....[4]....
        /*05b4*/ 	.word	0x000005b0


	//   ....[5]....
        /*05b8*/ 	.word	0x000006d0


	//   ....[6]....
        /*05bc*/ 	.word	0x00000830


	//   ....[7]....
        /*05c0*/ 	.word	0x00007170


	//   ....[8]....
        /*05c4*/ 	.word	0x0000d6d0


	//   ....[9]....
        /*05c8*/ 	.word	0x0000d780


	//   ....[10]....
        /*05cc*/ 	.word	0x0000dd60


	//   ....[11]....
        /*05d0*/ 	.word	0x0000dd80


	//   ....[12]....
        /*05d4*/ 	.word	0x0000ec70


	//   ....[13]....
        /*05d8*/ 	.word	0x000112a0


	//   ....[14]....
        /*05dc*/ 	.word	0x000113a0


	//   ....[15]....
        /*05e0*/ 	.word	0x00011c50


	//   ....[16]....
        /*05e4*/ 	.word	0x00011cb0


	//   ....[17]....
        /*05e8*/ 	.word	0x00012b90


	//   ....[18]....
        /*05ec*/ 	.word	0x00013de0


	//   ....[19]....
        /*05f0*/ 	.word	0x00013e40


	//   ....[20]....
        /*05f4*/ 	.word	0x00014540


	//   ....[21]....
        /*05f8*/ 	.word	0x00014560


	//   ....[22]....
        /*05fc*/ 	.word	0x000159d0


	//   ....[23]....
        /*0600*/ 	.word	0x00017aa0


	//   ....[24]....
        /*0604*/ 	.word	0x00017ac0


	//   ....[25]....
        /*0608*/ 	.word	0x00018760


	//   ....[26]....
        /*060c*/ 	.word	0x00018780


	//   ....[27]....
        /*0610*/ 	.word	0x00019620


	//   ....[28]....
        /*0614*/ 	.word	0x00019820


	//   ....[29]....
        /*0618*/ 	.word	0x00019850


	//   ....[30]....
        /*061c*/ 	.word	0x00019980


	//   ....[31]....
        /*0620*/ 	.word	0x00019dd0


	//   ....[32]....
        /*0624*/ 	.word	0x0001bc10


	//   ....[33]....
        /*0628*/ 	.word	0x0001bdb0


	//   ....[34]....
        /*062c*/ 	.word	0x0001bde0


	//   ....[35]....
        /*0630*/ 	.word	0x0001be10


	//   ....[36]....
        /*0634*/ 	.word	0x0001be50


	//   ....[37]....
        /*0638*/ 	.word	0x0001bea0


	//   ....[38]....
        /*063c*/ 	.word	0x0001bf00


	//   ....[39]....
        /*0640*/ 	.word	0x0001c0c0


	//   ....[40]....
        /*0644*/ 	.word	0x0001c120


	//   ....[41]....
        /*0648*/ 	.word	0x0001c160


	//   ....[42]....
        /*064c*/ 	.word	0x0001c1a0


	//   ....[43]....
        /*0650*/ 	.word	0x0001c1d0


	//   ....[44]....
        /*0654*/ 	.word	0x0001c200


	//   ....[45]....
        /*0658*/ 	.word	0x0001c2a0


	//   ....[46]....
        /*065c*/ 	.word	0x0001c300


	//   ....[47]....
        /*0660*/ 	.word	0x0001c390


	//   ....[48]....
        /*0664*/ 	.word	0x00020c50


	//   ....[49]....
        /*0668*/ 	.word	0x00020c60


	//   ....[50]....
        /*066c*/ 	.word	0x00020d50


	//   ....[51]....
        /*0670*/ 	.word	0x00020db0


	//   ....[52]....
        /*0674*/ 	.word	0x00020df0


	//   ....[53]....
        /*0678*/ 	.word	0x00020e30


	//   ....[54]....
        /*067c*/ 	.word	0x00020e60


	//   ....[55]....
        /*0680*/ 	.word	0x00020e90


	//   ....[56]....
        /*0684*/ 	.word	0x00021000


	//   ....[57]....
        /*0688*/ 	.word	0x00021060


	//   ....[58]....
        /*068c*/ 	.word	0x000210a0


	//   ....[59]....
        /*0690*/ 	.word	0x000210e0


	//   ....[60]....
        /*0694*/ 	.word	0x00021110


	//   ....[61]....
        /*0698*/ 	.word	0x00021140


	//   ....[62]....
        /*069c*/ 	.word	0x00021200


	//   ....[63]....
        /*06a0*/ 	.word	0x00021220


	//   ....[64]....
        /*06a4*/ 	.word	0x00021290


	//   ....[65]....
        /*06a8*/ 	.word	0x00021900


	//   ....[66]....
        /*06ac*/ 	.word	0x00021d10


	//   ....[67]....
        /*06b0*/ 	.word	0x00021db0


	//   ....[68]....
        /*06b4*/ 	.word	0x00021e50


	//   ....[69]....
        /*06b8*/ 	.word	0x00021ef0


	//   ....[70]....
        /*06bc*/ 	.word	0x00021f90


	//   ....[71]....
        /*06c0*/ 	.word	0x00022070


	//   ....[72]....
        /*06c4*/ 	.word	0x00022110


	//   ....[73]....
        /*06c8*/ 	.word	0x000221b0


	//   ....[74]....
        /*06cc*/ 	.word	0x00022250


	//   ....[75]....
        /*06d0*/ 	.word	0x000225e0


	//   ....[76]....
        /*06d4*/ 	.word	0x000228c0


	//   ....[77]....
        /*06d8*/ 	.word	0x00022cb0


	//   ....[78]....
        /*06dc*/ 	.word	0x00022d40


	//   ....[79]....
        /*06e0*/ 	.word	0x00022de0


	//   ....[80]....
        /*06e4*/ 	.word	0x00022e90


	//   ....[81]....
        /*06e8*/ 	.word	0x00022f10


	//   ....[82]....
        /*06ec*/ 	.word	0x00022f90


	//   ....[83]....
        /*06f0*/ 	.word	0x00023010


	//   ....[84]....
        /*06f4*/ 	.word	0x00023090


	//   ....[85]....
        /*06f8*/ 	.word	0x00023120


	//   ....[86]....
        /*06fc*/ 	.word	0x000231d0


	//   ....[87]....
        /*0700*/ 	.word	0x00023250


	//   ....[88]....
        /*0704*/ 	.word	0x000232d0


	//   ....[89]....
        /*0708*/ 	.word	0x00023350


	//   ....[90]....
        /*070c*/ 	.word	0x000233d0


	//   ....[91]....
        /*0710*/ 	.word	0x00023440


	//   ....[92]....
        /*0714*/ 	.word	0x000234e0


	//   ....[93]....
        /*0718*/ 	.word	0x00023570


	//   ....[94]....
        /*071c*/ 	.word	0x00023690


	//----- nvinfo : EIATTR_REG_RECONFIG
	.align		4
.L_235:
        /*0720*/ 	.byte	0x01, 0x54
	.zero		2


	//----- nvinfo : EIATTR_SYSCALL_OFFSETS
	.align		4
        /*0724*/ 	.byte	0x04, 0x46
        /*0726*/ 	.short	(.L_237 - .L_236)


	//   ....[0]....
.L_236:
        /*0728*/ 	.word	0x00001be0


	//   ....[1]....
        /*072c*/ 	.word	0x00001d30


	//   ....[2]....
        /*0730*/ 	.word	0x00007390


	//   ....[3]....
        /*0734*/ 	.word	0x000076d0


	//   ....[4]....
        /*0738*/ 	.word	0x0001e3b0


	//   ....[5]....
        /*073c*/ 	.word	0x0001e4e0


	//   ....[6]....
        /*0740*/ 	.word	0x0001e5e0


	//----- nvinfo : EIATTR_MBARRIER_INSTR_OFFSETS
	.align		4
.L_237:
        /*0744*/ 	.byte	0x04, 0x39
        /*0746*/ 	.short	(.L_239 - .L_238)


	//   ....[0]....
.L_238:
        /*0748*/ 	.word	0x00000300
        /*074c*/ 	.word	0x000000ff
        /*0750*/ 	.word	0x0002d800
        /*0754*/ 	.short	0x0100
        /*0756*/ 	.byte	0x08
	.zero		1


	//   ....[1]....
        /*0758*/ 	.word	0x00000310
        /*075c*/ 	.word	0x000000ff
        /*0760*/ 	.word	0x0002d820
        /*0764*/ 	.short	0x0100
        /*0766*/ 	.byte	0x08
	.zero		1


	//   ....[2]....
        /*0768*/ 	.word	0x00000400
        /*076c*/ 	.word	0x000000ff
        /*0770*/ 	.word	0x0002d830
        /*0774*/ 	.short	0x0100
        /*0776*/ 	.byte	0x08
	.zero		1


	//   ....[3]....
        /*0778*/ 	.word	0x00000410
        /*077c*/ 	.word	0x000000ff
        /*0780*/ 	.word	0x0002d840
        /*0784*/ 	.short	0x0100
        /*0786*/ 	.byte	0x08
	.zero		1


	//   ....[4]....
        /*0788*/ 	.word	0x00000420
        /*078c*/ 	.word	0x000000ff
        /*0790*/ 	.word	0x0002d838
        /*0794*/ 	.short	0x0100
        /*0796*/ 	.byte	0x08
	.zero		1


	//   ....[5]....
        /*0798*/ 	.word	0x00000430
        /*079c*/ 	.word	0x000000ff
        /*07a0*/ 	.word	0x0002d848
        /*07a4*/ 	.short	0x0100
        /*07a6*/ 	.byte	0x08
	.zero		1


	//   ....[6]....
        /*07a8*/ 	.word	0x00000560
        /*07ac*/ 	.word	0x000000ff
        /*07b0*/ 	.word	0x0002d850
        /*07b4*/ 	.short	0x0100
        /*07b6*/ 	.byte	0x08
	.zero		1


	//   ....[7]....
        /*07b8*/ 	.word	0x00000570
        /*07bc*/ 	.word	0x000000ff
        /*07c0*/ 	.word	0x0002d860
        /*07c4*/ 	.short	0x0100
        /*07c6*/ 	.byte	0x08
	.zero		1


	//   ....[8]....
        /*07c8*/ 	.word	0x00000580
        /*07cc*/ 	.word	0x000000ff
        /*07d0*/ 	.word	0x0002d858
        /*07d4*/ 	.short	0x0100
        /*07d6*/ 	.byte	0x08
	.zero		1


	//   ....[9]....
        /*07d8*/ 	.word	0x00000590
        /*07dc*/ 	.word	0x000000ff
        /*07e0*/ 	.word	0x0002d868
        /*07e4*/ 	.short	0x0100
        /*07e6*/ 	.byte	0x08
	.zero		1


	//   ....[10]....
        /*07e8*/ 	.word	0x00000680
        /*07ec*/ 	.word	0x000000ff
        /*07f0*/ 	.word	0x0002d870
        /*07f4*/ 	.short	0x0100
        /*07f6*/ 	.byte	0x06
	.zero		1


	//   ....[11]....
        /*07f8*/ 	.word	0x00000690
        /*07fc*/ 	.word	0x000000ff
        /*0800*/ 	.word	0x0002d880
        /*0804*/ 	.short	0x0100
        /*0806*/ 	.byte	0x06
	.zero		1


	//   ....[12]....
        /*0808*/ 	.word	0x000006a0
        /*080c*/ 	.word	0x000000ff
        /*0810*/ 	.word	0x0002d878
        /*0814*/ 	.short	0x0100
        /*0816*/ 	.byte	0x06
	.zero		1


	//   ....[13]....
        /*0818*/ 	.word	0x000006b0
        /*081c*/ 	.word	0x000000ff
        /*0820*/ 	.word	0x0002d888
        /*0824*/ 	.short	0x0100
        /*0826*/ 	.byte	0x06
	.zero		1


	//   ....[14]....
        /*0828*/ 	.word	0x000007e0
        /*082c*/ 	.word	0x000000ff
        /*0830*/ 	.word	0x0002d890
        /*0834*/ 	.short	0x0100
        /*0836*/ 	.byte	0x08
	.zero		1


	//   ....[15]....
        /*0838*/ 	.word	0x000007f0
        /*083c*/ 	.word	0x000000ff
        /*0840*/ 	.word	0x0002d8a0
        /*0844*/ 	.short	0x0100
        /*0846*/ 	.byte	0x08
	.zero		1


	//   ....[16]....
        /*0848*/ 	.word	0x00000800
        /*084c*/ 	.word	0x000000ff
        /*0850*/ 	.word	0x0002d898
        /*0854*/ 	.short	0x0100
        /*0856*/ 	.byte	0x08
	.zero		1


	//   ....[17]....
        /*0858*/ 	.word	0x00000810
        /*085c*/ 	.word	0x000000ff
        /*0860*/ 	.word	0x0002d8a8
        /*0864*/ 	.short	0x0100
        /*0866*/ 	.byte	0x08
	.zero		1


	//   ....[18]....
        /*0868*/ 	.word	0x00000940
        /*086c*/ 	.word	0x000000ff
        /*0870*/ 	.word	0x0002d8b0
        /*0874*/ 	.short	0x0100
        /*0876*/ 	.byte	0x08
	.zero		1


	//   ....[19]....
        /*0878*/ 	.word	0x00000950
        /*087c*/ 	.word	0x000000ff
        /*0880*/ 	.word	0x0002d8c0
        /*0884*/ 	.short	0x0100
        /*0886*/ 	.byte	0x08
	.zero		1


	//   ....[20]....
        /*0888*/ 	.word	0x00000960
        /*088c*/ 	.word	0x000000ff
        /*0890*/ 	.word	0x0002d8b8
        /*0894*/ 	.short	0x0100
        /*0896*/ 	.byte	0x08
	.zero		1


	//   ....[21]....
        /*0898*/ 	.word	0x00000970
        /*089c*/ 	.word	0x000000ff
        /*08a0*/ 	.word	0x0002d8c8
        /*08a4*/ 	.short	0x0100
        /*08a6*/ 	.byte	0x08
	.zero		1


	//   ....[22]....
        /*08a8*/ 	.word	0x00003200
        /*08ac*/ 	.word	0x0000000f
        /*08b0*/ 	.word	0x0002d890
        /*08b4*/ 	.short	0x010a
        /*08b6*/ 	.byte	0x3f
	.zero		1


	//   ....[23]....
        /*08b8*/ 	.word	0x00004be0
        /*08bc*/ 	.word	0x0000000f
        /*08c0*/ 	.word	0x0002d890
        /*08c4*/ 	.short	0x010a
        /*08c6*/ 	.byte	0x3f
	.zero		1


	//   ....[24]....
        /*08c8*/ 	.word	0x00006500
        /*08cc*/ 	.word	0x0000000f
        /*08d0*/ 	.word	0x0002d890
        /*08d4*/ 	.short	0x010a
        /*08d6*/ 	.byte	0x3f
	.zero		1


	//   ....[25]....
        /*08d8*/ 	.word	0x00006770
        /*08dc*/ 	.word	0x0000001c
        /*08e0*/ 	.word	0x00000000
        /*08e4*/ 	.short	0x0101
        /*08e6*/ 	.byte	0x3f
	.zero		1


	//   ....[26]....
        /*08e8*/ 	.word	0x000067b0
        /*08ec*/ 	.word	0x0000000f
        /*08f0*/ 	.word	0x0002d8b0
        /*08f4*/ 	.short	0x010a
        /*08f6*/ 	.byte	0x3f
	.zero		1


	//   ....[27]....
        /*08f8*/ 	.word	0x00006b10
        /*08fc*/ 	.word	0x0000000f
        /*0900*/ 	.word	0x00000000
        /*0904*/ 	.short	0x0101
        /*0906*/ 	.byte	0x3f
	.zero		1


	//   ....[28]....
        /*0908*/ 	.word	0x00007430
        /*090c*/ 	.word	0x00000002
        /*0910*/ 	.word	0x0002d800
        /*0914*/ 	.short	0x010a
        /*0916*/ 	.byte	0x3f
	.zero		1


	//   ....[29]....
        /*0918*/ 	.word	0x00007480
        /*091c*/ 	.word	0x00000002
        /*0920*/ 	.word	0x0002d800
        /*0924*/ 	.short	0x010a
        /*0926*/ 	.byte	0x3f
	.zero		1


	//   ....[30]....
        /*0928*/ 	.word	0x00007fd0
        /*092c*/ 	.word	0x00000002
        /*0930*/ 	.word	0x0002d800
        /*0934*/ 	.short	0x010a
        /*0936*/ 	.byte	0x3f
	.zero		1


	//   ....[31]....
        /*0938*/ 	.word	0x00009b30
        /*093c*/ 	.word	0x00000002
        /*0940*/ 	.word	0x0002d800
        /*0944*/ 	.short	0x010a
        /*0946*/ 	.byte	0x3f
	.zero		1


	//   ....[32]....
        /*0948*/ 	.word	0x0000b280
        /*094c*/ 	.word	0x00000000
        /*0950*/ 	.word	0x0002d830
        /*0954*/ 	.short	0x010a
        /*0956*/ 	.byte	0x3f
	.zero		1


	//   ....[33]....
        /*0958*/ 	.word	0x0000b3e0
        /*095c*/ 	.word	0x00000000
        /*0960*/ 	.word	0x0002d830
        /*0964*/ 	.short	0x010a
        /*0966*/ 	.byte	0x3f
	.zero		1


	//   ....[34]....
        /*0968*/ 	.word	0x0000bc50
        /*096c*/ 	.word	0x00000032
        /*0970*/ 	.word	0x00000000
        /*0974*/ 	.short	0x0101
        /*0976*/ 	.byte	0x3f
	.zero		1


	//   ....[35]....
        /*0978*/ 	.word	0x0000f1a0
        /*097c*/ 	.word	0x00000009
        /*0980*/ 	.word	0x0002d830
        /*0984*/ 	.short	0x010a
        /*0986*/ 	.byte	0x3f
	.zero		1


	//   ....[36]....
        /*0988*/ 	.word	0x0000f1f0
        /*098c*/ 	.word	0x00000009
        /*0990*/ 	.word	0x0002d830
        /*0994*/ 	.short	0x010a
        /*0996*/ 	.byte	0x3f
	.zero		1


	//   ....[37]....
        /*0998*/ 	.word	0x0000f610
        /*099c*/ 	.word	0x00000009
        /*09a0*/ 	.word	0x0002d850
        /*09a4*/ 	.short	0x010a
        /*09a6*/ 	.byte	0x3f
	.zero		1


	//   ....[38]....
        /*09a8*/ 	.word	0x0000f650
        /*09ac*/ 	.word	0x00000009
        /*09b0*/ 	.word	0x0002d850
        /*09b4*/ 	.short	0x010a
        /*09b6*/ 	.byte	0x3f
	.zero		1


	//   ....[39]....
        /*09b8*/ 	.word	0x00010030
        /*09bc*/ 	.word	0x00000030
        /*09c0*/ 	.word	0x00000000
        /*09c4*/ 	.short	0x0101
        /*09c6*/ 	.byte	0x3f
	.zero		1


	//   ....[40]....
        /*09c8*/ 	.word	0x00010e40
        /*09cc*/ 	.word	0x00000008
        /*09d0*/ 	.word	0x00000000
        /*09d4*/ 	.short	0x0101
        /*09d6*/ 	.byte	0x3f
	.zero		1


	//   ....[41]....
        /*09d8*/ 	.word	0x00012f30
        /*09dc*/ 	.word	0x0000000b
        /*09e0*/ 	.word	0x0002d830
        /*09e4*/ 	.short	0x010a
        /*09e6*/ 	.byte	0x3f
	.zero		1


	//   ....[42]....
        /*09e8*/ 	.word	0x00012f80
        /*09ec*/ 	.word	0x0000000b
        /*09f0*/ 	.word	0x0002d830
        /*09f4*/ 	.short	0x010a
        /*09f6*/ 	.byte	0x3f
	.zero		1


	//   ....[43]....
        /*09f8*/ 	.word	0x000133a0
        /*09fc*/ 	.word	0x0000000b
        /*0a00*/ 	.word	0x0002d850
        /*0a04*/ 	.short	0x010a
        /*0a06*/ 	.byte	0x3f
	.zero		1


	//   ....[44]....
        /*0a08*/ 	.word	0x000133e0
        /*0a0c*/ 	.word	0x0000000b
        /*0a10*/ 	.word	0x0002d850
        /*0a14*/ 	.short	0x010a
        /*0a16*/ 	.byte	0x3f
	.zero		1


	//   ....[45]....
        /*0a18*/ 	.word	0x00014cf0
        /*0a1c*/ 	.word	0x0000000b
        /*0a20*/ 	.word	0x00000000
        /*0a24*/ 	.short	0x0101
        /*0a26*/ 	.byte	0x3f
	.zero		1


	//   ....[46]....
        /*0a28*/ 	.word	0x00014d00
        /*0a2c*/ 	.word	0x00000009
        /*0a30*/ 	.word	0x00000000
        /*0a34*/ 	.short	0x0101
        /*0a36*/ 	.byte	0x3f
	.zero		1


	//   ....[47]....
        /*0a38*/ 	.word	0x00015ba0
        /*0a3c*/ 	.word	0x0000000c
        /*0a40*/ 	.word	0x0002d830
        /*0a44*/ 	.short	0x010a
        /*0a46*/ 	.byte	0x3f
	.zero		1


	//   ....[48]....
        /*0a48*/ 	.word	0x00015bf0
        /*0a4c*/ 	.word	0x0000000c
        /*0a50*/ 	.word	0x0002d830
        /*0a54*/ 	.short	0x010a
        /*0a56*/ 	.byte	0x3f
	.zero		1


	//   ....[49]....
        /*0a58*/ 	.word	0x00016010
        /*0a5c*/ 	.word	0x0000000d
        /*0a60*/ 	.word	0x0002d850
        /*0a64*/ 	.short	0x010a
        /*0a66*/ 	.byte	0x3f
	.zero		1


	//   ....[50]....
        /*0a68*/ 	.word	0x00016050
        /*0a6c*/ 	.word	0x0000000d
        /*0a70*/ 	.word	0x0002d850
        /*0a74*/ 	.short	0x010a
        /*0a76*/ 	.byte	0x3f
	.zero		1


	//   ....[51]....
        /*0a78*/ 	.word	0x00016ae0
        /*0a7c*/ 	.word	0x00000032
        /*0a80*/ 	.word	0x00000000
        /*0a84*/ 	.short	0x0101
        /*0a86*/ 	.byte	0x3f
	.zero		1


	//   ....[52]....
        /*0a88*/ 	.word	0x00017890
        /*0a8c*/ 	.word	0x0000000b
        /*0a90*/ 	.word	0x00000000
        /*0a94*/ 	.short	0x0101
        /*0a96*/ 	.byte	0x3f
	.zero		1


	//   ....[53]....
        /*0a98*/ 	.word	0x000196a0
        /*0a9c*/ 	.word	0x0000000b
        /*0aa0*/ 	.word	0x0002d850
        /*0aa4*/ 	.short	0x010a
        /*0aa6*/ 	.byte	0x3f
	.zero		1


	//   ....[54]....
        /*0aa8*/ 	.word	0x00019750
        /*0aac*/ 	.word	0x0000000b
        /*0ab0*/ 	.word	0x0002d850
        /*0ab4*/ 	.short	0x010a
        /*0ab6*/ 	.byte	0x3f
	.zero		1


	//   ....[55]....
        /*0ab8*/ 	.word	0x00019f30
        /*0abc*/ 	.word	0x00000009
        /*0ac0*/ 	.word	0x00000000
        /*0ac4*/ 	.short	0x0101
        /*0ac6*/ 	.byte	0x3f
	.zero		1


	//   ....[56]....
        /*0ac8*/ 	.word	0x0001b100
        /*0acc*/ 	.word	0x00000000
        /*0ad0*/ 	.word	0x00000000
        /*0ad4*/ 	.short	0x0101
        /*0ad6*/ 	.byte	0x3f
	.zero		1


	//   ....[57]....
        /*0ad8*/ 	.word	0x0001d340
        /*0adc*/ 	.word	0x00000008
        /*0ae0*/ 	.word	0x0002d820
        /*0ae4*/ 	.short	0x010a
        /*0ae6*/ 	.byte	0x3f
	.zero		1


	//   ....[58]....
        /*0ae8*/ 	.word	0x0001d3b0
        /*0aec*/ 	.word	0x0000000a
        /*0af0*/ 	.word	0x0002d8a0
        /*0af4*/ 	.short	0x010a
        /*0af6*/ 	.byte	0x3f
	.zero		1


	//   ....[59]....
        /*0af8*/ 	.word	0x0001d600
        /*0afc*/ 	.word	0x0000000a
        /*0b00*/ 	.word	0x0002d8c0
        /*0b04*/ 	.short	0x010a
        /*0b06*/ 	.byte	0x3f
	.zero		1


	//   ....[60]....
        /*0b08*/ 	.word	0x0001d8f0
        /*0b0c*/ 	.word	0x0000000b
        /*0b10*/ 	.word	0x0002d8a0
        /*0b14*/ 	.short	0x010a
        /*0b16*/ 	.byte	0x3f
	.zero		1


	//   ....[61]....
        /*0b18*/ 	.word	0x0001db30
        /*0b1c*/ 	.word	0x0000000b
        /*0b20*/ 	.word	0x0002d8c0
        /*0b24*/ 	.short	0x010a
        /*0b26*/ 	.byte	0x3f
	.zero		1


	//   ....[62]....
        /*0b28*/ 	.word	0x0001ec10
        /*0b2c*/ 	.word	0x00000005
        /*0b30*/ 	.word	0x0002d840
        /*0b34*/ 	.short	0x010a
        /*0b36*/ 	.byte	0x3f
	.zero		1


	//   ....[63]....
        /*0b38*/ 	.word	0x0001f120
        /*0b3c*/ 	.word	0x0000001b
        /*0b40*/ 	.word	0x0002d820
        /*0b44*/ 	.short	0x010a
        /*0b46*/ 	.byte	0x3f
	.zero		1


	//   ....[64]....
        /*0b48*/ 	.word	0x0001f410
        /*0b4c*/ 	.word	0x00000003
        /*0b50*/ 	.word	0x0002d840
        /*0b54*/ 	.short	0x010a
        /*0b56*/ 	.byte	0x3f
	.zero		1


	//   ....[65]....
        /*0b58*/ 	.word	0x0001f690
        /*0b5c*/ 	.word	0x00000002
        /*0b60*/ 	.word	0x00000060
        /*0b64*/ 	.short	0x010a
        /*0b66*/ 	.byte	0x3f
	.zero		1


	//   ....[66]....
        /*0b68*/ 	.word	0x0001fbd0
        /*0b6c*/ 	.word	0x00000003
        /*0b70*/ 	.word	0x0002d840
        /*0b74*/ 	.short	0x010a
        /*0b76*/ 	.byte	0x3f
	.zero		1


	//   ....[67]....
        /*0b78*/ 	.word	0x0001fe50
        /*0b7c*/ 	.word	0x00000003
        /*0b80*/ 	.word	0x00000060
        /*0b84*/ 	.short	0x010a
        /*0b86*/ 	.byte	0x3f
	.zero		1


	//   ....[68]....
        /*0b88*/ 	.word	0x000202d0
        /*0b8c*/ 	.word	0x00000002
        /*0b90*/ 	.word	0x0002d840
        /*0b94*/ 	.short	0x010a
        /*0b96*/ 	.byte	0x3f
	.zero		1


	//   ....[69]....
        /*0b98*/ 	.word	0x00020570
        /*0b9c*/ 	.word	0x00000002
        /*0ba0*/ 	.word	0x00000060
        /*0ba4*/ 	.short	0x010a
        /*0ba6*/ 	.byte	0x3f
	.zero		1


	//   ....[70]....
        /*0ba8*/ 	.word	0x00020950
        /*0bac*/ 	.word	0x00000003
        /*0bb0*/ 	.word	0x0002d860
        /*0bb4*/ 	.short	0x010a
        /*0bb6*/ 	.byte	0x3f
	.zero		1


	//   ....[71]....
        /*0bb8*/ 	.word	0x00021880
        /*0bbc*/ 	.word	0x00000009
        /*0bc0*/ 	.word	0x0002d820
        /*0bc4*/ 	.short	0x010a
        /*0bc6*/ 	.byte	0x3f
	.zero		1


	//   ....[72]....
        /*0bc8*/ 	.word	0x00021a10
        /*0bcc*/ 	.word	0x00000007
        /*0bd0*/ 	.word	0x00000000
        /*0bd4*/ 	.short	0x010a
        /*0bd6*/ 	.byte	0x3f
	.zero		1


	//   ....[73]....
        /*0bd8*/ 	.word	0x00021a80
        /*0bdc*/ 	.word	0x00000003
        /*0be0*/ 	.word	0x00000000
        /*0be4*/ 	.short	0x010a
        /*0be6*/ 	.byte	0x3f
	.zero		1


	//   ....[74]....
        /*0be8*/ 	.word	0x00021ae0
        /*0bec*/ 	.word	0x00000005
        /*0bf0*/ 	.word	0x00000000
        /*0bf4*/ 	.short	0x010a
        /*0bf6*/ 	.byte	0x3f
	.zero		1


	//   ....[75]....
        /*0bf8*/ 	.word	0x00021b10
        /*0bfc*/ 	.word	0x00000003
        /*0c00*/ 	.word	0x00000000
        /*0c04*/ 	.short	0x010a
        /*0c06*/ 	.byte	0x3f
	.zero		1


	//   ....[76]....
        /*0c08*/ 	.word	0x00021b70
        /*0c0c*/ 	.word	0x0000000f
        /*0c10*/ 	.word	0x0002d890
        /*0c14*/ 	.short	0x010a
        /*0c16*/ 	.byte	0x3f
	.zero		1


	//   ....[77]....
        /*0c18*/ 	.word	0x00021bc0
        /*0c1c*/ 	.word	0x0000000f
        /*0c20*/ 	.word	0x0002d890
        /*0c24*/ 	.short	0x010a
        /*0c26*/ 	.byte	0x3f
	.zero		1


	//   ....[78]....
        /*0c28*/ 	.word	0x00021c10
        /*0c2c*/ 	.word	0x0000000f
        /*0c30*/ 	.word	0x0002d890
        /*0c34*/ 	.short	0x010a
        /*0c36*/ 	.byte	0x3f
	.zero		1


	//   ....[79]....
        /*0c38*/ 	.word	0x00021c60
        /*0c3c*/ 	.word	0x0000000f
        /*0c40*/ 	.word	0x0002d8b0
        /*0c44*/ 	.short	0x010a
        /*0c46*/ 	.byte	0x3f
	.zero		1


	//   ....[80]....
        /*0c48*/ 	.word	0x00021fd0
        /*0c4c*/ 	.word	0x00000002
        /*0c50*/ 	.word	0x0002d800
        /*0c54*/ 	.short	0x010a
        /*0c56*/ 	.byte	0x3f
	.zero		1


	//   ....[81]....
        /*0c58*/ 	.word	0x00022290
        /*0c5c*/ 	.word	0x00000002
        /*0c60*/ 	.word	0x0002d800
        /*0c64*/ 	.short	0x010a
        /*0c66*/ 	.byte	0x3f
	.zero		1


	//   ....[82]....
        /*0c68*/ 	.word	0x000222e0
        /*0c6c*/ 	.word	0x00000000
        /*0c70*/ 	.word	0x0002d830
        /*0c74*/ 	.short	0x010a
        /*0c76*/ 	.byte	0x3f
	.zero		1


	//   ....[83]....
        /*0c78*/ 	.word	0x00022330
        /*0c7c*/ 	.word	0x00000009
        /*0c80*/ 	.word	0x0002d830
        /*0c84*/ 	.short	0x010a
        /*0c86*/ 	.byte	0x3f
	.zero		1


	//   ....[84]....
        /*0c88*/ 	.word	0x00022380
        /*0c8c*/ 	.word	0x00000009
        /*0c90*/ 	.word	0x0002d850
        /*0c94*/ 	.short	0x010a
        /*0c96*/ 	.byte	0x3f
	.zero		1


	//   ....[85]....
        /*0c98*/ 	.word	0x000223d0
        /*0c9c*/ 	.word	0x0000000b
        /*0ca0*/ 	.word	0x0002d830
        /*0ca4*/ 	.short	0x010a
        /*0ca6*/ 	.byte	0x3f
	.zero		1


	//   ....[86]....
        /*0ca8*/ 	.word	0x00022420
        /*0cac*/ 	.word	0x0000000b
        /*0cb0*/ 	.word	0x0002d850
        /*0cb4*/ 	.short	0x010a
        /*0cb6*/ 	.byte	0x3f
	.zero		1


	//   ....[87]....
        /*0cb8*/ 	.word	0x00022470
        /*0cbc*/ 	.word	0x0000000c
        /*0cc0*/ 	.word	0x0002d830
        /*0cc4*/ 	.short	0x010a
        /*0cc6*/ 	.byte	0x3f
	.zero		1


	//   ....[88]....
        /*0cc8*/ 	.word	0x000224c0
        /*0ccc*/ 	.word	0x0000000d
        /*0cd0*/ 	.word	0x0002d850
        /*0cd4*/ 	.short	0x010a
        /*0cd6*/ 	.byte	0x3f
	.zero		1


	//   ....[89]....
        /*0cd8*/ 	.word	0x00022510
        /*0cdc*/ 	.word	0x0000000b
        /*0ce0*/ 	.word	0x0002d850
        /*0ce4*/ 	.short	0x010a
        /*0ce6*/ 	.byte	0x3f
	.zero		1


	//   ....[90]....
        /*0ce8*/ 	.word	0x000226a0
        /*0cec*/ 	.word	0x00000008
        /*0cf0*/ 	.word	0x0002d820
        /*0cf4*/ 	.short	0x010a
        /*0cf6*/ 	.byte	0x3f
	.zero		1


	//   ....[91]....
        /*0cf8*/ 	.word	0x000226f0
        /*0cfc*/ 	.word	0x0000000a
        /*0d00*/ 	.word	0x0002d8a0
        /*0d04*/ 	.short	0x010a
        /*0d06*/ 	.byte	0x3f
	.zero		1


	//   ....[92]....
        /*0d08*/ 	.word	0x00022740
        /*0d0c*/ 	.word	0x0000000a
        /*0d10*/ 	.word	0x0002d8c0
        /*0d14*/ 	.short	0x010a
        /*0d16*/ 	.byte	0x3f
	.zero		1


	//   ....[93]....
        /*0d18*/ 	.word	0x00022790
        /*0d1c*/ 	.word	0x0000000b
        /*0d20*/ 	.word	0x0002d8a0
        /*0d24*/ 	.short	0x010a
        /*0d26*/ 	.byte	0x3f
	.zero		1


	//   ....[94]....
        /*0d28*/ 	.word	0x000227e0
        /*0d2c*/ 	.word	0x0000000b
        /*0d30*/ 	.word	0x0002d8c0
        /*0d34*/ 	.short	0x010a
        /*0d36*/ 	.byte	0x3f
	.zero		1


	//   ....[95]....
        /*0d38*/ 	.word	0x00022980
        /*0d3c*/ 	.word	0x00000005
        /*0d40*/ 	.word	0x0002d840
        /*0d44*/ 	.short	0x010a
        /*0d46*/ 	.byte	0x3f
	.zero		1


	//   ....[96]....
        /*0d48*/ 	.word	0x000229d0
        /*0d4c*/ 	.word	0x0000001b
        /*0d50*/ 	.word	0x0002d820
        /*0d54*/ 	.short	0x010a
        /*0d56*/ 	.byte	0x3f
	.zero		1


	//   ....[97]....
        /*0d58*/ 	.word	0x00022a20
        /*0d5c*/ 	.word	0x00000003
        /*0d60*/ 	.word	0x0002d840
        /*0d64*/ 	.short	0x010a
        /*0d66*/ 	.byte	0x3f
	.zero		1


	//   ....[98]....
        /*0d68*/ 	.word	0x00022a70
        /*0d6c*/ 	.word	0x00000002
        /*0d70*/ 	.word	0x00000060
        /*0d74*/ 	.short	0x010a
        /*0d76*/ 	.byte	0x3f
	.zero		1


	//   ....[99]....
        /*0d78*/ 	.word	0x00022ac0
        /*0d7c*/ 	.word	0x00000003
        /*0d80*/ 	.word	0x0002d840
        /*0d84*/ 	.short	0x010a
        /*0d86*/ 	.byte	0x3f
	.zero		1


	//   ....[100]....
        /*0d88*/ 	.word	0x00022b10
        /*0d8c*/ 	.word	0x00000003
        /*0d90*/ 	.word	0x00000060
        /*0d94*/ 	.short	0x010a
        /*0d96*/ 	.byte	0x3f
	.zero		1


	//   ....[101]....
        /*0d98*/ 	.word	0x00022b60
        /*0d9c*/ 	.word	0x00000002
        /*0da0*/ 	.word	0x0002d840
        /*0da4*/ 	.short	0x010a
        /*0da6*/ 	.byte	0x3f
	.zero		1


	//   ....[102]....
        /*0da8*/ 	.word	0x00022bb0
        /*0dac*/ 	.word	0x00000002
        /*0db0*/ 	.word	0x00000060
        /*0db4*/ 	.short	0x010a
        /*0db6*/ 	.byte	0x3f
	.zero		1


	//   ....[103]....
        /*0db8*/ 	.word	0x00022c00
        /*0dbc*/ 	.word	0x00000003
        /*0dc0*/ 	.word	0x0002d860
        /*0dc4*/ 	.short	0x010a
        /*0dc6*/ 	.byte	0x3f
	.zero		1


	//   ....[104]....
        /*0dc8*/ 	.word	0x000235b0
        /*0dcc*/ 	.word	0x00000009
        /*0dd0*/ 	.word	0x0002d820
        /*0dd4*/ 	.short	0x010a
        /*0dd6*/ 	.byte	0x3f
	.zero		1


	//   ....[105]....
        /*0dd8*/ 	.word	0x00023750
        /*0ddc*/ 	.word	0x00000007
        /*0de0*/ 	.word	0x00000000
        /*0de4*/ 	.short	0x010a
        /*0de6*/ 	.byte	0x3f
	.zero		1


	//   ....[106]....
        /*0de8*/ 	.word	0x000237a0
        /*0dec*/ 	.word	0x00000003
        /*0df0*/ 	.word	0x00000000
        /*0df4*/ 	.short	0x010a
        /*0df6*/ 	.byte	0x3f
	.zero		1


	//   ....[107]....
        /*0df8*/ 	.word	0x000237f0
        /*0dfc*/ 	.word	0x00000005
        /*0e00*/ 	.word	0x00000000
        /*0e04*/ 	.short	0x010a
        /*0e06*/ 	.byte	0x3f
	.zero		1


	//----- nvinfo : EIATTR_NUM_MBARRIERS
	.align		4
.L_239:
        /*0e08*/ 	.byte	0x03, 0x38
        /*0e0a*/ 	.short	0x0016


	//----- nvinfo : EIATTR_EXIT_INSTR_OFFSETS
	.align		4
        /*0e0c*/ 	.byte	0x04, 0x1c
        /*0e0e*/ 	.short	(.L_241 - .L_240)


	//   ....[0]....
.L_240:
        /*0e10*/ 	.word	0x00021b60


	//----- nvinfo : EIATTR_MAX_THREADS
	.align		4
.L_241:
        /*0e14*/ 	.byte	0x04, 0x05
        /*0e16*/ 	.short	(.L_243 - .L_242)
.L_242:
        /*0e18*/ 	.word	0x00000200
        /*0e1c*/ 	.word	0x00000001
        /*0e20*/ 	.word	0x00000001


	//----- nvinfo : EIATTR_CRS_STACK_SIZE
	.align		4
.L_243:
        /*0e24*/ 	.byte	0x04, 0x1e
        /*0e26*/ 	.short	(.L_245 - .L_244)
.L_244:
        /*0e28*/ 	.word	0x00000000


	//----- nvinfo : EIATTR_CBANK_PARAM_SIZE
	.align		4
.L_245:
        /*0e2c*/ 	.byte	0x03, 0x19
        /*0e2e*/ 	.short	0x0a70


	//----- nvinfo : EIATTR_PARAM_CBANK
	.align		4
        /*0e30*/ 	.byte	0x04, 0x0a
        /*0e32*/ 	.short	(.L_247 - .L_246)
	.align		4
.L_246:
        /*0e34*/ 	.word	index@(.nv.constant0._ZN7cutlass13device_kernelIN5flash11enable_sm90INS1_16FlashAttnFwdSm90INS1_25CollectiveMainloopFwdSm90ILi2EN4cute5tupleIJNS5_1CILi1EEES8_S8_EEENS6_IJNS7_ILi192EEENS7_ILi128EEENS7_ILi96EEEEEELi96ENS_6half_tEfNS_4arch4Sm90ELb0ELb1ELb1ELb1ELb0ELb1ELb0ELb0ELb1ELb0ELb0ELb0EEENS1_21CollectiveEpilogueFwdINS6_IJSA_SC_SB_EEES9_SE_SG_Li384ELb1ELb0ELb0ELb0EEENS1_36VarlenDynamicPersistentTileSchedulerILi192ELi128ELi384ELi32ELb0ELb0ELb1ELb1ELb0ELb1EEEEEEEEEvNT_6ParamsE)
        /*0e38*/ 	.short	0x0210
        /*0e3a*/ 	.short	0x0a70


	//----- nvinfo : EIATTR_SW_WAR
	.align		4
.L_247:
        /*0e3c*/ 	.byte	0x04, 0x36
        /*0e3e*/ 	.short	(.L_249 - .L_248)
.L_248:
        /*0e40*/ 	.word	0x00000008
.L_249:


//--------------------- .nv.info._ZN7cutlass13device_kernelIN5flash11enable_sm90INS1_16FlashAttnFwdSm90INS1_25CollectiveMainloopFwdSm90ILi2EN4cute5tupleIJNS5_1CILi1EEES8_S8_EEENS6_IJNS7_ILi192EEENS7_ILi144EEENS7_ILi96EEEEEELi96ENS_6half_tEfNS_4arch4Sm90ELb1ELb0ELb1ELb0ELb0ELb0ELb0ELb0ELb1ELb0ELb0ELb0EEENS1_21CollectiveEpilogueFwdINS6_IJSA_SC_SB_EEES9_SE_SG_Li384ELb0ELb0ELb0ELb0EEENS1_30DynamicPersistentTileSchedulerILi384ELi32ELb0ELb0ELb1EEEEEEEEEvNT_6ParamsE --------------------------
	.section	.nv.info._ZN7cutlass13device_kernelIN5flash11enable_sm90INS1_16FlashAttnFwdSm90INS1_25CollectiveMainloopFwdSm90ILi2EN4cute5tupleIJNS5_1CILi1EEES8_S8_EEENS6_IJNS7_ILi192EEENS7_ILi144EEENS7_ILi96EEEEEELi96ENS_6half_tEfNS_4arch4Sm90ELb1ELb0ELb1ELb0ELb0ELb0ELb0ELb0ELb1ELb0ELb0ELb0EEENS1_21CollectiveEpilogueFwdINS6_IJSA_SC_SB_EEES9_SE_SG_Li384ELb0ELb0ELb0ELb0EEENS1_30DynamicPersistentTileSchedulerILi384ELi32ELb0ELb0ELb1EEEEEEEEEvNT_6ParamsE,"",@"SHT_CUDA_INFO"
	.sectionflags	@""
	.align	4


	//----- nvinfo : EIATTR_CUDA_API_VERSION
	.align		4
        /*0000*/ 	.byte	0x04, 0x37
        /*0002*/ 	.short	(.L_251 - .L_250)
.L_250:
        /*0004*/ 	.word	0x00000082


	//----- nvinfo : EIATTR_KPARAM_INFO
	.align		4
.L_251:
        /*0008*/ 	.byte	0x04, 0x17
        /*000a*/ 	.short	(.L_253 - .L_252)
.L_252:
        /*000c*/ 	.word	0x00000000
        /*0010*/ 	.short	0x0000
        /*0012*/ 	.short	0x0070
        /*0014*/ 	.byte	0x00, 0xf0, 0x01, 0x2e


	//----- nvinfo : EIATTR_SPARSE_MMA_MASK
	.align		4
.L_253:
        /*0018*/ 	.byte	0x03, 0x50
        /*001a*/ 	.short	0x0000


	//----- nvinfo : EIATTR_MAXREG_COUNT
	.align		4
        /*001c*/ 	.byte	0x03, 0x1b
        /*001e*/ 	.short	0x0080


	//----- nvinfo : EIATTR_NUM_BARRIERS
	.align		4
        /*0020*/ 	.byte	0x02, 0x4c
        /*0022*/ 	.byte	0x10
	.zero		1


	//----- nvinfo : EIATTR_EXTERNS
	.align		4
        /*0024*/ 	.byte	0x04, 0x0f
        /*0026*/ 	.short	(.L_255 - .L_254)


	//   ....[0]....
	.align		4
.L_254:
        /*0028*/ 	.word	index@(__assertfail)


	//----- nvinfo : EIATTR_MERCURY_ISA_VERSION
	.align		4
.L_255:
        /*002c*/ 	.byte	0x03, 0x5f
        /*002e*/ 	.short	0x0101


	//----- nvinfo : EIATTR_INT_WARP_WIDE_INSTR_OFFSETS
	.align		4
        /*0030*/ 	.byte	0x04, 0x31
        /*0032*/ 	.short	(.L_257 - .L_256)


	//   ....[0]....
.L_256:
        /*0034*/ 	.word	0x00000170


	//   ....[1]....
        /*0038*/ 	.word	0x000001b0


	//   ....[2]....
        /*003c*/ 	.word	0x00000240


	//   ....[3]....
        /*0040*/ 	.word	0x00010830


	//   ....[4]....
        /*0044*/ 	.word	0x000108d0


	//   ....[5]....
        /*0048*/ 	.word	0x00010de0


	//   ....[6]....
        /*004c*/ 	.word	0x00012ae0


	//   ....[7]....
        /*0050*/ 	.word	0x00012b80


	//----- nvinfo : EIATTR_COOP_GROUP_MASK_REGIDS
	.align		4
.L_257:
        /*0054*/ 	.byte	0x04, 0x29
        /*0056*/ 	.short	(.L_259 - .L_258)


	//   ....[0]....
.L_258:
        /*0058*/ 	.word	0xffffffff


	//   ....[1]....
        /*005c*/ 	.word	0xffffffff


	//   ....[2]....
        /*0060*/ 	.word	0xffffffff


	//   ....[3]....
        /*0064*/ 	.word	0xffffffff


	//   ....[4]....
        /*0068*/ 	.word	0xffffffff


	//   ....[5]....
        /*006c*/ 	.word	0xffffffff


	//   ....[6]....
        /*0070*/ 	.word	0xffffffff


	//   ....[7]....
        /*0074*/ 	.word	0xffffffff


	//   ....[8]....
        /*0078*/ 	.word	0xffffffff


	//   ....[9]....
        /*007c*/ 	.word	0xffffffff


	//   ....[10]....
        /*0080*/ 	.word	0xffffffff


	//   ....[11]....
        /*0084*/ 	.word	0xffffffff


	//   ....[12]....
        /*0088*/ 	.word	0xffffffff


	//   ....[13]....
        /*008c*/ 	.word	0xffffffff


	//   ....[14]....
        /*0090*/ 	.word	0xffffffff


	//   ....[15]....
        /*0094*/ 	.word	0xffffffff


	//   ....[16]....
        /*0098*/ 	.word	0xffffffff


	//   ....[17]....
        /*009c*/ 	.word	0xffffffff


	//   ....[18]....
        /*00a0*/ 	.word	0xffffffff


	//   ....[19]....
        /*00a4*/ 	.word	0xffffffff


	//   ....[20]....
        /*00a8*/ 	.word	0xffffffff


	//   ....[21]....
        /*00ac*/ 	.word	0xffffffff


	//   ....[22]....
        /*00b0*/ 	.word	0xffffffff


	//   ....[23]....
        /*00b4*/ 	.word	0xffffffff


	//   ....[24]....
        /*00b8*/ 	.word	0xffffffff


	//   ....[25]....
        /*00bc*/ 	.word	0xffffffff


	//   ....[26]....
        /*00c0*/ 	.word	0xffffffff


	//   ....[27]....
        /*00c4*/ 	.word	0xffffffff


	//   ....[28]....
        /*00c8*/ 	.word	0xffffffff


	//   ....[29]....
        /*00cc*/ 	.word	0xffffffff


	//   ....[30]....
        /*00d0*/ 	.word	0xffffffff


	//   ....[31]....
        /*00d4*/ 	.word	0x0500000f


	//   ....[32]....
        /*00d8*/ 	.word	0x0500000f


	//----- nvinfo : EIATTR_COOP_GROUP_INSTR_OFFSETS
	.align		4
.L_259:
        /*00dc*/ 	.byte	0x04, 0x28
        /*00de*/ 	.short	(.L_261 - .L_260)


	//   ....[0]....
.L_260:
        /*00e0*/ 	.word	0x00000050


	//   ....[1]....
        /*00e4*/ 	.word	0x00000180


	//   ....[2]....
        /*00e8*/ 	.word	0x00000220


	//   ....[3]....
        /*00ec*/ 	.word	0x000003b0


	//   ....[4]....
        /*00f0*/ 	.word	0x00000510


	//   ....[5]....
        /*00f4*/ 	.word	0x00000630


	//   ....[6]....
        /*00f8*/ 	.word	0x00000790


	//   ....[7]....
        /*00fc*/ 	.word	0x000014d0


	//   ....[8]....
        /*0100*/ 	.word	0x00003e90


	//   ....[9]....
        /*0104*/ 	.word	0x00003ef0


	//   ....[10]....
        /*0108*/ 	.word	0x000049b0


	//   ....[11]....
        /*010c*/ 	.word	0x00004a30


	//   ....[12]....
        /*0110*/ 	.word	0x00005a90


	//   ....[13]....
        /*0114*/ 	.word	0x00008600


	//   ....[14]....
        /*0118*/ 	.word	0x00008710


	//   ....[15]....
        /*011c*/ 	.word	0x00009390


	//   ....[16]....
        /*0120*/ 	.word	0x000093f0


	//   ....[17]....
        /*0124*/ 	.word	0x0000a740


	//   ....[18]....
        /*0128*/ 	.word	0x0000cb50


	//   ....[19]....
        /*012c*/ 	.word	0x0000cbc0


	//   ....[20]....
        /*0130*/ 	.word	0x0000d3e0


	//   ....[21]....
        /*0134*/ 	.word	0x0000d460


	//   ....[22]....
        /*0138*/ 	.word	0x0000e810


	//   ....[23]....
        /*013c*/ 	.word	0x0000e950


	//   ....[24]....
        /*0140*/ 	.word	0x0000e990


	//   ....[25]....
        /*0144*/ 	.word	0x0000ead0


	//   ....[26]....
        /*0148*/ 	.word	0x0000eb00


	//   ....[27]....
        /*014c*/ 	.word	0x0000f9d0


	//   ....[28]....
        /*0150*/ 	.word	0x000102d0


	//   ....[29]....
        /*0154*/ 	.word	0x00012ed0


	//   ....[30]....
        /*0158*/ 	.word	0x00013040


	//   ....[31]....
        /*015c*/ 	.word	0x00013570


	//   ....[32]....
        /*0160*/ 	.word	0x00013940


	//----- nvinfo : EIATTR_REG_RECONFIG
	.align		4
.L_261:
        /*0164*/ 	.byte	0x01, 0x54
	.zero		2


	//----- nvinfo : EIATTR_SYSCALL_OFFSETS
	.align		4
        /*0168*/ 	.byte	0x04, 0x46
        /*016a*/ 	.short	(.L_263 - .L_262)


	//   ....[0]....
.L_262:
        /*016c*/ 	.word	0x000016b0


	//   ....[1]....
        /*0170*/ 	.word	0x00010a50


	//   ....[2]....
        /*0174*/ 	.word	0x00010b80


	//   ....[3]....
        /*0178*/ 	.word	0x00010c70


	//----- nvinfo : EIATTR_MBARRIER_INSTR_OFFSETS
	.align		4
.L_263:
        /*017c*/ 	.byte	0x04, 0x39
        /*017e*/ 	.short	(.L_265 - .L_264)


	//   ....[0]....
.L_264:
        /*0180*/ 	.word	0x00000260
        /*0184*/ 	.word	0x000000ff
        /*0188*/ 	.word	0x00031c00
        /*018c*/ 	.short	0x0100
        /*018e*/ 	.byte	0x06
	.zero		1


	//   ....[1]....
        /*0190*/ 	.word	0x00000270
        /*0194*/ 	.word	0x000000ff
        /*0198*/ 	.word	0x00031c20
        /*019c*/ 	.short	0x0100
        /*019e*/ 	.byte	0x06
	.zero		1


	//   ....[2]....
        /*01a0*/ 	.word	0x00000360
        /*01a4*/ 	.word	0x000000ff
        /*01a8*/ 	.word	0x00031c30
        /*01ac*/ 	.short	0x0100
        /*01ae*/ 	.byte	0x08
	.zero		1


	//   ....[3]....
        /*01b0*/ 	.word	0x00000370
        /*01b4*/ 	.word	0x000000ff
        /*01b8*/ 	.word	0x00031c40
        /*01bc*/ 	.short	0x0100
        /*01be*/ 	.byte	0x08
	.zero		1


	//   ....[4]....
        /*01c0*/ 	.word	0x00000380
        /*01c4*/ 	.word	0x000000ff
        /*01c8*/ 	.word	0x00031c38
        /*01cc*/ 	.short	0x0100
        /*01ce*/ 	.byte	0x08
	.zero		1


	//   ....[5]....
        /*01d0*/ 	.word	0x00000390
        /*01d4*/ 	.word	0x000000ff
        /*01d8*/ 	.word	0x00031c48
        /*01dc*/ 	.short	0x0100
        /*01de*/ 	.byte	0x08
	.zero		1


	//   ....[6]....
        /*01e0*/ 	.word	0x000004c0
        /*01e4*/ 	.word	0x000000ff
        /*01e8*/ 	.word	0x00031c50
        /*01ec*/ 	.short	0x0100
        /*01ee*/ 	.byte	0x08
	.zero		1


	//   ....[7]....
        /*01f0*/ 	.word	0x000004d0
        /*01f4*/ 	.word	0x000000ff
        /*01f8*/ 	.word	0x00031c60
        /*01fc*/ 	.short	0x0100
        /*01fe*/ 	.byte	0x08
	.zero		1


	//   ....[8]....
        /*0200*/ 	.word	0x000004e0
        /*0204*/ 	.word	0x000000ff
        /*0208*/ 	.word	0x00031c58
        /*020c*/ 	.short	0x0100
        /*020e*/ 	.byte	0x08
	.zero		1


	//   ....[9]....
        /*0210*/ 	.word	0x000004f0
        /*0214*/ 	.word	0x000000ff
        /*0218*/ 	.word	0x00031c68
        /*021c*/ 	.short	0x0100
        /*021e*/ 	.byte	0x08
	.zero		1


	//   ....[10]....
        /*0220*/ 	.word	0x000005e0
        /*0224*/ 	.word	0x000000ff
        /*0228*/ 	.word	0x00031c70
        /*022c*/ 	.short	0x0100
        /*022e*/ 	.byte	0x06
	.zero		1


	//   ....[11]....
        /*0230*/ 	.word	0x000005f0
        /*0234*/ 	.word	0x000000ff
        /*0238*/ 	.word	0x00031c80
        /*023c*/ 	.short	0x0100
        /*023e*/ 	.byte	0x06
	.zero		1


	//   ....[12]....
        /*0240*/ 	.word	0x00000600
        /*0244*/ 	.word	0x000000ff
        /*0248*/ 	.word	0x00031c78
        /*024c*/ 	.short	0x0100
        /*024e*/ 	.byte	0x06
	.zero		1


	//   ....[13]....
        /*0250*/ 	.word	0x00000610
        /*0254*/ 	.word	0x000000ff
        /*0258*/ 	.word	0x00031c88
        /*025c*/ 	.short	0x0100
        /*025e*/ 	.byte	0x06
	.zero		1


	//   ....[14]....
        /*0260*/ 	.word	0x00000740
        /*0264*/ 	.word	0x000000ff
        /*0268*/ 	.word	0x00031c90
        /*026c*/ 	.short	0x0100
        /*026e*/ 	.byte	0x08
	.zero		1


	//   ....[15]....
        /*0270*/ 	.word	0x00000750
        /*0274*/ 	.word	0x000000ff
        /*0278*/ 	.word	0x00031ca0
        /*027c*/ 	.short	0x0100
        /*027e*/ 	.byte	0x08
	.zero		1


	//   ....[16]....
        /*0280*/ 	.word	0x00000760
        /*0284*/ 	.word	0x000000ff
        /*0288*/ 	.word	0x00031c98
        /*028c*/ 	.short	0x0100
        /*028e*/ 	.byte	0x08
	.zero		1


	//   ....[17]....
        /*0290*/ 	.word	0x00000770
        /*0294*/ 	.word	0x000000ff
        /*0298*/ 	.word	0x00031ca8
        /*029c*/ 	.short	0x0100
        /*029e*/ 	.byte	0x08
	.zero		1


	//   ....[18]....
        /*02a0*/ 	.word	0x000008a0
        /*02a4*/ 	.word	0x000000ff
        /*02a8*/ 	.word	0x00031cb0
        /*02ac*/ 	.short	0x0100
        /*02ae*/ 	.byte	0x08
	.zero		1


	//   ....[19]....
        /*02b0*/ 	.word	0x000008b0
        /*02b4*/ 	.word	0x000000ff
        /*02b8*/ 	.word	0x00031cc0
        /*02bc*/ 	.short	0x0100
        /*02be*/ 	.byte	0x08
	.zero		1


	//   ....[20]....
        /*02c0*/ 	.word	0x000008c0
        /*02c4*/ 	.word	0x000000ff
        /*02c8*/ 	.word	0x00031cb8
        /*02cc*/ 	.short	0x0100
        /*02ce*/ 	.byte	0x08
	.zero		1


	//   ....[21]....
        /*02d0*/ 	.word	0x000008d0
        /*02d4*/ 	.word	0x000000ff
        /*02d8*/ 	.word	0x00031cc8
        /*02dc*/ 	.short	0x0100
        /*02de*/ 	.byte	0x08
	.zero		1


	//   ....[22]....
        /*02e0*/ 	.word	0x00001710
        /*02e4*/ 	.word	0x000000ff
        /*02e8*/ 	.word	0x00031c00
        /*02ec*/ 	.short	0x010a
        /*02ee*/ 	.byte	0x2f
	.zero		1


	//   ....[23]....
        /*02f0*/ 	.word	0x000017a0
        /*02f4*/ 	.word	0x00000000
        /*02f8*/ 	.word	0x00031c30
        /*02fc*/ 	.short	0x010a
        /*02fe*/ 	.byte	0x3f
	.zero		1


	//   ....[24]....
        /*0300*/ 	.word	0x00001800
        /*0304*/ 	.word	0x00000000
        /*0308*/ 	.word	0x00031c30
        /*030c*/ 	.short	0x010a
        /*030e*/ 	.byte	0x3f
	.zero		1


	//   ....[25]....
        /*0310*/ 	.word	0x00004ce0
        /*0314*/ 	.word	0x00000004
        /*0318*/ 	.word	0x00000000
        /*031c*/ 	.short	0x0101
        /*031e*/ 	.byte	0x3f
	.zero		1


	//   ....[26]....
        /*0320*/ 	.word	0x00005db0
        /*0324*/ 	.word	0x000000ff
        /*0328*/ 	.word	0x00031c30
        /*032c*/ 	.short	0x010a
        /*032e*/ 	.byte	0x06
	.zero		1


	//   ....[27]....
        /*0330*/ 	.word	0x00005df0
        /*0334*/ 	.word	0x000000ff
        /*0338*/ 	.word	0x00031c30
        /*033c*/ 	.short	0x010a
        /*033e*/ 	.byte	0x06
	.zero		1


	//   ....[28]....
        /*0340*/ 	.word	0x000074a0
        /*0344*/ 	.word	0x000000ff
        /*0348*/ 	.word	0x00031c50
        /*034c*/ 	.short	0x010a
        /*034e*/ 	.byte	0x06
	.zero		1


	//   ....[29]....
        /*0350*/ 	.word	0x000074e0
        /*0354*/ 	.word	0x000000ff
        /*0358*/ 	.word	0x00031c50
        /*035c*/ 	.short	0x010a
        /*035e*/ 	.byte	0x06
	.zero		1


	//   ....[30]....
        /*0360*/ 	.word	0x00009ac0
        /*0364*/ 	.word	0x00000069
        /*0368*/ 	.word	0x00000000
        /*036c*/ 	.short	0x0101
        /*036e*/ 	.byte	0x3f
	.zero		1


	//   ....[31]....
        /*0370*/ 	.word	0x00009b50
        /*0374*/ 	.word	0x00000071
        /*0378*/ 	.word	0x00000000
        /*037c*/ 	.short	0x0101
        /*037e*/ 	.byte	0x3f
	.zero		1


	//   ....[32]....
        /*0380*/ 	.word	0x0000a8d0
        /*0384*/ 	.word	0x000000ff
        /*0388*/ 	.word	0x00031c30
        /*038c*/ 	.short	0x010a
        /*038e*/ 	.byte	0x06
	.zero		1


	//   ....[33]....
        /*0390*/ 	.word	0x0000a910
        /*0394*/ 	.word	0x000000ff
        /*0398*/ 	.word	0x00031c30
        /*039c*/ 	.short	0x010a
        /*039e*/ 	.byte	0x06
	.zero		1


	//   ....[34]....
        /*03a0*/ 	.word	0x0000bfc0
        /*03a4*/ 	.word	0x000000ff
        /*03a8*/ 	.word	0x00031c50
        /*03ac*/ 	.short	0x010a
        /*03ae*/ 	.byte	0x06
	.zero		1


	//   ....[35]....
        /*03b0*/ 	.word	0x0000c000
        /*03b4*/ 	.word	0x000000ff
        /*03b8*/ 	.word	0x00031c50
        /*03bc*/ 	.short	0x010a
        /*03be*/ 	.byte	0x06
	.zero		1


	//   ....[36]....
        /*03c0*/ 	.word	0x0000db40
        /*03c4*/ 	.word	0x0000006f
        /*03c8*/ 	.word	0x00000000
        /*03cc*/ 	.short	0x0101
        /*03ce*/ 	.byte	0x3f
	.zero		1


	//   ....[37]....
        /*03d0*/ 	.word	0x0000dbd0
        /*03d4*/ 	.word	0x00000077
        /*03d8*/ 	.word	0x00000000
        /*03dc*/ 	.short	0x0101
        /*03de*/ 	.byte	0x3f
	.zero		1


	//   ....[38]....
        /*03e0*/ 	.word	0x0000e8a0
        /*03e4*/ 	.word	0x000000ff
        /*03e8*/ 	.word	0x00031c50
        /*03ec*/ 	.short	0x010a
        /*03ee*/ 	.byte	0x0a
	.zero		1


	//   ....[39]....
        /*03f0*/ 	.word	0x0000e8e0
        /*03f4*/ 	.word	0x000000ff
        /*03f8*/ 	.word	0x00031c50
        /*03fc*/ 	.short	0x010a
        /*03fe*/ 	.byte	0x0a
	.zero		1


	//   ....[40]....
        /*0400*/ 	.word	0x0000f120
        /*0404*/ 	.word	0x00000007
        /*0408*/ 	.word	0x00000000
        /*040c*/ 	.short	0x0101
        /*040e*/ 	.byte	0x3f
	.zero		1


	//   ....[41]....
        /*0410*/ 	.word	0x0000fbc0
        /*0414*/ 	.word	0x000000ff
        /*0418*/ 	.word	0x00000000
        /*041c*/ 	.short	0x0101
        /*041e*/ 	.byte	0x05
	.zero		1


	//   ....[42]....
        /*0420*/ 	.word	0x000110c0
        /*0424*/ 	.word	0x0000000d
        /*0428*/ 	.word	0x00031c40
        /*042c*/ 	.short	0x010a
        /*042e*/ 	.byte	0x3f
	.zero		1


	//   ....[43]....
        /*0430*/ 	.word	0x00011580
        /*0434*/ 	.word	0x00000018
        /*0438*/ 	.word	0x00031c20
        /*043c*/ 	.short	0x010a
        /*043e*/ 	.byte	0x3f
	.zero		1


	//   ....[44]....
        /*0440*/ 	.word	0x00011810
        /*0444*/ 	.word	0x00000003
        /*0448*/ 	.word	0x00031c40
        /*044c*/ 	.short	0x010a
        /*044e*/ 	.byte	0x3f
	.zero		1


	//   ....[45]....
        /*0450*/ 	.word	0x00011a50
        /*0454*/ 	.word	0x00000002
        /*0458*/ 	.word	0x00000060
        /*045c*/ 	.short	0x010a
        /*045e*/ 	.byte	0x3f
	.zero		1


	//   ....[46]....
        /*0460*/ 	.word	0x00011f30
        /*0464*/ 	.word	0x0000000a
        /*0468*/ 	.word	0x00031c40
        /*046c*/ 	.short	0x010a
        /*046e*/ 	.byte	0x3f
	.zero		1


	//   ....[47]....
        /*0470*/ 	.word	0x00012170
        /*0474*/ 	.word	0x00000003
        /*0478*/ 	.word	0x00000060
        /*047c*/ 	.short	0x010a
        /*047e*/ 	.byte	0x3f
	.zero		1


	//   ....[48]....
        /*0480*/ 	.word	0x000125c0
        /*0484*/ 	.word	0x00000003
        /*0488*/ 	.word	0x00031c40
        /*048c*/ 	.short	0x010a
        /*048e*/ 	.byte	0x3f
	.zero		1


	//   ....[49]....
        /*0490*/ 	.word	0x00012820
        /*0494*/ 	.word	0x00000003
        /*0498*/ 	.word	0x00000060
        /*049c*/ 	.short	0x010a
        /*049e*/ 	.byte	0x3f
	.zero		1


	//   ....[50]....
        /*04a0*/ 	.word	0x00012c00
        /*04a4*/ 	.word	0x00000003
        /*04a8*/ 	.word	0x00031c60
        /*04ac*/ 	.short	0x010a
        /*04ae*/ 	.byte	0x3f
	.zero		1


	//   ....[51]....
        /*04b0*/ 	.word	0x00013020
        /*04b4*/ 	.word	0x00000009
        /*04b8*/ 	.word	0x00031c20
        /*04bc*/ 	.short	0x010a
        /*04be*/ 	.byte	0x3f
	.zero		1


	//   ....[52]....
        /*04c0*/ 	.word	0x00013130
        /*04c4*/ 	.word	0x00000005
        /*04c8*/ 	.word	0x00000000
        /*04cc*/ 	.short	0x010a
        /*04ce*/ 	.byte	0x3f
	.zero		1


	//   ....[53]....
        /*04d0*/ 	.word	0x000131a0
        /*04d4*/ 	.word	0x00000003
        /*04d8*/ 	.word	0x00000000
        /*04dc*/ 	.short	0x010a
        /*04de*/ 	.byte	0x3f
	.zero		1


	//   ....[54]....
        /*04e0*/ 	.word	0x00013200
        /*04e4*/ 	.word	0x00000013
        /*04e8*/ 	.word	0x00000000
        /*04ec*/ 	.short	0x010a
        /*04ee*/ 	.byte	0x3f
	.zero		1


	//   ....[55]....
        /*04f0*/ 	.word	0x00013230
        /*04f4*/ 	.word	0x00000007
        /*04f8*/ 	.word	0x00000000
        /*04fc*/ 	.short	0x010a
        /*04fe*/ 	.byte	0x3f
	.zero		1


	//   ....[56]....
        /*0500*/ 	.word	0x000132a0
        /*0504*/ 	.word	0x00000003
        /*0508*/ 	.word	0x00031c00
        /*050c*/ 	.short	0x010a
        /*050e*/ 	.byte	0x3f
	.zero		1


	//   ....[57]....
        /*0510*/ 	.word	0x000132f0
        /*0514*/ 	.word	0x00000000
        /*0518*/ 	.word	0x00031c30
        /*051c*/ 	.short	0x010a
        /*051e*/ 	.byte	0x3f
	.zero		1


	//   ....[58]....
        /*0520*/ 	.word	0x00013350
        /*0524*/ 	.word	0x0000000a
        /*0528*/ 	.word	0x00031c30
        /*052c*/ 	.short	0x010a
        /*052e*/ 	.byte	0x3f
	.zero		1


	//   ....[59]....
        /*0530*/ 	.word	0x000133b0
        /*0534*/ 	.word	0x0000000a
        /*0538*/ 	.word	0x00031c50
        /*053c*/ 	.short	0x010a
        /*053e*/ 	.byte	0x3f
	.zero		1


	//   ....[60]....
        /*0540*/ 	.word	0x00013410
        /*0544*/ 	.word	0x00000007
        /*0548*/ 	.word	0x00031c30
        /*054c*/ 	.short	0x010a
        /*054e*/ 	.byte	0x3f
	.zero		1


	//   ....[61]....
        /*0550*/ 	.word	0x00013470
        /*0554*/ 	.word	0x00000007
        /*0558*/ 	.word	0x00031c50
        /*055c*/ 	.short	0x010a
        /*055e*/ 	.byte	0x3f
	.zero		1


	//   ....[62]....
        /*0560*/ 	.word	0x000134d0
        /*0564*/ 	.word	0x00000005
        /*0568*/ 	.word	0x00031c50
        /*056c*/ 	.short	0x010a
        /*056e*/ 	.byte	0x3f
	.zero		1


	//   ....[63]....
        /*0570*/ 	.word	0x00013620
        /*0574*/ 	.word	0x0000000d
        /*0578*/ 	.word	0x00031c40
        /*057c*/ 	.short	0x010a
        /*057e*/ 	.byte	0x3f
	.zero		1


	//   ....[64]....
        /*0580*/ 	.word	0x00013670
        /*0584*/ 	.word	0x00000018
        /*0588*/ 	.word	0x00031c20
        /*058c*/ 	.short	0x010a
        /*058e*/ 	.byte	0x3f
	.zero		1


	//   ....[65]....
        /*0590*/ 	.word	0x000136c0
        /*0594*/ 	.word	0x00000003
        /*0598*/ 	.word	0x00031c40
        /*059c*/ 	.short	0x010a
        /*059e*/ 	.byte	0x3f
	.zero		1


	//   ....[66]....
        /*05a0*/ 	.word	0x00013710
        /*05a4*/ 	.word	0x00000002
        /*05a8*/ 	.word	0x00000060
        /*05ac*/ 	.short	0x010a
        /*05ae*/ 	.byte	0x3f
	.zero		1


	//   ....[67]....
        /*05b0*/ 	.word	0x00013760
        /*05b4*/ 	.word	0x0000000a
        /*05b8*/ 	.word	0x00031c40
        /*05bc*/ 	.short	0x010a
        /*05be*/ 	.byte	0x3f
	.zero		1


	//   ....[68]....
        /*05c0*/ 	.word	0x000137b0
        /*05c4*/ 	.word	0x00000003
        /*05c8*/ 	.word	0x00000060
        /*05cc*/ 	.short	0x010a
        /*05ce*/ 	.byte	0x3f
	.zero		1


	//   ....[69]....
        /*05d0*/ 	.word	0x00013800
        /*05d4*/ 	.word	0x00000003
        /*05d8*/ 	.word	0x00031c40
        /*05dc*/ 	.short	0x010a
        /*05de*/ 	.byte	0x3f
	.zero		1


	//   ....[70]....
        /*05e0*/ 	.word	0x00013850
        /*05e4*/ 	.word	0x00000003
        /*05e8*/ 	.word	0x00000060
        /*05ec*/ 	.short	0x010a
        /*05ee*/ 	.byte	0x3f
	.zero		1


	//   ....[71]....
        /*05f0*/ 	.word	0x000138a0
        /*05f4*/ 	.word	0x00000003
        /*05f8*/ 	.word	0x00031c60
        /*05fc*/ 	.short	0x010a
        /*05fe*/ 	.byte	0x3f
	.zero		1


	//   ....[72]....
        /*0600*/ 	.word	0x00013980
        /*0604*/ 	.word	0x00000009
        /*0608*/ 	.word	0x00031c20
        /*060c*/ 	.short	0x010a
        /*060e*/ 	.byte	0x3f
	.zero		1


	//   ....[73]....
        /*0610*/ 	.word	0x000139d0
        /*0614*/ 	.word	0x00000005
        /*0618*/ 	.word	0x00000000
        /*061c*/ 	.short	0x010a
        /*061e*/ 	.byte	0x3f
	.zero		1


	//   ....[74]....
        /*0620*/ 	.word	0x00013a20
        /*0624*/ 	.word	0x00000003
        /*0628*/ 	.word	0x00000000
        /*062c*/ 	.short	0x010a
        /*062e*/ 	.byte	0x3f
	.zero		1


	//   ....[75]....
        /*0630*/ 	.word	0x00013a70
        /*0634*/ 	.word	0x00000013
        /*0638*/ 	.word	0x00000000
        /*063c*/ 	.short	0x010a
        /*063e*/ 	.byte	0x3f
	.zero		1


	//----- nvinfo : EIATTR_NUM_MBARRIERS
	.align		4
.L_265:
        /*0640*/ 	.byte	0x03, 0x38
        /*0642*/ 	.short	0x0016


	//----- nvinfo : EIATTR_EXIT_INSTR_OFFSETS
	.align		4
        /*0644*/ 	.byte	0x04, 0x1c
        /*0646*/ 	.short	(.L_267 - .L_266)


	//   ....[0]....
.L_266:
        /*0648*/ 	.word	0x00000a20


	//   ....[1]....
        /*064c*/ 	.word	0x00010290


	//   ....[2]....
        /*0650*/ 	.word	0x000102f0


	//   ....[3]....
        /*0654*/ 	.word	0x00013060


	//   ....[4]....
        /*0658*/ 	.word	0x00013280


	//----- nvinfo : EIATTR_MAX_THREADS
	.align		4
.L_267:
        /*065c*/ 	.byte	0x04, 0x05
        /*065e*/ 	.short	(.L_269 - .L_268)
.L_268:
        /*0660*/ 	.word	0x00000200
        /*0664*/ 	.word	0x00000001
        /*0668*/ 	.word	0x00000001


	//----- nvinfo : EIATTR_CRS_STACK_SIZE
	.align		4
.L_269:
        /*066c*/ 	.byte	0x04, 0x1e
        /*066e*/ 	.short	(.L_271 - .L_270)
.L_270:
        /*0670*/ 	.word	0x00000000


	//----- nvinfo : EIATTR_CBANK_PARAM_SIZE
	.align		4
.L_271:
        /*0674*/ 	.byte	0x03, 0x19
        /*0676*/ 	.short	0x0bf0


	//----- nvinfo : EIATTR_PARAM_CBANK
	.align		4
        /*0678*/ 	.byte	0x04, 0x0a
        /*067a*/ 	.short	(.L_273 - .L_272)
	.align		4
.L_272:
        /*067c*/ 	.word	index@(.nv.constant0._ZN7cutlass13device_kernelIN5flash11enable_sm90INS1_16FlashAttnFwdSm90INS1_25CollectiveMainloopFwdSm90ILi2EN4cute5tupleIJNS5_1CILi1EEES8_S8_EEENS6_IJNS7_ILi192EEENS7_ILi144EEENS7_ILi96EEEEEELi96ENS_6half_tEfNS_4arch4Sm90ELb1ELb0ELb1ELb0ELb0ELb0ELb0ELb0ELb1ELb0ELb0ELb0EEENS1_21CollectiveEpilogueFwdINS6_IJSA_SC_SB_EEES9_SE_SG_Li384ELb0ELb0ELb0ELb0EEENS1_30DynamicPersistentTileSchedulerILi384ELi32ELb0ELb0ELb1EEEEEEEEEvNT_6ParamsE)
        /*0680*/ 	.short	0x0210
        /*0682*/ 	.short	0x0bf0


	//----- nvinfo : EIATTR_SW_WAR
	.align		4
.L_273:
        /*0684*/ 	.byte	0x04, 0x36
        /*0686*/ 	.short	(.L_275 - .L_274)
.L_274:
        /*0688*/ 	.word	0x00000008
.L_275:


//--------------------- .nv.info._ZN7cutlass13device_kernelIN5flash11enable_sm90INS1_16FlashAttnFwdSm90INS1_25CollectiveMainloopFwdSm90ILi2EN4cute5tupleIJNS5_1CILi1EEES8_S8_EEENS6_IJNS7_ILi192EEENS7_ILi144EEENS7_ILi96EEEEEELi96ENS_6half_tEfNS_4arch4Sm90ELb1ELb0ELb1ELb1ELb0ELb0ELb0ELb0ELb1ELb0ELb0ELb0EEENS1_21CollectiveEpilogueFwdINS6_IJSA_SC_SB_EEES9_SE_SG_Li384ELb1ELb0ELb0ELb0EEENS1_36VarlenDynamicPersistentTileSchedulerILi192ELi144ELi384ELi32ELb0ELb0ELb1ELb1ELb1ELb1EEEEEEEEEvNT_6ParamsE --------------------------
	.section	.nv.info._ZN7cutlass13device_kernelIN5flash11enable_sm90INS1_16FlashAttnFwdSm90INS1_25CollectiveMainloopFwdSm90ILi2EN4cute5tupleIJNS5_1CILi1EEES8_S8_EEENS6_IJNS7_ILi192EEENS7_ILi144EEENS7_ILi96EEEEEELi96ENS_6half_tEfNS_4arch4Sm90ELb1ELb0ELb1ELb1ELb0ELb0ELb0ELb0ELb1ELb0ELb0ELb0EEENS1_21CollectiveEpilogueFwdINS6_IJSA_SC_SB_EEES9_SE_SG_Li384ELb1ELb0ELb0ELb0EEENS1_36VarlenDynamicPersistentTileSchedulerILi192ELi144ELi384ELi32ELb0ELb0ELb1ELb1ELb1ELb1EEEEEEEEEvNT_6ParamsE,"",@"SHT_CUDA_INFO"
	.sectionflags	@""
	.align	4


	//----- nvinfo : EIATTR_CUDA_API_VERSION
	.align		4
        /*0000*/ 	.byte	0x04, 0x37
        /*0002*/ 	.short	(.L_277 - .L_276)
.L_276:
        /*0004*/ 	.word	0x00000082


	//----- nvinfo : EIATTR_KPARAM_INFO
	.align		4
.L_277:
        /*0008*/ 	.byte	0x04, 0x17
        /*000a*/ 	.short	(.L_279 - .L_278)
.L_278:
        /*000c*/ 	.word	0x00000000
        /*0010*/ 	.short	0x0000
        /*0012*/ 	.short	0x0070
        /*0014*/ 	.byte	0x00, 0xf0, 0x01, 0x28


	//----- nvinfo : EIATTR_SPARSE_MMA_MASK
	.align		4
.L_279:
        /*0018*/ 	.byte	0x03, 0x50
        /*001a*/ 	.short	0x0000


	//----- nvinfo : EIATTR_MAXREG_COUNT
	.align		4
        /*001c*/ 	.byte	0x03, 0x1b
        /*001e*/ 	.short	0x0080


	//----- nvinfo : EIATTR_NUM_BARRIERS
	.align		4
        /*0020*/ 	.byte	0x02, 0x4c
        /*0022*/ 	.byte	0x10
	.zero		1


	//----- nvinfo : EIATTR_EXTERNS
	.align		4
        /*0024*/ 	.byte	0x04, 0x0f
        /*0026*/ 	.short	(.L_281 - .L_280)


	//   ....[0]....
	.align		4
.L_280:
        /*0028*/ 	.word	index@(__assertfail)


	//----- nvinfo : EIATTR_ANNOTATIONS
	.align		4
.L_281:
        /*002c*/ 	.byte	0x04, 0x55
        /*002e*/ 	.short	(.L_283 - .L_282)


	//   ....[0]....
.L_282:
        /*0030*/ 	.word	0x00000001
        /*0034*/ 	.byte	0x80, 0x09, 0x00, 0x00, 0x01, 0x00, 0x00, 0x00, 0xd0, 0x0a, 0x00, 0x00, 0x01, 0x00, 0x00, 0x00
        /*0044*/ 	.byte	0x00, 0x1c, 0x01, 0x00, 0x01, 0x00, 0x00, 0x00, 0xa0, 0x1c, 0x01, 0x00, 0x01, 0x00, 0x00, 0x00
        /*0054*/ 	.byte	0x40, 0x1e, 0x01, 0x00, 0x01, 0x00, 0x00, 0x00, 0x20, 0x1f, 0x01, 0x00, 0x01, 0x00, 0x00, 0x00
        /*0064*/ 	.byte	0xd0, 0x26, 0x01, 0x00, 0x01, 0x00, 0x00, 0x00, 0x00, 0x27, 0x01, 0x00, 0x01, 0x00, 0x00, 0x00
        /*0074*/ 	.byte	0x90, 0x2f, 0x01, 0x00, 0x01, 0x00, 0x00, 0x00, 0x00, 0x32, 0x01, 0x00, 0x01, 0x00, 0x00, 0x00
        /*0084*/ 	.byte	0x00, 0x59, 0x01, 0x00, 0x01, 0x00, 0x00, 0x00, 0xa0, 0x5a, 0x01, 0x00


	//----- nvinfo : EIATTR_MERCURY_ISA_VERSION
	.align		4
.L_283:
        /*0090*/ 	.byte	0x03, 0x5f
        /*0092*/ 	.short	0x0101


	//----- nvinfo : EIATTR_UNUSED_LOAD_BYTE_OFFSET
	.align		4
        /*0094*/ 	.byte	0x04, 0x44
        /*0096*/ 	.short	(.L_285 - .L_284)


	//   ....[0]....
.L_284:
        /*0098*/ 	.word	0x00000a90
        /*009c*/ 	.word	0x0000fff0


	//   ....[1]....
        /*00a0*/ 	.word	0x0000f5f0
        /*00a4*/ 	.word	0x0000fff0


	//----- nvinfo : EIATTR_INT_WARP_WIDE_INSTR_OFFSETS
	.align		4
.L_285:
        /*00a8*/ 	.byte	0x04, 0x31
        /*00aa*/ 	.short	(.L_287 - .L_286)


	//   ....[0]....
.L_286:
        /*00ac*/ 	.word	0x00000160


	//   ....[1]....
        /*00b0*/ 	.word	0x000001a0


	//   ....[2]....
        /*00b4*/ 	.word	0x00000210


	//   ....[3]....
        /*00b8*/ 	.word	0x00012270


	//   ....[4]....
        /*00bc*/ 	.word	0x00012310


	//   ....[5]....
        /*00c0*/ 	.word	0x00012770


	//   ....[6]....
        /*00c4*/ 	.word	0x000127a0


	//   ....[7]....
        /*00c8*/ 	.word	0x00012960


	//   ....[8]....
        /*00cc*/ 	.word	0x00012a30


	//   ....[9]....
        /*00d0*/ 	.word	0x00014930


	//   ....[10]....
        /*00d4*/ 	.word	0x000149d0


	//----- nvinfo : EIATTR_COOP_GROUP_MASK_REGIDS
	.align		4
.L_287:
        /*00d8*/ 	.byte	0x04, 0x29
        /*00da*/ 	.short	(.L_289 - .L_288)


	//   ....[0]....
.L_288:
        /*00dc*/ 	.word	0xffffffff


	//   ....[1]....
        /*00e0*/ 	.word	0xffffffff


	//   ....[2]....
        /*00e4*/ 	.word	0xffffffff


	//   ....[3]....
        /*00e8*/ 	.word	0xffffffff


	//   ....[4]....
        /*00ec*/ 	.word	0xffffffff


	//   ....[5]....
        /*00f0*/ 	.word	0xffffffff


	//   ....[6]....
        /*00f4*/ 	.word	0xffffffff


	//   ....[7]....
        /*00f8*/ 	.word	0xffffffff


	//   ....[8]....
        /*00fc*/ 	.word	0xffffffff


	//   ....[9]....
        /*0100*/ 	.word	0xffffffff


	//   ....[10]....
        /*0104*/ 	.word	0xffffffff


	//   ....[11]....
        /*0108*/ 	.word	0xffffffff


	//   ....[12]....
        /*010c*/ 	.word	0xffffffff


	//   ....[13]....
        /*0110*/ 	.word	0xffffffff


	//   ....[14]....
        /*0114*/ 	.word	0xffffffff


	//   ....[15]....
        /*0118*/ 	.word	0xffffffff


	//   ....[16]....
        /*011c*/ 	.word	0xffffffff


	//   ....[17]....
        /*0120*/ 	.word	0xffffffff


	//   ....[18]....
        /*0124*/ 	.word	0xffffffff


	//   ....[19]....
        /*0128*/ 	.word	0xffffffff


	//   ....[20]....
        /*012c*/ 	.word	0xffffffff


	//   ....[21]....
        /*0130*/ 	.word	0xffffffff


	//   ....[22]....
        /*0134*/ 	.word	0xffffffff


	//   ....[23]....
        /*0138*/ 	.word	0xffffffff


	//   ....[24]....
        /*013c*/ 	.word	0xffffffff


	//   ....[25]....
        /*0140*/ 	.word	0xffffffff


	//   ....[26]....
        /*0144*/ 	.word	0xffffffff


	//   ....[27]....
        /*0148*/ 	.word	0xffffffff


	//   ....[28]....
        /*014c*/ 	.word	0xffffffff


	//   ....[29]....
        /*0150*/ 	.word	0xffffffff


	//   ....[30]....
        /*0154*/ 	.word	0xffffffff


	//   ....[31]....
        /*0158*/ 	.word	0xffffffff


	//   ....[32]....
        /*015c*/ 	.word	0xffffffff


	//   ....[33]....
        /*0160*/ 	.word	0xffffffff


	//   ....[34]....
        /*0164*/ 	.word	0xffffffff


	//   ....[35]....
        /*0168*/ 	.word	0xffffffff


	//   ....[36]....
        /*016c*/ 	.word	0xffffffff


	//   ....[37]....
        /*0170*/ 	.word	0xffffffff


	//   ....[38]....
        /*0174*/ 	.word	0xffffffff


	//   ....[39]....
        /*0178*/ 	.word	0xffffffff


	//   ....[40]....
        /*017c*/ 	.word	0xffffffff


	//   ....[41]....
        /*0180*/ 	.word	0xffffffff


	//   ....[42]....
        /*0184*/ 	.word	0xffffffff


	//   ....[43]....
        /*0188*/ 	.word	0xffffffff


	//   ....[44]....
        /*018c*/ 	.word	0xffffffff


	//   ....[45]....
        /*0190*/ 	.word	0xffffffff


	//   ....[46]....
        /*0194*/ 	.word	0xffffffff


	//   ....[47]....
        /*0198*/ 	.word	0xffffffff


	//   ....[48]....
        /*019c*/ 	.word	0xffffffff


	//   ....[49]....
        /*01a0*/ 	.word	0xffffffff


	//   ....[50]....
        /*01a4*/ 	.word	0xffffffff


	//   ....[51]....
        /*01a8*/ 	.word	0xffffffff


	//   ....[52]....
        /*01ac*/ 	.word	0xffffffff


	//   ....[53]....
        /*01b0*/ 	.word	0xffffffff


	//   ....[54]....
        /*01b4*/ 	.word	0xffffffff


	//   ....[55]....
        /*01b8*/ 	.word	0xffffffff


	//   ....[56]....
        /*01bc*/ 	.word	0xffffffff


	//   ....[57]....
        /*01c0*/ 	.word	0xffffffff


	//   ....[58]....
        /*01c4*/ 	.word	0xffffffff


	//   ....[59]....
        /*01c8*/ 	.word	0xffffffff


	//   ....[60]....
        /*01cc*/ 	.word	0xffffffff


	//   ....[61]....
        /*01d0*/ 	.word	0x0500000f


	//   ....[62]....
        /*01d4*/ 	.word	0x0500000f


	//   ....[63]....
        /*01d8*/ 	.word	0x0500000f


	//   ....[64]....
        /*01dc*/ 	.word	0x0500000f


	//   ....[65]....
        /*01e0*/ 	.word	0x0500000f


	//   ....[66]....
        /*01e4*/ 	.word	0x0500000f


	//   ....[67]....
        /*01e8*/ 	.word	0x0500000f


	//   ....[68]....
        /*01ec*/ 	.word	0x0500000f


	//   ....[69]....
        /*01f0*/ 	.word	0x0500000f


	//   ....[70]....
        /*01f4*/ 	.word	0x0500000f


	//   ....[71]....
        /*01f8*/ 	.word	0x0500000f


	//   ....[72]....
        /*01fc*/ 	.word	0x0500000f


	//   ....[73]....
        /*0200*/ 	.word	0x0500000f


	//   ....[74]....
        /*0204*/ 	.word	0x0500000f


	//   ....[75]....
        /*0208*/ 	.word	0x0500000f


	//   ....[76]....
        /*020c*/ 	.word	0x0500000f


	//   ....[77]....
        /*0210*/ 	.word	0x0500000f


	//   ....[78]....
        /*0214*/ 	.word	0x0500000f


	//   ....[79]....
        /*0218*/ 	.word	0x0500000f


	//----- nvinfo : EIATTR_COOP_GROUP_INSTR_OFFSETS
	.align		4
.L_289:
        /*021c*/ 	.byte	0x04, 0x28
        /*021e*/ 	.short	(.L_291 - .L_290)


	//   ....[0]....
.L_290:
        /*0220*/ 	.word	0x00000070


	//   ....[1]....
        /*0224*/ 	.word	0x00000170


	//   ....[2]....
        /*0228*/ 	.word	0x000001c0


	//   ....[3]....
        /*022c*/ 	.word	0x000003f0


	//   ....[4]....
        /*0230*/ 	.word	0x00000550


	//   ....[5]....
        /*0234*/ 	.word	0x00000670


	//   ....[6]....
        /*0238*/ 	.word	0x000007d0


	//   ....[7]....
        /*023c*/ 	.word	0x00001790


	//   ....[8]....
        /*0240*/ 	.word	0x00004230


	//   ....[9]....
        /*0244*/ 	.word	0x00004300


	//   ....[10]....
        /*0248*/ 	.word	0x00004d50


	//   ....[11]....
        /*024c*/ 	.word	0x00004dd0


	//   ....[12]....
        /*0250*/ 	.word	0x00005e20


	//   ....[13]....
        /*0254*/ 	.word	0x00008950


	//   ....[14]....
        /*0258*/ 	.word	0x00008a90


	//   ....[15]....
        /*025c*/ 	.word	0x00009630


	//   ....[16]....
        /*0260*/ 	.word	0x000096d0


	//   ....[17]....
        /*0264*/ 	.word	0x0000aa50


	//   ....[18]....
        /*0268*/ 	.word	0x0000ce50


	//   ....[19]....
        /*026c*/ 	.word	0x0000ceb0


	//   ....[20]....
        /*0270*/ 	.word	0x0000d6d0


	//   ....[21]....
        /*0274*/ 	.word	0x0000d730


	//   ....[22]....
        /*0278*/ 	.word	0x0000eb00


	//   ....[23]....
        /*027c*/ 	.word	0x0000ec10


	//   ....[24]....
        /*0280*/ 	.word	0x0000ec70


	//   ....[25]....
        /*0284*/ 	.word	0x0000ed90


	//   ....[26]....
        /*0288*/ 	.word	0x0000edc0


	//   ....[27]....
        /*028c*/ 	.word	0x00011080


	//   ....[28]....
        /*0290*/ 	.word	0x00011220


	//   ....[29]....
        /*0294*/ 	.word	0x00011250


	//   ....[30]....
        /*0298*/ 	.word	0x00011290


	//   ....[31]....
        /*029c*/ 	.word	0x000112f0


	//   ....[32]....
        /*02a0*/ 	.word	0x00011350


	//   ....[33]....
        /*02a4*/ 	.word	0x00011390


	//   ....[34]....
        /*02a8*/ 	.word	0x00011530


	//   ....[35]....
        /*02ac*/ 	.word	0x00011590


	//   ....[36]....
        /*02b0*/ 	.word	0x000115d0


	//   ....[37]....
        /*02b4*/ 	.word	0x00011610


	//   ....[38]....
        /*02b8*/ 	.word	0x00011640


	//   ....[39]....
        /*02bc*/ 	.word	0x00011670


	//   ....[40]....
        /*02c0*/ 	.word	0x00011710


	//   ....[41]....
        /*02c4*/ 	.word	0x00011770


	//   ....[42]....
        /*02c8*/ 	.word	0x00011800


	//   ....[43]....
        /*02cc*/ 	.word	0x00014d40


	//   ....[44]....
        /*02d0*/ 	.word	0x00014d50


	//   ....[45]....
        /*02d4*/ 	.word	0x00014e50


	//   ....[46]....
        /*02d8*/ 	.word	0x00014eb0


	//   ....[47]....
        /*02dc*/ 	.word	0x00014ef0


	//   ....[48]....
        /*02e0*/ 	.word	0x00014f30


	//   ....[49]....
        /*02e4*/ 	.word	0x00014f60


	//   ....[50]....
        /*02e8*/ 	.word	0x00014f90


	//   ....[51]....
        /*02ec*/ 	.word	0x00015110


	//   ....[52]....
        /*02f0*/ 	.word	0x00015170


	//   ....[53]....
        /*02f4*/ 	.word	0x000151b0


	//   ....[54]....
        /*02f8*/ 	.word	0x000151f0


	//   ....[55]....
        /*02fc*/ 	.word	0x00015220


	//   ....[56]....
        /*0300*/ 	.word	0x00015250


	//   ....[57]....
        /*0304*/ 	.word	0x00015310


	//   ....[58]....
        /*0308*/ 	.word	0x00015330


	//   ....[59]....
        /*030c*/ 	.word	0x000153a0


	//   ....[60]....
        /*0310*/ 	.word	0x00015a20


	//   ....[61]....
        /*0314*/ 	.word	0x00015fe0


	//   ....[62]....
        /*0318*/ 	.word	0x000163d0


	//   ....[63]....
        /*031c*/ 	.word	0x00016460


	//   ....[64]....
        /*0320*/ 	.word	0x00016500


	//   ....[65]....
        /*0324*/ 	.word	0x000165b0


	//   ....[66]....
        /*0328*/ 	.word	0x00016630


	//   ....[67]....
        /*032c*/ 	.word	0x000166b0


	//   ....[68]....
        /*0330*/ 	.word	0x00016730


	//   ....[69]....
        /*0334*/ 	.word	0x000167b0


	//   ....[70]....
        /*0338*/ 	.word	0x00016840


	//   ....[71]....
        /*033c*/ 	.word	0x000168f0


	//   ....[72]....
        /*0340*/ 	.word	0x00016970


	//   ....[73]....
        /*0344*/ 	.word	0x000169f0


	//   ....[74]....
        /*0348*/ 	.word	0x00016a70


	//   ....[75]....
        /*034c*/ 	.word	0x00016af0


	//   ....[76]....
        /*0350*/ 	.word	0x00016b60


	//   ....[77]....
        /*0354*/ 	.word	0x00016c00


	//   ....[78]....
        /*0358*/ 	.word	0x00016c90


	//   ....[79]....
        /*035c*/ 	.word	0x00016db0


	//----- nvinfo : EIATTR_REG_RECONFIG
	.align		4
.L_291:
        /*0360*/ 	.byte	0x01, 0x54
	.zero		2


	//----- nvinfo : EIATTR_SYSCALL_OFFSETS
	.align		4
        /*0364*/ 	.byte	0x04, 0x46
        /*0366*/ 	.short	(.L_293 - .L_292)


	//   ....[0]....
.L_292:
        /*0368*/ 	.word	0x00001990


	//   ....[1]....
        /*036c*/ 	.word	0x00012490


	//   ....[2]....
        /*0370*/ 	.word	0x000125c0


	//   ....[3]....
        /*0374*/ 	.word	0x000126c0


	//----- nvinfo : EIATTR_MBARRIER_INSTR_OFFSETS
	.align		4
.L_293:
        /*0378*/ 	.byte	0x04, 0x39
        /*037a*/ 	.short	(.L_295 - .L_294)


	//   ....[0]....
.L_294:
        /*037c*/ 	.word	0x000002a0
        /*0380*/ 	.word	0x000000ff
        /*0384*/ 	.word	0x00031c00
        /*0388*/ 	.short	0x0100
        /*038a*/ 	.byte	0x08
	.zero		1


	//   ....[1]....
        /*038c*/ 	.word	0x000002b0
        /*0390*/ 	.word	0x000000ff
        /*0394*/ 	.word	0x00031c20
        /*0398*/ 	.short	0x0100
        /*039a*/ 	.byte	0x08
	.zero		1


	//   ....[2]....
        /*039c*/ 	.word	0x000003a0
        /*03a0*/ 	.word	0x000000ff
        /*03a4*/ 	.word	0x00031c30
        /*03a8*/ 	.short	0x0100
        /*03aa*/ 	.byte	0x08
	.zero		1


	//   ....[3]....
        /*03ac*/ 	.word	0x000003b0
        /*03b0*/ 	.word	0x000000ff
        /*03b4*/ 	.word	0x00031c40
        /*03b8*/ 	.short	0x0100
        /*03ba*/ 	.byte	0x08
	.zero		1


	//   ....[4]....
        /*03bc*/ 	.word	0x000003c0
        /*03c0*/ 	.word	0x000000ff
        /*03c4*/ 	.word	0x00031c38
        /*03c8*/ 	.short	0x0100
        /*03ca*/ 	.byte	0x08
	.zero		1


	//   ....[5]....
        /*03cc*/ 	.word	0x000003d0
        /*03d0*/ 	.word	0x000000ff
        /*03d4*/ 	.word	0x00031c48
        /*03d8*/ 	.short	0x0100
        /*03da*/ 	.byte	0x08
	.zero		1


	//   ....[6]....
        /*03dc*/ 	.word	0x00000500
        /*03e0*/ 	.word	0x000000ff
        /*03e4*/ 	.word	0x00031c50
        /*03e8*/ 	.short	0x0100
        /*03ea*/ 	.byte	0x08
	.zero		1


	//   ....[7]....
        /*03ec*/ 	.word	0x00000510
        /*03f0*/ 	.word	0x000000ff
        /*03f4*/ 	.word	0x00031c60
        /*03f8*/ 	.short	0x0100
        /*03fa*/ 	.byte	0x08
	.zero		1


	//   ....[8]....
        /*03fc*/ 	.word	0x00000520
        /*0400*/ 	.word	0x000000ff
        /*0404*/ 	.word	0x00031c58
        /*0408*/ 	.short	0x0100
        /*040a*/ 	.byte	0x08
	.zero		1


	//   ....[9]....
        /*040c*/ 	.word	0x00000530
        /*0410*/ 	.word	0x000000ff
        /*0414*/ 	.word	0x00031c68
        /*0418*/ 	.short	0x0100
        /*041a*/ 	.byte	0x08
	.zero		1


	//   ....[10]....
        /*041c*/ 	.word	0x00000620
        /*0420*/ 	.word	0x000000ff
        /*0424*/ 	.word	0x00031c70
        /*0428*/ 	.short	0x0100
        /*042a*/ 	.byte	0x06
	.zero		1


	//   ....[11]....
        /*042c*/ 	.word	0x00000630
        /*0430*/ 	.word	0x000000ff
        /*0434*/ 	.word	0x00031c80
        /*0438*/ 	.short	0x0100
        /*043a*/ 	.byte	0x06
	.zero		1


	//   ....[12]....
        /*043c*/ 	.word	0x00000640
        /*0440*/ 	.word	0x000000ff
        /*0444*/ 	.word	0x00031c78
        /*0448*/ 	.short	0x0100
        /*044a*/ 	.byte	0x06
	.zero		1


	//   ....[13]....
        /*044c*/ 	.word	0x00000650
        /*0450*/ 	.word	0x000000ff
        /*0454*/ 	.word	0x00031c88
        /*0458*/ 	.short	0x0100
        /*045a*/ 	.byte	0x06
	.zero		1


	//   ....[14]....
        /*045c*/ 	.word	0x00000780
        /*0460*/ 	.word	0x000000ff
        /*0464*/ 	.word	0x00031c90
        /*0468*/ 	.short	0x0100
        /*046a*/ 	.byte	0x08
	.zero		1


	//   ....[15]....
        /*046c*/ 	.word	0x00000790
        /*0470*/ 	.word	0x000000ff
        /*0474*/ 	.word	0x00031ca0
        /*0478*/ 	.short	0x0100
        /*047a*/ 	.byte	0x08
	.zero		1


	//   ....[16]....
        /*047c*/ 	.word	0x000007a0
        /*0480*/ 	.word	0x000000ff
        /*0484*/ 	.word	0x00031c98
        /*0488*/ 	.short	0x0100
        /*048a*/ 	.byte	0x08
	.zero		1


	//   ....[17]....
        /*048c*/ 	.word	0x000007b0
        /*0490*/ 	.word	0x000000ff
        /*0494*/ 	.word	0x00031ca8
        /*0498*/ 	.short	0x0100
        /*049a*/ 	.byte	0x08
	.zero		1


	//   ....[18]....
        /*049c*/ 	.word	0x000008e0
        /*04a0*/ 	.word	0x000000ff
        /*04a4*/ 	.word	0x00031cb0
        /*04a8*/ 	.short	0x0100
        /*04aa*/ 	.byte	0x08
	.zero		1


	//   ....[19]....
        /*04ac*/ 	.word	0x000008f0
        /*04b0*/ 	.word	0x000000ff
        /*04b4*/ 	.word	0x00031cc0
        /*04b8*/ 	.short	0x0100
        /*04ba*/ 	.byte	0x08
	.zero		1


	//   ....[20]....
        /*04bc*/ 	.word	0x00000900
        /*04c0*/ 	.word	0x000000ff
        /*04c4*/ 	.word	0x00031cb8
        /*04c8*/ 	.short	0x0100
        /*04ca*/ 	.byte	0x08
	.zero		1


	//   ....[21]....
        /*04cc*/ 	.word	0x00000910
        /*04d0*/ 	.word	0x000000ff
        /*04d4*/ 	.word	0x00031cc8
        /*04d8*/ 	.short	0x0100
        /*04da*/ 	.byte	0x08
	.zero		1


	//   ....[22]....
        /*04dc*/ 	.word	0x00001a30
        /*04e0*/ 	.word	0x000000ff
        /*04e4*/ 	.word	0x00031c00
        /*04e8*/ 	.short	0x010a
        /*04ea*/ 	.byte	0x25
	.zero		1


	//   ....[23]....
        /*04ec*/ 	.word	0x00001ab0
        /*04f0*/ 	.word	0x00000000
        /*04f4*/ 	.word	0x00031c30
        /*04f8*/ 	.short	0x010a
        /*04fa*/ 	.byte	0x3f
	.zero		1


	//   ....[24]....
        /*04fc*/ 	.word	0x00001b20
        /*0500*/ 	.word	0x00000000
        /*0504*/ 	.word	0x00031c30
        /*0508*/ 	.short	0x010a
        /*050a*/ 	.byte	0x3f
	.zero		1


	//   ....[25]....
        /*050c*/ 	.word	0x00004fa0
        /*0510*/ 	.word	0x00000004
        /*0514*/ 	.word	0x00000000
        /*0518*/ 	.short	0x0101
        /*051a*/ 	.byte	0x3f
	.zero		1


	//   ....[26]....
        /*051c*/ 	.word	0x000060e0
        /*0520*/ 	.word	0x000000ff
        /*0524*/ 	.word	0x00031c30
        /*0528*/ 	.short	0x010a
        /*052a*/ 	.byte	0x04
	.zero		1


	//   ....[27]....
        /*052c*/ 	.word	0x00006120
        /*0530*/ 	.word	0x000000ff
        /*0534*/ 	.word	0x00031c30
        /*0538*/ 	.short	0x010a
        /*053a*/ 	.byte	0x04
	.zero		1


	//   ....[28]....
        /*053c*/ 	.word	0x000077b0
        /*0540*/ 	.word	0x000000ff
        /*0544*/ 	.word	0x00031c50
        /*0548*/ 	.short	0x010a
        /*054a*/ 	.byte	0x04
	.zero		1


	//   ....[29]....
        /*054c*/ 	.word	0x000077f0
        /*0550*/ 	.word	0x000000ff
        /*0554*/ 	.word	0x00031c50
        /*0558*/ 	.short	0x010a
        /*055a*/ 	.byte	0x04
	.zero		1


	//   ....[30]....
        /*055c*/ 	.word	0x00009db0
        /*0560*/ 	.word	0x0000000a
        /*0564*/ 	.word	0x00000000
        /*0568*/ 	.short	0x0101
        /*056a*/ 	.byte	0x3f
	.zero		1


	//   ....[31]....
        /*056c*/ 	.word	0x00009e50
        /*0570*/ 	.word	0x00000078
        /*0574*/ 	.word	0x00000000
        /*0578*/ 	.short	0x0101
        /*057a*/ 	.byte	0x3f
	.zero		1


	//   ....[32]....
        /*057c*/ 	.word	0x0000abc0
        /*0580*/ 	.word	0x000000ff
        /*0584*/ 	.word	0x00031c30
        /*0588*/ 	.short	0x010a
        /*058a*/ 	.byte	0x04
	.zero		1


	//   ....[33]....
        /*058c*/ 	.word	0x0000ac00
        /*0590*/ 	.word	0x000000ff
        /*0594*/ 	.word	0x00031c30
        /*0598*/ 	.short	0x010a
        /*059a*/ 	.byte	0x04
	.zero		1


	//   ....[34]....
        /*059c*/ 	.word	0x0000c290
        /*05a0*/ 	.word	0x000000ff
        /*05a4*/ 	.word	0x00031c50
        /*05a8*/ 	.short	0x010a
        /*05aa*/ 	.byte	0x04
	.zero		1


	//   ....[35]....
        /*05ac*/ 	.word	0x0000c2d0
        /*05b0*/ 	.word	0x000000ff
        /*05b4*/ 	.word	0x00031c50
        /*05b8*/ 	.short	0x010a
        /*05ba*/ 	.byte	0x04
	.zero		1


	//   ....[36]....
        /*05bc*/ 	.word	0x0000de60
        /*05c0*/ 	.word	0x0000000c
        /*05c4*/ 	.word	0x00000000
        /*05c8*/ 	.short	0x0101
        /*05ca*/ 	.byte	0x3f
	.zero		1


	//   ....[37]....
        /*05cc*/ 	.word	0x0000df00
        /*05d0*/ 	.word	0x0000000d
        /*05d4*/ 	.word	0x00000000
        /*05d8*/ 	.short	0x0101
        /*05da*/ 	.byte	0x3f
	.zero		1


	//   ....[38]....
        /*05dc*/ 	.word	0x0000eb80
        /*05e0*/ 	.word	0x000000ff
        /*05e4*/ 	.word	0x00031c50
        /*05e8*/ 	.short	0x010a
        /*05ea*/ 	.byte	0x06
	.zero		1


	//   ....[39]....
        /*05ec*/ 	.word	0x0000ebc0
        /*05f0*/ 	.word	0x000000ff
        /*05f4*/ 	.word	0x00031c50
        /*05f8*/ 	.short	0x010a
        /*05fa*/ 	.byte	0x06
	.zero		1


	//   ....[40]....
        /*05fc*/ 	.word	0x0000f290
        /*0600*/ 	.word	0x00000004
        /*0604*/ 	.word	0x00000000
        /*0608*/ 	.short	0x0101
        /*060a*/ 	.byte	0x3f
	.zero		1


	//   ....[41]....
        /*060c*/ 	.word	0x000103a0
        /*0610*/ 	.word	0x000000ff
        /*0614*/ 	.word	0x00000000
        /*0618*/ 	.short	0x0101
        /*061a*/ 	.byte	0x04
	.zero		1


	//   ....[42]....
        /*061c*/ 	.word	0x00012d20
        /*0620*/ 	.word	0x00000005
        /*0624*/ 	.word	0x00031c40
        /*0628*/ 	.short	0x010a
        /*062a*/ 	.byte	0x3f
	.zero		1


	//   ....[43]....
        /*062c*/ 	.word	0x00013240
        /*0630*/ 	.word	0x00000019
        /*0634*/ 	.word	0x00031c20
        /*0638*/ 	.short	0x010a
        /*063a*/ 	.byte	0x3f
	.zero		1


	//   ....[44]....
        /*063c*/ 	.word	0x00013510
        /*0640*/ 	.word	0x00000003
        /*0644*/ 	.word	0x00031c40
        /*0648*/ 	.short	0x010a
        /*064a*/ 	.byte	0x3f
	.zero		1


	//   ....[45]....
        /*064c*/ 	.word	0x00013790
        /*0650*/ 	.word	0x00000002
        /*0654*/ 	.word	0x00000060
        /*0658*/ 	.short	0x010a
        /*065a*/ 	.byte	0x3f
	.zero		1


	//   ....[46]....
        /*065c*/ 	.word	0x00013ca0
        /*0660*/ 	.word	0x00000003
        /*0664*/ 	.word	0x00031c40
        /*0668*/ 	.short	0x010a
        /*066a*/ 	.byte	0x3f
	.zero		1


	//   ....[47]....
        /*066c*/ 	.word	0x00013f20
        /*0670*/ 	.word	0x00000003
        /*0674*/ 	.word	0x00000060
        /*0678*/ 	.short	0x010a
        /*067a*/ 	.byte	0x3f
	.zero		1


	//   ....[48]....
        /*067c*/ 	.word	0x000143a0
        /*0680*/ 	.word	0x00000002
        /*0684*/ 	.word	0x00031c40
        /*0688*/ 	.short	0x010a
        /*068a*/ 	.byte	0x3f
	.zero		1


	//   ....[49]....
        /*068c*/ 	.word	0x00014640
        /*0690*/ 	.word	0x00000002
        /*0694*/ 	.word	0x00000060
        /*0698*/ 	.short	0x010a
        /*069a*/ 	.byte	0x3f
	.zero		1


	//   ....[50]....
        /*069c*/ 	.word	0x00014a40
        /*06a0*/ 	.word	0x00000003
        /*06a4*/ 	.word	0x00031c60
        /*06a8*/ 	.short	0x010a
        /*06aa*/ 	.byte	0x3f
	.zero		1


	//   ....[51]....
        /*06ac*/ 	.word	0x000159a0
        /*06b0*/ 	.word	0x00000009
        /*06b4*/ 	.word	0x00031c20
        /*06b8*/ 	.short	0x010a
        /*06ba*/ 	.byte	0x3f
	.zero		1


	//   ....[52]....
        /*06bc*/ 	.word	0x00015b60
        /*06c0*/ 	.word	0x00000007
        /*06c4*/ 	.word	0x00000000
        /*06c8*/ 	.short	0x010a
        /*06ca*/ 	.byte	0x3f
	.zero		1


	//   ....[53]....
        /*06cc*/ 	.word	0x00015bd0
        /*06d0*/ 	.word	0x00000003
        /*06d4*/ 	.word	0x00000000
        /*06d8*/ 	.short	0x010a
        /*06da*/ 	.byte	0x3f
	.zero		1


	//   ....[54]....
        /*06dc*/ 	.word	0x00015c30
        /*06e0*/ 	.word	0x00000005
        /*06e4*/ 	.word	0x00000000
        /*06e8*/ 	.short	0x010a
        /*06ea*/ 	.byte	0x3f
	.zero		1


	//   ....[55]....
        /*06ec*/ 	.word	0x00015c60
        /*06f0*/ 	.word	0x00000003
        /*06f4*/ 	.word	0x00000000
        /*06f8*/ 	.short	0x010a
        /*06fa*/ 	.byte	0x3f
	.zero		1


	//   ....[56]....
        /*06fc*/ 	.word	0x00015cd0
        /*0700*/ 	.word	0x00000003
        /*0704*/ 	.word	0x00031c00
        /*0708*/ 	.short	0x010a
        /*070a*/ 	.byte	0x3f
	.zero		1


	//   ....[57]....
        /*070c*/ 	.word	0x00015d20
        /*0710*/ 	.word	0x00000000
        /*0714*/ 	.word	0x00031c30
        /*0718*/ 	.short	0x010a
        /*071a*/ 	.byte	0x3f
	.zero		1


	//   ....[58]....
        /*071c*/ 	.word	0x00015d80
        /*0720*/ 	.word	0x00000008
        /*0724*/ 	.word	0x00031c30
        /*0728*/ 	.short	0x010a
        /*072a*/ 	.byte	0x3f
	.zero		1


	//   ....[59]....
        /*072c*/ 	.word	0x00015de0
        /*0730*/ 	.word	0x00000008
        /*0734*/ 	.word	0x00031c50
        /*0738*/ 	.short	0x010a
        /*073a*/ 	.byte	0x3f
	.zero		1


	//   ....[60]....
        /*073c*/ 	.word	0x00015e40
        /*0740*/ 	.word	0x00000007
        /*0744*/ 	.word	0x00031c30
        /*0748*/ 	.short	0x010a
        /*074a*/ 	.byte	0x3f
	.zero		1


	//   ....[61]....
        /*074c*/ 	.word	0x00015ea0
        /*0750*/ 	.word	0x00000007
        /*0754*/ 	.word	0x00031c50
        /*0758*/ 	.short	0x010a
        /*075a*/ 	.byte	0x3f
	.zero		1


	//   ....[62]....
        /*075c*/ 	.word	0x00015f00
        /*0760*/ 	.word	0x00000005
        /*0764*/ 	.word	0x00031c50
        /*0768*/ 	.short	0x010a
        /*076a*/ 	.byte	0x3f
	.zero		1


	//   ....[63]....
        /*076c*/ 	.word	0x000160a0
        /*0770*/ 	.word	0x00000005
        /*0774*/ 	.word	0x00031c40
        /*0778*/ 	.short	0x010a
        /*077a*/ 	.byte	0x3f
	.zero		1


	//   ....[64]....
        /*077c*/ 	.word	0x000160f0
        /*0780*/ 	.word	0x00000019
        /*0784*/ 	.word	0x00031c20
        /*0788*/ 	.short	0x010a
        /*078a*/ 	.byte	0x3f
	.zero		1


	//   ....[65]....
        /*078c*/ 	.word	0x00016140
        /*0790*/ 	.word	0x00000003
        /*0794*/ 	.word	0x00031c40
        /*0798*/ 	.short	0x010a
        /*079a*/ 	.byte	0x3f
	.zero		1


	//   ....[66]....
        /*079c*/ 	.word	0x00016190
        /*07a0*/ 	.word	0x00000002
        /*07a4*/ 	.word	0x00000060
        /*07a8*/ 	.short	0x010a
        /*07aa*/ 	.byte	0x3f
	.zero		1


	//   ....[67]....
        /*07ac*/ 	.word	0x000161e0
        /*07b0*/ 	.word	0x00000003
        /*07b4*/ 	.word	0x00031c40
        /*07b8*/ 	.short	0x010a
        /*07ba*/ 	.byte	0x3f
	.zero		1


	//   ....[68]....
        /*07bc*/ 	.word	0x00016230
        /*07c0*/ 	.word	0x00000003
        /*07c4*/ 	.word	0x00000060
        /*07c8*/ 	.short	0x010a
        /*07ca*/ 	.byte	0x3f
	.zero		1


	//   ....[69]....
        /*07cc*/ 	.word	0x00016280
        /*07d0*/ 	.word	0x00000002
        /*07d4*/ 	.word	0x00031c40
        /*07d8*/ 	.short	0x010a
        /*07da*/ 	.byte	0x3f
	.zero		1


	//   ....[70]....
        /*07dc*/ 	.word	0x000162d0
        /*07e0*/ 	.word	0x00000002
        /*07e4*/ 	.word	0x00000060
        /*07e8*/ 	.short	0x010a
        /*07ea*/ 	.byte	0x3f
	.zero		1


	//   ....[71]....
        /*07ec*/ 	.word	0x00016320
        /*07f0*/ 	.word	0x00000003
        /*07f4*/ 	.word	0x00031c60
        /*07f8*/ 	.short	0x010a
        /*07fa*/ 	.byte	0x3f
	.zero		1


	//   ....[72]....
        /*07fc*/ 	.word	0x00016cd0
        /*0800*/ 	.word	0x00000009
        /*0804*/ 	.word	0x00031c20
        /*0808*/ 	.short	0x010a
        /*080a*/ 	.byte	0x3f
	.zero		1


	//   ....[73]....
        /*080c*/ 	.word	0x00016e70
        /*0810*/ 	.word	0x00000007
        /*0814*/ 	.word	0x00000000
        /*0818*/ 	.short	0x010a
        /*081a*/ 	.byte	0x3f
	.zero		1


	//   ....[74]....
        /*081c*/ 	.word	0x00016ec0
        /*0820*/ 	.word	0x00000003
        /*0824*/ 	.word	0x00000000
        /*0828*/ 	.short	0x010a
        /*082a*/ 	.byte	0x3f
	.zero		1


	//   ....[75]....
        /*082c*/ 	.word	0x00016f10
        /*0830*/ 	.word	0x00000005
        /*0834*/ 	.word	0x00000000
        /*0838*/ 	.short	0x010a
        /*083a*/ 	.byte	0x3f
	.zero		1


	//----- nvinfo : EIATTR_NUM_MBARRIERS
	.align		4
.L_295:
        /*083c*/ 	.byte	0x03, 0x38
        /*083e*/ 	.short	0x0016


	//----- nvinfo : EIATTR_EXIT_INSTR_OFFSETS
	.align		4
        /*0840*/ 	.byte	0x04, 0x1c
        /*0842*/ 	.short	(.L_297 - .L_296)


	//   ....[0]....
.L_296:
        /*0844*/ 	.word	0x00000ac0


	//   ....[1]....
        /*0848*/ 	.word	0x00011040


	//   ....[2]....
        /*084c*/ 	.word	0x000110a0


	//   ....[3]....
        /*0850*/ 	.word	0x00015cb0


	//----- nvinfo : EIATTR_MAX_THREADS
	.align		4
.L_297:
        /*0854*/ 	.byte	0x04, 0x05
        /*0856*/ 	.short	(.L_299 - .L_298)
.L_298:
        /*0858*/ 	.word	0x00000200
        /*085c*/ 	.word	0x00000001
        /*0860*/ 	.word	0x00000001


	//----- nvinfo : EIATTR_CRS_STACK_SIZE
	.align		4
.L_299:
        /*0864*/ 	.byte	0x04, 0x1e
        /*0866*/ 	.short	(.L_301 - .L_300)
.L_300:
        /*0868*/ 	.word	0x00000000


	//----- nvinfo : EIATTR_CBANK_PARAM_SIZE
	.align		4
.L_301:
        /*086c*/ 	.byte	0x03, 0x19
        /*086e*/ 	.short	0x0a70


	//----- nvinfo : EIATTR_PARAM_CBANK
	.align		4
        /*0870*/ 	.byte	0x04, 0x0a
        /*0872*/ 	.short	(.L_303 - .L_302)
	.align		4
.L_302:
        /*0874*/ 	.word	index@(.nv.constant0._ZN7cutlass13device_kernelIN5flash11enable_sm90INS1_16FlashAttnFwdSm90INS1_25CollectiveMainloopFwdSm90ILi2EN4cute5tupleIJNS5_1CILi1EEES8_S8_EEENS6_IJNS7_ILi192EEENS7_ILi144EEENS7_ILi96EEEEEELi96ENS_6half_tEfNS_4arch4Sm90ELb1ELb0ELb1ELb1ELb0ELb0ELb0ELb0ELb1ELb0ELb0ELb0EEENS1_21CollectiveEpilogueFwdINS6_IJSA_SC_SB_EEES9_SE_SG_Li384ELb1ELb0ELb0ELb0EEENS1_36VarlenDynamicPersistentTileSchedulerILi192ELi144ELi384ELi32ELb0ELb0ELb1ELb1ELb1ELb1EEEEEEEEEvNT_6ParamsE)
        /*0878*/ 	.short	0x0210
        /*087a*/ 	.short	0x0a70


	//----- nvinfo : EIATTR_SW_WAR
	.align		4
.L_303:
        /*087c*/ 	.byte	0x04, 0x36
        /*087e*/ 	.short	(.L_305 - .L_304)
.L_304:
        /*0880*/ 	.word	0x00000008
.L_305:


//--------------------- .nv.info._ZN7cutlass13device_kernelIN5flash11enable_sm90INS1_16FlashAttnFwdSm90INS1_25CollectiveMainloopFwdSm90ILi2EN4cute5tupleIJNS5_1CILi1EEES8_S8_EEENS6_IJNS7_ILi192EEENS7_ILi144EEENS7_ILi96EEEEEELi96ENS_6half_tEfNS_4arch4Sm90ELb1ELb0ELb1ELb1ELb0ELb1ELb0ELb0ELb1ELb0ELb0ELb0EEENS1_21CollectiveEpilogueFwdINS6_IJSA_SC_SB_EEES9_SE_SG_Li384ELb1ELb0ELb0ELb0EEENS1_36VarlenDynamicPersistentTileSchedulerILi192ELi144ELi384ELi32ELb0ELb0ELb1ELb1ELb1ELb1EEEEEEEEEvNT_6ParamsE --------------------------
	.section	.nv.info._ZN7cutlass13device_kernelIN5flash11enable_sm90INS1_16FlashAttnFwdSm90INS1_25CollectiveMainloopFwdSm90ILi2EN4cute5tupleIJNS5_1CILi1EEES8_S8_EEENS6_IJNS7_ILi192EEENS7_ILi144EEENS7_ILi96EEEEEELi96ENS_6half_tEfNS_4arch4Sm90ELb1ELb0ELb1ELb1ELb0ELb1ELb0ELb0ELb1ELb0ELb0ELb0EEENS1_21CollectiveEpilogueFwdINS6_IJSA_SC_SB_EEES9_SE_SG_Li384ELb1ELb0ELb0ELb0EEENS1_36VarlenDynamicPersistentTileSchedulerILi192ELi144ELi384ELi32ELb0ELb0ELb1ELb1ELb1ELb1EEEEEEEEEvNT_6ParamsE,"",@"SHT_CUDA_INFO"
	.sectionflags	@""
	.align	4


	//----- nvinfo : EIATTR_CUDA_API_VERSION
	.align		4
        /*0000*/ 	.byte	0x04, 0x37
        /*0002*/ 	.short	(.L_307 - .L_306)
.L_306:
        /*0004*/ 	.word	0x00000082


	//----- nvinfo : EIATTR_KPARAM_INFO
	.align		4
.L_307:
        /*0008*/ 	.byte	0x04, 0x17
        /*000a*/ 	.short	(.L_309 - .L_308)
.L_308:
        /*000c*/ 	.word	0x00000000
        /*0010*/ 	.short	0x0000
        /*0012*/ 	.short	0x0070
        /*0014*/ 	.byte	0x00, 0xf0, 0x01, 0x28


	//----- nvinfo : EIATTR_SPARSE_MMA_MASK
	.align		4
.L_309:
        /*0018*/ 	.byte	0x03, 0x50
        /*001a*/ 	.short	0x0000


	//----- nvinfo : EIATTR_MAXREG_COUNT
	.align		4
        /*001c*/ 	.byte	0x03, 0x1b
        /*001e*/ 	.short	0x0080


	//----- nvinfo : EIATTR_NUM_BARRIERS
	.align		4
        /*0020*/ 	.byte	0x02, 0x4c
        /*0022*/ 	.byte	0x10
	.zero		1


	//----- nvinfo : EIATTR_EXTERNS
	.align		4
        /*0024*/ 	.byte	0x04, 0x0f
        /*0026*/ 	.short	(.L_311 - .L_310)


	//   ....[0]....
	.align		4
.L_310:
        /*0028*/ 	.word	index@(__assertfail)


	//----- nvinfo : EIATTR_ANNOTATIONS
	.align		4
.L_311:
        /*002c*/ 	.byte	0x04, 0x55
        /*002e*/ 	.short	(.L_313 - .L_312)


	//   ....[0]....
.L_312:
        /* <DEDUP_REMOVED lines=98> */


	//----- nvinfo : EIATTR_MERCURY_ISA_VERSION
	.align		4
.L_313:
        /*0640*/ 	.byte	0x03, 0x5f
        /*0642*/ 	.short	0x0101


	//----- nvinfo : EIATTR_UNUSED_LOAD_BYTE_OFFSET
	.align		4
        /*0644*/ 	.byte	0x04, 0x44
        /*0646*/ 	.short	(.L_315 - .L_314)


	//   ....[0]....
.L_314:
        /*0648*/ 	.word	0x00000b00
        /*064c*/ 	.word	0x0000fff0


	//   ....[1]....
        /*0650*/ 	.word	0x0001b890
        /*0654*/ 	.word	0x0000fff0


	//----- nvinfo : EIATTR_INT_WARP_WIDE_INSTR_OFFSETS
	.align		4
.L_315:
        /*0658*/ 	.byte	0x04, 0x31
        /*065a*/ 	.short	(.L_317 - .L_316)


	//   ....[0]....
.L_316:
        /*065c*/ 	.word	0x000001c0


	//   ....[1]....
        /*0660*/ 	.word	0x00000200


	//   ....[2]....
        /*0664*/ 	.word	0x00000270


	//   ....[3]....
        /*0668*/ 	.word	0x0001f170


	//   ....[4]....
        /*066c*/ 	.word	0x0001f210


	//   ....[5]....
        /*0670*/ 	.word	0x0001f670


	//   ....[6]....
        /*0674*/ 	.word	0x0001f6a0


	//   ....[7]....
        /*0678*/ 	.word	0x0001f870


	//   ....[8]....
        /*067c*/ 	.word	0x0001f940


	//   ....[9]....
        /*0680*/ 	.word	0x00021860


	//   ....[10]....
        /*0684*/ 	.word	0x00021900


	//----- nvinfo : EIATTR_COOP_GROUP_MASK_REGIDS
	.align		4
.L_317:
        /*0688*/ 	.byte	0x04, 0x29
        /*068a*/ 	.short	(.L_319 - .L_318)


	//   ....[0]....
.L_318:
        /*068c*/ 	.word	0xffffffff


	//   ....[1]....
        /*0690*/ 	.word	0xffffffff


	//   ....[2]....
        /*0694*/ 	.word	0xffffffff


	//   ....[3]....
        /*0698*/ 	.word	0xffffffff


	//   ....[4]....
        /*069c*/ 	.word	0xffffffff


	//   ....[5]....
        /*06a0*/ 	.word	0xffffffff


	//   ....[6]....
        /*06a4*/ 	.word	0xffffffff


	//   ....[7]....
        /*06a8*/ 	.word	0xffffffff


	//   ....[8]....
        /*06ac*/ 	.word	0xffffffff


	//   ....[9]....
        /*06b0*/ 	.word	0xffffffff


	//   ....[10]....
        /*06b4*/ 	.word	0xffffffff


	//   ....[11]....
        /*06b8*/ 	.word	0xffffffff


	//   ....[12]....
        /*06bc*/ 	.word	0xffffffff


	//   ....[13]....
        /*06c0*/ 	.word	0xffffffff


	//   ....[14]....
        /*06c4*/ 	.word	0xffffffff


	//   ....[15]....
        /*06c8*/ 	.word	0xffffffff


	//   ....[16]....
        /*06cc*/ 	.word	0xffffffff


	//   ....[17]....
        /*06d0*/ 	.word	0xffffffff


	//   ....[18]....
        /*06d4*/ 	.word	0xffffffff


	//   ....[19]....
        /*06d8*/ 	.word	0xffffffff


	//   ....[20]....
        /*06dc*/ 	.word	0xffffffff


	//   ....[21]....
        /*06e0*/ 	.word	0xffffffff


	//   ....[22]....
        /*06e4*/ 	.word	0xffffffff


	//   ....[23]....
        /*06e8*/ 	.word	0xffffffff


	//   ....[24]....
        /*06ec*/ 	.word	0xffffffff


	//   ....[25]....
        /*06f0*/ 	.word	0xffffffff


	//   ....[26]....
        /*06f4*/ 	.word	0xffffffff


	//   ....[27]....
        /*06f8*/ 	.word	0xffffffff


	//   ....[28]....
        /*06fc*/ 	.word	0xffffffff


	//   ....[29]....
        /*0700*/ 	.word	0xffffffff


	//   ....[30]....
        /*0704*/ 	.word	0xffffffff


	//   ....[31]....
        /*0708*/ 	.word	0xffffffff


	//   ....[32]....
        /*070c*/ 	.word	0xffffffff


	//   ....[33]....
        /*0710*/ 	.word	0xffffffff


	//   ....[34]....
        /*0714*/ 	.word	0xffffffff


	//   ....[35]....
        /*0718*/ 	.word	0xffffffff


	//   ....[36]....
        /*071c*/ 	.word	0xffffffff


	//   ....[37]....
        /*0720*/ 	.word	0xffffffff


	//   ....[38]....
        /*0724*/ 	.word	0xffffffff


	//   ....[39]....
        /*0728*/ 	.word	0xffffffff


	//   ....[40]....
        /*072c*/ 	.word	0xffffffff


	//   ....[41]....
        /*0730*/ 	.word	0xffffffff


	//   ....[42]....
        /*0734*/ 	.word	0xffffffff


	//   ....[43]....
        /*0738*/ 	.word	0xffffffff


	//   ....[44]....
        /*073c*/ 	.word	0xffffffff


	//   ....[45]....
        /*0740*/ 	.word	0xffffffff


	//   ....[46]....
        /*0744*/ 	.word	0xffffffff


	//   ....[47]....
        /*0748*/ 	.word	0xffffffff


	//   ....[48]....
        /*074c*/ 	.word	0xffffffff


	//   ....[49]....
        /*0750*/ 	.word	0xffffffff


	//   ....[50]....
        /*0754*/ 	.word	0xffffffff


	//   ....[51]....
        /*0758*/ 	.word	0xffffffff


	//   ....[52]....
        /*075c*/ 	.word	0xffffffff


	//   ....[53]....
        /*0760*/ 	.word	0xffffffff


	//   ....[54]....
        /*0764*/ 	.word	0xffffffff


	//   ....[55]....
        /*0768*/ 	.word	0xffffffff


	//   ....[56]....
        /*076c*/ 	.word	0xffffffff


	//   ....[57]....
        /*0770*/ 	.word	0xffffffff


	//   ....[58]....
        /*0774*/ 	.word	0xffffffff


	//   ....[59]....
        /*0778*/ 	.word	0xffffffff


	//   ....[60]....
        /*077c*/ 	.word	0xffffffff


	//   ....[61]....
        /*0780*/ 	.word	0x0500000f


	//   ....[62]....
        /*0784*/ 	.word	0x0500000f


	//   ....[63]....
        /*0788*/ 	.word	0x0500000f


	//   ....[64]....
        /*078c*/ 	.word	0x0500000f


	//   ....[65]....
        /*0790*/ 	.word	0x0500000f


	//   ....[66]....
        /*0794*/ 	.word	0x0500000f


	//   ....[67]....
        /*0798*/ 	.word	0x0500000f


	//   ....[68]....
        /*079c*/ 	.word	0x0500000f


	//   ....[69]....
        /*07a0*/ 	.word	0x0500000f


	//   ....[70]....
        /*07a4*/ 	.word	0x0500000f


	//   ....[71]....
        /*07a8*/ 	.word	0x0500000f


	//   ....[72]....
        /*07ac*/ 	.word	0x0500000f


	//   ....[73]....
        /*07b0*/ 	.word	0x0500000f


	//   ....[74]....
        /*07b4*/ 	.word	0x0500000f


	//   ....[75]....
        /*07b8*/ 	.word	0x0500000f


	//   ....[76]....
        /*07bc*/ 	.word	0x0500000f


	//   ....[77]....
        /*07c0*/ 	.word	0x0500000f


	//   ....[78]....
        /*07c4*/ 	.word	0x0500000f


	//   ....[79]....
        /*07c8*/ 	.word	0x0500000f


	//   ....[80]....
        /*07cc*/ 	.word	0x0500000f


	//   ....[81]....
        /*07d0*/ 	.word	0x0500000f


	//   ....[82]....
        /*07d4*/ 	.word	0x0500000f


	//   ....[83]....
        /*07d8*/ 	.word	0x0500000f


	//   ....[84]....
        /*07dc*/ 	.word	0x0500000f


	//   ....[85]....
        /*07e0*/ 	.word	0x0500000f


	//   ....[86]....
        /*07e4*/ 	.word	0x0500000f


	//   ....[87]....
        /*07e8*/ 	.word	0x0500000f


	//   ....[88]....
        /*07ec*/ 	.word	0x0500000f


	//   ....[89]....
        /*07f0*/ 	.word	0x0500000f


	//----- nvinfo : EIATTR_COOP_GROUP_INSTR_OFFSETS
	.align		4
.L_319:
        /*07f4*/ 	.byte	0x04, 0x28
        /*07f6*/ 	.short	(.L_321 - .L_320)


	//   ....[0]....
.L_320:
        /*07f8*/ 	.word	0x00000070


	//   ....[1]....
        /*07fc*/ 	.word	0x000001d0


	//   ....[2]....
        /*0800*/ 	.word	0x00000220


	//   ....[3]....
        /*0804*/ 	.word	0x00000450


	//   ....[4]....
        /*0808*/ 	.word	0x000005b0


	//   ....[5]....
        /*080c*/ 	.word	0x000006d0


	//   ....[6]....
        /*0810*/ 	.word	0x00000830


	//   ....[7]....
        /*0814*/ 	.word	0x00006dd0


	//   ....[8]....
        /*0818*/ 	.word	0x0000dc80


	//   ....[9]....
        /*081c*/ 	.word	0x0000dca0


	//   ....[10]....
        /*0820*/ 	.word	0x0000e830


	//   ....[11]....
        /*0824*/ 	.word	0x0000e860


	//   ....[12]....
        /*0828*/ 	.word	0x0000fbd0


	//   ....[13]....
        /*082c*/ 	.word	0x00013670


	//   ....[14]....
        /*0830*/ 	.word	0x000136c0


	//   ....[15]....
        /*0834*/ 	.word	0x00013fd0


	//   ....[16]....
        /*0838*/ 	.word	0x00013ff0


	//   ....[17]....
        /*083c*/ 	.word	0x000158e0


	//   ....[18]....
        /*0840*/ 	.word	0x00018760


	//   ....[19]....
        /*0844*/ 	.word	0x000187d0


	//   ....[20]....
        /*0848*/ 	.word	0x000191a0


	//   ....[21]....
        /*084c*/ 	.word	0x000191c0


	//   ....[22]....
        /*0850*/ 	.word	0x0001aac0


	//   ....[23]....
        /*0854*/ 	.word	0x0001af40


	//   ....[24]....
        /*0858*/ 	.word	0x0001b240


	//   ....[25]....
        /*085c*/ 	.word	0x0001b270


	//   ....[26]....
        /*0860*/ 	.word	0x0001b2b0


	//   ....[27]....
        /*0864*/ 	.word	0x0001d100


	//   ....[28]....
        /*0868*/ 	.word	0x0001d2b0


	//   ....[29]....
        /*086c*/ 	.word	0x0001d2e0


	//   ....[30]....
        /*0870*/ 	.word	0x0001d310


	//   ....[31]....
        /*0874*/ 	.word	0x0001d350


	//   ....[32]....
        /*0878*/ 	.word	0x0001d3a0


	//   ....[33]....
        /*087c*/ 	.word	0x0001d400


	//   ....[34]....
        /*0880*/ 	.word	0x0001d5d0


	//   ....[35]....
        /*0884*/ 	.word	0x0001d630


	//   ....[36]....
        /*0888*/ 	.word	0x0001d670


	//   ....[37]....
        /*088c*/ 	.word	0x0001d6b0


	//   ....[38]....
        /*0890*/ 	.word	0x0001d6e0


	//   ....[39]....
        /*0894*/ 	.word	0x0001d710


	//   ....[40]....
        /*0898*/ 	.word	0x0001d7c0


	//   ....[41]....
        /*089c*/ 	.word	0x0001d820


	//   ....[42]....
        /*08a0*/ 	.word	0x0001d8b0


	//   ....[43]....
        /*08a4*/ 	.word	0x00021c70


	//   ....[44]....
        /*08a8*/ 	.word	0x00021c80


	//   ....[45]....
        /*08ac*/ 	.word	0x00021d80


	//   ....[46]....
        /*08b0*/ 	.word	0x00021de0


	//   ....[47]....
        /*08b4*/ 	.word	0x00021e20


	//   ....[48]....
        /*08b8*/ 	.word	0x00021e60


	//   ....[49]....
        /*08bc*/ 	.word	0x00021e90


	//   ....[50]....
        /*08c0*/ 	.word	0x00021ec0


	//   ....[51]....
        /*08c4*/ 	.word	0x00022040


	//   ....[52]....
        /*08c8*/ 	.word	0x000220a0


	//   ....[53]....
        /*08cc*/ 	.word	0x000220e0


	//   ....[54]....
        /*08d0*/ 	.word	0x00022120


	//   ....[55]....
        /*08d4*/ 	.word	0x00022150


	//   ....[56]....
        /*08d8*/ 	.word	0x00022180


	//   ....[57]....
        /*08dc*/ 	.word	0x00022240


	//   ....[58]....
        /*08e0*/ 	.word	0x00022260


	//   ....[59]....
        /*08e4*/ 	.word	0x000222d0


	//   ....[60]....
        /*08e8*/ 	.word	0x00022950


	//   ....[61]....
        /*08ec*/ 	.word	0x00022d50


	//   ....[62]....
        /*08f0*/ 	.word	0x00022df0


	//   ....[63]....
        /*08f4*/ 	.word	0x00022e90


	//   ....[64]....
        /*08f8*/ 	.word	0x00022f30


	//   ....[65]....
        /*08fc*/ 	.word	0x00022fd0


	//   ....[66]....
        /*0900*/ 	.word	0x000230b0


	//   ....[67]....
        /*0904*/ 	.word	0x00023150


	//   ....[68]....
        /*0908*/ 	.word	0x000231f0


	//   ....[69]....
        /*090c*/ 	.word	0x00023290


	//   ....[70]....
        /*0910*/ 	.word	0x00023590


	//   ....[71]....
        /*0914*/ 	.word	0x00023870


	//   ....[72]....
        /*0918*/ 	.word	0x00023c60


	//   ....[73]....
        /*091c*/ 	.word	0x00023cf0


	//   ....[74]....
        /*0920*/ 	.word	0x00023d90


	//   ....[75]....
        /*0924*/ 	.word	0x00023e40


	//   ....[76]....
        /*0928*/ 	.word	0x00023ec0


	//   ....[77]....
        /*092c*/ 	.word	0x00023f40


	//   ....[78]....
        /*0930*/ 	.word	0x00023fc0


	//   ....[79]....
        /*0934*/ 	.word	0x00024040


	//   ....[80]....
        /*0938*/ 	.word	0x000240d0


	//   ....[81]....
        /*093c*/ 	.word	0x00024180


	//   ....[82]....
        /*0940*/ 	.word	0x00024200


	//   ....[83]....
        /*0944*/ 	.word	0x00024280


	//   ....[84]....
        /*0948*/ 	.word	0x00024300


	//   ....[85]....
        /*094c*/ 	.word	0x00024380


	//   ....[86]....
        /*0950*/ 	.word	0x000243f0


	//   ....[87]....
        /*0954*/ 	.word	0x00024490


	//   ....[88]....
        /*0958*/ 	.word	0x00024520


	//   ....[89]....
        /*095c*/ 	.word	0x00024640


	//----- nvinfo : EIATTR_REG_RECONFIG
	.align		4
.L_321:
        /*0960*/ 	.byte	0x01, 0x54
	.zero		2


	//----- nvinfo : EIATTR_SYSCALL_OFFSETS
	.align		4
        /*0964*/ 	.byte	0x04, 0x46
        /*0966*/ 	.short	(.L_323 - .L_322)


	//   ....[0]....
.L_322:
        /*0968*/ 	.word	0x00001a50


	//   ....[1]....
        /*096c*/ 	.word	0x00001ba0


	//   ....[2]....
        /*0970*/ 	.word	0x00006fa0


	//   ....[3]....
        /*0974*/ 	.word	0x000072e0


	//   ....[4]....
        /*0978*/ 	.word	0x0001f390


	//   ....[5]....
        /*097c*/ 	.word	0x0001f4c0


	//   ....[6]....
        /*0980*/ 	.word	0x0001f5c0


	//----- nvinfo : EIATTR_MBARRIER_INSTR_OFFSETS
	.align		4
.L_323:
        /*0984*/ 	.byte	0x04, 0x39
        /*0986*/ 	.short	(.L_325 - .L_324)


	//   ....[0]....
.L_324:
        /*0988*/ 	.word	0x00000300
        /*098c*/ 	.word	0x000000ff
        /*0990*/ 	.word	0x00031c00
        /*0994*/ 	.short	0x0100
        /*0996*/ 	.byte	0x08
	.zero		1


	//   ....[1]....
        /*0998*/ 	.word	0x00000310
        /*099c*/ 	.word	0x000000ff
        /*09a0*/ 	.word	0x00031c20
        /*09a4*/ 	.short	0x0100
        /*09a6*/ 	.byte	0x08
	.zero		1


	//   ....[2]....
        /*09a8*/ 	.word	0x00000400
        /*09ac*/ 	.word	0x000000ff
        /*09b0*/ 	.word	0x00031c30
        /*09b4*/ 	.short	0x0100
        /*09b6*/ 	.byte	0x08
	.zero		1


	//   ....[3]....
        /*09b8*/ 	.word	0x00000410
        /*09bc*/ 	.word	0x000000ff
        /*09c0*/ 	.word	0x00031c40
        /*09c4*/ 	.short	0x0100
        /*09c6*/ 	.byte	0x08
	.zero		1


	//   ....[4]....
        /*09c8*/ 	.word	0x00000420
        /*09cc*/ 	.word	0x000000ff
        /*09d0*/ 	.word	0x00031c38
        /*09d4*/ 	.short	0x0100
        /*09d6*/ 	.byte	0x08
	.zero		1


	//   ....[5]....
        /*09d8*/ 	.word	0x00000430
        /*09dc*/ 	.word	0x000000ff
        /*09e0*/ 	.word	0x00031c48
        /*09e4*/ 	.short	0x0100
        /*09e6*/ 	.byte	0x08
	.zero		1


	//   ....[6]....
        /*09e8*/ 	.word	0x00000560
        /*09ec*/ 	.word	0x000000ff
        /*09f0*/ 	.word	0x00031c50
        /*09f4*/ 	.short	0x0100
        /*09f6*/ 	.byte	0x08
	.zero		1


	//   ....[7]....
        /*09f8*/ 	.word	0x00000570
        /*09fc*/ 	.word	0x000000ff
        /*0a00*/ 	.word	0x00031c60
        /*0a04*/ 	.short	0x0100
        /*0a06*/ 	.byte	0x08
	.zero		1


	//   ....[8]....
        /*0a08*/ 	.word	0x00000580
        /*0a0c*/ 	.word	0x000000ff
        /*0a10*/ 	.word	0x00031c58
        /*0a14*/ 	.short	0x0100
        /*0a16*/ 	.byte	0x08
	.zero		1


	//   ....[9]....
        /*0a18*/ 	.word	0x00000590
        /*0a1c*/ 	.word	0x000000ff
        /*0a20*/ 	.word	0x00031c68
        /*0a24*/ 	.short	0x0100
        /*0a26*/ 	.byte	0x08
	.zero		1


	//   ....[10]....
        /*0a28*/ 	.word	0x00000680
        /*0a2c*/ 	.word	0x000000ff
        /*0a30*/ 	.word	0x00031c70
        /*0a34*/ 	.short	0x0100
        /*0a36*/ 	.byte	0x06
	.zero		1


	//   ....[11]....
        /*0a38*/ 	.word	0x00000690
        /*0a3c*/ 	.word	0x000000ff
        /*0a40*/ 	.word	0x00031c80
        /*0a44*/ 	.short	0x0100
        /*0a46*/ 	.byte	0x06
	.zero		1


	//   ....[12]....
        /*0a48*/ 	.word	0x000006a0
        /*0a4c*/ 	.word	0x000000ff
        /*0a50*/ 	.word	0x00031c78
        /*0a54*/ 	.short	0x0100
        /*0a56*/ 	.byte	0x06
	.zero		1


	//   ....[13]....
        /*0a58*/ 	.word	0x000006b0
        /*0a5c*/ 	.word	0x000000ff
        /*0a60*/ 	.word	0x00031c88
        /*0a64*/ 	.short	0x0100
        /*0a66*/ 	.byte	0x06
	.zero		1


	//   ....[14]....
        /*0a68*/ 	.word	0x000007e0
        /*0a6c*/ 	.word	0x000000ff
        /*0a70*/ 	.word	0x00031c90
        /*0a74*/ 	.short	0x0100
        /*0a76*/ 	.byte	0x08
	.zero		1


	//   ....[15]....
        /*0a78*/ 	.word	0x000007f0
        /*0a7c*/ 	.word	0x000000ff
        /*0a80*/ 	.word	0x00031ca0
        /*0a84*/ 	.short	0x0100
        /*0a86*/ 	.byte	0x08
	.zero		1


	//   ....[16]....
        /*0a88*/ 	.word	0x00000800
        /*0a8c*/ 	.word	0x000000ff
        /*0a90*/ 	.word	0x00031c98
        /*0a94*/ 	.short	0x0100
        /*0a96*/ 	.byte	0x08
	.zero		1


	//   ....[17]....
        /*0a98*/ 	.word	0x00000810
        /*0a9c*/ 	.word	0x000000ff
        /*0aa0*/ 	.word	0x00031ca8
        /*0aa4*/ 	.short	0x0100
        /*0aa6*/ 	.byte	0x08
	.zero		1


	//   ....[18]....
        /*0aa8*/ 	.word	0x00000940
        /*0aac*/ 	.word	0x000000ff
        /*0ab0*/ 	.word	0x00031cb0
        /*0ab4*/ 	.short	0x0100
        /*0ab6*/ 	.byte	0x08
	.zero		1


	//   ....[19]....
        /*0ab8*/ 	.word	0x00000950
        /*0abc*/ 	.word	0x000000ff
        /*0ac0*/ 	.word	0x00031cc0
        /*0ac4*/ 	.short	0x0100
        /*0ac6*/ 	.byte	0x08
	.zero		1


	//   ....[20]....
        /*0ac8*/ 	.word	0x00000960
        /*0acc*/ 	.word	0x000000ff
        /*0ad0*/ 	.word	0x00031cb8
        /*0ad4*/ 	.short	0x0100
        /*0ad6*/ 	.byte	0x08
	.zero		1


	//   ....[21]....
        /*0ad8*/ 	.word	0x00000970
        /*0adc*/ 	.word	0x000000ff
        /*0ae0*/ 	.word	0x00031cc8
        /*0ae4*/ 	.short	0x0100
        /*0ae6*/ 	.byte	0x08
	.zero		1


	//   ....[22]....
        /*0ae8*/ 	.word	0x000030a0
        /*0aec*/ 	.word	0x00000014
        /*0af0*/ 	.word	0x00031c90
        /*0af4*/ 	.short	0x010a
        /*0af6*/ 	.byte	0x3f
	.zero		1


	//   ....[23]....
        /*0af8*/ 	.word	0x00004b20
        /*0afc*/ 	.word	0x00000014
        /*0b00*/ 	.word	0x00031c90
        /*0b04*/ 	.short	0x010a
        /*0b06*/ 	.byte	0x3f
	.zero		1


	//   ....[24]....
        /*0b08*/ 	.word	0x00006480
        /*0b0c*/ 	.word	0x00000014
        /*0b10*/ 	.word	0x00031c90
        /*0b14*/ 	.short	0x010a
        /*0b16*/ 	.byte	0x3f
	.zero		1


	//   ....[25]....
        /*0b18*/ 	.word	0x000066f0
        /*0b1c*/ 	.word	0x00000024
        /*0b20*/ 	.word	0x00000000
        /*0b24*/ 	.short	0x0101
        /*0b26*/ 	.byte	0x3f
	.zero		1


	//   ....[26]....
        /*0b28*/ 	.word	0x00006730
        /*0b2c*/ 	.word	0x00000014
        /*0b30*/ 	.word	0x00031cb0
        /*0b34*/ 	.short	0x010a
        /*0b36*/ 	.byte	0x3f
	.zero		1


	//   ....[27]....
        /*0b38*/ 	.word	0x00006a90
        /*0b3c*/ 	.word	0x00000014
        /*0b40*/ 	.word	0x00000000
        /*0b44*/ 	.short	0x0101
        /*0b46*/ 	.byte	0x3f
	.zero		1


	//   ....[28]....
        /*0b48*/ 	.word	0x00007040
        /*0b4c*/ 	.word	0x00000010
        /*0b50*/ 	.word	0x00031c00
        /*0b54*/ 	.short	0x010a
        /*0b56*/ 	.byte	0x3f
	.zero		1


	//   ....[29]....
        /*0b58*/ 	.word	0x00007090
        /*0b5c*/ 	.word	0x00000010
        /*0b60*/ 	.word	0x00031c00
        /*0b64*/ 	.short	0x010a
        /*0b66*/ 	.byte	0x3f
	.zero		1


	//   ....[30]....
        /*0b68*/ 	.word	0x00007c00
        /*0b6c*/ 	.word	0x00000010
        /*0b70*/ 	.word	0x00031c00
        /*0b74*/ 	.short	0x010a
        /*0b76*/ 	.byte	0x3f
	.zero		1


	//   ....[31]....
        /*0b78*/ 	.word	0x00009730
        /*0b7c*/ 	.word	0x00000010
        /*0b80*/ 	.word	0x00031c00
        /*0b84*/ 	.short	0x010a
        /*0b86*/ 	.byte	0x3f
	.zero		1


	//   ....[32]....
        /*0b88*/ 	.word	0x0000aee0
        /*0b8c*/ 	.word	0x00000000
        /*0b90*/ 	.word	0x00031c30
        /*0b94*/ 	.short	0x010a
        /*0b96*/ 	.byte	0x3f
	.zero		1


	//   ....[33]....
        /*0b98*/ 	.word	0x0000afb0
        /*0b9c*/ 	.word	0x00000000
        /*0ba0*/ 	.word	0x00031c30
        /*0ba4*/ 	.short	0x010a
        /*0ba6*/ 	.byte	0x3f
	.zero		1


	//   ....[34]....
        /*0ba8*/ 	.word	0x0000ec30
        /*0bac*/ 	.word	0x00000018
        /*0bb0*/ 	.word	0x00000000
        /*0bb4*/ 	.short	0x0101
        /*0bb6*/ 	.byte	0x3f
	.zero		1


	//   ....[35]....
        /*0bb8*/ 	.word	0x0000fe90
        /*0bbc*/ 	.word	0x00000014
        /*0bc0*/ 	.word	0x00031c30
        /*0bc4*/ 	.short	0x010a
        /*0bc6*/ 	.byte	0x3f
	.zero		1


	//   ....[36]....
        /*0bc8*/ 	.word	0x0000fee0
        /*0bcc*/ 	.word	0x00000014
        /*0bd0*/ 	.word	0x00031c30
        /*0bd4*/ 	.short	0x010a
        /*0bd6*/ 	.byte	0x3f
	.zero		1


	//   ....[37]....
        /*0bd8*/ 	.word	0x00012310
        /*0bdc*/ 	.word	0x00000015
        /*0be0*/ 	.word	0x00031c50
        /*0be4*/ 	.short	0x010a
        /*0be6*/ 	.byte	0x3f
	.zero		1


	//   ....[38]....
        /*0be8*/ 	.word	0x00012350
        /*0bec*/ 	.word	0x00000015
        /*0bf0*/ 	.word	0x00031c50
        /*0bf4*/ 	.short	0x010a
        /*0bf6*/ 	.byte	0x3f
	.zero		1


	//   ....[39]....
        /*0bf8*/ 	.word	0x000147d0
        /*0bfc*/ 	.word	0x0000000f
        /*0c00*/ 	.word	0x00000000
        /*0c04*/ 	.short	0x0101
        /*0c06*/ 	.byte	0x3f
	.zero		1


	//   ....[40]....
        /*0c08*/ 	.word	0x000147e0
        /*0c0c*/ 	.word	0x00000055
        /*0c10*/ 	.word	0x00000000
        /*0c14*/ 	.short	0x0101
        /*0c16*/ 	.byte	0x3f
	.zero		1


	//   ....[41]....
        /*0c18*/ 	.word	0x00015a60
        /*0c1c*/ 	.word	0x00000014
        /*0c20*/ 	.word	0x00031c30
        /*0c24*/ 	.short	0x010a
        /*0c26*/ 	.byte	0x3f
	.zero		1


	//   ....[42]....
        /*0c28*/ 	.word	0x00015ab0
        /*0c2c*/ 	.word	0x00000014
        /*0c30*/ 	.word	0x00031c30
        /*0c34*/ 	.short	0x010a
        /*0c36*/ 	.byte	0x3f
	.zero		1


	//   ....[43]....
        /*0c38*/ 	.word	0x00017ec0
        /*0c3c*/ 	.word	0x00000014
        /*0c40*/ 	.word	0x00031c50
        /*0c44*/ 	.short	0x010a
        /*0c46*/ 	.byte	0x3f
	.zero		1


	//   ....[44]....
        /*0c48*/ 	.word	0x00017f00
        /*0c4c*/ 	.word	0x00000014
        /*0c50*/ 	.word	0x00031c50
        /*0c54*/ 	.short	0x010a
        /*0c56*/ 	.byte	0x3f
	.zero		1


	//   ....[45]....
        /*0c58*/ 	.word	0x00019b50
        /*0c5c*/ 	.word	0x0000006f
        /*0c60*/ 	.word	0x00000000
        /*0c64*/ 	.short	0x0101
        /*0c66*/ 	.byte	0x3f
	.zero		1


	//   ....[46]....
        /*0c68*/ 	.word	0x00019b60
        /*0c6c*/ 	.word	0x0000006c
        /*0c70*/ 	.word	0x00000000
        /*0c74*/ 	.short	0x0101
        /*0c76*/ 	.byte	0x3f
	.zero		1


	//   ....[47]....
        /*0c78*/ 	.word	0x0001ab50
        /*0c7c*/ 	.word	0x00000007
        /*0c80*/ 	.word	0x00031c50
        /*0c84*/ 	.short	0x010a
        /*0c86*/ 	.byte	0x3f
	.zero		1


	//   ....[48]....
        /*0c88*/ 	.word	0x0001ac00
        /*0c8c*/ 	.word	0x00000007
        /*0c90*/ 	.word	0x00031c50
        /*0c94*/ 	.short	0x010a
        /*0c96*/ 	.byte	0x3f
	.zero		1


	//   ....[49]....
        /*0c98*/ 	.word	0x0001b5b0
        /*0c9c*/ 	.word	0x00000008
        /*0ca0*/ 	.word	0x00000000
        /*0ca4*/ 	.short	0x0101
        /*0ca6*/ 	.byte	0x3f
	.zero		1


	//   ....[50]....
        /*0ca8*/ 	.word	0x0001c560
        /*0cac*/ 	.word	0x00000000
        /*0cb0*/ 	.word	0x00000000
        /*0cb4*/ 	.short	0x0101
        /*0cb6*/ 	.byte	0x3f
	.zero		1


	//   ....[51]....
        /*0cb8*/ 	.word	0x0001e640
        /*0cbc*/ 	.word	0x00000006
        /*0cc0*/ 	.word	0x00031c20
        /*0cc4*/ 	.short	0x010a
        /*0cc6*/ 	.byte	0x3f
	.zero		1


	//   ....[52]....
        /*0cc8*/ 	.word	0x0001e6b0
        /*0ccc*/ 	.word	0x00000008
        /*0cd0*/ 	.word	0x00031ca0
        /*0cd4*/ 	.short	0x010a
        /*0cd6*/ 	.byte	0x3f
	.zero		1


	//   ....[53]....
        /*0cd8*/ 	.word	0x0001e900
        /*0cdc*/ 	.word	0x00000008
        /*0ce0*/ 	.word	0x00031cc0
        /*0ce4*/ 	.short	0x010a
        /*0ce6*/ 	.byte	0x3f
	.zero		1


	//   ....[54]....
        /*0ce8*/ 	.word	0x0001ebf0
        /*0cec*/ 	.word	0x00000007
        /*0cf0*/ 	.word	0x00031ca0
        /*0cf4*/ 	.short	0x010a
        /*0cf6*/ 	.byte	0x3f
	.zero		1


	//   ....[55]....
        /*0cf8*/ 	.word	0x0001ee30
        /*0cfc*/ 	.word	0x00000007
        /*0d00*/ 	.word	0x00031cc0
        /*0d04*/ 	.short	0x010a
        /*0d06*/ 	.byte	0x3f
	.zero		1


	//   ....[56]....
        /*0d08*/ 	.word	0x0001fc40
        /*0d0c*/ 	.word	0x00000005
        /*0d10*/ 	.word	0x00031c40
        /*0d14*/ 	.short	0x010a
        /*0d16*/ 	.byte	0x3f
	.zero		1


	//   ....[57]....
        /*0d18*/ 	.word	0x00020150
        /*0d1c*/ 	.word	0x0000001b
        /*0d20*/ 	.word	0x00031c20
        /*0d24*/ 	.short	0x010a
        /*0d26*/ 	.byte	0x3f
	.zero		1


	//   ....[58]....
        /*0d28*/ 	.word	0x00020430
        /*0d2c*/ 	.word	0x00000003
        /*0d30*/ 	.word	0x00031c40
        /*0d34*/ 	.short	0x010a
        /*0d36*/ 	.byte	0x3f
	.zero		1


	//   ....[59]....
        /*0d38*/ 	.word	0x000206b0
        /*0d3c*/ 	.word	0x00000002
        /*0d40*/ 	.word	0x00000060
        /*0d44*/ 	.short	0x010a
        /*0d46*/ 	.byte	0x3f
	.zero		1


	//   ....[60]....
        /*0d48*/ 	.word	0x00020bd0
        /*0d4c*/ 	.word	0x00000003
        /*0d50*/ 	.word	0x00031c40
        /*0d54*/ 	.short	0x010a
        /*0d56*/ 	.byte	0x3f
	.zero		1


	//   ....[61]....
        /*0d58*/ 	.word	0x00020e50
        /*0d5c*/ 	.word	0x00000003
        /*0d60*/ 	.word	0x00000060
        /*0d64*/ 	.short	0x010a
        /*0d66*/ 	.byte	0x3f
	.zero		1


	//   ....[62]....
        /*0d68*/ 	.word	0x000212d0
        /*0d6c*/ 	.word	0x00000002
        /*0d70*/ 	.word	0x00031c40
        /*0d74*/ 	.short	0x010a
        /*0d76*/ 	.byte	0x3f
	.zero		1


	//   ....[63]....
        /*0d78*/ 	.word	0x00021570
        /*0d7c*/ 	.word	0x00000002
        /*0d80*/ 	.word	0x00000060
        /*0d84*/ 	.short	0x010a
        /*0d86*/ 	.byte	0x3f
	.zero		1


	//   ....[64]....
        /*0d88*/ 	.word	0x00021970
        /*0d8c*/ 	.word	0x00000003
        /*0d90*/ 	.word	0x00031c60
        /*0d94*/ 	.short	0x010a
        /*0d96*/ 	.byte	0x3f
	.zero		1


	//   ....[65]....
        /*0d98*/ 	.word	0x000228d0
        /*0d9c*/ 	.word	0x00000009
        /*0da0*/ 	.word	0x00031c20
        /*0da4*/ 	.short	0x010a
        /*0da6*/ 	.byte	0x3f
	.zero		1


	//   ....[66]....
        /*0da8*/ 	.word	0x00022a60
        /*0dac*/ 	.word	0x00000007
        /*0db0*/ 	.word	0x00000000
        /*0db4*/ 	.short	0x010a
        /*0db6*/ 	.byte	0x3f
	.zero		1


	//   ....[67]....
        /*0db8*/ 	.word	0x00022ad0
        /*0dbc*/ 	.word	0x00000003
        /*0dc0*/ 	.word	0x00000000
        /*0dc4*/ 	.short	0x010a
        /*0dc6*/ 	.byte	0x3f
	.zero		1


	//   ....[68]....
        /*0dc8*/ 	.word	0x00022b30
        /*0dcc*/ 	.word	0x00000005
        /*0dd0*/ 	.word	0x00000000
        /*0dd4*/ 	.short	0x010a
        /*0dd6*/ 	.byte	0x3f
	.zero		1


	//   ....[69]....
        /*0dd8*/ 	.word	0x00022b60
        /*0ddc*/ 	.word	0x00000003
        /*0de0*/ 	.word	0x00000000
        /*0de4*/ 	.short	0x010a
        /*0de6*/ 	.byte	0x3f
	.zero		1


	//   ....[70]....
        /*0de8*/ 	.word	0x00022bc0
        /*0dec*/ 	.word	0x00000014
        /*0df0*/ 	.word	0x00031c90
        /*0df4*/ 	.short	0x010a
        /*0df6*/ 	.byte	0x3f
	.zero		1


	//   ....[71]....
        /*0df8*/ 	.word	0x00022c10
        /*0dfc*/ 	.word	0x00000014
        /*0e00*/ 	.word	0x00031c90
        /*0e04*/ 	.short	0x010a
        /*0e06*/ 	.byte	0x3f
	.zero		1


	//   ....[72]....
        /*0e08*/ 	.word	0x00022c60
        /*0e0c*/ 	.word	0x00000014
        /*0e10*/ 	.word	0x00031c90
        /*0e14*/ 	.short	0x010a
        /*0e16*/ 	.byte	0x3f
	.zero		1


	//   ....[73]....
        /*0e18*/ 	.word	0x00022cb0
        /*0e1c*/ 	.word	0x00000014
        /*0e20*/ 	.word	0x00031cb0
        /*0e24*/ 	.short	0x010a
        /*0e26*/ 	.byte	0x3f
	.zero		1


	//   ....[74]....
        /*0e28*/ 	.word	0x00023010
        /*0e2c*/ 	.word	0x00000010
        /*0e30*/ 	.word	0x00031c00
        /*0e34*/ 	.short	0x010a
        /*0e36*/ 	.byte	0x3f
	.zero		1


	//   ....[75]....
        /*0e38*/ 	.word	0x000232d0
        /*0e3c*/ 	.word	0x00000010
        /*0e40*/ 	.word	0x00031c00
        /*0e44*/ 	.short	0x010a
        /*0e46*/ 	.byte	0x3f
	.zero		1


	//   ....[76]....
        /*0e48*/ 	.word	0x00023320
        /*0e4c*/ 	.word	0x00000000
        /*0e50*/ 	.word	0x00031c30
        /*0e54*/ 	.short	0x010a
        /*0e56*/ 	.byte	0x3f
	.zero		1


	//   ....[77]....
        /*0e58*/ 	.word	0x00023370
        /*0e5c*/ 	.word	0x00000014
        /*0e60*/ 	.word	0x00031c30
        /*0e64*/ 	.short	0x010a
        /*0e66*/ 	.byte	0x3f
	.zero		1


	//   ....[78]....
        /*0e68*/ 	.word	0x000233c0
        /*0e6c*/ 	.word	0x00000015
        /*0e70*/ 	.word	0x00031c50
        /*0e74*/ 	.short	0x010a
        /*0e76*/ 	.byte	0x3f
	.zero		1


	//   ....[79]....
        /*0e78*/ 	.word	0x00023410
        /*0e7c*/ 	.word	0x00000014
        /*0e80*/ 	.word	0x00031c30
        /*0e84*/ 	.short	0x010a
        /*0e86*/ 	.byte	0x3f
	.zero		1


	//   ....[80]....
        /*0e88*/ 	.word	0x00023460
        /*0e8c*/ 	.word	0x00000014
        /*0e90*/ 	.word	0x00031c50
        /*0e94*/ 	.short	0x010a
        /*0e96*/ 	.byte	0x3f
	.zero		1


	//   ....[81]....
        /*0e98*/ 	.word	0x000234b0
        /*0e9c*/ 	.word	0x00000007
        /*0ea0*/ 	.word	0x00031c50
        /*0ea4*/ 	.short	0x010a
        /*0ea6*/ 	.byte	0x3f
	.zero		1


	//   ....[82]....
        /*0ea8*/ 	.word	0x00023650
        /*0eac*/ 	.word	0x00000006
        /*0eb0*/ 	.word	0x00031c20
        /*0eb4*/ 	.short	0x010a
        /*0eb6*/ 	.byte	0x3f
	.zero		1


	//   ....[83]....
        /*0eb8*/ 	.word	0x000236a0
        /*0ebc*/ 	.word	0x00000008
        /*0ec0*/ 	.word	0x00031ca0
        /*0ec4*/ 	.short	0x010a
        /*0ec6*/ 	.byte	0x3f
	.zero		1


	//   ....[84]....
        /*0ec8*/ 	.word	0x000236f0
        /*0ecc*/ 	.word	0x00000008
        /*0ed0*/ 	.word	0x00031cc0
        /*0ed4*/ 	.short	0x010a
        /*0ed6*/ 	.byte	0x3f
	.zero		1


	//   ....[85]....
        /*0ed8*/ 	.word	0x00023740
        /*0edc*/ 	.word	0x00000007
        /*0ee0*/ 	.word	0x00031ca0
        /*0ee4*/ 	.short	0x010a
        /*0ee6*/ 	.byte	0x3f
	.zero		1


	//   ....[86]....
        /*0ee8*/ 	.word	0x00023790
        /*0eec*/ 	.word	0x00000007
        /*0ef0*/ 	.word	0x00031cc0
        /*0ef4*/ 	.short	0x010a
        /*0ef6*/ 	.byte	0x3f
	.zero		1


	//   ....[87]....
        /*0ef8*/ 	.word	0x00023930
        /*0efc*/ 	.word	0x00000005
        /*0f00*/ 	.word	0x00031c40
        /*0f04*/ 	.short	0x010a
        /*0f06*/ 	.byte	0x3f
	.zero		1


	//   ....[88]....
        /*0f08*/ 	.word	0x00023980
        /*0f0c*/ 	.word	0x0000001b
        /*0f10*/ 	.word	0x00031c20
        /*0f14*/ 	.short	0x010a
        /*0f16*/ 	.byte	0x3f
	.zero		1


	//   ....[89]....
        /*0f18*/ 	.word	0x000239d0
        /*0f1c*/ 	.word	0x00000003
        /*0f20*/ 	.word	0x00031c40
        /*0f24*/ 	.short	0x010a
        /*0f26*/ 	.byte	0x3f
	.zero		1


	//   ....[90]....
        /*0f28*/ 	.word	0x00023a20
        /*0f2c*/ 	.word	0x00000002
        /*0f30*/ 	.word	0x00000060
        /*0f34*/ 	.short	0x010a
        /*0f36*/ 	.byte	0x3f
	.zero		1


	//   ....[91]....
        /*0f38*/ 	.word	0x00023a70
        /*0f3c*/ 	.word	0x00000003
        /*0f40*/ 	.word	0x00031c40
        /*0f44*/ 	.short	0x010a
        /*0f46*/ 	.byte	0x3f
	.zero		1


	//   ....[92]....
        /*0f48*/ 	.word	0x00023ac0
        /*0f4c*/ 	.word	0x00000003
        /*0f50*/ 	.word	0x00000060
        /*0f54*/ 	.short	0x010a
        /*0f56*/ 	.byte	0x3f
	.zero		1


	//   ....[93]....
        /*0f58*/ 	.word	0x00023b10
        /*0f5c*/ 	.word	0x00000002
        /*0f60*/ 	.word	0x00031c40
        /*0f64*/ 	.short	0x010a
        /*0f66*/ 	.byte	0x3f
	.zero		1


	//   ....[94]....
        /*0f68*/ 	.word	0x00023b60
        /*0f6c*/ 	.word	0x00000002
        /*0f70*/ 	.word	0x00000060
        /*0f74*/ 	.short	0x010a
        /*0f76*/ 	.byte	0x3f
	.zero		1


	//   ....[95]....
        /*0f78*/ 	.word	0x00023bb0
        /*0f7c*/ 	.word	0x00000003
        /*0f80*/ 	.word	0x00031c60
        /*0f84*/ 	.short	0x010a
        /*0f86*/ 	.byte	0x3f
	.zero		1


	//   ....[96]....
        /*0f88*/ 	.word	0x00024560
        /*0f8c*/ 	.word	0x00000009
        /*0f90*/ 	.word	0x00031c20
        /*0f94*/ 	.short	0x010a
        /*0f96*/ 	.byte	0x3f
	.zero		1


	//   ....[97]....
        /*0f98*/ 	.word	0x00024700
        /*0f9c*/ 	.word	0x00000007
        /*0fa0*/ 	.word	0x00000000
        /*0fa4*/ 	.short	0x010a
        /*0fa6*/ 	.byte	0x3f
	.zero		1


	//   ....[98]....
        /*0fa8*/ 	.word	0x00024750
        /*0fac*/ 	.word	0x00000003
        /*0fb0*/ 	.word	0x00000000
        /*0fb4*/ 	.short	0x010a
        /*0fb6*/ 	.byte	0x3f
	.zero		1


	//   ....[99]....
        /*0fb8*/ 	.word	0x000247a0
        /*0fbc*/ 	.word	0x00000005
        /*0fc0*/ 	.word	0x00000000
        /*0fc4*/ 	.short	0x010a
        /*0fc6*/ 	.byte	0x3f
	.zero		1


	//----- nvinfo : EIATTR_NUM_MBARRIERS
	.align		4
.L_325:
        /*0fc8*/ 	.byte	0x03, 0x38
        /*0fca*/ 	.short	0x0016


	//----- nvinfo : EIATTR_EXIT_INSTR_OFFSETS
	.align		4
        /*0fcc*/ 	.byte	0x04, 0x1c
        /*0fce*/ 	.short	(.L_327 - .L_326)


	//   ....[0]....
.L_326:
        /*0fd0*/ 	.word	0x00022bb0


	//----- nvinfo : EIATTR_MAX_THREADS
	.align		4
.L_327:
        /*0fd4*/ 	.byte	0x04, 0x05
        /*0fd6*/ 	.short	(.L_329 - .L_328)
.L_328:
        /*0fd8*/ 	.word	0x00000200
        /*0fdc*/ 	.word	0x00000001
        /*0fe0*/ 	.word	0x00000001


	//----- nvinfo : EIATTR_CRS_STACK_SIZE
	.align		4
.L_329:
        /*0fe4*/ 	.byte	0x04, 0x1e
        /*0fe6*/ 	.short	(.L_331 - .L_330)
.L_330:
        /*0fe8*/ 	.word	0x00000000


	//----- nvinfo : EIATTR_CBANK_PARAM_SIZE
	.align		4
.L_331:
        /*0fec*/ 	.byte	0x03, 0x19
        /*0fee*/ 	.short	0x0a70


	//----- nvinfo : EIATTR_PARAM_CBANK
	.align		4
        /*0ff0*/ 	.byte	0x04, 0x0a
        /*0ff2*/ 	.short	(.L_333 - .L_332)
	.align		4
.L_332:
        /*0ff4*/ 	.word	index@(.nv.constant0._ZN7cutlass13device_kernelIN5flash11enable_sm90INS1_16FlashAttnFwdSm90INS1_25CollectiveMainloopFwdSm90ILi2EN4cute5tupleIJNS5_1CILi1EEES8_S8_EEENS6_IJNS7_ILi192EEENS7_ILi144EEENS7_ILi96EEEEEELi96ENS_6half_tEfNS_4arch4Sm90ELb1ELb0ELb1ELb1ELb0ELb1ELb0ELb0ELb1ELb0ELb0ELb0EEENS1_21CollectiveEpilogueFwdINS6_IJSA_SC_SB_EEES9_SE_SG_Li384ELb1ELb0ELb0ELb0EEENS1_36VarlenDynamicPersistentTileSchedulerILi192ELi144ELi384ELi32ELb0ELb0ELb1ELb1ELb1ELb1EEEEEEEEEvNT_6ParamsE)
        /*0ff8*/ 	.short	0x0210
        /*0ffa*/ 	.short	0x0a70


	//----- nvinfo : EIATTR_SW_WAR
	.align		4
.L_333:
        /*0ffc*/ 	.byte	0x04, 0x36
        /*0ffe*/ 	.short	(.L_335 - .L_334)
.L_334:
        /*1000*/ 	.word	0x00000008
.L_335:


//--------------------- .nv.callgraph             --------------------------
	.section	.nv.callgraph,"",@"SHT_CUDA_CALLGRAPH"
	.align	4
	.sectionentsize	8
	.align		4
        /*0000*/ 	.word	0x00000000
	.align		4
        /*0004*/ 	.word	0xffffffff
	.align		4
        /*0008*/ 	.word	index@(_ZN7cutlass13device_kernelIN5flash11enable_sm90INS1_16FlashAttnFwdSm90INS1_25CollectiveMainloopFwdSm90ILi2EN4cute5tupleIJNS5_1CILi1EEES8_S8_EEENS6_IJNS7_ILi192EEENS7_ILi144EEENS7_ILi96EEEEEELi96ENS_6half_tEfNS_4arch4Sm90ELb0ELb0ELb1ELb0ELb0ELb0ELb0ELb0ELb1ELb0ELb0ELb0EEENS1_21CollectiveEpilogueFwdINS6_IJSA_SC_SB_EEES9_SE_SG_Li384ELb0ELb0ELb0ELb0EEENS1_29StaticPersistentTileSchedulerILb0EEEEEEEEEvNT_6ParamsE)
	.align		4
        /*000c*/ 	.word	index@(__assertfail)
	.align		4
        /*0010*/ 	.word	index@(_ZN7cutlass13device_kernelIN5flash11enable_sm90INS1_16FlashAttnFwdSm90INS1_25CollectiveMainloopFwdSm90ILi2EN4cute5tupleIJNS5_1CILi1EEES8_S8_EEENS6_IJNS7_ILi192EEENS7_ILi144EEENS7_ILi96EEEEEELi96ENS_6half_tEfNS_4arch4Sm90ELb0ELb0ELb1ELb1ELb0ELb0ELb0ELb0ELb1ELb0ELb0ELb0EEENS1_21CollectiveEpilogueFwdINS6_IJSA_SC_SB_EEES9_SE_SG_Li384ELb1ELb0ELb0ELb0EEENS1_36VarlenDynamicPersistentTileSchedulerILi192ELi144ELi384ELi32ELb0ELb0ELb1ELb0ELb1ELb1EEEEEEEEEvNT_6ParamsE)
	.align		4
        /*0014*/ 	.word	index@(__assertfail)
	.align		4
        /*0018*/ 	.word	index@(_ZN7cutlass13device_kernelIN5flash11enable_sm90INS1_16FlashAttnFwdSm90INS1_25CollectiveMainloopFwdSm90ILi2EN4cute5tupleIJNS5_1CILi1EEES8_S8_EEENS6_IJNS7_ILi192EEENS7_ILi144EEENS7_ILi96EEEEEELi96ENS_6half_tEfNS_4arch4Sm90ELb0ELb0ELb1ELb1ELb0ELb1ELb0ELb0ELb1ELb0ELb0ELb0EEENS1_21CollectiveEpilogueFwdINS6_IJSA_SC_SB_EEES9_SE_SG_Li384ELb1ELb0ELb0ELb0EEENS1_36VarlenDynamicPersistentTileSchedulerILi192ELi144ELi384ELi32ELb0ELb0ELb1ELb0ELb1ELb1EEEEEEEEEvNT_6ParamsE)
	.align		4
        /*001c*/ 	.word	index@(__assertfail)
	.align		4
        /*0020*/ 	.word	index@(_ZN7cutlass13device_kernelIN5flash11enable_sm90INS1_16FlashAttnFwdSm90INS1_25CollectiveMainloopFwdSm90ILi2EN4cute5tupleIJNS5_1CILi1EEES8_S8_EEENS6_IJNS7_ILi192EEENS7_ILi128EEENS7_ILi96EEEEEELi96ENS_6half_tEfNS_4arch4Sm90ELb0ELb1ELb1ELb0ELb0ELb0ELb0ELb0ELb1ELb0ELb0ELb0EEENS1_21CollectiveEpilogueFwdINS6_IJSA_SC_SB_EEES9_SE_SG_Li384ELb0ELb0ELb0ELb0EEENS1_30DynamicPersistentTileSchedulerILi384ELi32ELb0ELb0ELb1EEEEEEEEEvNT_6ParamsE)
	.align		4
        /*0024*/ 	.word	index@(__assertfail)
	.align		4
        /*0028*/ 	.word	index@(_ZN7cutlass13device_kernelIN5flash11enable_sm90INS1_16FlashAttnFwdSm90INS1_25CollectiveMainloopFwdSm90ILi2EN4cute5tupleIJNS5_1CILi1EEES8_S8_EEENS6_IJNS7_ILi192EEENS7_ILi128EEENS7_ILi96EEEEEELi96ENS_6half_tEfNS_4arch4Sm90ELb0ELb1ELb1ELb1ELb0ELb0ELb0ELb0ELb1ELb0ELb0ELb0EEENS1_21CollectiveEpilogueFwdINS6_IJSA_SC_SB_EEES9_SE_SG_Li384ELb1ELb0ELb0ELb0EEENS1_36VarlenDynamicPersistentTileSchedulerILi192ELi128ELi384ELi32ELb0ELb0ELb1ELb1ELb0ELb1EEEEEEEEEvNT_6ParamsE)
	.align		4
        /*002c*/ 	.word	index@(__assertfail)
	.align		4
        /*0030*/ 	.word	index@(_ZN7cutlass13device_kernelIN5flash11enable_sm90INS1_16FlashAttnFwdSm90INS1_25CollectiveMainloopFwdSm90ILi2EN4cute5tupleIJNS5_1CILi1EEES8_S8_EEENS6_IJNS7_ILi192EEENS7_ILi128EEENS7_ILi96EEEEEELi96ENS_6half_tEfNS_4arch4Sm90ELb0ELb1ELb1ELb1ELb0ELb1ELb0ELb0ELb1ELb0ELb0ELb0EEENS1_21CollectiveEpilogueFwdINS6_IJSA_SC_SB_EEES9_SE_SG_Li384ELb1ELb0ELb0ELb0EEENS1_36VarlenDynamicPersistentTileSchedulerILi192ELi128ELi384ELi32ELb0ELb0ELb1ELb1ELb0ELb1EEEEEEEEEvNT_6ParamsE)
	.align		4
        /*0034*/ 	.word	index@(__assertfail)
	.align		4
        /*0038*/ 	.word	index@(_ZN7cutlass13device_kernelIN5flash11enable_sm90INS1_16FlashAttnFwdSm90INS1_25CollectiveMainloopFwdSm90ILi2EN4cute5tupleIJNS5_1CILi1EEES8_S8_EEENS6_IJNS7_ILi192EEENS7_ILi144EEENS7_ILi96EEEEEELi96ENS_6half_tEfNS_4arch4Sm90ELb1ELb0ELb1ELb0ELb0ELb0ELb0ELb0ELb1ELb0ELb0ELb0EEENS1_21CollectiveEpilogueFwdINS6_IJSA_SC_SB_EEES9_SE_SG_Li384ELb0ELb0ELb0ELb0EEENS1_30DynamicPersistentTileSchedulerILi384ELi32ELb0ELb0ELb1EEEEEEEEEvNT_6ParamsE)
	.align		4
        /*003c*/ 	.word	index@(__assertfail)
	.align		4
        /*0040*/ 	.word	index@(_ZN7cutlass13device_kernelIN5flash11enable_sm90INS1_16FlashAttnFwdSm90INS1_25CollectiveMainloopFwdSm90ILi2EN4cute5tupleIJNS5_1CILi1EEES8_S8_EEENS6_IJNS7_ILi192EEENS7_ILi144EEENS7_ILi96EEEEEELi96ENS_6half_tEfNS_4arch4Sm90ELb1ELb0ELb1ELb1ELb0ELb0ELb0ELb0ELb1ELb0ELb0ELb0EEENS1_21CollectiveEpilogueFwdINS6_IJSA_SC_SB_EEES9_SE_SG_Li384ELb1ELb0ELb0ELb0EEENS1_36VarlenDynamicPersistentTileSchedulerILi192ELi144ELi384ELi32ELb0ELb0ELb1ELb1ELb1ELb1EEEEEEEEEvNT_6ParamsE)
	.align		4
        /*0044*/ 	.word	index@(__assertfail)
	.align		4
        /*0048*/ 	.word	index@(_ZN7cutlass13device_kernelIN5flash11enable_sm90INS1_16FlashAttnFwdSm90INS1_25CollectiveMainloopFwdSm90ILi2EN4cute5tupleIJNS5_1CILi1EEES8_S8_EEENS6_IJNS7_ILi192EEENS7_ILi144EEENS7_ILi96EEEEEELi96ENS_6half_tEfNS_4arch4Sm90ELb1ELb0ELb1ELb1ELb0ELb1ELb0ELb0ELb1ELb0ELb0ELb0EEENS1_21CollectiveEpilogueFwdINS6_IJSA_SC_SB_EEES9_SE_SG_Li384ELb1ELb0ELb0ELb0EEENS1_36VarlenDynamicPersistentTileSchedulerILi192ELi144ELi384ELi32ELb0ELb0ELb1ELb1ELb1ELb1EEEEEEEEEvNT_6ParamsE)
	.align		4
        /*004c*/ 	.word	index@(__assertfail)
	.align		4
        /*0050*/ 	.word	0x00000000
	.align		4
        /*0054*/ 	.word	0xfffffffe
	.align		4
        /*0058*/ 	.word	0x00000000
	.align		4
        /*005c*/ 	.word	0xfffffffd
	.align		4
        /*0060*/ 	.word	0x00000000
	.align		4
        /*0064*/ 	.word	0xfffffffc


//--------------------- .nv.constant4             --------------------------
	.section	.nv.constant4,"a",@progbits
	.align	8
	.align		8
.nv.constant4:
        /*0000*/ 	.dword	__assertfail
	.align		8
        /*0008*/ 	.dword	__unnamed_1
	.align		8
        /*0010*/ 	.dword	__unnamed_2
	.align		8
        /*0018*/ 	.dword	__unnamed_3
	.align		8
        /*0020*/ 	.dword	__unnamed_4
	.align		8
        /*0028*/ 	.dword	__unnamed_5
	.align		8
        /*0030*/ 	.dword	__unnamed_6
	.align		8
        /*0038*/ 	.dword	__unnamed_7
	.align		8
        /*0040*/ 	.dword	__unnamed_8
	.align		8
        /*0048*/ 	.dword	__unnamed_9
	.align		8
        /*0050*/ 	.dword	_ZN73_INTERNAL_ba21d7ba_37_flash_fwd_hdim96_fp16_softcap_sm90_cu_a6473388_33254cuda3std3__45__cpo5beginE
	.align		8
        /*0058*/ 	.dword	_ZN73_INTERNAL_ba21d7ba_37_flash_fwd_hdim96_fp16_softcap_sm90_cu_a6473388_33254cuda3std3__45__cpo3endE
	.align		8
        /*0060*/ 	.dword	_ZN73_INTERNAL_ba21d7ba_37_flash_fwd_hdim96_fp16_softcap_sm90_cu_a6473388_33254cuda3std3__45__cpo6cbeginE
	.align		8
        /*0068*/ 	.dword	_ZN73_INTERNAL_ba21d7ba_37_flash_fwd_hdim96_fp16_softcap_sm90_cu_a6473388_33254cuda3std3__45__cpo4cendE
	.align		8
        /*0070*/ 	.dword	_ZN73_INTERNAL_ba21d7ba_37_flash_fwd_hdim96_fp16_softcap_sm90_cu_a6473388_33254cuda3std3__475_GLOBAL__N__ba21d7ba_37_flash_fwd_hdim96_fp16_softcap_sm90_cu_a6473388_33256ignoreE
	.align		8
        /*0078*/ 	.dword	_ZN73_INTERNAL_ba21d7ba_37_flash_fwd_hdim96_fp16_softcap_sm90_cu_a6473388_33254cuda3std3__419piecewise_constructE
	.align		8
        /*0080*/ 	.dword	_ZN73_INTERNAL_ba21d7ba_37_flash_fwd_hdim96_fp16_softcap_sm90_cu_a6473388_33254cuda3std3__48in_placeE
	.align		8
        /*0088*/ 	.dword	_ZN73_INTERNAL_ba21d7ba_37_flash_fwd_hdim96_fp16_softcap_sm90_cu_a6473388_33254cuda3std6ranges3__45__cpo4swapE
	.align		8
        /*0090*/ 	.dword	_ZN73_INTERNAL_ba21d7ba_37_flash_fwd_hdim96_fp16_softcap_sm90_cu_a6473388_33254cuda3std6ranges3__45__cpo9iter_moveE
	.align		8
        /*0098*/ 	.dword	_ZN73_INTERNAL_ba21d7ba_37_flash_fwd_hdim96_fp16_softcap_sm90_cu_a6473388_33254cute7productE
	.align		8
        /*00a0*/ 	.dword	_ZN73_INTERNAL_ba21d7ba_37_flash_fwd_hdim96_fp16_softcap_sm90_cu_a6473388_33254cute1_E
	.align		8
        /*00a8*/ 	.dword	$str$20
	.align		8
        /*00b0*/ 	.dword	$str$21


//--------------------- .text._ZN7cutlass13device_kernelIN5flash11enable_sm90INS1_16FlashAttnFwdSm90INS1_25CollectiveMainloopFwdSm90ILi2EN4cute5tupleIJNS5_1CILi1EEES8_S8_EEENS6_IJNS7_ILi192EEENS7_ILi144EEENS7_ILi96EEEEEELi96ENS_6half_tEfNS_4arch4Sm90ELb0ELb0ELb1ELb0ELb0ELb0ELb0ELb0ELb1ELb0ELb0ELb0EEENS1_21CollectiveEpilogueFwdINS6_IJSA_SC_SB_EEES9_SE_SG_Li384ELb0ELb0ELb0ELb0EEENS1_29StaticPersistentTileSchedulerILb0EEEEEEEEEvNT_6ParamsE --------------------------
	.section	.text._ZN7cutlass13device_kernelIN5flash11enable_sm90INS1_16FlashAttnFwdSm90INS1_25CollectiveMainloopFwdSm90ILi2EN4cute5tupleIJNS5_1CILi1EEES8_S8_EEENS6_IJNS7_ILi192EEENS7_ILi144EEENS7_ILi96EEEEEELi96ENS_6half_tEfNS_4arch4Sm90ELb0ELb0ELb1ELb0ELb0ELb0ELb0ELb0ELb1ELb0ELb0ELb0EEENS1_21CollectiveEpilogueFwdINS6_IJSA_SC_SB_EEES9_SE_SG_Li384ELb0ELb0ELb0ELb0EEENS1_29StaticPersistentTileSchedulerILb0EEEEEEEEEvNT_6ParamsE,"ax",@progbits
	.align	128
.text._ZN7cutlass13device_kernelIN5flash11enable_sm90INS1_16FlashAttnFwdSm90INS1_25CollectiveMainloopFwdSm90ILi2EN4cute5tupleIJNS5_1CILi1EEES8_S8_EEENS6_IJNS7_ILi192EEENS7_ILi144EEENS7_ILi96EEEEEELi96ENS_6half_tEfNS_4arch4Sm90ELb0ELb0ELb1ELb0ELb0ELb0ELb0ELb0ELb1ELb0ELb0ELb0EEENS1_21CollectiveEpilogueFwdINS6_IJSA_SC_SB_EEES9_SE_SG_Li384ELb0ELb0ELb0ELb0EEENS1_29StaticPersistentTileSchedulerILb0EEEEEEEEEvNT_6ParamsE:
        .type           _ZN7cutlass13device_kernelIN5flash11enable_sm90INS1_16FlashAttnFwdSm90INS1_25CollectiveMainloopFwdSm90ILi2EN4cute5tupleIJNS5_1CILi1EEES8_S8_EEENS6_IJNS7_ILi192EEENS7_ILi144EEENS7_ILi96EEEEEELi96ENS_6half_tEfNS_4arch4Sm90ELb0ELb0ELb1ELb0ELb0ELb0ELb0ELb0ELb1ELb0ELb0ELb0EEENS1_21CollectiveEpilogueFwdINS6_IJSA_SC_SB_EEES9_SE_SG_Li384ELb0ELb0ELb0ELb0EEENS1_29StaticPersistentTileSchedulerILb0EEEEEEEEEvNT_6ParamsE,@function
        .size           _ZN7cutlass13device_kernelIN5flash11enable_sm90INS1_16FlashAttnFwdSm90INS1_25CollectiveMainloopFwdSm90ILi2EN4cute5tupleIJNS5_1CILi1EEES8_S8_EEENS6_IJNS7_ILi192EEENS7_ILi144EEENS7_ILi96EEEEEELi96ENS_6half_tEfNS_4arch4Sm90ELb0ELb0ELb1ELb0ELb0ELb0ELb0ELb0ELb1ELb0ELb0ELb0EEENS1_21CollectiveEpilogueFwdINS6_IJSA_SC_SB_EEES9_SE_SG_Li384ELb0ELb0ELb0ELb0EEENS1_29StaticPersistentTileSchedulerILb0EEEEEEEEEvNT_6ParamsE,(.L_x_2204 - _ZN7cutlass13device_kernelIN5flash11enable_sm90INS1_16FlashAttnFwdSm90INS1_25CollectiveMainloopFwdSm90ILi2EN4cute5tupleIJNS5_1CILi1EEES8_S8_EEENS6_IJNS7_ILi192EEENS7_ILi144EEENS7_ILi96EEEEEELi96ENS_6half_tEfNS_4arch4Sm90ELb0ELb0ELb1ELb0ELb0ELb0ELb0ELb0ELb1ELb0ELb0ELb0EEENS1_21CollectiveEpilogueFwdINS6_IJSA_SC_SB_EEES9_SE_SG_Li384ELb0ELb0ELb0ELb0EEENS1_29StaticPersistentTileSchedulerILb0EEEEEEEEEvNT_6ParamsE)
        .other          _ZN7cutlass13device_kernelIN5flash11enable_sm90INS1_16FlashAttnFwdSm90INS1_25CollectiveMainloopFwdSm90ILi2EN4cute5tupleIJNS5_1CILi1EEES8_S8_EEENS6_IJNS7_ILi192EEENS7_ILi144EEENS7_ILi96EEEEEELi96ENS_6half_tEfNS_4arch4Sm90ELb0ELb0ELb1ELb0ELb0ELb0ELb0ELb0ELb1ELb0ELb0ELb0EEENS1_21CollectiveEpilogueFwdINS6_IJSA_SC_SB_EEES9_SE_SG_Li384ELb0ELb0ELb0ELb0EEENS1_29StaticPersistentTileSchedulerILb0EEEEEEEEEvNT_6ParamsE,@"STO_CUDA_ENTRY STV_DEFAULT"
_ZN7cutlass13device_kernelIN5flash11enable_sm90INS1_16FlashAttnFwdSm90INS1_25CollectiveMainloopFwdSm90ILi2EN4cute5tupleIJNS5_1CILi1EEES8_S8_EEENS6_IJNS7_ILi192EEENS7_ILi144EEENS7_ILi96EEEEEELi96ENS_6half_tEfNS_4arch4Sm90ELb0ELb0ELb1ELb0ELb0ELb0ELb0ELb0ELb1ELb0ELb0ELb0EEENS1_21CollectiveEpilogueFwdINS6_IJSA_SC_SB_EEES9_SE_SG_Li384ELb0ELb0ELb0ELb0EEENS1_29StaticPersistentTileSchedulerILb0EEEEEEEEEvNT_6ParamsE:
[----:B------:R-:W1:Y:S02]  /*0000*/  LDC R1, c[0x0][0x28] ;  /* 0x00000a00ff017b82 */ /* 0x000e640000000800 */
[----:B-1----:R-:W-:Y:S01]  /*0010*/  VIADD R1, R1, 0xfffffff8 ;  /* 0xfffffff801017836 */ /* 0x002fe20000000000 */
[----:B------:R-:W1:Y:S01]  /*0020*/  S2R R3, SR_TID.X ;  /* 0x0000000000037919 */ /* 0x000e620000002100 */
[----:B------:R-:W-:Y:S01]  /*0030*/  ELECT P0, URZ, PT ;  /* 0x00000000003f782f */ /* 0x000fe20003800000 */
[----:B------:R-:W-:Y:S01]  /*0040*/  BSSY B0, `(.L_x_0) ;  /* 0x0000013000007945 */ /* 0x000fe20003800000 */
[----:B-1----:R-:W-:-:S05]  /*0050*/  SHF.R.U32.HI R0, RZ, 0x5, R3 ;  /* 0x00000005ff007819 */ /* 0x002fca0000011603 */
[----:B------:R-:W1:Y:S02]  /*0060*/  SHFL.IDX PT, R2, R0, RZ, 0x1f ;  /* 0x00001fff00027589 */ /* 0x000e6400000e0000 */
[----:B-1----:R-:W-:-:S13]  /*0070*/  ISETP.EQ.AND P0, PT, R2, RZ, P0 ;  /* 0x000000ff0200720c */ /* 0x002fda0000702270 */
[----:B------:R-:W-:Y:S05]  /*0080*/  @!P0 BRA `(.L_x_1) ;  /* 0x0000000000388947 */ /* 0x000fea0003800000 */
[----:B------:R-:W-:Y:S02]  /*0090*/  ULDC.64 UR4, c[0x0][0x198] ;  /* 0x0000660000047ab9 */ /* 0x000fe40000000a00 */
[----:B------:R-:W-:Y:S02]  /*00a0*/  UIADD3 UR6, UP0, UR4, 0x270, URZ ;  /* 0x0000027004067890 */ /* 0x000fe4000ff1e03f */
[----:B------:R-:W-:Y:S02]  /*00b0*/  UIADD3 UR8, UP1, UR4, 0x370, URZ ;  /* 0x0000037004087890 */ /* 0x000fe4000ff3e03f */
[----:B------:R-:W-:Y:S02]  /*00c0*/  UIADD3 UR10, UP2, UR4, 0x470, URZ ;  /* 0x00000470040a7890 */ /* 0x000fe4000ff5e03f */
[----:B------:R-:W-:Y:S02]  /*00d0*/  UIADD3 UR4, UP3, UR4, 0x9f0, URZ ;  /* 0x000009f004047890 */ /* 0x000fe4000ff7e03f */
[----:B------:R-:W-:-:S02]  /*00e0*/  UIADD3.X UR7, URZ, UR5, URZ, UP0, !UPT ;  /* 0x000000053f077290 */ /* 0x000fc400087fe43f */
[----:B------:R-:W-:Y:S02]  /*00f0*/  UIADD3.X UR9, URZ, UR5, URZ, UP1, !UPT ;  /* 0x000000053f097290 */ /* 0x000fe40008ffe43f */
[----:B------:R-:W-:Y:S02]  /*0100*/  UIADD3.X UR11, URZ, UR5, URZ, UP2, !UPT ;  /* 0x000000053f0b7290 */ /* 0x000fe400097fe43f */
[----:B------:R-:W-:-:S03]  /*0110*/  UIADD3.X UR5, URZ, UR5, URZ, UP3, !UPT ;  /* 0x000000053f057290 */ /* 0x000fc60009ffe43f */
[----:B------:R1:W-:Y:S02]  /*0120*/  UTMACCTL.PF [UR6] ;  /* 0x00000000060079b9 */ /* 0x0003e40008040000 */
[----:B------:R1:W-:Y:S02]  /*0130*/  UTMACCTL.PF [UR8] ;  /* 0x00000000080079b9 */ /* 0x0003e40008040000 */
[----:B------:R1:W-:Y:S02]  /*0140*/  UTMACCTL.PF [UR10] ;  /* 0x000000000a0079b9 */ /* 0x0003e40008040000 */
[----:B------:R1:W-:Y:S02]  /*0150*/  UTMACCTL.PF [UR4] ;  /* 0x00000000040079b9 */ /* 0x0003e40008040000 */
[----:B-1----:R-:W-:Y:S01]  /*0160*/  NOP ;  /* 0x0000000000007918 */ /* 0x002fe20000000000 */
.L_x_1:
[----:B------:R-:W-:Y:S05]  /*0170*/  BSYNC B0 ;  /* 0x0000000000007941 */ /* 0x000fea0003800000 */
.L_x_0:
[----:B------:R-:W-:Y:S01]  /*0180*/  VOTEU.ANY UP0, P0 ;  /* 0x00000000003f7886 */ /* 0x000fe20000000100 */
[----:B------:R-:W1:Y:S01]  /*0190*/  SHFL.IDX PT, R2, R0, RZ, 0x1f ;  /* 0x00001fff00027589 */ /* 0x000e6200000e0000 */
[----:B------:R-:W-:Y:S01]  /*01a0*/  UMOV UR4, 0x1 ;  /* 0x0000000100047882 */ /* 0x000fe20000000000 */
[----:B------:R-:W-:Y:S01]  /*01b0*/  SHF.R.U32.HI R3, RZ, 0x7, R3 ;  /* 0x00000007ff037819 */ /* 0x000fe20000011603 */
[----:B------:R-:W-:Y:S01]  /*01c0*/  VOTEU.ANY UP1, P0 ;  /* 0x00000000003f7886 */ /* 0x000fe20000020100 */
[----:B------:R-:W2:Y:S01]  /*01d0*/  @UP0 S2UR UR7, SR_CgaCtaId ;  /* 0x00000000000709c3 */ /* 0x000ea20000008800 */
[----:B------:R-:W-:Y:S01]  /*01e0*/  @UP0 UMOV UR6, 0x400 ;  /* 0x0000040000060882 */ /* 0x000fe20000000000 */
[----:B------:R-:W-:-:S04]  /*01f0*/  @UP0 UIADD3 UR4, -UR4, 0x100000, URZ ;  /* 0x0010000004040890 */ /* 0x000fc8000fffe13f */
[----:B------:R-:W-:Y:S02]  /*0200*/  @UP0 USHF.L.U32 UR5, UR4, 0xb, URZ ;  /* 0x0000000b04050899 */ /* 0x000fe4000800063f */
[----:B------:R-:W-:Y:S01]  /*0210*/  @UP0 USHF.L.U32 UR4, UR4, 0x1, URZ ;  /* 0x0000000104040899 */ /* 0x000fe2000800063f */
[----:B-1----:R-:W-:Y:S02]  /*0220*/  ISETP.NE.AND P1, PT, R2, RZ, PT ;  /* 0x000000ff0200720c */ /* 0x002fe40003f25270 */
[----:B------:R1:W3:Y:S01]  /*0230*/  SHFL.IDX PT, R2, R3, RZ, 0x1f ;  /* 0x00001fff03027589 */ /* 0x0002e200000e0000 */
[----:B--2---:R-:W-:Y:S01]  /*0240*/  @UP0 ULEA UR6, UR7, UR6, 0x18 ;  /* 0x0000000607060291 */ /* 0x004fe2000f8ec03f */
[----:B------:R-:W-:Y:S02]  /*0250*/  VOTEU.ANY UP0, P0 ;  /* 0x00000000003f7886 */ /* 0x000fe40000000100 */
[----:B------:R-:W2:Y:S09]  /*0260*/  FENCE.VIEW.ASYNC.S ;  /* 0x00000000000073c6 */ /* 0x000eb20000000000 */
[----:B--2---:R1:W2:Y:S01]  /*0270*/  @UP0 SYNCS.EXCH.64 URZ, [UR6+0x31c00], UR4 ;  /* 0x031c0004063f05b2 */ /* 0x0042a20008000100 */
[----:B------:R1:W4:Y:S02]  /*0280*/  @UP1 SYNCS.EXCH.64 URZ, [UR6+0x31c20], UR4 ;  /* 0x031c2004063f15b2 */ /* 0x0003240008000100 */
[----:B-1----:R-:W-:Y:S05]  /*0290*/  @P1 BRA `(.L_x_2) ;  /* 0x0000000000481947 */ /* 0x002fea0003800000 */
[----:B------:R-:W1:Y:S01]  /*02a0*/  S2UR UR5, SR_CgaCtaId ;  /* 0x00000000000579c3 */ /* 0x000e620000008800 */
[----:B------:R-:W-:Y:S01]  /*02b0*/  UMOV UR4, 0x400 ;  /* 0x0000040000047882 */ /* 0x000fe20000000000 */
[----:B------:R-:W-:Y:S01]  /*02c0*/  UMOV UR6, 0x1 ;  /* 0x0000000100067882 */ /* 0x000fe20000000000 */
[----:B------:R-:W-:Y:S01]  /*02d0*/  UMOV UR9, 0x3 ;  /* 0x0000000300097882 */ /* 0x000fe20000000000 */
[----:B------:R-:W-:-:S04]  /*02e0*/  UIADD3 UR6, -UR6, 0x100000, URZ ;  /* 0x0010000006067890 */ /* 0x000fc8000fffe13f */
[----:B------:R-:W-:Y:S02]  /*02f0*/  USHF.L.U32 UR7, UR6, 0xb, URZ ;  /* 0x0000000b06077899 */ /* 0x000fe4000800063f */
[----:B------:R-:W-:Y:S01]  /*0300*/  USHF.L.U32 UR6, UR6, 0x1, URZ ;  /* 0x0000000106067899 */ /* 0x000fe2000800063f */
[----:B------:R-:W-:Y:S01]  /*0310*/  ELECT P0, URZ, PT ;  /* 0x00000000003f782f */ /* 0x000fe20003800000 */
[----:B-1----:R-:W-:Y:S02]  /*0320*/  ULEA UR8, UR5, UR4, 0x18 ;  /* 0x0000000405087291 */ /* 0x002fe4000f8ec03f */
[----:B------:R-:W-:-:S04]  /*0330*/  UIADD3 UR4, -UR9, 0x100000, URZ ;  /* 0x0010000009047890 */ /* 0x000fc8000fffe13f */
[----:B------:R-:W-:Y:S02]  /*0340*/  USHF.L.U32 UR5, UR4, 0xb, URZ ;  /* 0x0000000b04057899 */ /* 0x000fe4000800063f */
[----:B------:R-:W-:Y:S01]  /*0350*/  USHF.L.U32 UR4, UR4, 0x1, URZ ;  /* 0x0000000104047899 */ /* 0x000fe2000800063f */
[----:B------:R-:W1:Y:S03]  /*0360*/  FENCE.VIEW.ASYNC.S ;  /* 0x00000000000073c6 */ /* 0x000e660000000000 */
[----:B-1----:R1:W1:Y:S08]  /*0370*/  SYNCS.EXCH.64 URZ, [UR8+0x31c30], UR6 ;  /* 0x031c3006083f75b2 */ /* 0x0022700008000100 */
[----:B------:R1:W1:Y:S01]  /*0380*/  SYNCS.EXCH.64 URZ, [UR8+0x31c40], UR4 ;  /* 0x031c4004083f75b2 */ /* 0x0002620008000100 */
[----:B------:R1:W1:Y:S01]  /*0390*/  SYNCS.EXCH.64 URZ, [UR8+0x31c38], UR6 ;  /* 0x031c3806083f75b2 */ /* 0x0002620008000100 */
[----:B------:R1:W1:Y:S01]  /*03a0*/  SYNCS.EXCH.64 URZ, [UR8+0x31c48], UR4 ;  /* 0x031c4804083f75b2 */ /* 0x0002620008000100 */
[----:B------:R-:W-:Y:S01]  /*03b0*/  NOP ;  /* 0x0000000000007918 */ /* 0x000fe20000000000 */
.L_x_2:
[----:B------:R-:W5:Y:S01]  /*03c0*/  SHFL.IDX PT, R3, R0, RZ, 0x1f ;  /* 0x00001fff00037589 */ /* 0x000f6200000e0000 */
[----:B------:R-:W-:Y:S01]  /*03d0*/  NOP ;  /* 0x0000000000007918 */ /* 0x000fe20000000000 */
[----:B-----5:R-:W-:-:S13]  /*03e0*/  ISETP.NE.AND P0, PT, R3, RZ, PT ;  /* 0x000000ff0300720c */ /* 0x020fda0003f05270 */
[----:B------:R-:W-:Y:S05]  /*03f0*/  @P0 BRA `(.L_x_3) ;  /* 0x0000000000480947 */ /* 0x000fea0003800000 */
[----:B-1----:R-:W1:Y:S01]  /*0400*/  S2UR UR5, SR_CgaCtaId ;  /* 0x00000000000579c3 */ /* 0x002e620000008800 */
[----:B------:R-:W-:Y:S01]  /*0410*/  UMOV UR4, 0x400 ;  /* 0x0000040000047882 */ /* 0x000fe20000000000 */
[----:B------:R-:W-:Y:S01]  /*0420*/  UMOV UR6, 0x1 ;  /* 0x0000000100067882 */ /* 0x000fe20000000000 */
[----:B------:R-:W-:Y:S01]  /*0430*/  UMOV UR7, 0x3 ;  /* 0x0000000300077882 */ /* 0x000fe20000000000 */
[----:B------:R-:W-:Y:S01]  /*0440*/  ELECT P0, URZ, PT ;  /* 0x00000000003f782f */ /* 0x000fe20003800000 */
[----:B-1----:R-:W-:Y:S02]  /*0450*/  ULEA UR8, UR5, UR4, 0x18 ;  /* 0x0000000405087291 */ /* 0x002fe4000f8ec03f */
[----:B------:R-:W-:-:S04]  /*0460*/  UIADD3 UR4, -UR6, 0x100000, URZ ;  /* 0x0010000006047890 */ /* 0x000fc8000fffe13f */
[----:B------:R-:W-:Y:S02]  /*0470*/  USHF.L.U32 UR5, UR4, 0xb, URZ ;  /* 0x0000000b04057899 */ /* 0x000fe4000800063f */
[----:B------:R-:W-:Y:S02]  /*0480*/  USHF.L.U32 UR4, UR4, 0x1, URZ ;  /* 0x0000000104047899 */ /* 0x000fe4000800063f */
        /* <DEDUP_REMOVED lines=9> */
.L_x_3:
[----:B------:R-:W5:Y:S01]  /*0520*/  SHFL.IDX PT, R3, R0, RZ, 0x1f ;  /* 0x00001fff00037589 */ /* 0x000f6200000e0000 */
[----:B------:R-:W-:Y:S01]  /*0530*/  NOP ;  /* 0x0000000000007918 */ /* 0x000fe20000000000 */
[----:B-----5:R-:W-:-:S13]  /*0540*/  ISETP.NE.AND P0, PT, R3, RZ, PT ;  /* 0x000000ff0300720c */ /* 0x020fda0003f05270 */
[----:B------:R-:W-:Y:S05]  /*0550*/  @P0 BRA `(.L_x_4) ;  /* 0x0000000000380947 */ /* 0x000fea0003800000 */
[----:B-1----:R-:W1:Y:S01]  /*0560*/  S2UR UR5, SR_CgaCtaId ;  /* 0x00000000000579c3 */ /* 0x002e620000008800 */
[----:B------:R-:W-:Y:S01]  /*0570*/  UMOV UR4, 0x400 ;  /* 0x0000040000047882 */ /* 0x000fe20000000000 */
[----:B------:R-:W-:Y:S01]  /*0580*/  UMOV UR7, 0x1 ;  /* 0x0000000100077882 */ /* 0x000fe20000000000 */
[----:B------:R-:W-:Y:S01]  /*0590*/  ELECT P0, URZ, PT ;  /* 0x00000000003f782f */ /* 0x000fe20003800000 */
[----:B-1----:R-:W-:Y:S02]  /*05a0*/  ULEA UR6, UR5, UR4, 0x18 ;  /* 0x0000000405067291 */ /* 0x002fe4000f8ec03f */
[----:B------:R-:W-:-:S04]  /*05b0*/  UIADD3 UR4, -UR7, 0x100000, URZ ;  /* 0x0010000007047890 */ /* 0x000fc8000fffe13f */
[----:B------:R-:W-:Y:S02]  /*05c0*/  USHF.L.U32 UR5, UR4, 0xb, URZ ;  /* 0x0000000b04057899 */ /* 0x000fe4000800063f */
[----:B------:R-:W-:Y:S01]  /*05d0*/  USHF.L.U32 UR4, UR4, 0x1, URZ ;  /* 0x0000000104047899 */ /* 0x000fe2000800063f */
[----:B------:R-:W1:Y:S11]  /*05e0*/  FENCE.VIEW.ASYNC.S ;  /* 0x00000000000073c6 */ /* 0x000e760000000000 */
[----:B-1----:R1:W1:Y:S01]  /*05f0*/  SYNCS.EXCH.64 URZ, [UR6+0x31c70], UR4 ;  /* 0x031c7004063f75b2 */ /* 0x0022620008000100 */
[----:B------:R1:W1:Y:S01]  /*0600*/  SYNCS.EXCH.64 URZ, [UR6+0x31c80], UR4 ;  /* 0x031c8004063f75b2 */ /* 0x0002620008000100 */
[----:B------:R1:W1:Y:S01]  /*0610*/  SYNCS.EXCH.64 URZ, [UR6+0x31c78], UR4 ;  /* 0x031c7804063f75b2 */ /* 0x0002620008000100 */
[----:B------:R1:W1:Y:S01]  /*0620*/  SYNCS.EXCH.64 URZ, [UR6+0x31c88], UR4 ;  /* 0x031c8804063f75b2 */ /* 0x0002620008000100 */
[----:B------:R-:W-:Y:S01]  /*0630*/  NOP ;  /* 0x0000000000007918 */ /* 0x000fe20000000000 */
.L_x_4:
        /* <DEDUP_REMOVED lines=22> */
.L_x_5:
        /* <DEDUP_REMOVED lines=22> */
.L_x_6:
[----:B---3--:R-:W-:Y:S01]  /*0900*/  ISETP.NE.AND P0, PT, R2, RZ, PT ;  /* 0x000000ff0200720c */ /* 0x008fe20003f05270 */
[----:B------:R-:W-:Y:S01]  /*0910*/  IMAD.MOV.U32 R2, RZ, RZ, 0x1 ;  /* 0x00000001ff027424 */ /* 0x000fe200078e00ff */
[----:B------:R-:W-:-:S04]  /*0920*/  NOP ;  /* 0x0000000000007918 */ /* 0x000fc80000000000 */
[----:B------:R-:W-:-:S05]  /*0930*/  SEL R2, R2, 0x2, !P0 ;  /* 0x0000000202027807 */ /* 0x000fca0004000000 */
[----:B------:R3:W-:Y:S01]  /*0940*/  STL [R1], R2 ;  /* 0x0000000201007387 */ /* 0x0007e20000100800 */
[----:B-12-4-:R-:W-:Y:S06]  /*0950*/  BAR.SYNC.DEFER_BLOCKING 0x0 ;  /* 0x0000000000007b1d */ /* 0x016fec0000010000 */
[----:B------:R-:W-:Y:S05]  /*0960*/  @!P0 BRA `(.L_x_7) ;  /* 0x0000009c00908947 */ /* 0x000fea0003800000 */
.L_x_8:
[----:B------:R-:W-:-:S08]  /*0970*/  NOP ;  /* 0x0000000000007918 */ /* 0x000fd00000000000 */
[----:B------:R-:W1:Y:S02]  /*0980*/  USETMAXREG.TRY_ALLOC.CTAPOOL UP0, 0xa0 ;  /* 0x000000a0000079c8 */ /* 0x000e640008000600 */
[----:B-1----:R-:W-:-:S13]  /*0990*/  PLOP3.LUT P0, PT, PT, PT, UP0, 0x80, 0x0 ;  /* 0x000000000000781c */ /* 0x002fda0003f0f008 */
[----:B------:R-:W-:Y:S05]  /*09a0*/  @!P0 BRA `(.L_x_8) ;  /* 0xfffffffc00f08947 */ /* 0x000fea000383ffff */
[----:B---3--:R-:W1:Y:S01]  /*09b0*/  S2R R2, SR_TID.X ;  /* 0x0000000000027919 */ /* 0x008e620000002100 */
[----:B------:R-:W2:Y:S08]  /*09c0*/  S2UR UR7, SR_CTAID.X ;  /* 0x00000000000779c3 */ /* 0x000eb00000002500 */
[----:B------:R-:W-:Y:S06]  /*09d0*/  BAR.ARV 0x8, 0x1a0 ;  /* 0x0206800000007b1d */ /* 0x000fec0000002000 */
[----:B-1----:R-:W-:-:S04]  /*09e0*/  LOP3.LUT R0, R2, 0xffffff80, RZ, 0xc0, !PT ;  /* 0xffffff8002007812 */ /* 0x002fc800078ec0ff */
[----:B------:R-:W-:Y:S02]  /*09f0*/  ISETP.NE.AND P0, PT, R0, 0x80, PT ;  /* 0x000000800000780c */ /* 0x000fe40003f05270 */
[----:B------:R-:W2:Y:S11]  /*0a00*/  LDC R0, c[0x0][0xda4] ;  /* 0x00036900ff007b82 */ /* 0x000eb60000000800 */
[----:B------:R-:W-:Y:S06]  /*0a10*/  @!P0 BAR.ARV 0x9, 0x100 ;  /* 0x0244000000008b1d */ /* 0x000fec0000002000 */
[----:B--2---:R-:W-:-:S13]  /*0a20*/  ISETP.LE.AND P0, PT, R0, UR7, PT ;  /* 0x0000000700007c0c */ /* 0x004fda000bf03270 */
[----:B------:R-:W-:Y:S05]  /*0a30*/  @P0 EXIT ;  /* 0x000000000000094d */ /* 0x000fea0003800000 */
[----:B------:R-:W2:Y:S01]  /*0a40*/  LDL.LU R12, [R1] ;  /* 0x00000000010c7983 */ /* 0x000ea20000300800 */
[----:B------:R-:W-:Y:S01]  /*0a50*/  VIADD R146, R2, 0xffffff80 ;  /* 0xffffff8002927836 */ /* 0x000fe20000000000 */
[----:B------:R-:W1:Y:S04]  /*0a60*/  S2UR UR4, SR_CgaCtaId ;  /* 0x00000000000479c3 */ /* 0x000e680000008800 */
[----:B------:R-:W-:-:S04]  /*0a70*/  SHF.R.S32.HI R3, RZ, 0x1f, R146 ;  /* 0x0000001fff037819 */ /* 0x000fc80000011492 */
[----:B------:R-:W-:-:S04]  /*0a80*/  LEA.HI R0, R3, R146, RZ, 0x4 ;  /* 0x0000009203007211 */ /* 0x000fc800078f20ff */
[----:B------:R-:W-:-:S04]  /*0a90*/  LOP3.LUT R5, R0, 0xfffffff0, RZ, 0xc0, !PT ;  /* 0xfffffff000057812 */ /* 0x000fc800078ec0ff */
[----:B------:R-:W-:Y:S02]  /*0aa0*/  IADD3 R5, R146, -R5, RZ ;  /* 0x8000000592057210 */ /* 0x000fe40007ffe0ff */
[CC--:B------:R-:W-:Y:S02]  /*0ab0*/  LEA.HI R149, R3.reuse, R146.reuse, RZ, 0x7 ;  /* 0x0000009203957211 */ /* 0x0c0fe400078f38ff */
[----:B------:R-:W-:Y:S02]  /*0ac0*/  SHF.R.S32.HI R2, RZ, 0x1f, R5 ;  /* 0x0000001fff027819 */ /* 0x000fe40000011405 */
[----:B------:R-:W-:Y:S02]  /*0ad0*/  LEA.HI R150, R3, R146, RZ, 0x5 ;  /* 0x0000009203967211 */ /* 0x000fe400078f28ff */
[----:B------:R-:W-:Y:S02]  /*0ae0*/  LEA.HI R4, R2, R5, RZ, 0x3 ;  /* 0x0000000502047211 */ /* 0x000fe400078f18ff */
[----:B------:R-:W-:-:S02]  /*0af0*/  LOP3.LUT R7, R149, 0xffffff80, RZ, 0xc0, !PT ;  /* 0xffffff8095077812 */ /* 0x000fc400078ec0ff */
[----:B------:R-:W-:Y:S01]  /*0b00*/  SHF.R.S32.HI R3, RZ, 0x4, R0 ;  /* 0x00000004ff037819 */ /* 0x000fe20000011400 */
[----:B------:R-:W-:Y:S01]  /*0b10*/  IMAD.SHL.U32 R6, R4, 0x10, RZ ;  /* 0x0000001004067824 */ /* 0x000fe200078e00ff */
[----:B------:R-:W-:Y:S01]  /*0b20*/  LEA.HI R2, R2, R5, RZ, 0x2 ;  /* 0x0000000502027211 */ /* 0x000fe200078f10ff */
[----:B------:R-:W-:Y:S01]  /*0b30*/  IMAD.IADD R146, R146, 0x1, -R7 ;  /* 0x0000000192927824 */ /* 0x000fe200078e0a07 */
[----:B------:R-:W-:Y:S02]  /*0b40*/  LEA.HI R0, R0, R3, RZ, 0x1 ;  /* 0x0000000300007211 */ /* 0x000fe400078f08ff */
[----:B------:R-:W-:Y:S02]  /*0b50*/  SHF.R.S32.HI R150, RZ, 0x5, R150 ;  /* 0x00000005ff967819 */ /* 0x000fe40000011496 */
[----:B------:R-:W-:Y:S02]  /*0b60*/  LOP3.LUT R0, R0, 0x1ffffffe, RZ, 0xc0, !PT ;  /* 0x1ffffffe00007812 */ /* 0x000fe400078ec0ff */
[----:B------:R-:W-:-:S02]  /*0b70*/  LOP3.LUT R4, R2, 0x7fffffc, RZ, 0xc0, !PT ;  /* 0x07fffffc02047812 */ /* 0x000fc400078ec0ff */
[----:B------:R-:W-:Y:S02]  /*0b80*/  LOP3.LUT R7, R6, 0x7fffff80, RZ, 0xc0, !PT ;  /* 0x7fffff8006077812 */ /* 0x000fe400078ec0ff */
[----:B------:R-:W-:Y:S01]  /*0b90*/  SHF.R.S32.HI R149, RZ, 0x7, R149 ;  /* 0x00000007ff957819 */ /* 0x000fe20000011495 */
[----:B------:R-:W3:Y:S01]  /*0ba0*/  S2UR UR6, SR_SWINHI ;  /* 0x00000000000679c3 */ /* 0x000ee20000002f00 */
[----:B------:R-:W-:Y:S01]  /*0bb0*/  SHF.R.S32.HI R9, RZ, 0x1f, R146 ;  /* 0x0000001fff097819 */ /* 0x000fe20000011492 */
[----:B------:R-:W-:Y:S01]  /*0bc0*/  IMAD.IADD R0, R3, 0x1, -R0 ;  /* 0x0000000103007824 */ /* 0x000fe200078e0a00 */
[----:B------:R-:W-:Y:S01]  /*0bd0*/  SHF.R.S32.HI R2, RZ, 0x2, R2 ;  /* 0x00000002ff027819 */ /* 0x000fe20000011402 */
[----:B------:R-:W-:Y:S01]  /*0be0*/  IMAD.IADD R4, R5, 0x1, -R4 ;  /* 0x0000000105047824 */ /* 0x000fe200078e0a04 */
[----:B------:R-:W-:Y:S01]  /*0bf0*/  LEA R7, R150, R7, 0x8 ;  /* 0x0000000796077211 */ /* 0x000fe200078e40ff */
[----:B------:R-:W-:Y:S01]  /*0c00*/  IMAD.HI R3, R149, 0x55555556, RZ ;  /* 0x5555555695037827 */ /* 0x000fe200078e02ff */
[----:B------:R-:W-:-:S03]  /*0c10*/  LEA.HI R8, R9, R146, RZ, 0x2 ;  /* 0x0000009209087211 */ /* 0x000fc600078f10ff */
[----:B------:R-:W-:Y:S01]  /*0c20*/  IMAD.SHL.U32 R2, R2, 0x40, RZ ;  /* 0x0000004002027824 */ /* 0x000fe200078e00ff */
[--C-:B------:R-:W-:Y:S01]  /*0c30*/  SHF.R.S32.HI R10, RZ, 0x2, R8.reuse ;  /* 0x00000002ff0a7819 */ /* 0x100fe20000011408 */
[----:B------:R-:W-:Y:S01]  /*0c40*/  IMAD R7, R4, 0x10, R7 ;  /* 0x0000001004077824 */ /* 0x000fe200078e0207 */
[----:B------:R-:W-:Y:S01]  /*0c50*/  SHF.R.S32.HI R11, RZ, 0x1f, R8 ;  /* 0x0000001fff0b7819 */ /* 0x000fe20000011408 */
[----:B------:R-:W-:Y:S01]  /*0c60*/  IMAD R6, R150, 0x10, R5 ;  /* 0x0000001096067824 */ /* 0x000fe200078e0205 */
[----:B------:R-:W-:Y:S01]  /*0c70*/  LEA.HI R4, R3, R3, RZ, 0x1 ;  /* 0x0000000303047211 */ /* 0x000fe200078f08ff */
[----:B------:R-:W-:Y:S01]  /*0c80*/  IMAD.SHL.U32 R3, R0, 0x8, RZ ;  /* 0x0000000800037824 */ /* 0x000fe200078e00ff */
[----:B------:R-:W-:Y:S02]  /*0c90*/  LEA.HI R11, R11, R10, RZ, 0x3 ;  /* 0x0000000a0b0b7211 */ /* 0x000fe400078f18ff */
[----:B------:R-:W-:Y:S02]  /*0ca0*/  LOP3.LUT R2, R2, 0x40, RZ, 0xc0, !PT ;  /* 0x0000004002027812 */ /* 0x000fe400078ec0ff */
[----:B------:R-:W-:Y:S01]  /*0cb0*/  LEA.HI R0, R9, R146, RZ, 0x5 ;  /* 0x0000009209007211 */ /* 0x000fe200078f28ff */
[----:B------:R-:W-:Y:S01]  /*0cc0*/  UMOV UR39, 0x400 ;  /* 0x0000040000277882 */ /* 0x000fe20000000000 */
[----:B------:R-:W-:-:S02]  /*0cd0*/  LEA R9, R6, R3, 0x5 ;  /* 0x0000000306097211 */ /* 0x000fc400078e28ff */
[----:B------:R-:W-:Y:S02]  /*0ce0*/  LOP3.LUT R11, R11, 0xfffffff8, RZ, 0xc0, !PT ;  /* 0xfffffff80b0b7812 */ /* 0x000fe400078ec0ff */
[----:B------:R-:W-:Y:S01]  /*0cf0*/  LOP3.LUT R3, R2, 0x8, R3, 0xf8, !PT ;  /* 0x0000000802037812 */ /* 0x000fe200078ef803 */
[----:B-1----:R-:W-:Y:S01]  /*0d00*/  ULEA UR39, UR4, UR39, 0x18 ;  /* 0x0000002704277291 */ /* 0x002fe2000f8ec03f */
[----:B------:R-:W-:Y:S01]  /*0d10*/  SHF.R.U32.HI R2, RZ, 0x3, R2 ;  /* 0x00000003ff027819 */ /* 0x000fe20000011602 */
[----:B------:R-:W-:Y:S01]  /*0d20*/  IMAD.IADD R11, R10, 0x1, -R11 ;  /* 0x000000010a0b7824 */ /* 0x000fe200078e0a0b */
[----:B------:R-:W-:Y:S02]  /*0d30*/  LOP3.LUT R5, R8, 0x7ffffffc, RZ, 0xc0, !PT ;  /* 0x7ffffffc08057812 */ /* 0x000fe400078ec0ff */
[----:B------:R-:W-:Y:S02]  /*0d40*/  LOP3.LUT R2, R3, R2, RZ, 0x3c, !PT ;  /* 0x0000000203027212 */ /* 0x000fe400078e3cff */
[----:B------:R-:W-:Y:S01]  /*0d50*/  SHF.R.S32.HI R0, RZ, 0x5, R0 ;  /* 0x00000005ff007819 */ /* 0x000fe20000011400 */
[----:B------:R-:W-:Y:S01]  /*0d60*/  UMOV UR4, UR39 ;  /* 0x0000002700047c82 */ /* 0x000fe20008000000 */
[----:B---3--:R-:W-:Y:S01]  /*0d70*/  UMOV UR5, UR6 ;  /* 0x0000000600057c82 */ /* 0x008fe20008000000 */
[----:B------:R-:W-:Y:S01]  /*0d80*/  MOV R152, 0xfffffffe ;  /* 0xfffffffe00987802 */ /* 0x000fe20000000f00 */
[----:B------:R-:W-:Y:S01]  /*0d90*/  IMAD.IADD R2, R2, 0x1, R7 ;  /* 0x0000000102027824 */ /* 0x000fe200078e0207 */
[----:B------:R-:W-:Y:S01]  /*0da0*/  LEA R11, R0, R11, 0x4 ;  /* 0x0000000b000b7211 */ /* 0x000fe200078e20ff */
[----:B------:R-:W-:-:S02]  /*0db0*/  IMAD.IADD R5, R146, 0x1, -R5 ;  /* 0x0000000192057824 */ /* 0x000fc400078e0a05 */
[----:B------:R-:W-:Y:S02]  /*0dc0*/  IMAD.U32 R16, RZ, RZ, UR4 ;  /* 0x00000004ff107e24 */ /* 0x000fe4000f8e00ff */
[----:B------:R-:W-:Y:S02]  /*0dd0*/  IMAD.U32 R17, RZ, RZ, UR5 ;  /* 0x00000005ff117e24 */ /* 0x000fe4000f8e00ff */
[----:B------:R-:W-:Y:S01]  /*0de0*/  IMAD R4, R4, -0x3, R149 ;  /* 0xfffffffd04047824 */ /* 0x000fe200078e0295 */
[----:B------:R-:W-:Y:S01]  /*0df0*/  MOV R145, RZ ;  /* 0x000000ff00917202 */ /* 0x000fe20000000f00 */
[----:B------:R-:W-:Y:S01]  /*0e00*/  IMAD R152, R5, R152, 0x90 ;  /* 0x0000009005987424 */ /* 0x000fe200078e0298 */
[----:B------:R-:W-:Y:S01]  /*0e10*/  LEA R2, R2, UR39, 0x1 ;  /* 0x0000002702027c11 */ /* 0x000fe2000f8e08ff */
[----:B------:R-:W-:Y:S01]  /*0e20*/  IMAD.WIDE R16, R9, 0x2, R16 ;  /* 0x0000000209107825 */ /* 0x000fe200078e0210 */
[----:B------:R-:W-:-:S03]  /*0e30*/  UMOV UR60, URZ ;  /* 0x0000003f003c7c82 */ /* 0x000fc60008000000 */
[----:B------:R-:W-:Y:S02]  /*0e40*/  IMAD R151, R4, 0x40, R11 ;  /* 0x0000004004977824 */ /* 0x000fe400078e020b */
[----:B------:R-:W-:Y:S01]  /*0e50*/  IMAD.U32 R144, RZ, RZ, UR7 ;  /* 0x00000007ff907e24 */ /* 0x000fe2000f8e00ff */
[----:B------:R-:W-:Y:S01]  /*0e60*/  UMOV UR38, URZ ;  /* 0x0000003f00267c82 */ /* 0x000fe20008000000 */
[----:B--2---:R-:W-:-:S07]  /*0e70*/  LOP3.LUT R19, R12, 0x1, RZ, 0xfc, !PT ;  /* 0x000000010c137812 */ /* 0x004fce00078efcff */
.L_x_31:
[----:B------:R-:W1:Y:S01]  /*0e80*/  SHFL.IDX PT, R0, R149, RZ, 0x1f ;  /* 0x00001fff95007589 */ /* 0x000e6200000e0000 */
[----:B------:R-:W-:Y:S01]  /*0e90*/  ULDC UR4, c[0x0][0xda8] ;  /* 0x00036a0000047ab9 */ /* 0x000fe20000000800 */
[----:B------:R-:W-:Y:S01]  /*0ea0*/  R2UR UR11, R144 ;  /* 0x00000000900b72ca */ /* 0x000fe200000e0000 */
[----:B------:R-:W-:Y:S01]  /*0eb0*/  UISETP.NE.AND UP1, UPT, UR4, 0x1, UPT ;  /* 0x000000010400788c */ /* 0x000fe2000bf25270 */
[----:B--2---:R-:W2:Y:S01]  /*0ec0*/  LDC R23, c[0x0][0x2e0] ;  /* 0x0000b800ff177b82 */ /* 0x004ea20000000800 */
[----:B------:R-:W-:Y:S01]  /*0ed0*/  ULDC.64 UR6, c[0x0][0x3f8] ;  /* 0x0000fe0000067ab9 */ /* 0x000fe20000000a00 */
[----:B------:R-:W-:Y:S01]  /*0ee0*/  ULDC UR4, c[0x0][0xdb4] ;  /* 0x00036d0000047ab9 */ /* 0x000fe20000000800 */
[----:B------:R-:W-:Y:S02]  /*0ef0*/  UISETP.NE.U32.AND UP0, UPT, UR6, URZ, UPT ;  /* 0x0000003f0600728c */ /* 0x000fe4000bf05070 */
[----:B------:R-:W-:Y:S02]  /*0f00*/  UISETP.NE.AND UP2, UPT, UR4, 0x1, UPT ;  /* 0x000000010400788c */ /* 0x000fe4000bf45270 */
[----:B------:R-:W-:Y:S01]  /*0f10*/  UISETP.NE.AND.EX UP0, UPT, UR7, URZ, UPT, UP0 ;  /* 0x0000003f0700728c */ /* 0x000fe2000bf05300 */
[----:B------:R-:W-:-:S02]  /*0f20*/  ULDC UR8, c[0x0][0x404] ;  /* 0x0001010000087ab9 */ /* 0x000fc40000000800 */
[----:B------:R-:W-:Y:S01]  /*0f30*/  @UP1 ULDC UR4, c[0x0][0xdac] ;  /* 0x00036b0000041ab9 */ /* 0x000fe20000000800 */
[----:B------:R-:W-:Y:S01]  /*0f40*/  @UP1 ULDC UR10, c[0x0][0xdb0] ;  /* 0x00036c00000a1ab9 */ /* 0x000fe20000000800 */
[----:B------:R-:W-:Y:S02]  /*0f50*/  UIMAD.WIDE.U32 UR4, UR11, UR4, URZ ;  /* 0x000000040b0472a5 */ /* 0x000fe4000f8e003f */
[----:B------:R-:W-:Y:S01]  /*0f60*/  UMOV UR12, UR11 ;  /* 0x0000000b000c7c82 */ /* 0x000fe20008000000 */
[----:B------:R-:W-:Y:S02]  /*0f70*/  UIADD3 UR9, UR39, 0x24300, URZ ;  /* 0x0002430027097890 */ /* 0x000fe4000fffe03f */
[----:B------:R-:W-:Y:S02]  /*0f80*/  @UP1 USHF.R.U32.HI UR12, URZ, UR10, UR5 ;  /* 0x0000000a3f0c1299 */ /* 0x000fe40008011605 */
[----:B------:R-:W-:Y:S01]  /*0f90*/  USEL UR8, UR8, 0x1, UP0 ;  /* 0x0000000108087887 */ /* 0x000fe20008000000 */
[----:B-1----:R-:W-:Y:S01]  /*0fa0*/  R2UR UR61, R0 ;  /* 0x00000000003d72ca */ /* 0x002fe200000e0000 */
[----:B------:R-:W-:-:S02]  /*0fb0*/  ULOP3.LUT UP0, URZ, UR9, 0x9f, URZ, 0xc0, !UPT ;  /* 0x0000009f093f7892 */ /* 0x000fc4000f80c03f */
[----:B------:R-:W-:Y:S01]  /*0fc0*/  IMAD.U32 R148, RZ, RZ, UR12 ;  /* 0x0000000cff947e24 */ /* 0x000fe2000f8e00ff */
[----:B------:R-:W-:Y:S01]  /*0fd0*/  UMOV UR36, UR12 ;  /* 0x0000000c00247c82 */ /* 0x000fe20008000000 */
[----:B--2---:R-:W-:Y:S02]  /*0fe0*/  IMAD R23, R23, UR8, RZ ;  /* 0x0000000817177c24 */ /* 0x004fe4000f8e02ff */
[----:B------:R-:W-:Y:S02]  /*0ff0*/  PLOP3.LUT P0, PT, PT, PT, UP0, 0x80, 0x0 ;  /* 0x000000000000781c */ /* 0x000fe40003f0f008 */
[----:B------:R-:W-:-:S04]  /*1000*/  VIADD R0, R23, 0x8f ;  /* 0x0000008f17007836 */ /* 0x000fc80000000000 */
[----:B------:R-:W-:Y:S01]  /*1010*/  UIMAD.WIDE UR6, UR61, 0x55555556, URZ ;  /* 0x555555563d0678a5 */ /* 0x000fe2000f8e023f */
[----:B------:R-:W-:-:S03]  /*1020*/  IMAD.HI R0, R0, 0x38e38e39, RZ ;  /* 0x38e38e3900007827 */ /* 0x000fc600078e02ff */
[----:B------:R-:W-:Y:S02]  /*1030*/  ULEA.HI UR37, UR7, UR7, URZ, 0x1 ;  /* 0x0000000707257291 */ /* 0x000fe4000f8f083f */
[----:B------:R-:W-:Y:S01]  /*1040*/  SHF.R.U32.HI R3, RZ, 0x1f, R0 ;  /* 0x0000001fff037819 */ /* 0x000fe20000011600 */
[----:B------:R-:W-:Y:S01]  /*1050*/  @UP2 ULDC.64 UR6, c[0x0][0xdb8] ;  /* 0x00036e0000062ab9 */ /* 0x000fe20000000a00 */
[----:B------:R-:W-:Y:S02]  /*1060*/  UIMAD UR37, UR37, -0x3, UR61 ;  /* 0xfffffffd252578a4 */ /* 0x000fe4000f8e023d */
[----:B------:R-:W-:Y:S01]  /*1070*/  UIMAD.WIDE.U32 UR4, UR12, UR6, URZ ;  /* 0x000000060c0472a5 */ /* 0x000fe2000f8e003f */
[----:B------:R-:W-:Y:S01]  /*1080*/  LEA.HI.SX32 R22, R0, R3, 0x1b ;  /* 0x0000000300167211 */ /* 0x000fe200078fdaff */
[----:B------:R-:W-:Y:S02]  /*1090*/  ULEA UR6, UR37, UR9, 0xb ;  /* 0x0000000925067291 */ /* 0x000fe4000f8e583f */
[----:B------:R-:W-:-:S02]  /*10a0*/  @UP2 USHF.R.U32.HI UR36, URZ, UR7, UR5 ;  /* 0x000000073f242299 */ /* 0x000fc40008011605 */
[----:B------:R-:W-:-:S04]  /*10b0*/  USHF.R.U32.HI UR6, URZ, 0x4, UR6 ;  /* 0x000000043f067899 */ /* 0x000fc80008011606 */
[----:B------:R-:W-:-:S06]  /*10c0*/  ULOP3.LUT UR4, UR6, 0x3fff, URZ, 0xc0, !UPT ;  /* 0x00003fff06047892 */ /* 0x000fcc000f8ec03f */
[----:B---3--:R-:W-:Y:S01]  /*10d0*/  IMAD.U32 R18, RZ, RZ, UR4 ;  /* 0x00000004ff127e24 */ /* 0x008fe2000f8e00ff */
[----:B------:R-:W-:Y:S02]  /*10e0*/  UMOV UR4, UR11 ;  /* 0x0000000b00047c82 */ /* 0x000fe40008000000 */
[----:B------:R-:W-:Y:S01]  /*10f0*/  MOV R147, UR4 ;  /* 0x0000000400937c02 */ /* 0x000fe20008000f00 */
[----:B------:R-:W-:Y:S06]  /*1100*/  @!P0 BRA `(.L_x_9) ;  /* 0x0000000000408947 */ /* 0x000fec0003800000 */
[----:B------:R-:W-:Y:S01]  /*1110*/  MOV R0, 0x0 ;  /* 0x0000000000007802 */ /* 0x000fe20000000f00 */
[----:B------:R-:W-:Y:S01]  /*1120*/  ULDC.64 UR4, c[0x4][0xa8] ;  /* 0x01002a0000047ab9 */ /* 0x000fe20000000a00 */
[----:B------:R-:W-:Y:S01]  /*1130*/  ULDC.64 UR6, c[0x4][0x20] ;  /* 0x0100080000067ab9 */ /* 0x000fe20000000a00 */
[----:B------:R-:W-:Y:S01]  /*1140*/  IMAD.U32 R4, RZ, RZ, UR4 ;  /* 0x00000004ff047e24 */ /* 0x000fe2000f8e00ff */
[----:B------:R1:W2:Y:S01]  /*1150*/  LDC.64 R14, c[0x4][R0] ;  /* 0x01000000000e7b82 */ /* 0x0002a20000000a00 */
[----:B------:R-:W-:Y:S01]  /*1160*/  IMAD.U32 R5, RZ, RZ, UR5 ;  /* 0x00000005ff057e24 */ /* 0x000fe2000f8e00ff */
[----:B------:R-:W-:Y:S01]  /*1170*/  ULDC.64 UR4, c[0x4][0xb0] ;  /* 0x01002c0000047ab9 */ /* 0x000fe20000000a00 */
[----:B------:R-:W-:Y:S01]  /*1180*/  IMAD.U32 R10, RZ, RZ, UR6 ;  /* 0x00000006ff0a7e24 */ /* 0x000fe2000f8e00ff */
[----:B------:R-:W-:Y:S01]  /*1190*/  MOV R7, UR5 ;  /* 0x0000000500077c02 */ /* 0x000fe20008000f00 */
[----:B------:R-:W-:Y:S01]  /*11a0*/  IMAD.U32 R6, RZ, RZ, UR4 ;  /* 0x00000004ff067e24 */ /* 0x000fe2000f8e00ff */
[----:B------:R-:W-:Y:S01]  /*11b0*/  MOV R12, 0x1 ;  /* 0x00000001000c7802 */ /* 0x000fe20000000f00 */
[----:B------:R-:W-:-:S02]  /*11c0*/  IMAD.U32 R11, RZ, RZ, UR7 ;  /* 0x00000007ff0b7e24 */ /* 0x000fc4000f8e00ff */
[----:B------:R-:W-:Y:S02]  /*11d0*/  IMAD.MOV.U32 R8, RZ, RZ, 0x70 ;  /* 0x00000070ff087424 */ /* 0x000fe400078e00ff */
[----:B-1----:R-:W-:-:S07]  /*11e0*/  IMAD.MOV.U32 R13, RZ, RZ, RZ ;  /* 0x000000ffff0d7224 */ /* 0x002fce00078e00ff */
[----:B------:R-:W-:-:S07]  /*11f0*/  LEPC R20, `(.L_x_9) ;  /* 0x000000001014794e */ /* 0x000fce0000000000 */
[----:B--2---:R-:W-:Y:S05]  /*1200*/  CALL.ABS.NOINC R14 ;  /* 0x000000000e007343 */ /* 0x004fea0003c00000 */
.L_x_9:
[----:B------:R-:W-:Y:S02]  /*1210*/  LOP3.LUT R0, R145, 0x1, RZ, 0xc0, !PT ;  /* 0x0000000191007812 */ /* 0x000fe400078ec0ff */
[----:B------:R-:W-:Y:S02]  /*1220*/  ISETP.NE.AND P0, PT, R19, 0x3, PT ;  /* 0x000000031300780c */ /* 0x000fe40003f05270 */
[----:B------:R-:W-:-:S04]  /*1230*/  SHF.L.U32 R0, R0, 0x1f, RZ ;  /* 0x0000001f00007819 */ /* 0x000fc800000006ff */
[----:B------:R-:W1:Y:S02]  /*1240*/  SYNCS.PHASECHK.TRANS64.TRYWAIT P1, [UR39+0x31c00], R0 ;  /* 0x031c0000ff0075a7 */ /* 0x000e640008020167 */
[----:B-1----:R-:W-:Y:S05]  /*1250*/  @!P1 BRA `(.L_x_10) ;  /* 0x000000c000c09947 */ /* 0x002fea0003800000 */
.L_x_89:
[----:B------:R-:W-:Y:S05]  /*1260*/  @!P0 BRA `(.L_x_11) ;  /* 0x0000000000048947 */ /* 0x000fea0003800000 */
[----:B------:R-:W-:Y:S01]  /*1270*/  BPT.TRAP 0x1 ;  /* 0x000000040000795c */ /* 0x000fe20000300000 */
.L_x_11:
[----:B-1----:R-:W-:Y:S02]  /*1280*/  IMAD.U32 R0, RZ, RZ, UR38 ;  /* 0x00000026ff007e24 */ /* 0x002fe4000f8e00ff */
[----:B------:R-:W-:-:S03]  /*1290*/  IMAD.U32 R3, RZ, RZ, UR60 ;  /* 0x0000003cff037e24 */ /* 0x000fc6000f8e00ff */
[----:B------:R-:W-:Y:S02]  /*12a0*/  LEA R0, R0, UR39, 0x3 ;  /* 0x0000002700007c11 */ /* 0x000fe4000f8e18ff */
[----:B------:R-:W-:-:S04]  /*12b0*/  SHF.L.U32 R3, R3, 0x1f, RZ ;  /* 0x0000001f03037819 */ /* 0x000fc800000006ff */
[----:B------:R1:W2:Y:S01]  /*12c0*/  SYNCS.PHASECHK.TRANS64.TRYWAIT P2, [R0+URZ+0x31c30], R3 ;  /* 0x031c3003000075a7 */ /* 0x0002a2000804017f */
[----:B------:R-:W-:Y:S05]  /*12d0*/  @!P0 BRA `(.L_x_12) ;  /* 0x0000000000048947 */ /* 0x000fea0003800000 */
[----:B------:R-:W-:Y:S01]  /*12e0*/  BPT.TRAP 0x1 ;  /* 0x000000040000795c */ /* 0x000fe20000300000 */
.L_x_12:
[----:B------:R-:W3:Y:S01]  /*12f0*/  S2R R4, SR_TID.X ;  /* 0x0000000000047919 */ /* 0x000ee20000002100 */
[----:B------:R-:W-:Y:S02]  /*1300*/  MOV R71, RZ ;  /* 0x000000ff00477202 */ /* 0x000fe40000000f00 */
[----:B---3--:R-:W-:Y:S01]  /*1310*/  LOP3.LUT P1, RZ, R4, 0x7f, RZ, 0xc0, !PT ;  /* 0x0000007f04ff7812 */ /* 0x008fe2000782c0ff */
[----:B--2---:R-:W-:-:S12]  /*1320*/  @P2 BRA `(.L_x_13) ;  /* 0x0000000000082947 */ /* 0x004fd80003800000 */
[----:B------:R-:W2:Y:S02]  /*1330*/  SYNCS.PHASECHK.TRANS64.TRYWAIT P2, [R0+URZ+0x31c30], R3 ;  /* 0x031c3003000075a7 */ /* 0x000ea4000804017f */
[----:B--2---:R-:W-:Y:S05]  /*1340*/  @!P2 BRA `(.L_x_14) ;  /* 0x000000c0009ca947 */ /* 0x004fea0003800000 */
.L_x_13:
[----:B------:R-:W-:Y:S05]  /*1350*/  WARPSYNC.ALL ;  /* 0x0000000000007948 */ /* 0x000fea0003800000 */
[----:B------:R-:W-:Y:S01]  /*1360*/  UIADD3 UR4, UR39, 0x16a00, URZ ;  /* 0x00016a0027047890 */ /* 0x000fe2000fffe03f */
[----:B------:R-:W-:Y:S01]  /*1370*/  WARPGROUP.ARRIVE ;  /* 0x00000000000079c5 */ /* 0x000fe20000000000 */
[----:B------:R-:W-:Y:S01]  /*1380*/  ULEA UR37, UR37, UR39, 0xc ;  /* 0x0000002725257291 */ /* 0x000fe2000f8e603f */
[----:B------:R-:W-:Y:S01]  /*1390*/  P2R R68, PR, RZ, 0x1 ;  /* 0x00000001ff447803 */ /* 0x000fe20000000000 */
[----:B------:R-:W-:Y:S01]  /*13a0*/  USHF.R.U32.HI UR4, URZ, 0x4, UR4 ;  /* 0x000000043f047899 */ /* 0x000fe20008011604 */
[----:B-12---:R-:W-:Y:S01]  /*13b0*/  @!P1 VIADD R0, R0, 0x31c40 ;  /* 0x00031c4000009836 */ /* 0x006fe20000000000 */
[----:B------:R-:W-:-:S02]  /*13c0*/  UIADD3 UR37, UR37, 0xda00, URZ ;  /* 0x0000da0025257890 */ /* 0x000fc4000fffe03f */
[----:B------:R-:W-:Y:S02]  /*13d0*/  ULOP3.LUT UR4, UR4, 0x3fff, URZ, 0xc0, !UPT ;  /* 0x00003fff04047892 */ /* 0x000fe4000f8ec03f */
[----:B------:R-:W-:Y:S02]  /*13e0*/  USHF.R.U32.HI UR5, URZ, 0x4, UR37 ;  /* 0x000000043f057899 */ /* 0x000fe40008011625 */
[----:B------:R-:W-:Y:S02]  /*13f0*/  ULOP3.LUT UR37, UR4, 0x10000, URZ, 0xfc, !UPT ;  /* 0x0001000004257892 */ /* 0x000fe4000f8efc3f */
[----:B------:R-:W-:Y:S02]  /*1400*/  ULOP3.LUT UR5, UR5, 0x3fff, URZ, 0xc0, !UPT ;  /* 0x00003fff05057892 */ /* 0x000fe4000f8ec03f */
[----:B------:R-:W-:Y:S02]  /*1410*/  UIMAD UR4, UR38, 0x6c0, UR37 ;  /* 0x000006c0260478a4 */ /* 0x000fe4000f8e0225 */
[----:B------:R-:W-:Y:S01]  /*1420*/  ULOP3.LUT UR5, UR5, 0x10000, URZ, 0xfc, !UPT ;  /* 0x0001000005057892 */ /* 0x000fe2000f8efc3f */
[----:B------:R-:W-:Y:S01]  /*1430*/  UMOV UR31, 0x80000020 ;  /* 0x80000020001f7882 */ /* 0x000fe20000000000 */
[----:B------:R-:W-:Y:S01]  /*1440*/  UMOV UR29, 0x80000020 ;  /* 0x80000020001d7882 */ /* 0x000fe20000000000 */
[----:B------:R-:W-:-:S02]  /*1450*/  UIADD3 UR10, UR4, 0x40, URZ ;  /* 0x00000040040a7890 */ /* 0x000fc4000fffe03f */
[----:B------:R-:W-:Y:S02]  /*1460*/  UMOV UR30, UR4 ;  /* 0x00000004001e7c82 */ /* 0x000fe40008000000 */
[----:B------:R-:W-:Y:S01]  /*1470*/  UMOV UR28, UR5 ;  /* 0x00000005001c7c82 */ /* 0x000fe20008000000 */
[----:B------:R-:W-:Y:S01]  /*1480*/  UMOV UR9, UR29 ;  /* 0x0000001d00097c82 */ /* 0x000fe20008000000 */
[----:B------:R-:W-:Y:S01]  /*1490*/  HGMMA.64x16x16.F32 R96, gdesc[UR28], RZ, !UPT, gsb0 ;  /* 0x002000001c6079f0 */ /* 0x000fe2000c0008ff */
[----:B------:R-:W-:Y:S01]  /*14a0*/  UMOV UR8, UR28 ;  /* 0x0000001c00087c82 */ /* 0x000fe20008000000 */
[----:B------:R-:W-:Y:S01]  /*14b0*/  UMOV UR11, 0x80000020 ;  /* 0x80000020000b7882 */ /* 0x000fe20000000000 */
[----:B------:R-:W-:Y:S02]  /*14c0*/  UIADD3 UR6, UR4, 0x80, URZ ;  /* 0x0000008004067890 */ /* 0x000fe4000fffe03f */
[----:B------:R-:W-:Y:S02]  /*14d0*/  UIADD3 UR7, UR4, 0xc0, URZ ;  /* 0x000000c004077890 */ /* 0x000fe4000fffe03f */
[----:B------:R-:W-:-:S02]  /*14e0*/  UIADD3 UR12, UR4, 0x100, URZ ;  /* 0x00000100040c7890 */ /* 0x000fc4000fffe03f */
[----:B------:R-:W-:Y:S02]  /*14f0*/  UIADD3 UR13, UR4, 0x140, URZ ;  /* 0x00000140040d7890 */ /* 0x000fe4000fffe03f */
[----:B------:R-:W-:Y:S01]  /*1500*/  UIADD3 UR14, UR5, 0x300, URZ ;  /* 0x00000300050e7890 */ /* 0x000fe2000fffe03f */
[----:B------:R-:W-:Y:S01]  /*1510*/  UMOV UR15, 0x80000020 ;  /* 0x80000020000f7882 */ /* 0x000fe20000000000 */
[----:B------:R-:W-:Y:S02]  /*1520*/  UIADD3 UR16, UR5, 0x302, URZ ;  /* 0x0000030205107890 */ /* 0x000fe4000fffe03f */
[----:B------:R-:W-:Y:S01]  /*1530*/  UIADD3 UR18, UR4, 0x242, URZ ;  /* 0x0000024204127890 */ /* 0x000fe2000fffe03f */
[----:B------:R-:W-:Y:S01]  /*1540*/  UMOV UR17, 0x80000020 ;  /* 0x8000002000117882 */ /* 0x000fe20000000000 */
[----:B------:R-:W-:Y:S01]  /*1550*/  UMOV UR19, 0x80000020 ;  /* 0x8000002000137882 */ /* 0x000fe20000000000 */
[----:B------:R-:W-:Y:S02]  /*1560*/  UIADD3 UR20, UR5, 0x600, URZ ;  /* 0x0000060005147890 */ /* 0x000fe4000fffe03f */
[----:B------:R-:W-:Y:S01]  /*1570*/  UIADD3 UR22, UR4, 0x480, URZ ;  /* 0x0000048004167890 */ /* 0x000fe2000fffe03f */
[----:B------:R-:W-:Y:S01]  /*1580*/  UMOV UR21, 0x80000020 ;  /* 0x8000002000157882 */ /* 0x000fe20000000000 */
[----:B------:R-:W-:Y:S01]  /*1590*/  UMOV UR23, 0x80000020 ;  /* 0x8000002000177882 */ /* 0x000fe20000000000 */
[----:B------:R-:W-:-:S02]  /*15a0*/  UIADD3 UR24, UR5, 0x602, URZ ;  /* 0x0000060205187890 */ /* 0x000fc4000fffe03f */
[----:B------:R-:W-:Y:S01]  /*15b0*/  UIADD3 UR26, UR4, 0x482, URZ ;  /* 0x00000482041a7890 */ /* 0x000fe2000fffe03f */
[----:B------:R-:W-:Y:S01]  /*15c0*/  UMOV UR25, 0x80000020 ;  /* 0x8000002000197882 */ /* 0x000fe20000000000 */
[----:B------:R-:W-:Y:S01]  /*15d0*/  UMOV UR27, 0x80000020 ;  /* 0x80000020001b7882 */ /* 0x000fe20000000000 */
[----:B------:R-:W-:Y:S02]  /*15e0*/  WARPGROUP.DEPBAR.LE gsb0, 0x0 ;  /* 0x00008000000079c5 */ /* 0x000fe40000010000 */
[----:B------:R-:W-:-:S06]  /*15f0*/  WARPGROUP.ARRIVE ;  /* 0x00000000000079c5 */ /* 0x000fcc0000000000 */
[----:B------:R-:W-:Y:S01]  /*1600*/  HGMMA.64x16x16.F32 R88, gdesc[UR8], RZ, !UPT, gsb0 ;  /* 0x00200000085879f0 */ /* 0x000fe2000c0008ff */
[----:B------:R-:W-:Y:S01]  /*1610*/  UMOV UR8, UR28 ;  /* 0x0000001c00087c82 */ /* 0x000fe20008000000 */
[----:B------:R-:W-:Y:S01]  /*1620*/  UMOV UR9, UR29 ;  /* 0x0000001d00097c82 */ /* 0x000fe20008000000 */
[----:B------:R-:W-:Y:S01]  /*1630*/  UMOV UR10, UR6 ;  /* 0x00000006000a7c82 */ /* 0x000fe20008000000 */
[----:B------:R-:W-:Y:S01]  /*1640*/  UMOV UR11, 0x80000020 ;  /* 0x80000020000b7882 */ /* 0x000fe20000000000 */
[----:B------:R-:W-:Y:S01]  /*1650*/  UIADD3 UR6, UR4, 0x180, URZ ;  /* 0x0000018004067890 */ /* 0x000fe2000fffe03f */
        /* <DEDUP_REMOVED lines=23> */
[----:B------:R-:W-:Y:S02]  /*17d0*/  UIADD3 UR13, UR5, 0x2, URZ ;  /* 0x00000002050d7890 */ /* 0x000fe4000fffe03f */
        /* <DEDUP_REMOVED lines=29> */
[----:B------:R-:W-:Y:S01]  /*19b0*/  UMOV UR9, 0x80000020 ;  /* 0x8000002000097882 */ /* 0x000fe20000000000 */
[----:B------:R-:W-:Y:S01]  /*19c0*/  UMOV UR10, UR6 ;  /* 0x00000006000a7c82 */ /* 0x000fe20008000000 */
[----:B------:R-:W-:Y:S01]  /*19d0*/  UMOV UR11, 0x80000020 ;  /* 0x80000020000b7882 */ /* 0x000fe20000000000 */
[----:B------:R-:W-:Y:S02]  /*19e0*/  UIADD3 UR6, UR4, 0x82, URZ ;  /* 0x0000008204067890 */ /* 0x000fe4000fffe03f */
[----:B------:R-:W-:Y:S01]  /*19f0*/  UIADD3 UR13, UR4, 0x142, URZ ;  /* 0x00000142040d7890 */ /* 0x000fe2000fffe03f */
[----:B------:R-:W-:Y:S02]  /*1a00*/  WARPGROUP.DEPBAR.LE gsb0, 0x0 ;  /* 0x00008000000079c5 */ /* 0x000fe40000010000 */
[----:B------:R-:W-:-:S06]  /*1a10*/  WARPGROUP.ARRIVE ;  /* 0x00000000000079c5 */ /* 0x000fcc0000000000 */
[----:B------:R-:W-:Y:S01]  /*1a20*/  HGMMA.64x16x16.F32 R96, gdesc[UR8], R96, gsb0 ;  /* 0x00200000086079f0 */ /* 0x000fe20008000860 */
[----:B------:R-:W-:Y:S01]  /*1a30*/  UIADD3 UR10, UR4, 0x42, URZ ;  /* 0x00000042040a7890 */ /* 0x000fe2000fffe03f */
[----:B------:R-:W-:Y:S01]  /*1a40*/  UMOV UR11, 0x80000020 ;  /* 0x80000020000b7882 */ /* 0x000fe20000000000 */
[----:B------:R-:W-:Y:S02]  /*1a50*/  WARPGROUP.DEPBAR.LE gsb0, 0x0 ;  /* 0x00008000000079c5 */ /* 0x000fe40000010000 */
[----:B------:R-:W-:-:S06]  /*1a60*/  WARPGROUP.ARRIVE ;  /* 0x00000000000079c5 */ /* 0x000fcc0000000000 */
[----:B------:R-:W-:Y:S01]  /*1a70*/  HGMMA.64x16x16.F32 R88, gdesc[UR8], R88, gsb0 ;  /* 0x00200000085879f0 */ /* 0x000fe20008000858 */
[----:B------:R-:W-:Y:S01]  /*1a80*/  UMOV UR10, UR6 ;  /* 0x00000006000a7c82 */ /* 0x000fe20008000000 */
[----:B------:R-:W-:Y:S01]  /*1a90*/  UMOV UR11, 0x80000020 ;  /* 0x80000020000b7882 */ /* 0x000fe20000000000 */
[----:B------:R-:W-:Y:S01]  /*1aa0*/  UIADD3 UR6, UR4, 0x182, URZ ;  /* 0x0000018204067890 */ /* 0x000fe2000fffe03f */
        /* <DEDUP_REMOVED lines=35> */
[----:B------:R-:W-:Y:S01]  /*1ce0*/  UMOV UR12, UR14 ;  /* 0x0000000e000c7c82 */ /* 0x000fe20008000000 */
[----:B------:R-:W-:Y:S01]  /*1cf0*/  UMOV UR14, UR6 ;  /* 0x00000006000e7c82 */ /* 0x000fe20008000000 */
[----:B------:R-:W-:Y:S01]  /*1d00*/  UIADD3 UR6, UR4, 0x2c0, URZ ;  /* 0x000002c004067890 */ /* 0x000fe2000fffe03f */
[----:B------:R-:W-:Y:S02]  /*1d10*/  WARPGROUP.DEPBAR.LE gsb0, 0x0 ;  /* 0x00008000000079c5 */ /* 0x000fe40000010000 */
[----:B------:R-:W-:-:S06]  /*1d20*/  WARPGROUP.ARRIVE ;  /* 0x00000000000079c5 */ /* 0x000fcc0000000000 */
[----:B------:R-:W-:Y:S01]  /*1d30*/  HGMMA.64x16x16.F32 R24, gdesc[UR8], R24, gsb0 ;  /* 0x00200000081879f0 */ /* 0x000fe20008000818 */
        /* <DEDUP_REMOVED lines=51> */
[----:B------:R-:W-:Y:S03]  /*2070*/  HGMMA.64x16x16.F32 R24, gdesc[UR12], R24, gsb0 ;  /* 0x002000000c1879f0 */ /* 0x000fe60008000818 */
        /* <DEDUP_REMOVED lines=45> */
[----:B------:R-:W-:Y:S01]  /*2350*/  ULDC UR10, c[0x0][0x9d8] ;  /* 0x00027600000a7ab9 */ /* 0x000fe20000000800 */
        /* <DEDUP_REMOVED lines=49> */
[----:B------:R-:W-:Y:S01]  /*2670*/  UMOV UR5, UR25 ;  /* 0x0000001900057c82 */ /* 0x000fe20008000000 */
        /* <DEDUP_REMOVED lines=9> */
[----:B------:R-:W-:Y:S01]  /*2710*/  WARPGROUP.ARRIVE ;  /* 0x00000000000079c5 */ /* 0x000fe20000000000 */
[----:B------:R-:W-:Y:S01]  /*2720*/  FMUL.FTZ R4, R96, UR10 ;  /* 0x0000000a60047c20 */ /* 0x000fe20008410000 */
[----:B------:R-:W-:Y:S01]  /*2730*/  FMUL.FTZ R8, R97, UR10 ;  /* 0x0000000a61087c20 */ /* 0x000fe20008410000 */
[----:B------:R-:W-:Y:S01]  /*2740*/  FMUL.FTZ R9, R101, UR10 ;  /* 0x0000000a65097c20 */ /* 0x000fe20008410000 */
[----:B------:R-:W-:Y:S01]  /*2750*/  FMUL.FTZ R7, R100, UR10 ;  /* 0x0000000a64077c20 */ /* 0x000fe20008410000 */
[----:B------:R-:W-:Y:S01]  /*2760*/  FMUL.FTZ R3, R98, UR10 ;  /* 0x0000000a62037c20 */ /* 0x000fe20008410000 */
[----:B------:R-:W-:Y:S01]  /*2770*/  HGMMA.64x16x16.F32 R88, gdesc[UR24], R88, gsb0 ;  /* 0x00200000185879f0 */ /* 0x000fe20008000858 */
[----:B------:R-:W-:Y:S01]  /*2780*/  UIADD3 UR26, UR4, 0x502, URZ ;  /* 0x00000502041a7890 */ /* 0x000fe2000fffe03f */
[----:B------:R-:W-:Y:S01]  /*2790*/  MUFU.TANH R4, R4 ;  /* 0x0000000400047308 */ /* 0x000fe20000002400 */
[----:B------:R-:W-:Y:S01]  /*27a0*/  UMOV UR27, 0x80000020 ;  /* 0x80000020001b7882 */ /* 0x000fe20000000000 */
[----:B------:R-:W-:Y:S01]  /*27b0*/  FMUL.FTZ R5, R99, UR10 ;  /* 0x0000000a63057c20 */ /* 0x000fe20008410000 */
[----:B------:R-:W-:Y:S01]  /*27c0*/  FMUL.FTZ R13, R102, UR10 ;  /* 0x0000000a660d7c20 */ /* 0x000fe20008410000 */
[----:B------:R-:W-:-:S04]  /*27d0*/  FMUL.FTZ R12, R103, UR10 ;  /* 0x0000000a670c7c20 */ /* 0x000fc80008410000 */
[----:B------:R-:W1:Y:S08]  /*27e0*/  MUFU.TANH R8, R8 ;  /* 0x0000000800087308 */ /* 0x000e700000002400 */
[----:B------:R-:W-:Y:S08]  /*27f0*/  MUFU.TANH R9, R9 ;  /* 0x0000000900097308 */ /* 0x000ff00000002400 */
[----:B------:R-:W2:Y:S08]  /*2800*/  MUFU.TANH R7, R7 ;  /* 0x0000000700077308 */ /* 0x000eb00000002400 */
[----:B------:R-:W3:Y:S08]  /*2810*/  MUFU.TANH R3, R3 ;  /* 0x0000000300037308 */ /* 0x000ef00000002400 */
[----:B------:R-:W-:Y:S08]  /*2820*/  MUFU.TANH R5, R5 ;  /* 0x0000000500057308 */ /* 0x000ff00000002400 */
[----:B------:R-:W-:Y:S01]  /*2830*/  MUFU.TANH R13, R13 ;  /* 0x0000000d000d7308 */ /* 0x000fe20000002400 */
[----:B------:R-:W-:-:S02]  /*2840*/  WARPGROUP.DEPBAR.LE gsb0, 0x0 ;  /* 0x00008000000079c5 */ /* 0x000fc40000010000 */
        /* <DEDUP_REMOVED lines=13> */
[----:B------:R-:W-:Y:S08]  /*2920*/  MUFU.TANH R10, R10 ;  /* 0x0000000a000a7308 */ /* 0x000ff00000002400 */
[----:B------:R-:W-:Y:S08]  /*2930*/  MUFU.TANH R11, R11 ;  /* 0x0000000b000b7308 */ /* 0x000ff00000002400 */
[----:B------:R-:W-:Y:S08]  /*2940*/  MUFU.TANH R69, R69 ;  /* 0x0000004500457308 */ /* 0x000ff00000002400 */
[----:B------:R-:W4:Y:S08]  /*2950*/  MUFU.TANH R12, R12 ;  /* 0x0000000c000c7308 */ /* 0x000f300000002400 */
[----:B------:R-:W5:Y:S08]  /*2960*/  MUFU.TANH R15, R15 ;  /* 0x0000000f000f7308 */ /* 0x000f700000002400 */
        /* <DEDUP_REMOVED lines=10> */
[----:B------:R-:W5:Y:S01]  /*2a10*/  MUFU.TANH R66, R66 ;  /* 0x0000004200427308 */ /* 0x000f620000002400 */
[----:B------:R-:W-:Y:S01]  /*2a20*/  UMOV UR27, 0x80000020 ;  /* 0x80000020001b7882 */ /* 0x000fe20000000000 */
[----:B------:R-:W-:Y:S01]  /*2a30*/  FMUL.FTZ R80, R82, UR10 ;  /* 0x0000000a52507c20 */ /* 0x000fe20008410000 */
[----:B------:R-:W-:Y:S01]  /*2a40*/  FMUL.FTZ R67, R83, UR10 ;  /* 0x0000000a53437c20 */ /* 0x000fe20008410000 */
[----:B------:R-:W-:-:S04]  /*2a50*/  FMUL.FTZ R82, R87, UR10 ;  /* 0x0000000a57527c20 */ /* 0x000fc80008410000 */
[----:B------:R-:W5:Y:S08]  /*2a60*/  MUFU.TANH R65, R65 ;  /* 0x0000004100417308 */ /* 0x000f700000002400 */
[----:B------:R-:W5:Y:S08]  /*2a70*/  MUFU.TANH R64, R64 ;  /* 0x0000004000407308 */ /* 0x000f700000002400 */
[----:B------:R-:W5:Y:S08]  /*2a80*/  MUFU.TANH R81, R81 ;  /* 0x0000005100517308 */ /* 0x000f700000002400 */
[----:B------:R-:W5:Y:S08]  /*2a90*/  MUFU.TANH R21, R21 ;  /* 0x0000001500157308 */ /* 0x000f700000002400 */
[----:B------:R-:W5:Y:S08]  /*2aa0*/  MUFU.TANH R70, R70 ;  /* 0x0000004600467308 */ /* 0x000f700000002400 */
[----:B------:R-:W5:Y:S01]  /*2ab0*/  MUFU.TANH R80, R80 ;  /* 0x0000005000507308 */ /* 0x000f620000002400 */
        /* <DEDUP_REMOVED lines=24> */
[----:B------:R-:W-:Y:S02]  /*2c40*/  FMUL.FTZ R56, R57, UR10 ;  /* 0x0000000a39387c20 */ /* 0x000fe40008410000 */
[----:B------:R-:W5:Y:S01]  /*2c50*/  MUFU.TANH R85, R85 ;  /* 0x0000005500557308 */ /* 0x000f620000002400 */
[----:B------:R-:W-:Y:S01]  /*2c60*/  FMUL.FTZ R60, R60, UR10 ;  /* 0x0000000a3c3c7c20 */ /* 0x000fe20008410000 */
[----:B------:R-:W-:Y:S01]  /*2c70*/  HGMMA.64x16x16.F32 R48, gdesc[UR24], R48, gsb0 ;  /* 0x00200000183079f0 */ /* 0x000fe20008000830 */
[----:B------:R-:W-:Y:S01]  /*2c80*/  UIADD3 UR26, UR4, 0x602, URZ ;  /* 0x00000602041a7890 */ /* 0x000fe2000fffe03f */
[----:B------:R-:W-:Y:S01]  /*2c90*/  FMUL.FTZ R89, R61, UR10 ;  /* 0x0000000a3d597c20 */ /* 0x000fe20008410000 */
[----:B------:R-:W-:Y:S01]  /*2ca0*/  UMOV UR27, 0x80000020 ;  /* 0x80000020001b7882 */ /* 0x000fe20000000000 */
[----:B------:R-:W-:Y:S01]  /*2cb0*/  FMUL.FTZ R58, R58, UR10 ;  /* 0x0000000a3a3a7c20 */ /* 0x000fe20008410000 */
[----:B------:R-:W-:Y:S01]  /*2cc0*/  FMUL.FTZ R90, R63, UR10 ;  /* 0x0000000a3f5a7c20 */ /* 0x000fe20008410000 */
[----:B------:R-:W5:Y:S01]  /*2cd0*/  MUFU.TANH R86, R86 ;  /* 0x0000005600567308 */ /* 0x000f620000002400 */
[----:B------:R-:W-:-:S07]  /*2ce0*/  FMUL.FTZ R62, R62, UR10 ;  /* 0x0000000a3e3e7c20 */ /* 0x000fce0008410000 */
        /* <DEDUP_REMOVED lines=8> */
[----:B------:R-:W-:Y:S02]  /*2d70*/  IMAD.IADD R49, R152, 0x1, R23 ;  /* 0x0000000198317824 */ /* 0x000fe400078e0217 */
[----:B------:R-:W-:Y:S01]  /*2d80*/  FMUL.FTZ R53, R53, UR10 ;  /* 0x0000000a35357c20 */ /* 0x000fe20008410000 */
[----:B------:R-:W-:Y:S01]  /*2d90*/  FMUL.FTZ R92, R50, UR10 ;  /* 0x0000000a325c7c20 */ /* 0x000fe20008410000 */
[----:B------:R-:W-:Y:S01]  /*2da0*/  FMUL.FTZ R50, R51, UR10 ;  /* 0x0000000a33327c20 */ /* 0x000fe20008410000 */
[----:B------:R-:W-:Y:S01]  /*2db0*/  HGMMA.64x16x16.F32 R40, gdesc[UR24], R40, gsb0 ;  /* 0x00200000182879f0 */ /* 0x000fe20008000828 */
[----:B------:R-:W-:Y:S01]  /*2dc0*/  UIADD3 UR26, UR4, 0x642, URZ ;  /* 0x00000642041a7890 */ /* 0x000fe2000fffe03f */
[----:B------:R-:W-:Y:S01]  /*2dd0*/  IMAD R6, R22, -0x90, R49 ;  /* 0xffffff7016067824 */ /* 0x000fe200078e0231 */
[----:B------:R-:W-:Y:S01]  /*2de0*/  UMOV UR27, 0x80000020 ;  /* 0x80000020001b7882 */ /* 0x000fe20000000000 */
[----:B------:R-:W-:Y:S01]  /*2df0*/  FMUL.FTZ R55, R55, UR10 ;  /* 0x0000000a37377c20 */ /* 0x000fe20008410000 */
[----:B------:R-:W-:Y:S01]  /*2e00*/  FMUL.FTZ R54, R54, UR10 ;  /* 0x0000000a36367c20 */ /* 0x000fe20008410000 */
[----:B------:R-:W-:Y:S01]  /*2e10*/  UMOV UR4, UR24 ;  /* 0x0000001800047c82 */ /* 0x000fe20008000000 */
[----:B------:R-:W-:Y:S01]  /*2e20*/  ISETP.GT.AND P2, PT, R6, RZ, PT ;  /* 0x000000ff0600720c */ /* 0x000fe20003f44270 */
[----:B------:R-:W-:Y:S01]  /*2e30*/  FMUL.FTZ R48, R48, UR10 ;  /* 0x0000000a30307c20 */ /* 0x000fe20008410000 */
[C---:B------:R-:W-:Y:S01]  /*2e40*/  ISETP.GT.AND P6, PT, R6.reuse, 0x1, PT ;  /* 0x000000010600780c */ /* 0x040fe20003fc4270 */
[----:B------:R-:W5:Y:S01]  /*2e50*/  MUFU.TANH R89, R89 ;  /* 0x0000005900597308 */ /* 0x000f620000002400 */
[----:B------:R-:W-:Y:S01]  /*2e60*/  ISETP.GT.AND P4, PT, R6, 0x9, PT ;  /* 0x000000090600780c */ /* 0x000fe20003f84270 */
[----:B------:R-:W-:Y:S01]  /*2e70*/  FMUL.FTZ R52, R52, UR10 ;  /* 0x0000000a34347c20 */ /* 0x000fe20008410000 */
[----:B------:R-:W-:-:S02]  /*2e80*/  ISETP.GT.AND P3, PT, R6, 0x10, PT ;  /* 0x000000100600780c */ /* 0x000fc40003f64270 */
[----:B------:R-:W-:Y:S02]  /*2e90*/  ISETP.GT.AND P5, PT, R6, 0x8, PT ;  /* 0x000000080600780c */ /* 0x000fe40003fa4270 */
[----:B-1----:R-:W-:Y:S01]  /*2ea0*/  FSEL R8, R8, -INF , P6 ;  /* 0xff80000008087808 */ /* 0x002fe20003000000 */
[----:B------:R-:W1:Y:S01]  /*2eb0*/  MUFU.TANH R58, R58 ;  /* 0x0000003a003a7308 */ /* 0x000e620000002400 */
[----:B--2---:R-:W-:Y:S02]  /*2ec0*/  FSEL R49, R7, -INF , P5 ;  /* 0xff80000007317808 */ /* 0x004fe40002800000 */
[----:B---3--:R-:W-:Y:S02]  /*2ed0*/  FSEL R3, R3, -INF , P2 ;  /* 0xff80000003037808 */ /* 0x008fe40001000000 */
[----:B----4-:R-:W-:-:S03]  /*2ee0*/  FSEL R7, R12, -INF , P4 ;  /* 0xff8000000c077808 */ /* 0x010fc60002000000 */
[----:B------:R-:W2:Y:S08]  /*2ef0*/  MUFU.TANH R48, R48 ;  /* 0x0000003000307308 */ /* 0x000eb00000002400 */
[----:B------:R-:W3:Y:S08]  /*2f00*/  MUFU.TANH R88, R88 ;  /* 0x0000005800587308 */ /* 0x000ef00000002400 */
[----:B------:R-:W4:Y:S08]  /*2f10*/  MUFU.TANH R91, R91 ;  /* 0x0000005b005b7308 */ /* 0x000f300000002400 */
[----:B------:R-:W4:Y:S01]  /*2f20*/  MUFU.TANH R62, R62 ;  /* 0x0000003e003e7308 */ /* 0x000f220000002400 */
[----:B------:R-:W-:-:S02]  /*2f30*/  WARPGROUP.DEPBAR.LE gsb0, 0x0 ;  /* 0x00008000000079c5 */ /* 0x000fc40000010000 */
[----:B------:R-:W-:Y:S01]  /*2f40*/  WARPGROUP.ARRIVE ;  /* 0x00000000000079c5 */ /* 0x000fe20000000000 */
[----:B------:R-:W-:Y:S01]  /*2f50*/  FMUL.FTZ R131, R45, UR10 ;  /* 0x0000000a2d837c20 */ /* 0x000fe20008410000 */
[----:B------:R-:W-:Y:S01]  /*2f60*/  FMUL.FTZ R51, R40, UR10 ;  /* 0x0000000a28337c20 */ /* 0x000fe20008410000 */
[----:B------:R-:W-:Y:S02]  /*2f70*/  FSEL R45, R4, -INF , P2 ;  /* 0xff800000042d7808 */ /* 0x000fe40001000000 */
[----:B------:R5:W-:Y:S01]  /*2f80*/  MUFU.TANH R40, R53 ;  /* 0x0000003500287308 */ /* 0x000be20000002400 */
[----:B------:R-:W-:Y:S01]  /*2f90*/  FMUL.FTZ R129, R44, UR10 ;  /* 0x0000000a2c817c20 */ /* 0x000fe20008410000 */
[----:B------:R-:W-:Y:S01]  /*2fa0*/  HGMMA.64x16x16.F32 R32, gdesc[UR24], R32, gsb0 ;  /* 0x00200000182079f0 */ /* 0x000fe20008000820 */
[----:B------:R-:W-:Y:S01]  /*2fb0*/  ISETP.GT.AND P2, PT, R6, 0x11, PT ;  /* 0x000000110600780c */ /* 0x000fe20003f44270 */
[----:B------:R-:W-:Y:S01]  /*2fc0*/  FMUL.FTZ R57, R42, UR10 ;  /* 0x0000000a2a397c20 */ /* 0x000fe20008410000 */
[----:B------:R-:W-:Y:S01]  /*2fd0*/  FSEL R4, R5, -INF , P6 ;  /* 0xff80000005047808 */ /* 0x000fe20003000000 */
[----:B------:R-:W-:Y:S01]  /*2fe0*/  FMUL.FTZ R41, R41, UR10 ;  /* 0x0000000a29297c20 */ /* 0x000fe20008410000 */
[----:B------:R-:W-:Y:S01]  /*2ff0*/  ISETP.GT.AND P6, PT, R6, 0x18, PT ;  /* 0x000000180600780c */ /* 0x000fe20003fc4270 */
[----:B------:R1:W-:Y:S01]  /*3000*/  MUFU.TANH R44, R55 ;  /* 0x00000037002c7308 */ /* 0x0003e20000002400 */
[----:B-----5:R-:W-:Y:S01]  /*3010*/  FSEL R53, R9, -INF , P4 ;  /* 0xff80000009357808 */ /* 0x020fe20002000000 */
[----:B------:R-:W-:Y:S01]  /*3020*/  FMUL.FTZ R61, R43, UR10 ;  /* 0x0000000a2b3d7c20 */ /* 0x000fe20008410000 */
[----:B------:R-:W-:Y:S01]  /*3030*/  FSEL R9, R20, -INF , P3 ;  /* 0xff80000014097808 */ /* 0x000fe20001800000 */
[----:B------:R-:W-:Y:S01]  /*3040*/  FMUL.FTZ R93, R47, UR10 ;  /* 0x0000000a2f5d7c20 */ /* 0x000fe20008410000 */
[----:B------:R-:W-:Y:S01]  /*3050*/  FMNMX.FTZ R20, R45, R8, !PT ;  /* 0x000000082d147209 */ /* 0x000fe20007810000 */
[----:B------:R-:W-:Y:S01]  /*3060*/  FMUL.FTZ R63, R46, UR10 ;  /* 0x0000000a2e3f7c20 */ /* 0x000fe20008410000 */
[----:B------:R-:W-:Y:S01]  /*3070*/  FSEL R59, R11, -INF , P2 ;  /* 0xff8000000b3b7808 */ /* 0x000fe20001000000 */
[----:B------:R5:W-:Y:S01]  /*3080*/  MUFU.TANH R42, R54 ;  /* 0x00000036002a7308 */ /* 0x000be20000002400 */
[----:B------:R-:W-:-:S02]  /*3090*/  FMNMX.FTZ R20, R49, R20, !PT ;  /* 0x0000001431147209 */ /* 0x000fc40007810000 */
[----:B-1----:R-:W-:Y:S02]  /*30a0*/  FSEL R55, R10, -INF , P3 ;  /* 0xff8000000a377808 */ /* 0x002fe40001800000 */
[----:B------:R-:W-:Y:S02]  /*30b0*/  FMNMX.FTZ R20, R53, R20, !PT ;  /* 0x0000001435147209 */ /* 0x000fe40007810000 */
[----:B------:R-:W-:Y:S01]  /*30c0*/  FSEL R5, R13, -INF , P5 ;  /* 0xff8000000d057808 */ /* 0x000fe20002800000 */
[----:B------:R1:W-:Y:S01]  /*30d0*/  MUFU.TANH R12, R41 ;  /* 0x00000029000c7308 */ /* 0x0003e20000002400 */
[----:B------:R-:W-:Y:S02]  /*30e0*/  FMNMX.FTZ R20, R55, R20, !PT ;  /* 0x0000001437147209 */ /* 0x000fe40007810000 */
[----:B------:R-:W-:Y:S02]  /*30f0*/  ISETP.GT.AND P5, PT, R6, 0x19, PT ;  /* 0x000000190600780c */ /* 0x000fe40003fa4270 */
[----:B------:R-:W-:-:S02]  /*3100*/  FSEL R69, R69, -INF , P6 ;  /* 0xff80000045457808 */ /* 0x000fc40003000000 */
[----:B-----5:R-:W-:Y:S01]  /*3110*/  FMNMX.FTZ R54, R59, R20, !PT ;  /* 0x000000143b367209 */ /* 0x020fe20007810000 */
[----:B------:R5:W-:Y:S01]  /*3120*/  MUFU.TANH R46, R51 ;  /* 0x00000033002e7308 */ /* 0x000be20000002400 */
[C---:B------:R-:W-:Y:S02]  /*3130*/  ISETP.GT.AND P4, PT, R6.reuse, 0x20, PT ;  /* 0x000000200600780c */ /* 0x040fe40003f84270 */
[----:B------:R-:W-:Y:S02]  /*3140*/  FSEL R73, R15, -INF , P5 ;  /* 0xff8000000f497808 */ /* 0x000fe40002800000 */
[----:B------:R-:W-:Y:S02]  /*3150*/  FMNMX.FTZ R54, R69, R54, !PT ;  /* 0x0000003645367209 */ /* 0x000fe40007810000 */
[----:B------:R-:W-:Y:S01]  /*3160*/  ISETP.GT.AND P3, PT, R6, 0x21, PT ;  /* 0x000000210600780c */ /* 0x000fe20003f64270 */
[----:B------:R2:W-:Y:S01]  /*3170*/  MUFU.TANH R10, R57 ;  /* 0x00000039000a7308 */ /* 0x0005e20000002400 */
[----:B------:R-:W-:-:S02]  /*3180*/  FSEL R77, R66, -INF , P4 ;  /* 0xff800000424d7808 */ /* 0x000fc40002000000 */
[----:B------:R-:W-:Y:S02]  /*3190*/  FMNMX.FTZ R54, R73, R54, !PT ;  /* 0x0000003649367209 */ /* 0x000fe40007810000 */
[----:B------:R-:W-:Y:S02]  /*31a0*/  FSEL R11, R14, -INF , P2 ;  /* 0xff8000000e0b7808 */ /* 0x000fe40001000000 */
[----:B------:R-:W-:Y:S01]  /*31b0*/  ISETP.GT.AND P2, PT, R6, 0x28, PT ;  /* 0x000000280600780c */ /* 0x000fe20003f44270 */
[----:B------:R3:W-:Y:S01]  /*31c0*/  MUFU.TANH R14, R61 ;  /* 0x0000003d000e7308 */ /* 0x0007e20000002400 */
[----:B------:R-:W-:Y:S02]  /*31d0*/  FSEL R79, R65, -INF , P3 ;  /* 0xff800000414f7808 */ /* 0x000fe40001800000 */
[----:B------:R-:W-:Y:S02]  /*31e0*/  FMNMX.FTZ R54, R77, R54, !PT ;  /* 0x000000364d367209 */ /* 0x000fe40007810000 */
[----:B------:R-:W-:Y:S01]  /*31f0*/  FSEL R13, R64, -INF , P6 ;  /* 0xff800000400d7808 */ /* 0x000fe20003000000 */
[----:B------:R-:W-:-:S02]  /*3200*/  WARPGROUP.DEPBAR.LE gsb0, 0x0 ;  /* 0x00008000000079c5 */ /* 0x000fc40000010000 */
[----:B------:R-:W-:Y:S01]  /*3210*/  ISETP.GT.AND P6, PT, R6, 0x29, PT ;  /* 0x000000290600780c */ /* 0x000fe20003fc4270 */
[----:B------:R-:W-:Y:S01]  /*3220*/  WARPGROUP.ARRIVE ;  /* 0x00000000000079c5 */ /* 0x000fe20000000000 */
[----:B------:R-:W-:Y:S01]  /*3230*/  FSEL R81, R81, -INF , P2 ;  /* 0xff80000051517808 */ /* 0x000fe20001000000 */
[----:B------:R-:W4:Y:S01]  /*3240*/  MUFU.TANH R52, R52 ;  /* 0x0000003400347308 */ /* 0x000f220000002400 */
[----:B------:R-:W-:Y:S01]  /*3250*/  FMNMX.FTZ R54, R79, R54, !PT ;  /* 0x000000364f367209 */ /* 0x000fe20007810000 */
[----:B------:R-:W-:Y:S01]  /*3260*/  FMUL.FTZ R32, R32, UR10 ;  /* 0x0000000a20207c20 */ /* 0x000fe20008410000 */
[----:B------:R-:W-:Y:S01]  /*3270*/  FSEL R15, R21, -INF , P5 ;  /* 0xff800000150f7808 */ /* 0x000fe20002800000 */
[----:B------:R-:W-:Y:S01]  /*3280*/  HGMMA.64x16x16.F32 R24, gdesc[UR4], R24, gsb0 ;  /* 0x00200000041879f0 */ /* 0x000fe20008000818 */
[----:B------:R-:W-:Y:S01]  /*3290*/  ISETP.GT.AND P5, PT, R6, 0x30, PT ;  /* 0x000000300600780c */ /* 0x000fe20003fa4270 */
[----:B------:R-:W-:Y:S01]  /*32a0*/  FMUL.FTZ R36, R36, UR10 ;  /* 0x0000000a24247c20 */ /* 0x000fe20008410000 */
[----:B------:R-:W-:Y:S01]  /*32b0*/  FSEL R99, R70, -INF , P6 ;  /* 0xff80000046637808 */ /* 0x000fe20003000000 */
[----:B------:R-:W4:Y:S01]  /*32c0*/  MUFU.TANH R90, R90 ;  /* 0x0000005a005a7308 */ /* 0x000f220000002400 */
[----:B------:R-:W-:Y:S01]  /*32d0*/  FMNMX.FTZ R64, R81, R54, !PT ;  /* 0x0000003651407209 */ /* 0x000fe20007810000 */
[----:B------:R-:W-:Y:S01]  /*32e0*/  FMUL.FTZ R54, R33, UR10 ;  /* 0x0000000a21367c20 */ /* 0x000fe20008410000 */
[----:B------:R-:W-:Y:S01]  /*32f0*/  FSEL R21, R80, -INF , P4 ;  /* 0xff80000050157808 */ /* 0x000fe20002000000 */
[----:B------:R-:W-:Y:S01]  /*3300*/  FMUL.FTZ R34, R34, UR10 ;  /* 0x0000000a22227c20 */ /* 0x000fe20008410000 */
[----:B------:R-:W-:Y:S01]  /*3310*/  ISETP.GT.AND P4, PT, R6, 0x31, PT ;  /* 0x000000310600780c */ /* 0x000fe20003f84270 */
[----:B------:R-:W-:Y:S01]  /*3320*/  FMUL.FTZ R38, R38, UR10 ;  /* 0x0000000a26267c20 */ /* 0x000fe20008410000 */
[----:B------:R-:W-:Y:S01]  /*3330*/  FSEL R101, R83, -INF , P5 ;  /* 0xff80000053657808 */ /* 0x000fe20002800000 */
[----:B------:R4:W-:Y:S01]  /*3340*/  MUFU.TANH R20, R63 ;  /* 0x0000003f00147308 */ /* 0x0009e20000002400 */
[----:B------:R-:W-:Y:S01]  /*3350*/  FMNMX.FTZ R64, R99, R64, !PT ;  /* 0x0000004063407209 */ /* 0x000fe20007810000 */
[----:B------:R-:W-:Y:S01]  /*3360*/  ULDC UR4, c[0x0][0x988] ;  /* 0x0002620000047ab9 */ /* 0x000fe20000000800 */
[----:B-1----:R-:W-:-:S02]  /*3370*/  FSEL R41, R67, -INF , P3 ;  /* 0xff80000043297808 */ /* 0x002fc40001800000 */
[----:B------:R-:W-:Y:S02]  /*3380*/  ISETP.GT.AND P3, PT, R6, 0x38, PT ;  /* 0x000000380600780c */ /* 0x000fe40003f64270 */
[----:B------:R-:W-:Y:S01]  /*3390*/  FSEL R103, R72, -INF , P4 ;  /* 0xff80000048677808 */ /* 0x000fe20002000000 */
[----:B------:R-:W1:Y:S01]  /*33a0*/  MUFU.TANH R92, R92 ;  /* 0x0000005c005c7308 */ /* 0x000e620000002400 */
[----:B------:R-:W-:Y:S02]  /*33b0*/  FMNMX.FTZ R64, R101, R64, !PT ;  /* 0x0000004065407209 */ /* 0x000fe40007810000 */
[----:B------:R-:W-:Y:S02]  /*33c0*/  FSEL R43, R84, -INF , P2 ;  /* 0xff800000542b7808 */ /* 0x000fe40001000000 */
[----:B------:R-:W-:Y:S02]  /*33d0*/  ISETP.GT.AND P2, PT, R6, 0x39, PT ;  /* 0x000000390600780c */ /* 0x000fe40003f44270 */
[----:B------:R-:W-:Y:S01]  /*33e0*/  FSEL R105, R76, -INF , P3 ;  /* 0xff8000004c697808 */ /* 0x000fe20001800000 */
[----:B------:R-:W1:Y:S01]  /*33f0*/  MUFU.TANH R50, R50 ;  /* 0x0000003200327308 */ /* 0x000e620000002400 */
[----:B------:R-:W-:-:S02]  /*3400*/  FMNMX.FTZ R64, R103, R64, !PT ;  /* 0x0000004067407209 */ /* 0x000fc40007810000 */
[----:B------:R-:W-:Y:S02]  /*3410*/  FSEL R47, R82, -INF , P6 ;  /* 0xff800000522f7808 */ /* 0x000fe40003000000 */
[----:B------:R-:W-:Y:S02]  /*3420*/  ISETP.GT.AND P6, PT, R6, 0x40, PT ;  /* 0x000000400600780c */ /* 0x000fe40003fc4270 */
[----:B------:R-:W-:Y:S01]  /*3430*/  FSEL R107, R74, -INF , P2 ;  /* 0xff8000004a6b7808 */ /* 0x000fe20001000000 */
[----:B------:R-:W1:Y:S01]  /*3440*/  MUFU.TANH R129, R129 ;  /* 0x0000008100817308 */ /* 0x000e620000002400 */
[----:B------:R-:W-:Y:S01]  /*3450*/  FMNMX.FTZ R64, R105, R64, !PT ;  /* 0x0000004069407209 */ /* 0x000fe20007810000 */
[----:B------:R-:W-:Y:S01]  /*3460*/  IMAD.U32 R74, RZ, RZ, UR4 ;  /* 0x00000004ff4a7e24 */ /* 0x000fe2000f8e00ff */
[----:B-----5:R-:W-:Y:S02]  /*3470*/  FSEL R51, R85, -INF , P5 ;  /* 0xff80000055337808 */ /* 0x020fe40002800000 */
[----:B------:R-:W-:-:S02]  /*3480*/  ISETP.GT.AND P5, PT, R6, 0x41, PT ;  /* 0x000000410600780c */ /* 0x000fc40003fa4270 */
[----:B------:R-:W-:Y:S01]  /*3490*/  FSEL R109, R86, -INF , P6 ;  /* 0xff800000566d7808 */ /* 0x000fe20003000000 */
[----:B------:R-:W5:Y:S01]  /*34a0*/  MUFU.TANH R131, R131 ;  /* 0x0000008300837308 */ /* 0x000f620000002400 */
[----:B------:R-:W-:Y:S02]  /*34b0*/  FMNMX.FTZ R64, R107, R64, !PT ;  /* 0x000000406b407209 */ /* 0x000fe40007810000 */
[----:B--2---:R-:W-:Y:S02]  /*34c0*/  FSEL R57, R75, -INF , P4 ;  /* 0xff8000004b397808 */ /* 0x004fe40002000000 */
[----:B------:R-:W-:Y:S02]  /*34d0*/  ISETP.GT.AND P4, PT, R6, 0x48, PT ;  /* 0x000000480600780c */ /* 0x000fe40003f84270 */
[----:B------:R-:W-:Y:S01]  /*34e0*/  FSEL R111, R56, -INF , P5 ;  /* 0xff800000386f7808 */ /* 0x000fe20002800000 */
[----:B------:R-:W-:Y:S01]  /*34f0*/  FMUL.FTZ R56, R35, UR10 ;  /* 0x0000000a23387c20 */ /* 0x000fe20008410000 */
[----:B------:R-:W-:Y:S01]  /*3500*/  FMNMX.FTZ R64, R109, R64, !PT ;  /* 0x000000406d407209 */ /* 0x000fe20007810000 */
[----:B------:R-:W2:Y:S01]  /*3510*/  MUFU.TANH R32, R32 ;  /* 0x0000002000207308 */ /* 0x000ea20000002400 */
[----:B---3--:R-:W-:Y:S01]  /*3520*/  FSEL R61, R87, -INF , P3 ;  /* 0xff800000573d7808 */ /* 0x008fe20001800000 */
[----:B------:R-:W-:-:S02]  /*3530*/  WARPGROUP.DEPBAR.LE gsb0, 0x0 ;  /* 0x00008000000079c5 */ /* 0x000fc40000010000 */
[----:B------:R-:W-:Y:S01]  /*3540*/  ISETP.GT.AND P3, PT, R6, 0x49, PT ;  /* 0x000000490600780c */ /* 0x000fe20003f64270 */
[----:B------:R-:W-:Y:S01]  /*3550*/  FMUL.FTZ R24, R24, UR10 ;  /* 0x0000000a18187c20 */ /* 0x000fe20008410000 */
[----:B------:R-:W-:Y:S01]  /*3560*/  FSEL R113, R60, -INF , P4 ;  /* 0xff8000003c717808 */ /* 0x000fe20002000000 */
[----:B------:R-:W-:Y:S01]  /*3570*/  FMUL.FTZ R28, R28, UR10 ;  /* 0x0000000a1c1c7c20 */ /* 0x000fe20008410000 */
[----:B------:R-:W-:Y:S01]  /*3580*/  FMNMX.FTZ R64, R111, R64, !PT ;  /* 0x000000406f407209 */ /* 0x000fe20007810000 */
[----:B------:R-:W3:Y:S01]  /*3590*/  MUFU.TANH R54, R54 ;  /* 0x0000003600367308 */ /* 0x000ee20000002400 */
[----:B----4-:R-:W-:Y:S01]  /*35a0*/  FSEL R63, R78, -INF , P2 ;  /* 0xff8000004e3f7808 */ /* 0x010fe20001000000 */
[----:B------:R-:W-:Y:S01]  /*35b0*/  FMUL.FTZ R29, R29, UR10 ;  /* 0x0000000a1d1d7c20 */ /* 0x000fe20008410000 */
[----:B------:R-:W-:Y:S02]  /*35c0*/  ISETP.GT.AND P2, PT, R6, 0x50, PT ;  /* 0x000000500600780c */ /* 0x000fe40003f44270 */
[----:B------:R-:W-:-:S02]  /*35d0*/  FSEL R115, R89, -INF , P3 ;  /* 0xff80000059737808 */ /* 0x000fc40001800000 */
[----:B------:R-:W-:Y:S01]  /*35e0*/  FMNMX.FTZ R64, R113, R64, !PT ;  /* 0x0000004071407209 */ /* 0x000fe20007810000 */
[----:B------:R-:W4:Y:S01]  /*35f0*/  MUFU.TANH R36, R36 ;  /* 0x0000002400247308 */ /* 0x000f220000002400 */
[----:B------:R-:W-:Y:S02]  /*3600*/  FSEL R33, R58, -INF , P6 ;  /* 0xff8000003a217808 */ /* 0x000fe40003000000 */
[----:B------:R-:W-:Y:S02]  /*3610*/  ISETP.GT.AND P6, PT, R6, 0x51, PT ;  /* 0x000000510600780c */ /* 0x000fe40003fc4270 */
[----:B------:R-:W-:Y:S01]  /*3620*/  FSEL R117, R48, -INF , P2 ;  /* 0xff80000030757808 */ /* 0x000fe20001000000 */
[----:B------:R-:W-:Y:S01]  /*3630*/  FMUL.FTZ R48, R37, UR10 ;  /* 0x0000000a25307c20 */ /* 0x000fe20008410000 */
[----:B------:R-:W-:Y:S01]  /*3640*/  FMNMX.FTZ R64, R115, R64, !PT ;  /* 0x0000004073407209 */ /* 0x000fe20007810000 */
[----:B------:R-:W4:Y:S01]  /*3650*/  MUFU.TANH R93, R93 ;  /* 0x0000005d005d7308 */ /* 0x000f220000002400 */
[----:B------:R-:W-:-:S02]  /*3660*/  FSEL R65, R88, -INF , P5 ;  /* 0xff80000058417808 */ /* 0x000fc40002800000 */
[----:B------:R-:W-:Y:S02]  /*3670*/  ISETP.GT.AND P5, PT, R6, 0x58, PT ;  /* 0x000000580600780c */ /* 0x000fe40003fa4270 */
[----:B------:R-:W-:Y:S02]  /*3680*/  FSEL R119, R91, -INF , P6 ;  /* 0xff8000005b777808 */ /* 0x000fe40003000000 */
[----:B------:R-:W-:Y:S01]  /*3690*/  FMNMX.FTZ R64, R117, R64, !PT ;  /* 0x0000004075407209 */ /* 0x000fe20007810000 */
[----:B------:R-:W4:Y:S01]  /*36a0*/  MUFU.TANH R48, R48 ;  /* 0x0000003000307308 */ /* 0x000f220000002400 */
[----:B------:R-:W-:Y:S02]  /*36b0*/  FSEL R67, R62, -INF , P4 ;  /* 0xff8000003e437808 */ /* 0x000fe40002000000 */
        /* <DEDUP_REMOVED lines=10> */
[----:B-1----:R-:W-:-:S02]  /*3760*/  FSEL R83, R92, -INF , P2 ;  /* 0xff8000005c537808 */ /* 0x002fc40001000000 */
[----:B------:R-:W-:Y:S02]  /*3770*/  ISETP.GT.AND P2, PT, R6, 0x61, PT ;  /* 0x000000610600780c */ /* 0x000fe40003f44270 */
[----:B------:R-:W-:Y:S01]  /*3780*/  FSEL R125, R46, -INF , P3 ;  /* 0xff8000002e7d7808 */ /* 0x000fe20001800000 */
[----:B------:R-:W-:Y:S01]  /*3790*/  FMUL.FTZ R46, R39, UR10 ;  /* 0x0000000a272e7c20 */ /* 0x000fe20008410000 */
[----:B------:R-:W-:Y:S01]  /*37a0*/  FMNMX.FTZ R64, R123, R64, !PT ;  /* 0x000000407b407209 */ /* 0x000fe20007810000 */
[----:B------:R-:W1:Y:S01]  /*37b0*/  MUFU.TANH R56, R56 ;  /* 0x0000003800387308 */ /* 0x000e620000002400 */
[----:B------:R-:W-:Y:S02]  /*37c0*/  FSEL R85, R50, -INF , P6 ;  /* 0xff80000032557808 */ /* 0x000fe40003000000 */
[----:B------:R-:W-:Y:S02]  /*37d0*/  ISETP.GT.AND P6, PT, R6, 0x68, PT ;  /* 0x000000680600780c */ /* 0x000fe40003fc4270 */
[----:B------:R-:W-:-:S02]  /*37e0*/  FSEL R127, R12, -INF , P2 ;  /* 0xff8000000c7f7808 */ /* 0x000fc40001000000 */
[----:B------:R-:W-:Y:S01]  /*37f0*/  FMNMX.FTZ R64, R125, R64, !PT ;  /* 0x000000407d407209 */ /* 0x000fe20007810000 */
[----:B------:R-:W-:Y:S01]  /*3800*/  MUFU.TANH R38, R38 ;  /* 0x0000002600267308 */ /* 0x000fe20000002400 */
[----:B------:R-:W-:Y:S01]  /*3810*/  FSEL R37, R42, -INF , P5 ;  /* 0xff8000002a257808 */ /* 0x000fe20002800000 */
[----:B------:R-:W-:Y:S01]  /*3820*/  FMUL.FTZ R42, R26, UR10 ;  /* 0x0000000a1a2a7c20 */ /* 0x000fe20008410000 */
[----:B------:R-:W-:Y:S02]  /*3830*/  ISETP.GT.AND P5, PT, R6, 0x69, PT ;  /* 0x000000690600780c */ /* 0x000fe40003fa4270 */
[----:B------:R-:W-:Y:S02]  /*3840*/  FSEL R129, R129, -INF , P6 ;  /* 0xff80000081817808 */ /* 0x000fe40003000000 */
[----:B------:R-:W-:Y:S01]  /*3850*/  FMNMX.FTZ R64, R127, R64, !PT ;  /* 0x000000407f407209 */ /* 0x000fe20007810000 */
[----:B------:R-:W-:Y:S01]  /*3860*/  MUFU.TANH R28, R28 ;  /* 0x0000001c001c7308 */ /* 0x000fe20000002400 */
[----:B------:R-:W-:Y:S01]  /*3870*/  FSEL R87, R44, -INF , P4 ;  /* 0xff8000002c577808 */ /* 0x000fe20002000000 */
[----:B------:R-:W-:Y:S01]  /*3880*/  FMUL.FTZ R44, R27, UR10 ;  /* 0x0000000a1b2c7c20 */ /* 0x000fe20008410000 */
[----:B------:R-:W-:-:S02]  /*3890*/  ISETP.GT.AND P4, PT, R6, 0x70, PT ;  /* 0x000000700600780c */ /* 0x000fc40003f84270 */
[----:B------:R-:W-:Y:S01]  /*38a0*/  FSEL R89, R10, -INF , P3 ;  /* 0xff8000000a597808 */ /* 0x000fe20001800000 */
[----:B------:R-:W-:Y:S01]  /*38b0*/  FMUL.FTZ R10, R25, UR10 ;  /* 0x0000000a190a7c20 */ /* 0x000fe20008410000 */
[----:B-----5:R-:W-:Y:S01]  /*38c0*/  FSEL R131, R131, -INF , P5 ;  /* 0xff80000083837808 */ /* 0x020fe20002800000 */
[----:B------:R-:W-:Y:S01]  /*38d0*/  MUFU.TANH R46, R46 ;  /* 0x0000002e002e7308 */ /* 0x000fe20000002400 */
[----:B------:R-:W-:Y:S02]  /*38e0*/  FMNMX.FTZ R64, R129, R64, !PT ;  /* 0x0000004081407209 */ /* 0x000fe40007810000 */
[----:B------:R-:W-:Y:S02]  /*38f0*/  ISETP.GT.AND P3, PT, R6, 0x71, PT ;  /* 0x000000710600780c */ /* 0x000fe40003f64270 */
[----:B--2---:R-:W-:Y:S02]  /*3900*/  FSEL R137, R32, -INF , P4 ;  /* 0xff80000020897808 */ /* 0x004fe40002000000 */
[----:B------:R-:W-:Y:S01]  /*3910*/  FMNMX.FTZ R64, R131, R64, !PT ;  /* 0x0000004083407209 */ /* 0x000fe20007810000 */
[----:B------:R-:W2:Y:S01]  /*3920*/  MUFU.TANH R10, R10 ;  /* 0x0000000a000a7308 */ /* 0x000ea20000002400 */
[----:B------:R-:W-:-:S02]  /*3930*/  FSEL R25, R14, -INF , P2 ;  /* 0xff8000000e197808 */ /* 0x000fc40001000000 */
[----:B------:R-:W-:Y:S02]  /*3940*/  ISETP.GT.AND P2, PT, R6, 0x78, PT ;  /* 0x000000780600780c */ /* 0x000fe40003f44270 */
[----:B---3--:R-:W-:Y:S02]  /*3950*/  FSEL R139, R54, -INF , P3 ;  /* 0xff800000368b7808 */ /* 0x008fe40001800000 */
[----:B------:R-:W-:Y:S01]  /*3960*/  FMNMX.FTZ R64, R137, R64, !PT ;  /* 0x0000004089407209 */ /* 0x000fe20007810000 */
[----:B------:R-:W-:Y:S01]  /*3970*/  MUFU.TANH R42, R42 ;  /* 0x0000002a002a7308 */ /* 0x000fe20000002400 */
[----:B------:R-:W-:Y:S02]  /*3980*/  FSEL R91, R20, -INF , P6 ;  /* 0xff800000145b7808 */ /* 0x000fe40003000000 */
[----:B------:R-:W-:Y:S02]  /*3990*/  ISETP.GT.AND P6, PT, R6, 0x79, PT ;  /* 0x000000790600780c */ /* 0x000fe40003fc4270 */
[----:B----4-:R-:W-:-:S02]  /*39a0*/  FSEL R141, R36, -INF , P2 ;  /* 0xff800000248d7808 */ /* 0x010fc40001000000 */
[----:B------:R-:W-:Y:S01]  /*39b0*/  FMNMX.FTZ R64, R139, R64, !PT ;  /* 0x000000408b407209 */ /* 0x000fe20007810000 */
[----:B------:R3:W4:Y:S01]  /*39c0*/  MUFU.TANH R36, R29 ;  /* 0x0000001d00247308 */ /* 0x0007220000002400 */
[----:B------:R-:W-:Y:S02]  /*39d0*/  FSEL R93, R93, -INF , P5 ;  /* 0xff8000005d5d7808 */ /* 0x000fe40002800000 */
[----:B------:R-:W-:Y:S02]  /*39e0*/  ISETP.GT.AND P5, PT, R6, 0x80, PT ;  /* 0x000000800600780c */ /* 0x000fe40003fa4270 */
[----:B------:R-:W-:Y:S02]  /*39f0*/  FSEL R143, R48, -INF , P6 ;  /* 0xff800000308f7808 */ /* 0x000fe40003000000 */
[----:B------:R-:W-:Y:S01]  /*3a00*/  FMNMX.FTZ R64, R141, R64, !PT ;  /* 0x000000408d407209 */ /* 0x000fe20007810000 */
[----:B------:R-:W5:Y:S01]  /*3a10*/  MUFU.TANH R44, R44 ;  /* 0x0000002c002c7308 */ /* 0x000f620000002400 */
[----:B------:R-:W-:-:S02]  /*3a20*/  FSEL R95, R34, -INF , P4 ;  /* 0xff800000225f7808 */ /* 0x000fc40002000000 */
[----:B------:R-:W-:Y:S02]  /*3a30*/  ISETP.GT.AND P4, PT, R6, 0x81, PT ;  /* 0x000000810600780c */ /* 0x000fe40003f84270 */
[----:B------:R-:W-:Y:S02]  /*3a40*/  FSEL R153, R24, -INF , P5 ;  /* 0xff80000018997808 */ /* 0x000fe40002800000 */
[----:B------:R-:W-:Y:S01]  /*3a50*/  FMNMX.FTZ R64, R143, R64, !PT ;  /* 0x000000408f407209 */ /* 0x000fe20007810000 */
[----:B------:R-:W-:Y:S01]  /*3a60*/  MUFU.TANH R40, R40 ;  /* 0x0000002800287308 */ /* 0x000fe20000002400 */
[----:B-1----:R-:W-:Y:S02]  /*3a70*/  FSEL R97, R56, -INF , P3 ;  /* 0xff80000038617808 */ /* 0x002fe40001800000 */
[----:B------:R-:W-:Y:S02]  /*3a80*/  ISETP.GT.AND P3, PT, R6, 0x88, PT ;  /* 0x000000880600780c */ /* 0x000fe40003f64270 */
[----:B--2---:R-:W-:-:S02]  /*3a90*/  FSEL R155, R10, -INF , P4 ;  /* 0xff8000000a9b7808 */ /* 0x004fc40002000000 */
[----:B------:R-:W-:Y:S02]  /*3aa0*/  FMNMX.FTZ R64, R153, R64, !PT ;  /* 0x0000004099407209 */ /* 0x000fe40007810000 */
[----:B---3--:R-:W-:Y:S01]  /*3ab0*/  FSEL R29, R38, -INF , P2 ;  /* 0xff800000261d7808 */ /* 0x008fe20001000000 */
[----:B------:R-:W-:Y:S01]  /*3ac0*/  FMUL.FTZ R38, R31, UR10 ;  /* 0x0000000a1f267c20 */ /* 0x000fe20008410000 */
[----:B------:R-:W-:Y:S02]  /*3ad0*/  ISETP.GT.AND P2, PT, R6, 0x89, PT ;  /* 0x000000890600780c */ /* 0x000fe40003f44270 */
[----:B------:R-:W-:Y:S02]  /*3ae0*/  FSEL R157, R28, -INF , P3 ;  /* 0xff8000001c9d7808 */ /* 0x000fe40001800000 */
[----:B------:R-:W-:Y:S01]  /*3af0*/  FMNMX.FTZ R64, R155, R64, !PT ;  /* 0x000000409b407209 */ /* 0x000fe20007810000 */
[----:B------:R-:W1:Y:S01]  /*3b00*/  MUFU.TANH R38, R38 ;  /* 0x0000002600267308 */ /* 0x000e620000002400 */
[----:B----4-:R-:W-:-:S02]  /*3b10*/  FSEL R36, R36, -INF , P2 ;  /* 0xff80000024247808 */ /* 0x010fc40001000000 */
[----:B------:R-:W-:-:S04]  /*3b20*/  FMNMX.FTZ R75, R157, R64, !PT ;  /* 0x000000409d4b7209 */ /* 0x000fc80007810000 */
[----:B------:R-:W-:-:S05]  /*3b30*/  FMNMX.FTZ R6, R36, R75, !PT ;  /* 0x0000004b24067209 */ /* 0x000fca0007810000 */
[----:B------:R-:W2:Y:S02]  /*3b40*/  SHFL.BFLY PT, R75, R6, 0x2, 0x1f ;  /* 0x0c401f00064b7f89 */ /* 0x000ea400000e0000 */
[----:B--2---:R-:W-:-:S05]  /*3b50*/  FMNMX.FTZ R10, R6, R75, !PT ;  /* 0x0000004b060a7209 */ /* 0x004fca0007810000 */
[----:B------:R-:W2:Y:S02]  /*3b60*/  SHFL.BFLY PT, R75, R10, 0x1, 0x1f ;  /* 0x0c201f000a4b7f89 */ /* 0x000ea400000e0000 */
[----:B--2---:R-:W-:Y:S02]  /*3b70*/  FMNMX.FTZ R75, R10, R75, !PT ;  /* 0x0000004b0a4b7209 */ /* 0x004fe40007810000 */
[----:B------:R-:W-:Y:S02]  /*3b80*/  FMNMX.FTZ R10, R3, R4, !PT ;  /* 0x00000004030a7209 */ /* 0x000fe40007810000 */
[C---:B------:R-:W-:Y:S01]  /*3b90*/  FSETP.NEU.FTZ.AND P0, PT, R75.reuse, -INF , PT ;  /* 0xff8000004b00780b */ /* 0x040fe20003f1d000 */
[----:B------:R-:W-:Y:S01]  /*3ba0*/  FMUL.FTZ R34, R75, R74 ;  /* 0x0000004a4b227220 */ /* 0x000fe20000410000 */
[----:B------:R-:W-:-:S04]  /*3bb0*/  FMNMX.FTZ R10, R5, R10, !PT ;  /* 0x0000000a050a7209 */ /* 0x000fc80007810000 */
[----:B------:R-:W-:Y:S02]  /*3bc0*/  FMNMX.FTZ R12, R7, R10, !PT ;  /* 0x0000000a070c7209 */ /* 0x000fe40007810000 */
[----:B------:R-:W-:Y:S02]  /*3bd0*/  FSEL R34, R34, RZ, P0 ;  /* 0x000000ff22227208 */ /* 0x000fe40000000000 */
[----:B------:R-:W-:Y:S02]  /*3be0*/  FMNMX.FTZ R12, R9, R12, !PT ;  /* 0x0000000c090c7209 */ /* 0x000fe40007810000 */
[----:B------:R-:W-:Y:S01]  /*3bf0*/  ISETP.NE.AND P0, PT, R68, RZ, PT ;  /* 0x000000ff4400720c */ /* 0x000fe20003f05270 */
[--C-:B------:R-:W-:Y:S01]  /*3c00*/  FFMA.FTZ R6, R45, R74, -R34.reuse ;  /* 0x0000004a2d067223 */ /* 0x100fe20000010822 */
[----:B------:R-:W-:Y:S01]  /*3c10*/  FMNMX.FTZ R12, R11, R12, !PT ;  /* 0x0000000c0b0c7209 */ /* 0x000fe20007810000 */
[-CC-:B------:R-:W-:Y:S01]  /*3c20*/  FFMA.FTZ R105, R105, R74.reuse, -R34.reuse ;  /* 0x0000004a69697223 */ /* 0x180fe20000010822 */
[-CC-:B------:R-:W-:Y:S01]  /*3c30*/  FFMA.FTZ R45, R103, R74.reuse, -R34.reuse ;  /* 0x0000004a672d7223 */ /* 0x180fe20000010822 */
[----:B------:R-:W-:Y:S01]  /*3c40*/  FSEL R103, R46, -INF , P6 ;  /* 0xff8000002e677808 */ /* 0x000fe20003000000 */
[--C-:B------:R-:W-:Y:S01]  /*3c50*/  FFMA.FTZ R31, R107, R74, -R34.reuse ;  /* 0x0000004a6b1f7223 */ /* 0x100fe20000010822 */
[----:B------:R-:W-:Y:S01]  /*3c60*/  FMNMX.FTZ R12, R13, R12, !PT ;  /* 0x0000000c0d0c7209 */ /* 0x000fe20007810000 */
[-CC-:B------:R-:W-:Y:S01]  /*3c70*/  FFMA.FTZ R109, R109, R74.reuse, -R34.reuse ;  /* 0x0000004a6d6d7223 */ /* 0x180fe20000010822 */
[----:B-----5:R-:W-:Y:S01]  /*3c80*/  FSEL R107, R44, -INF , P4 ;  /* 0xff8000002c6b7808 */ /* 0x020fe20002000000 */
[--C-:B------:R-:W-:Y:S01]  /*3c90*/  FFMA.FTZ R32, R49, R74, -R34.reuse ;  /* 0x0000004a31207223 */ /* 0x100fe20000010822 */
[----:B------:R-:W-:Y:S01]  /*3ca0*/  FMNMX.FTZ R12, R15, R12, !PT ;  /* 0x0000000c0f0c7209 */ /* 0x000fe20007810000 */
[-CC-:B------:R-:W-:Y:S01]  /*3cb0*/  FFMA.FTZ R49, R111, R74.reuse, -R34.reuse ;  /* 0x0000004a6f317223 */ /* 0x180fe20000010822 */
[----:B-1----:R-:W-:Y:S01]  /*3cc0*/  FSEL R111, R38, -INF , P2 ;  /* 0xff800000266f7808 */ /* 0x002fe20001000000 */
[--C-:B------:R-:W-:Y:S01]  /*3cd0*/  FFMA.FTZ R39, R73, R74, -R34.reuse ;  /* 0x0000004a49277223 */ /* 0x100fe20000010822 */
[----:B------:R-:W-:Y:S01]  /*3ce0*/  FMNMX.FTZ R12, R21, R12, !PT ;  /* 0x0000000c150c7209 */ /* 0x000fe20007810000 */
[-CC-:B------:R-:W-:Y:S01]  /*3cf0*/  FFMA.FTZ R69, R69, R74.reuse, -R34.reuse ;  /* 0x0000004a45457223 */ /* 0x180fe20000010822 */
[-CC-:B------:R-:W-:Y:S01]  /*3d00*/  FFMA.FTZ R101, R101, R74.reuse, -R34.reuse ;  /* 0x0000004a65657223 */ /* 0x180fe20000010822 */
[--C-:B------:R-:W-:Y:S01]  /*3d10*/  FFMA.FTZ R113, R113, R74, -R34.reuse ;  /* 0x0000004a71717223 */ /* 0x100fe20000010822 */
[----:B------:R-:W-:Y:S01]  /*3d20*/  FMNMX.FTZ R12, R41, R12, !PT ;  /* 0x0000000c290c7209 */ /* 0x000fe20007810000 */
[-CC-:B------:R-:W-:Y:S01]  /*3d30*/  FFMA.FTZ R133, R8, R74.reuse, -R34.reuse ;  /* 0x0000004a08857223 */ /* 0x180fe20000010822 */
[-CC-:B------:R-:W-:Y:S01]  /*3d40*/  FFMA.FTZ R8, R55, R74.reuse, -R34.reuse ;  /* 0x0000004a37087223 */ /* 0x180fe20000010822 */
[--C-:B------:R-:W-:Y:S01]  /*3d50*/  FFMA.FTZ R135, R53, R74, -R34.reuse ;  /* 0x0000004a35877223 */ /* 0x100fe20000010822 */
[----:B------:R-:W-:Y:S01]  /*3d60*/  FMNMX.FTZ R12, R43, R12, !PT ;  /* 0x0000000c2b0c7209 */ /* 0x000fe20007810000 */
[-CC-:B------:R-:W-:Y:S01]  /*3d70*/  FFMA.FTZ R55, R59, R74.reuse, -R34.reuse ;  /* 0x0000004a3b377223 */ /* 0x180fe20000010822 */
[----:B------:R1:W-:Y:S01]  /*3d80*/  MUFU.EX2 R10, R69 ;  /* 0x00000045000a7308 */ /* 0x0003e20000000800 */
        /* <DEDUP_REMOVED lines=8> */
[--C-:B-1----:R-:W-:Y:S01]  /*3e10*/  FFMA.FTZ R69, R119, R74, -R34.reuse ;  /* 0x0000004a77457223 */ /* 0x102fe20000010822 */
        /* <DEDUP_REMOVED lines=11> */
[----:B------:R-:W-:Y:S01]  /*3ed0*/  FFMA.FTZ R115, R36, R74, -R34 ;  /* 0x0000004a24737223 */ /* 0x000fe20000010822 */
[----:B------:R-:W-:-:S04]  /*3ee0*/  FMNMX.FTZ R14, R33, R14, !PT ;  /* 0x0000000e210e7209 */ /* 0x000fc80007810000 */
[----:B------:R-:W-:Y:S02]  /*3ef0*/  FMNMX.FTZ R14, R65, R14, !PT ;  /* 0x0000000e410e7209 */ /* 0x000fe40007810000 */
[----:B------:R-:W-:Y:S01]  /*3f00*/  MUFU.EX2 R6, R6 ;  /* 0x0000000600067308 */ /* 0x000fe20000000800 */
[----:B-1----:R-:W-:Y:S01]  /*3f10*/  FFMA.FTZ R101, R143, R74, -R34 ;  /* 0x0000004a8f657223 */ /* 0x002fe20000010822 */
[----:B------:R-:W-:-:S04]  /*3f20*/  FMNMX.FTZ R14, R67, R14, !PT ;  /* 0x0000000e430e7209 */ /* 0x000fc80007810000 */
[----:B------:R-:W-:Y:S02]  /*3f30*/  FMNMX.FTZ R24, R35, R14, !PT ;  /* 0x0000000e23187209 */ /* 0x000fe40007810000 */
[----:B------:R1:W-:Y:S02]  /*3f40*/  MUFU.EX2 R14, R105 ;  /* 0x00000069000e7308 */ /* 0x0003e40000000800 */
[----:B------:R-:W-:-:S04]  /*3f50*/  FMNMX.FTZ R24, R83, R24, !PT ;  /* 0x0000001853187209 */ /* 0x000fc80007810000 */
[----:B------:R-:W-:Y:S02]  /*3f60*/  FMNMX.FTZ R24, R85, R24, !PT ;  /* 0x0000001855187209 */ /* 0x000fe40007810000 */
[----:B------:R-:W2:Y:S01]  /*3f70*/  MUFU.EX2 R133, R133 ;  /* 0x0000008500857308 */ /* 0x000ea20000000800 */
[----:B-1----:R-:W-:Y:S02]  /*3f80*/  FSEL R105, R42, -INF , P5 ;  /* 0xff8000002a697808 */ /* 0x002fe40002800000 */
[----:B------:R-:W-:-:S04]  /*3f90*/  FMNMX.FTZ R24, R37, R24, !PT ;  /* 0x0000001825187209 */ /* 0x000fc80007810000 */
[----:B------:R-:W-:Y:S01]  /*3fa0*/  FMNMX.FTZ R26, R87, R24, !PT ;  /* 0x00000018571a7209 */ /* 0x000fe20007810000 */
[----:B------:R-:W-:Y:S03]  /*3fb0*/  MUFU.EX2 R32, R32 ;  /* 0x0000002000207308 */ /* 0x000fe60000000800 */
[----:B------:R-:W-:-:S04]  /*3fc0*/  FMNMX.FTZ R26, R89, R26, !PT ;  /* 0x0000001a591a7209 */ /* 0x000fc80007810000 */
[----:B------:R-:W-:Y:S01]  /*3fd0*/  FMNMX.FTZ R26, R25, R26, !PT ;  /* 0x0000001a191a7209 */ /* 0x000fe20007810000 */
[----:B------:R1:W-:Y:S03]  /*3fe0*/  MUFU.EX2 R24, R109 ;  /* 0x0000006d00187308 */ /* 0x0003e60000000800 */
[----:B------:R-:W-:-:S04]  /*3ff0*/  FMNMX.FTZ R26, R91, R26, !PT ;  /* 0x0000001a5b1a7209 */ /* 0x000fc80007810000 */
[----:B------:R-:W-:Y:S01]  /*4000*/  FMNMX.FTZ R30, R93, R26, !PT ;  /* 0x0000001a5d1e7209 */ /* 0x000fe20007810000 */
[----:B------:R-:W-:Y:S01]  /*4010*/  MUFU.EX2 R135, R135 ;  /* 0x0000008700877308 */ /* 0x000fe20000000800 */
[----:B-1----:R-:W-:Y:S01]  /*4020*/  FSEL R109, R40, -INF , P3 ;  /* 0xff800000286d7808 */ /* 0x002fe20001800000 */
[----:B------:R-:W-:Y:S01]  /*4030*/  FFMA.FTZ R40, R125, R74, -R34 ;  /* 0x0000004a7d287223 */ /* 0x000fe20000010822 */
[----:B------:R-:W-:-:S04]  /*4040*/  FMNMX.FTZ R30, R95, R30, !PT ;  /* 0x0000001e5f1e7209 */ /* 0x000fc80007810000 */
[----:B------:R-:W-:Y:S01]  /*4050*/  FMNMX.FTZ R30, R97, R30, !PT ;  /* 0x0000001e611e7209 */ /* 0x000fe20007810000 */
[----:B------:R1:W-:Y:S03]  /*4060*/  MUFU.EX2 R26, R113 ;  /* 0x00000071001a7308 */ /* 0x0003e60000000800 */
[----:B------:R-:W-:-:S04]  /*4070*/  FMNMX.FTZ R30, R29, R30, !PT ;  /* 0x0000001e1d1e7209 */ /* 0x000fc80007810000 */
[----:B------:R-:W-:Y:S01]  /*4080*/  FMNMX.FTZ R42, R103, R30, !PT ;  /* 0x0000001e672a7209 */ /* 0x000fe20007810000 */
[----:B------:R-:W-:Y:S01]  /*4090*/  MUFU.EX2 R8, R8 ;  /* 0x0000000800087308 */ /* 0x000fe20000000800 */
[----:B-1----:R-:W-:Y:S02]  /*40a0*/  FFMA.FTZ R113, R155, R74, -R34 ;  /* 0x0000004a9b717223 */ /* 0x002fe40000010822 */
[----:B------:R-:W-:-:S04]  /*40b0*/  FMNMX.FTZ R42, R105, R42, !PT ;  /* 0x0000002a692a7209 */ /* 0x000fc80007810000 */
[----:B------:R-:W-:Y:S01]  /*40c0*/  FMNMX.FTZ R42, R107, R42, !PT ;  /* 0x0000002a6b2a7209 */ /* 0x000fe20007810000 */
[----:B------:R-:W-:Y:S03]  /*40d0*/  MUFU.EX2 R30, R117 ;  /* 0x00000075001e7308 */ /* 0x000fe60000000800 */
[----:B------:R-:W-:-:S04]  /*40e0*/  FMNMX.FTZ R42, R109, R42, !PT ;  /* 0x0000002a6d2a7209 */ /* 0x000fc80007810000 */
[----:B------:R-:W-:Y:S01]  /*40f0*/  FMNMX.FTZ R44, R111, R42, !PT ;  /* 0x0000002a6f2c7209 */ /* 0x000fe20007810000 */
[-CC-:B------:R-:W-:Y:S01]  /*4100*/  FFMA.FTZ R42, R129, R74.reuse, -R34.reuse ;  /* 0x0000004a812a7223 */ /* 0x180fe20000010822 */
[----:B------:R-:W-:Y:S03]  /*4110*/  MUFU.EX2 R55, R55 ;  /* 0x0000003700377308 */ /* 0x000fe60000000800 */
[----:B------:R-:W1:Y:S05]  /*4120*/  SHFL.BFLY PT, R73, R44, 0x2, 0x1f ;  /* 0x0c401f002c497f89 */ /* 0x000e6a00000e0000 */
[----:B------:R-:W-:Y:S08]  /*4130*/  MUFU.EX2 R39, R39 ;  /* 0x0000002700277308 */ /* 0x000ff00000000800 */
[----:B------:R-:W-:Y:S08]  /*4140*/  MUFU.EX2 R27, R27 ;  /* 0x0000001b001b7308 */ /* 0x000ff00000000800 */
[----:B------:R-:W-:Y:S01]  /*4150*/  MUFU.EX2 R28, R28 ;  /* 0x0000001c001c7308 */ /* 0x000fe20000000800 */
[----:B-1----:R-:W-:Y:S01]  /*4160*/  FMNMX.FTZ R50, R44, R73, !PT ;  /* 0x000000492c327209 */ /* 0x002fe20007810000 */
[----:B------:R-:W-:-:S04]  /*4170*/  FFMA.FTZ R44, R137, R74, -R34 ;  /* 0x0000004a892c7223 */ /* 0x000fc80000010822 */
[----:B------:R-:W1:Y:S02]  /*4180*/  SHFL.BFLY PT, R73, R50, 0x1, 0x1f ;  /* 0x0c201f0032497f89 */ /* 0x000e6400000e0000 */
[----:B------:R-:W-:Y:S08]  /*4190*/  MUFU.EX2 R20, R20 ;  /* 0x0000001400147308 */ /* 0x000ff00000000800 */
[----:B------:R-:W-:Y:S08]  /*41a0*/  MUFU.EX2 R53, R53 ;  /* 0x0000003500357308 */ /* 0x000ff00000000800 */
[----:B------:R-:W-:Y:S01]  /*41b0*/  MUFU.EX2 R45, R45 ;  /* 0x0000002d002d7308 */ /* 0x000fe20000000800 */
[----:B-1----:R-:W-:Y:S01]  /*41c0*/  FMNMX.FTZ R73, R50, R73, !PT ;  /* 0x0000004932497209 */ /* 0x002fe20007810000 */
[----:B------:R-:W-:-:S06]  /*41d0*/  FFMA.FTZ R50, R157, R74, -R34 ;  /* 0x0000004a9d327223 */ /* 0x000fcc0000010822 */
[----:B------:R-:W-:Y:S01]  /*41e0*/  MUFU.EX2 R31, R31 ;  /* 0x0000001f001f7308 */ /* 0x000fe20000000800 */
[C---:B------:R-:W-:Y:S01]  /*41f0*/  FSETP.NEU.FTZ.AND P2, PT, R73.reuse, -INF , PT ;  /* 0xff8000004900780b */ /* 0x040fe20003f5d000 */
[----:B------:R-:W-:-:S05]  /*4200*/  FMUL.FTZ R52, R73, R74 ;  /* 0x0000004a49347220 */ /* 0x000fca0000410000 */
[----:B------:R-:W-:Y:S01]  /*4210*/  FSEL R34, R52, RZ, P2 ;  /* 0x000000ff34227208 */ /* 0x000fe20001000000 */
[----:B------:R-:W-:Y:S01]  /*4220*/  MUFU.EX2 R49, R49 ;  /* 0x0000003100317308 */ /* 0x000fe20000000800 */
[----:B------:R-:W-:-:S03]  /*4230*/  ISETP.GE.AND P2, PT, R23, 0x91, PT ;  /* 0x000000911700780c */ /* 0x000fc60003f46270 */
[-CC-:B------:R-:W-:Y:S01]  /*4240*/  FFMA.FTZ R3, R3, R74.reuse, -R34.reuse ;  /* 0x0000004a03037223 */ /* 0x180fe20000010822 */
[-CC-:B------:R-:W-:Y:S01]  /*4250*/  FFMA.FTZ R4, R4, R74.reuse, -R34.reuse ;  /* 0x0000004a04047223 */ /* 0x180fe20000010822 */
[-CC-:B------:R-:W-:Y:S01]  /*4260*/  FFMA.FTZ R5, R5, R74.reuse, -R34.reuse ;  /* 0x0000004a05057223 */ /* 0x180fe20000010822 */
[-CC-:B------:R-:W-:Y:S01]  /*4270*/  FFMA.FTZ R7, R7, R74.reuse, -R34.reuse ;  /* 0x0000004a07077223 */ /* 0x180fe20000010822 */
[----:B------:R1:W-:Y:S01]  /*4280*/  MUFU.EX2 R66, R3 ;  /* 0x0000000300427308 */ /* 0x0003e20000000800 */
[-CC-:B------:R-:W-:Y:S01]  /*4290*/  FFMA.FTZ R9, R9, R74.reuse, -R34.reuse ;  /* 0x0000004a09097223 */ /* 0x180fe20000010822 */
[-CC-:B------:R-:W-:Y:S01]  /*42a0*/  FFMA.FTZ R36, R11, R74.reuse, -R34.reuse ;  /* 0x0000004a0b247223 */ /* 0x180fe20000010822 */
[-CC-:B------:R-:W-:Y:S01]  /*42b0*/  FFMA.FTZ R11, R13, R74.reuse, -R34.reuse ;  /* 0x0000004a0d0b7223 */ /* 0x180fe20000010822 */
[-CC-:B------:R-:W-:Y:S01]  /*42c0*/  FFMA.FTZ R64, R35, R74.reuse, -R34.reuse ;  /* 0x0000004a23407223 */ /* 0x180fe20000010822 */
[-CC-:B------:R-:W-:Y:S01]  /*42d0*/  FFMA.FTZ R52, R15, R74.reuse, -R34.reuse ;  /* 0x0000004a0f347223 */ /* 0x180fe20000010822 */
[-CC-:B------:R-:W-:Y:S01]  /*42e0*/  FFMA.FTZ R13, R43, R74.reuse, -R34.reuse ;  /* 0x0000004a2b0d7223 */ /* 0x180fe20000010822 */
[-CC-:B------:R-:W-:Y:S01]  /*42f0*/  FFMA.FTZ R54, R41, R74.reuse, -R34.reuse ;  /* 0x0000004a29367223 */ /* 0x180fe20000010822 */
[----:B------:R3:W4:Y:S01]  /*4300*/  MUFU.EX2 R117, R4 ;  /* 0x0000000400757308 */ /* 0x0007220000000800 */
[-CC-:B-1----:R-:W-:Y:S01]  /*4310*/  FFMA.FTZ R3, R21, R74.reuse, -R34.reuse ;  /* 0x0000004a15037223 */ /* 0x182fe20000010822 */
[-CC-:B------:R-:W-:Y:S01]  /*4320*/  FFMA.FTZ R56, R47, R74.reuse, -R34.reuse ;  /* 0x0000004a2f387223 */ /* 0x180fe20000010822 */
[-CC-:B------:R-:W-:Y:S01]  /*4330*/  FFMA.FTZ R15, R51, R74.reuse, -R34.reuse ;  /* 0x0000004a330f7223 */ /* 0x180fe20000010822 */
[-CC-:B------:R-:W-:Y:S01]  /*4340*/  FFMA.FTZ R58, R57, R74.reuse, -R34.reuse ;  /* 0x0000004a393a7223 */ /* 0x180fe20000010822 */
[-CC-:B------:R-:W-:Y:S01]  /*4350*/  FFMA.FTZ R41, R61, R74.reuse, -R34.reuse ;  /* 0x0000004a3d297223 */ /* 0x180fe20000010822 */
[-CC-:B------:R-:W-:Y:S01]  /*4360*/  FFMA.FTZ R60, R63, R74.reuse, -R34.reuse ;  /* 0x0000004a3f3c7223 */ /* 0x180fe20000010822 */
[-C--:B------:R-:W-:Y:S01]  /*4370*/  FFMA.FTZ R21, R33, R74.reuse, -R34 ;  /* 0x0000004a21157223 */ /* 0x080fe20000010822 */
[----:B------:R2:W1:Y:S01]  /*4380*/  MUFU.EX2 R68, R5 ;  /* 0x0000000500447308 */ /* 0x0004620000000800 */
[----:B---3--:R-:W-:Y:S01]  /*4390*/  @!P1 PRMT R4, RZ, 0x654, R0 ;  /* 0x00000654ff049816 */ /* 0x008fe20000000000 */
[-CC-:B------:R-:W-:Y:S01]  /*43a0*/  FFMA.FTZ R62, R65, R74.reuse, -R34.reuse ;  /* 0x0000004a413e7223 */ /* 0x180fe20000010822 */
[-CC-:B------:R-:W-:Y:S01]  /*43b0*/  FFMA.FTZ R33, R67, R74.reuse, -R34.reuse ;  /* 0x0000004a43217223 */ /* 0x180fe20000010822 */
[-CC-:B------:R-:W-:Y:S01]  /*43c0*/  FFMA.FTZ R83, R83, R74.reuse, -R34.reuse ;  /* 0x0000004a53537223 */ /* 0x180fe20000010822 */
[----:B------:R3:W-:Y:S01]  /*43d0*/  @!P1 SYNCS.ARRIVE.TRANS64.RED.A1T0 RZ, [R4+URZ], RZ ;  /* 0x000000ff04ff99a7 */ /* 0x0007e2000810043f */
[-CC-:B------:R-:W-:Y:S01]  /*43e0*/  FFMA.FTZ R23, R85, R74.reuse, -R34.reuse ;  /* 0x0000004a55177223 */ /* 0x180fe20000010822 */
[-CC-:B------:R-:W-:Y:S01]  /*43f0*/  FFMA.FTZ R89, R89, R74.reuse, -R34.reuse ;  /* 0x0000004a59597223 */ /* 0x180fe20000010822 */
[----:B------:R-:W5:Y:S01]  /*4400*/  MUFU.EX2 R7, R7 ;  /* 0x0000000700077308 */ /* 0x000f620000000800 */
[----:B--2---:R-:W-:Y:S01]  /*4410*/  FADD.FTZ R5, R6, R133 ;  /* 0x0000008506057221 */ /* 0x004fe20000010000 */
[----:B----4-:R-:W-:Y:S01]  /*4420*/  FADD.FTZ R35, R66, R117 ;  /* 0x0000007542237221 */ /* 0x010fe20000010000 */
[-CC-:B------:R-:W-:Y:S01]  /*4430*/  FFMA.FTZ R91, R91, R74.reuse, -R34.reuse ;  /* 0x0000004a5b5b7223 */ /* 0x180fe20000010822 */
[--C-:B------:R-:W-:Y:S01]  /*4440*/  FFMA.FTZ R93, R93, R74, -R34.reuse ;  /* 0x0000004a5d5d7223 */ /* 0x100fe20000010822 */
[----:B------:R-:W-:Y:S01]  /*4450*/  FADD.FTZ R70, R32, R5 ;  /* 0x0000000520467221 */ /* 0x000fe20000010000 */
[----:B------:R-:W-:Y:S01]  /*4460*/  F2FP.F16.F32.PACK_AB R5, R117, R66 ;  /* 0x000000427505723e */ /* 0x000fe200000000ff */
[----:B------:R-:W-:Y:S01]  /*4470*/  FFMA.FTZ R66, R25, R74, -R34 ;  /* 0x0000004a19427223 */ /* 0x000fe20000010822 */
[----:B------:R-:W2:Y:S01]  /*4480*/  MUFU.EX2 R9, R9 ;  /* 0x0000000900097308 */ /* 0x000ea20000000800 */
[----:B-1----:R-:W-:Y:S01]  /*4490*/  FADD.FTZ R72, R68, R35 ;  /* 0x0000002344487221 */ /* 0x002fe20000010000 */
[----:B------:R-:W-:Y:S01]  /*44a0*/  FADD.FTZ R43, R135, R70 ;  /* 0x00000046872b7221 */ /* 0x000fe20000010000 */
[----:B---3--:R-:W-:Y:S01]  /*44b0*/  F2FP.F16.F32.PACK_AB R4, R133, R6 ;  /* 0x000000068504723e */ /* 0x008fe200000000ff */
[--C-:B------:R-:W-:Y:S01]  /*44c0*/  FFMA.FTZ R35, R87, R74, -R34.reuse ;  /* 0x0000004a57237223 */ /* 0x100fe20000010822 */
[----:B------:R-:W-:Y:S01]  /*44d0*/  F2FP.F16.F32.PACK_AB R6, R135, R32 ;  /* 0x000000208706723e */ /* 0x000fe200000000ff */
[-CC-:B------:R-:W-:Y:S01]  /*44e0*/  FFMA.FTZ R32, R37, R74.reuse, -R34.reuse ;  /* 0x0000004a25207223 */ /* 0x180fe20000010822 */
[----:B------:R-:W-:Y:S01]  /*44f0*/  FFMA.FTZ R95, R95, R74, -R34 ;  /* 0x0000004a5f5f7223 */ /* 0x000fe20000010822 */
[----:B------:R-:W1:Y:S01]  /*4500*/  MUFU.EX2 R36, R36 ;  /* 0x0000002400247308 */ /* 0x000e620000000800 */
[C---:B-----5:R-:W-:Y:S01]  /*4510*/  FADD.FTZ R72, R7.reuse, R72 ;  /* 0x0000004807487221 */ /* 0x060fe20000010000 */
[----:B------:R-:W-:Y:S01]  /*4520*/  F2FP.F16.F32.PACK_AB R7, R7, R68 ;  /* 0x000000440707723e */ /* 0x000fe200000000ff */
[----:B------:R-:W-:Y:S01]  /*4530*/  FADD.FTZ R68, R8, R43 ;  /* 0x0000002b08447221 */ /* 0x000fe20000010000 */
[----:B------:R-:W-:Y:S01]  /*4540*/  F2FP.F16.F32.PACK_AB R8, R55, R8 ;  /* 0x000000083708723e */ /* 0x000fe200000000ff */
[-CC-:B------:R-:W-:Y:S01]  /*4550*/  FFMA.FTZ R97, R97, R74.reuse, -R34.reuse ;  /* 0x0000004a61617223 */ /* 0x180fe20000010822 */
[----:B------:R-:W-:Y:S01]  /*4560*/  FFMA.FTZ R103, R103, R74, -R34 ;  /* 0x0000004a67677223 */ /* 0x000fe20000010822 */
[----:B------:R-:W-:Y:S01]  /*4570*/  FADD.FTZ R37, R55, R68 ;  /* 0x0000004437257221 */ /* 0x000fe20000010000 */
[----:B------:R-:W3:Y:S01]  /*4580*/  MUFU.EX2 R11, R11 ;  /* 0x0000000b000b7308 */ /* 0x000ee20000000800 */
[----:B--2---:R-:W-:Y:S01]  /*4590*/  FADD.FTZ R25, R9, R72 ;  /* 0x0000004809197221 */ /* 0x004fe20000010000 */
[----:B------:R2:W-:Y:S01]  /*45a0*/  STSM.16.M88.4 [R2+0x24300], R4 ;  /* 0x0243000402007844 */ /* 0x0005e20000000200 */
[----:B------:R-:W-:Y:S01]  /*45b0*/  FADD.FTZ R70, R10, R37 ;  /* 0x000000250a467221 */ /* 0x000fe20000010000 */
[----:B------:R-:W-:Y:S01]  /*45c0*/  F2FP.F16.F32.PACK_AB R10, R39, R10 ;  /* 0x0000000a270a723e */ /* 0x000fe200000000ff */
[-CC-:B------:R-:W-:Y:S01]  /*45d0*/  FFMA.FTZ R105, R105, R74.reuse, -R34.reuse ;  /* 0x0000004a69697223 */ /* 0x180fe20000010822 */
[-C--:B------:R-:W-:Y:S01]  /*45e0*/  FFMA.FTZ R107, R107, R74.reuse, -R34 ;  /* 0x0000004a6b6b7223 */ /* 0x080fe20000010822 */
[----:B------:R-:W-:Y:S01]  /*45f0*/  FADD.FTZ R70, R39, R70 ;  /* 0x0000004627467221 */ /* 0x000fe20000010000 */
[----:B------:R-:W4:Y:S01]  /*4600*/  MUFU.EX2 R52, R52 ;  /* 0x0000003400347308 */ /* 0x000f220000000800 */
[C---:B-1----:R-:W-:Y:S01]  /*4610*/  FADD.FTZ R68, R36.reuse, R25 ;  /* 0x0000001924447221 */ /* 0x042fe20000010000 */
[-CC-:B------:R-:W-:Y:S01]  /*4620*/  FFMA.FTZ R25, R29, R74.reuse, -R34.reuse ;  /* 0x0000004a1d197223 */ /* 0x180fe20000010822 */
[----:B------:R-:W-:Y:S01]  /*4630*/  F2FP.F16.F32.PACK_AB R9, R36, R9 ;  /* 0x000000092409723e */ /* 0x000fe200000000ff */
[-CC-:B------:R-:W-:Y:S01]  /*4640*/  FFMA.FTZ R109, R109, R74.reuse, -R34.reuse ;  /* 0x0000004a6d6d7223 */ /* 0x180fe20000010822 */
[----:B------:R-:W-:Y:S01]  /*4650*/  FFMA.FTZ R34, R111, R74, -R34 ;  /* 0x0000004a6f227223 */ /* 0x000fe20000010822 */
[----:B------:R-:W-:-:S02]  /*4660*/  IMAD.MOV.U32 R67, RZ, RZ, R71 ;  /* 0x000000ffff437224 */ /* 0x000fc400078e0047 */
[----:B------:R-:W1:Y:S01]  /*4670*/  MUFU.EX2 R3, R3 ;  /* 0x0000000300037308 */ /* 0x000e620000000800 */
[----:B---3--:R-:W-:Y:S01]  /*4680*/  FADD.FTZ R37, R11, R68 ;  /* 0x000000440b257221 */ /* 0x008fe20000010000 */
[----:B--2---:R-:W-:Y:S01]  /*4690*/  F2FP.F16.F32.PACK_AB R4, R28, R27 ;  /* 0x0000001b1c04723e */ /* 0x004fe200000000ff */
[--C-:B------:R-:W-:Y:S02]  /*46a0*/  IMAD.MOV.U32 R65, RZ, RZ, R71.reuse ;  /* 0x000000ffff417224 */ /* 0x100fe400078e0047 */
[--C-:B------:R-:W-:Y:S02]  /*46b0*/  IMAD.MOV.U32 R63, RZ, RZ, R71.reuse ;  /* 0x000000ffff3f7224 */ /* 0x100fe400078e0047 */
[----:B------:R-:W-:Y:S01]  /*46c0*/  IMAD.MOV.U32 R61, RZ, RZ, R71 ;  /* 0x000000ffff3d7224 */ /* 0x000fe200078e0047 */
[----:B------:R-:W2:Y:S01]  /*46d0*/  MUFU.EX2 R54, R54 ;  /* 0x0000003600367308 */ /* 0x000ea20000000800 */
[C---:B----4-:R-:W-:Y:S01]  /*46e0*/  FADD.FTZ R68, R52.reuse, R37 ;  /* 0x0000002534447221 */ /* 0x050fe20000010000 */
[----:B------:R-:W-:Y:S01]  /*46f0*/  FADD.FTZ R37, R27, R70 ;  /* 0x000000461b257221 */ /* 0x000fe20000010000 */
[----:B------:R-:W-:Y:S01]  /*4700*/  F2FP.F16.F32.PACK_AB R11, R52, R11 ;  /* 0x0000000b340b723e */ /* 0x000fe200000000ff */
[----:B------:R-:W-:-:S02]  /*4710*/  IMAD.MOV.U32 R57, RZ, RZ, R71 ;  /* 0x000000ffff397224 */ /* 0x000fc400078e0047 */
[----:B------:R-:W-:Y:S01]  /*4720*/  FADD.FTZ R37, R28, R37 ;  /* 0x000000251c257221 */ /* 0x000fe20000010000 */
[----:B------:R-:W-:Y:S01]  /*4730*/  IMAD.MOV.U32 R55, RZ, RZ, R71 ;  /* 0x000000ffff377224 */ /* 0x000fe200078e0047 */
[----:B------:R-:W3:Y:S01]  /*4740*/  MUFU.EX2 R13, R13 ;  /* 0x0000000d000d7308 */ /* 0x000ee20000000800 */
[----:B-1----:R-:W-:Y:S01]  /*4750*/  FADD.FTZ R43, R3, R68 ;  /* 0x00000044032b7221 */ /* 0x002fe20000010000 */
[----:B------:R-:W-:Y:S01]  /*4760*/  FADD.FTZ R70, R20, R37 ;  /* 0x0000002514467221 */ /* 0x000fe20000010000 */
[----:B------:R-:W-:Y:S01]  /*4770*/  STSM.16.M88.4 [R2+0x25b00], R8 ;  /* 0x025b000802007844 */ /* 0x000fe20000000200 */
[--C-:B------:R-:W-:Y:S02]  /*4780*/  IMAD.MOV.U32 R51, RZ, RZ, R71.reuse ;  /* 0x000000ffff337224 */ /* 0x100fe400078e0047 */
[----:B------:R-:W-:Y:S01]  /*4790*/  FADD.FTZ R47, R53, R70 ;  /* 0x00000046352f7221 */ /* 0x000fe20000010000 */
[----:B------:R-:W-:Y:S01]  /*47a0*/  IMAD.MOV.U32 R39, RZ, RZ, R71 ;  /* 0x000000ffff277224 */ /* 0x000fe200078e0047 */
[----:B------:R-:W1:Y:S01]  /*47b0*/  MUFU.EX2 R56, R56 ;  /* 0x0000003800387308 */ /* 0x000e620000000800 */
[----:B--2---:R-:W-:Y:S01]  /*47c0*/  FADD.FTZ R68, R54, R43 ;  /* 0x0000002b36447221 */ /* 0x004fe20000010000 */
[----:B------:R-:W-:Y:S01]  /*47d0*/  FADD.FTZ R70, R12, R47 ;  /* 0x0000002f0c467221 */ /* 0x000fe20000010000 */
[----:B------:R-:W-:-:S02]  /*47e0*/  F2FP.F16.F32.PACK_AB R5, R54, R3 ;  /* 0x000000033605723e */ /* 0x000fc400000000ff */
[C---:B------:R-:W-:Y:S01]  /*47f0*/  F2FP.F16.F32.PACK_AB R12, R45.reuse, R12 ;  /* 0x0000000c2d0c723e */ /* 0x040fe200000000ff */
[----:B------:R-:W-:Y:S01]  /*4800*/  FADD.FTZ R47, R45, R70 ;  /* 0x000000462d2f7221 */ /* 0x000fe20000010000 */
[----:B------:R-:W-:Y:S01]  /*4810*/  MOV R70, R71 ;  /* 0x0000004700467202 */ /* 0x000fe20000000f00 */
[----:B------:R-:W2:Y:S01]  /*4820*/  MUFU.EX2 R15, R15 ;  /* 0x0000000f000f7308 */ /* 0x000ea20000000800 */
[----:B---3--:R-:W-:Y:S01]  /*4830*/  FADD.FTZ R37, R13, R68 ;  /* 0x000000440d257221 */ /* 0x008fe20000010000 */
[----:B------:R-:W-:Y:S01]  /*4840*/  FADD.FTZ R6, R14, R47 ;  /* 0x0000002f0e067221 */ /* 0x000fe20000010000 */
[----:B------:R-:W-:-:S03]  /*4850*/  F2FP.F16.F32.PACK_AB R14, R31, R14 ;  /* 0x0000000e1f0e723e */ /* 0x000fc600000000ff */
[----:B------:R-:W-:Y:S01]  /*4860*/  FADD.FTZ R27, R31, R6 ;  /* 0x000000061f1b7221 */ /* 0x000fe20000010000 */
[----:B------:R-:W-:Y:S01]  /*4870*/  F2FP.F16.F32.PACK_AB R6, R53, R20 ;  /* 0x000000143506723e */ /* 0x000fe200000000ff */
[----:B------:R-:W3:Y:S01]  /*4880*/  MUFU.EX2 R58, R58 ;  /* 0x0000003a003a7308 */ /* 0x000ee20000000800 */
[----:B-1----:R-:W-:Y:S01]  /*4890*/  FADD.FTZ R68, R56, R37 ;  /* 0x0000002538447221 */ /* 0x002fe20000010000 */
[----:B------:R-:W-:Y:S01]  /*48a0*/  FADD.FTZ R52, R24, R27 ;  /* 0x0000001b18347221 */ /* 0x000fe20000010000 */
[----:B------:R-:W-:Y:S01]  /*48b0*/  F2FP.F16.F32.PACK_AB R24, R49, R24 ;  /* 0x000000183118723e */ /* 0x000fe200000000ff */
[--C-:B------:R-:W-:Y:S02]  /*48c0*/  IMAD.MOV.U32 R53, RZ, RZ, R71.reuse ;  /* 0x000000ffff357224 */ /* 0x100fe400078e0047 */
[----:B------:R-:W-:Y:S02]  /*48d0*/  IMAD.MOV.U32 R31, RZ, RZ, R71 ;  /* 0x000000ffff1f7224 */ /* 0x000fe400078e0047 */
[----:B------:R-:W1:Y:S01]  /*48e0*/  MUFU.EX2 R41, R41 ;  /* 0x0000002900297308 */ /* 0x000e620000000800 */
[----:B--2---:R-:W-:-:S07]  /*48f0*/  FADD.FTZ R37, R15, R68 ;  /* 0x000000440f257221 */ /* 0x004fce0000010000 */
[----:B------:R-:W2:Y:S01]  /*4900*/  MUFU.EX2 R60, R60 ;  /* 0x0000003c003c7308 */ /* 0x000ea20000000800 */
[----:B---3--:R-:W-:Y:S01]  /*4910*/  FADD.FTZ R68, R58, R37 ;  /* 0x000000253a447221 */ /* 0x008fe20000010000 */
[----:B------:R-:W-:-:S06]  /*4920*/  IMAD.MOV.U32 R37, RZ, RZ, R71 ;  /* 0x000000ffff257224 */ /* 0x000fcc00078e0047 */
[----:B------:R-:W3:Y:S01]  /*4930*/  MUFU.EX2 R21, R21 ;  /* 0x0000001500157308 */ /* 0x000ee20000000800 */
[----:B-1----:R-:W-:Y:S01]  /*4940*/  FADD.FTZ R7, R41, R68 ;  /* 0x0000004429077221 */ /* 0x002fe20000010000 */
[----:B------:R-:W-:-:S06]  /*4950*/  IMAD.MOV.U32 R68, RZ, RZ, R71 ;  /* 0x000000ffff447224 */ /* 0x000fcc00078e0047 */
[----:B------:R-:W1:Y:S01]  /*4960*/  MUFU.EX2 R62, R62 ;  /* 0x0000003e003e7308 */ /* 0x000e620000000800 */
[----:B--2---:R-:W-:Y:S01]  /*4970*/  FADD.FTZ R28, R60, R7 ;  /* 0x000000073c1c7221 */ /* 0x004fe20000010000 */
[----:B------:R-:W-:Y:S01]  /*4980*/  F2FP.F16.F32.PACK_AB R7, R56, R13 ;  /* 0x0000000d3807723e */ /* 0x000fe200000000ff */
[----:B------:R-:W-:Y:S01]  /*4990*/  FADD.FTZ R13, R49, R52 ;  /* 0x00000034310d7221 */ /* 0x000fe20000010000 */
[--C-:B------:R-:W-:Y:S02]  /*49a0*/  IMAD.MOV.U32 R56, RZ, RZ, R71.reuse ;  /* 0x000000ffff387224 */ /* 0x100fe400078e0047 */
[----:B------:R-:W-:Y:S02]  /*49b0*/  IMAD.MOV.U32 R49, RZ, RZ, R71 ;  /* 0x000000ffff317224 */ /* 0x000fe400078e0047 */
[----:B------:R-:W-:Y:S01]  /*49c0*/  FADD.FTZ R52, R26, R13 ;  /* 0x0000000d1a347221 */ /* 0x000fe20000010000 */
[----:B------:R-:W2:Y:S01]  /*49d0*/  MUFU.EX2 R33, R33 ;  /* 0x0000002100217308 */ /* 0x000ea20000000800 */
[----:B---3--:R-:W-:Y:S01]  /*49e0*/  FADD.FTZ R3, R21, R28 ;  /* 0x0000001c15037221 */ /* 0x008fe20000010000 */
[----:B------:R3:W-:Y:S01]  /*49f0*/  STSM.16.M88.4 [R2+0x27300], R4 ;  /* 0x0273000402007844 */ /* 0x0007e20000000200 */
[----:B------:R-:W-:-:S02]  /*4a00*/  F2FP.F16.F32.PACK_AB R13, R58, R15 ;  /* 0x0000000f3a0d723e */ /* 0x000fc400000000ff */
[----:B------:R-:W-:Y:S01]  /*4a10*/  F2FP.F16.F32.PACK_AB R15, R60, R41 ;  /* 0x000000293c0f723e */ /* 0x000fe200000000ff */
[----:B------:R-:W-:Y:S01]  /*4a20*/  IMAD.MOV.U32 R60, RZ, RZ, R71 ;  /* 0x000000ffff3c7224 */ /* 0x000fe200078e0047 */
[----:B------:R-:W-:Y:S01]  /*4a30*/  MOV R58, R71 ;  /* 0x00000047003a7202 */ /* 0x000fe20000000f00 */
[----:B------:R-:W4:Y:S01]  /*4a40*/  MUFU.EX2 R59, R59 ;  /* 0x0000003b003b7308 */ /* 0x000f220000000800 */
[----:B-1----:R-:W-:Y:S01]  /*4a50*/  FADD.FTZ R28, R62, R3 ;  /* 0x000000033e1c7221 */ /* 0x002fe20000010000 */
[----:B------:R-:W-:Y:S06]  /*4a60*/  STSM.16.M88.4 [R2+0x28b00], R12 ;  /* 0x028b000c02007844 */ /* 0x000fec0000000200 */
[----:B------:R-:W1:Y:S01]  /*4a70*/  MUFU.EX2 R64, R64 ;  /* 0x0000004000407308 */ /* 0x000e620000000800 */
[----:B--2---:R-:W-:-:S07]  /*4a80*/  FADD.FTZ R3, R33, R28 ;  /* 0x0000001c21037221 */ /* 0x004fce0000010000 */
[----:B------:R-:W2:Y:S01]  /*4a90*/  MUFU.EX2 R0, R83 ;  /* 0x0000005300007308 */ /* 0x000ea20000000800 */
[C---:B----4-:R-:W-:Y:S01]  /*4aa0*/  FADD.FTZ R27, R59.reuse, R52 ;  /* 0x000000343b1b7221 */ /* 0x050fe20000010000 */
[----:B------:R-:W-:Y:S01]  /*4ab0*/  F2FP.F16.F32.PACK_AB R26, R59, R26 ;  /* 0x0000001a3b1a723e */ /* 0x000fe200000000ff */
[----:B------:R-:W-:Y:S02]  /*4ac0*/  IMAD.MOV.U32 R59, RZ, RZ, R71 ;  /* 0x000000ffff3b7224 */ /* 0x000fe400078e0047 */
[----:B------:R-:W-:-:S03]  /*4ad0*/  FADD.FTZ R28, R30, R27 ;  /* 0x0000001b1e1c7221 */ /* 0x000fc60000010000 */
[----:B------:R-:W4:Y:S01]  /*4ae0*/  MUFU.EX2 R69, R69 ;  /* 0x0000004500457308 */ /* 0x000f220000000800 */
[----:B-1----:R-:W-:-:S07]  /*4af0*/  FADD.FTZ R3, R64, R3 ;  /* 0x0000000340037221 */ /* 0x002fce0000010000 */
[----:B------:R-:W1:Y:S01]  /*4b00*/  MUFU.EX2 R23, R23 ;  /* 0x0000001700177308 */ /* 0x000e620000000800 */
[----:B--2---:R-:W-:-:S07]  /*4b10*/  FADD.FTZ R52, R0, R3 ;  /* 0x0000000300347221 */ /* 0x004fce0000010000 */
[----:B------:R-:W2:Y:S01]  /*4b20*/  MUFU.EX2 R38, R38 ;  /* 0x0000002600267308 */ /* 0x000ea20000000800 */
[C---:B----4-:R-:W-:Y:S01]  /*4b30*/  FADD.FTZ R3, R69.reuse, R28 ;  /* 0x0000001c45037221 */ /* 0x050fe20000010000 */
[----:B---3--:R-:W-:Y:S01]  /*4b40*/  F2FP.F16.F32.PACK_AB R4, R69, R30 ;  /* 0x0000001e4504723e */ /* 0x008fe200000000ff */
[----:B------:R-:W-:Y:S01]  /*4b50*/  IMAD.MOV.U32 R69, RZ, RZ, R71 ;  /* 0x000000ffff457224 */ /* 0x000fe200078e0047 */
[----:B------:R-:W-:-:S04]  /*4b60*/  MOV R30, R71 ;  /* 0x00000047001e7202 */ /* 0x000fc80000000f00 */
[----:B------:R-:W3:Y:S01]  /*4b70*/  MUFU.EX2 R32, R32 ;  /* 0x0000002000207308 */ /* 0x000ee20000000800 */
[C---:B-1----:R-:W-:Y:S01]  /*4b80*/  FADD.FTZ R27, R23.reuse, R52 ;  /* 0x00000034171b7221 */ /* 0x042fe20000010000 */
[----:B------:R-:W-:-:S06]  /*4b90*/  F2FP.F16.F32.PACK_AB R5, R23, R0 ;  /* 0x000000001705723e */ /* 0x000fcc00000000ff */
[----:B------:R-:W1:Y:S01]  /*4ba0*/  MUFU.EX2 R77, R77 ;  /* 0x0000004d004d7308 */ /* 0x000e620000000800 */
[----:B--2---:R-:W-:-:S07]  /*4bb0*/  FADD.FTZ R52, R38, R3 ;  /* 0x0000000326347221 */ /* 0x004fce0000010000 */
[----:B------:R-:W2:Y:S01]  /*4bc0*/  MUFU.EX2 R35, R35 ;  /* 0x0000002300237308 */ /* 0x000ea20000000800 */
[----:B---3--:R-:W-:Y:S01]  /*4bd0*/  FADD.FTZ R54, R32, R27 ;  /* 0x0000001b20367221 */ /* 0x008fe20000010000 */
[----:B------:R-:W-:Y:S01]  /*4be0*/  F2FP.F16.F32.PACK_AB R27, R64, R33 ;  /* 0x00000021401b723e */ /* 0x000fe200000000ff */
[--C-:B------:R-:W-:Y:S02]  /*4bf0*/  IMAD.MOV.U32 R64, RZ, RZ, R71.reuse ;  /* 0x000000ffff407224 */ /* 0x100fe400078e0047 */
[----:B------:R-:W-:-:S03]  /*4c00*/  IMAD.MOV.U32 R33, RZ, RZ, R71 ;  /* 0x000000ffff217224 */ /* 0x000fc600078e0047 */
[----:B------:R-:W3:Y:S01]  /*4c10*/  MUFU.EX2 R40, R40 ;  /* 0x0000002800287308 */ /* 0x000ee20000000800 */
[----:B-1----:R-:W-:Y:S01]  /*4c20*/  FADD.FTZ R3, R77, R52 ;  /* 0x000000344d037221 */ /* 0x002fe20000010000 */
[----:B------:R-:W-:-:S06]  /*4c30*/  IMAD.MOV.U32 R52, RZ, RZ, R71 ;  /* 0x000000ffff347224 */ /* 0x000fcc00078e0047 */
[----:B------:R-:W1:Y:S01]  /*4c40*/  MUFU.EX2 R29, R89 ;  /* 0x00000059001d7308 */ /* 0x000e620000000800 */
[----:B--2---:R-:W-:-:S07]  /*4c50*/  FADD.FTZ R54, R35, R54 ;  /* 0x0000003623367221 */ /* 0x004fce0000010000 */
[----:B------:R-:W2:Y:S01]  /*4c60*/  MUFU.EX2 R66, R66 ;  /* 0x0000004200427308 */ /* 0x000ea20000000800 */
[----:B---3--:R-:W-:-:S07]  /*4c70*/  FADD.FTZ R6, R40, R3 ;  /* 0x0000000328067221 */ /* 0x008fce0000010000 */
[----:B------:R-:W3:Y:S01]  /*4c80*/  MUFU.EX2 R43, R91 ;  /* 0x0000005b002b7308 */ /* 0x000ee20000000800 */
[----:B-1----:R-:W-:Y:S01]  /*4c90*/  FADD.FTZ R3, R29, R54 ;  /* 0x000000361d037221 */ /* 0x002fe20000010000 */
[----:B------:R-:W-:-:S06]  /*4ca0*/  MOV R54, R71 ;  /* 0x0000004700367202 */ /* 0x000fcc0000000f00 */
[----:B------:R-:W1:Y:S01]  /*4cb0*/  MUFU.EX2 R79, R79 ;  /* 0x0000004f004f7308 */ /* 0x000e620000000800 */
[C---:B--2---:R-:W-:Y:S01]  /*4cc0*/  FADD.FTZ R8, R66.reuse, R3 ;  /* 0x0000000342087221 */ /* 0x044fe20000010000 */
[----:B------:R-:W-:Y:S01]  /*4cd0*/  F2FP.F16.F32.PACK_AB R41, R66, R29 ;  /* 0x0000001d4229723e */ /* 0x000fe200000000ff */
[----:B------:R-:W-:Y:S01]  /*4ce0*/  IMAD.MOV.U32 R29, RZ, RZ, R71 ;  /* 0x000000ffff1d7224 */ /* 0x000fe200078e0047 */
[----:B------:R-:W-:-:S04]  /*4cf0*/  MOV R66, R71 ;  /* 0x0000004700427202 */ /* 0x000fc80000000f00 */
[----:B------:R-:W2:Y:S01]  /*4d00*/  MUFU.EX2 R36, R93 ;  /* 0x0000005d00247308 */ /* 0x000ea20000000800 */
[----:B---3--:R-:W-:-:S07]  /*4d10*/  FADD.FTZ R3, R43, R8 ;  /* 0x000000082b037221 */ /* 0x008fce0000010000 */
[----:B------:R-:W3:Y:S01]  /*4d20*/  MUFU.EX2 R42, R42 ;  /* 0x0000002a002a7308 */ /* 0x000ee20000000800 */
[----:B-1----:R-:W-:Y:S01]  /*4d30*/  FADD.FTZ R7, R79, R6 ;  /* 0x000000064f077221 */ /* 0x002fe20000010000 */
[----:B------:R-:W-:Y:S02]  /*4d40*/  F2FP.F16.F32.PACK_AB R6, R77, R38 ;  /* 0x000000264d06723e */ /* 0x000fe400000000ff */
[----:B------:R-:W-:Y:S02]  /*4d50*/  F2FP.F16.F32.PACK_AB R40, R79, R40 ;  /* 0x000000284f28723e */ /* 0x000fe400000000ff */
[----:B------:R-:W-:Y:S02]  /*4d60*/  MOV R38, R71 ;  /* 0x0000004700267202 */ /* 0x000fe40000000f00 */
[----:B------:R-:W1:Y:S01]  /*4d70*/  MUFU.EX2 R95, R95 ;  /* 0x0000005f005f7308 */ /* 0x000e620000000800 */
[C---:B--2---:R-:W-:Y:S01]  /*4d80*/  FADD.FTZ R8, R36.reuse, R3 ;  /* 0x0000000324087221 */ /* 0x044fe20000010000 */
[----:B------:R-:W-:Y:S01]  /*4d90*/  F2FP.F16.F32.PACK_AB R43, R36, R43 ;  /* 0x0000002b242b723e */ /* 0x000fe200000000ff */
[----:B------:R-:W-:-:S05]  /*4da0*/  IMAD.MOV.U32 R36, RZ, RZ, R71 ;  /* 0x000000ffff247224 */ /* 0x000fca00078e0047 */
[----:B------:R-:W2:Y:S01]  /*4db0*/  MUFU.EX2 R81, R81 ;  /* 0x0000005100517308 */ /* 0x000ea20000000800 */
[----:B---3--:R-:W-:Y:S01]  /*4dc0*/  FADD.FTZ R10, R42, R7 ;  /* 0x000000072a0a7221 */ /* 0x008fe20000010000 */
[----:B------:R-:W-:Y:S01]  /*4dd0*/  F2FP.F16.F32.PACK_AB R7, R35, R32 ;  /* 0x000000202307723e */ /* 0x000fe200000000ff */
[--C-:B------:R-:W-:Y:S02]  /*4de0*/  IMAD.MOV.U32 R35, RZ, RZ, R71.reuse ;  /* 0x000000ffff237224 */ /* 0x100fe400078e0047 */
[----:B------:R-:W-:-:S03]  /*4df0*/  IMAD.MOV.U32 R32, RZ, RZ, R71 ;  /* 0x000000ffff207224 */ /* 0x000fc600078e0047 */
[----:B------:R-:W3:Y:S01]  /*4e00*/  MUFU.EX2 R20, R97 ;  /* 0x0000006100147308 */ /* 0x000ee20000000800 */
[----:B-1----:R-:W-:-:S07]  /*4e10*/  FADD.FTZ R3, R95, R8 ;  /* 0x000000085f037221 */ /* 0x002fce0000010000 */
[----:B------:R-:W1:Y:S01]  /*4e20*/  MUFU.EX2 R44, R44 ;  /* 0x0000002c002c7308 */ /* 0x000e620000000800 */
[C---:B--2---:R-:W-:Y:S01]  /*4e30*/  FADD.FTZ R9, R81.reuse, R10 ;  /* 0x0000000a51097221 */ /* 0x044fe20000010000 */
[----:B------:R-:W-:-:S06]  /*4e40*/  F2FP.F16.F32.PACK_AB R42, R81, R42 ;  /* 0x0000002a512a723e */ /* 0x000fcc00000000ff */
[----:B------:R2:W4:Y:S01]  /*4e50*/  MUFU.EX2 R47, R25 ;  /* 0x00000019002f7308 */ /* 0x0005220000000800 */
[C---:B---3--:R-:W-:Y:S01]  /*4e60*/  FADD.FTZ R8, R20.reuse, R3 ;  /* 0x0000000314087221 */ /* 0x048fe20000010000 */
[----:B------:R-:W-:-:S06]  /*4e70*/  F2FP.F16.F32.PACK_AB R45, R20, R95 ;  /* 0x0000005f142d723e */ /* 0x000fcc00000000ff */
[----:B------:R-:W3:Y:S01]  /*4e80*/  MUFU.EX2 R99, R99 ;  /* 0x0000006300637308 */ /* 0x000ee20000000800 */
[----:B--2---:R-:W-:Y:S01]  /*4e90*/  F2FP.F16.F32.PACK_AB R25, R62, R21 ;  /* 0x000000153e19723e */ /* 0x004fe200000000ff */
[----:B-1----:R-:W-:Y:S01]  /*4ea0*/  FADD.FTZ R10, R44, R9 ;  /* 0x000000092c0a7221 */ /* 0x002fe20000010000 */
[----:B------:R-:W-:-:S03]  /*4eb0*/  MOV R62, R71 ;  /* 0x00000047003e7202 */ /* 0x000fc60000000f00 */
[----:B------:R1:W-:Y:S02]  /*4ec0*/  STSM.16.M88.4 [R2+0x2a300], R24 ;  /* 0x02a3001802007844 */ /* 0x0003e40000000200 */
[----:B------:R-:W2:Y:S01]  /*4ed0*/  MUFU.EX2 R28, R103 ;  /* 0x00000067001c7308 */ /* 0x000ea20000000800 */
[----:B----4-:R-:W-:Y:S01]  /*4ee0*/  FADD.FTZ R3, R47, R8 ;  /* 0x000000082f037221 */ /* 0x010fe20000010000 */
[----:B------:R4:W-:Y:S04]  /*4ef0*/  STSM.16.M88.4 [R2+0x2bb00], R4 ;  /* 0x02bb000402007844 */ /* 0x0009e80000000200 */
[----:B------:R5:W-:Y:S02]  /*4f00*/  STSM.16.M88.4 [R2+0x2d300], R40 ;  /* 0x02d3002802007844 */ /* 0x000be40000000200 */
[----:B------:R-:W5:Y:S01]  /*4f10*/  MUFU.EX2 R46, R46 ;  /* 0x0000002e002e7308 */ /* 0x000f620000000800 */
[C---:B---3--:R-:W-:Y:S01]  /*4f20*/  FADD.FTZ R9, R99.reuse, R10 ;  /* 0x0000000a63097221 */ /* 0x048fe20000010000 */
[----:B------:R-:W-:Y:S01]  /*4f30*/  F2FP.F16.F32.PACK_AB R44, R99, R44 ;  /* 0x0000002c632c723e */ /* 0x000fe200000000ff */
[----:B-1----:R-:W-:Y:S01]  /*4f40*/  IMAD.MOV.U32 R27, RZ, RZ, R71 ;  /* 0x000000ffff1b7224 */ /* 0x002fe200078e0047 */
[----:B------:R-:W-:-:S04]  /*4f50*/  MOV R26, R71 ;  /* 0x00000047001a7202 */ /* 0x000fc80000000f00 */
[----:B------:R-:W1:Y:S01]  /*4f60*/  MUFU.EX2 R101, R101 ;  /* 0x0000006500657308 */ /* 0x000e620000000800 */
[C---:B--2---:R-:W-:Y:S01]  /*4f70*/  F2FP.F16.F32.PACK_AB R47, R28.reuse, R47 ;  /* 0x0000002f1c2f723e */ /* 0x044fe200000000ff */
[----:B----4-:R-:W-:Y:S01]  /*4f80*/  FADD.FTZ R4, R28, R3 ;  /* 0x000000031c047221 */ /* 0x010fe20000010000 */
[--C-:B------:R-:W-:Y:S02]  /*4f90*/  IMAD.MOV.U32 R28, RZ, RZ, R71.reuse ;  /* 0x000000ffff1c7224 */ /* 0x100fe400078e0047 */
[--C-:B------:R-:W-:Y:S01]  /*4fa0*/  IMAD.MOV.U32 R25, RZ, RZ, R71.reuse ;  /* 0x000000ffff197224 */ /* 0x100fe200078e0047 */
[----:B-----5:R-:W-:Y:S01]  /*4fb0*/  MOV R42, R71 ;  /* 0x00000047002a7202 */ /* 0x020fe20000000f00 */
[----:B------:R-:W-:Y:S01]  /*4fc0*/  IMAD.MOV.U32 R43, RZ, RZ, R71 ;  /* 0x000000ffff2b7224 */ /* 0x000fe200078e0047 */
[----:B------:R-:W2:Y:S01]  /*4fd0*/  MUFU.EX2 R105, R105 ;  /* 0x0000006900697308 */ /* 0x000ea20000000800 */
[----:B------:R-:W-:Y:S01]  /*4fe0*/  FADD.FTZ R10, R46, R9 ;  /* 0x000000092e0a7221 */ /* 0x000fe20000010000 */
[----:B------:R-:W-:-:S02]  /*4ff0*/  IMAD.MOV.U32 R41, RZ, RZ, R71 ;  /* 0x000000ffff297224 */ /* 0x000fc400078e0047 */
[--C-:B------:R-:W-:Y:S02]  /*5000*/  IMAD.MOV.U32 R40, RZ, RZ, R71.reuse ;  /* 0x000000ffff287224 */ /* 0x100fe400078e0047 */
[----:B------:R-:W-:Y:S02]  /*5010*/  IMAD.MOV.U32 R24, RZ, RZ, R71 ;  /* 0x000000ffff187224 */ /* 0x000fe400078e0047 */
[----:B------:R-:W3:Y:S01]  /*5020*/  MUFU.EX2 R48, R48 ;  /* 0x0000003000307308 */ /* 0x000ee20000000800 */
[C---:B-1----:R-:W-:Y:S01]  /*5030*/  F2FP.F16.F32.PACK_AB R46, R101.reuse, R46 ;  /* 0x0000002e652e723e */ /* 0x042fe200000000ff */
[----:B------:R-:W-:-:S04]  /*5040*/  FADD.FTZ R5, R101, R10 ;  /* 0x0000000a65057221 */ /* 0x000fc80000010000 */
[----:B------:R1:W-:Y:S02]  /*5050*/  STSM.16.M88.4 [R2+0x2eb00], R44 ;  /* 0x02eb002c02007844 */ /* 0x0003e40000000200 */
[----:B------:R-:W4:Y:S01]  /*5060*/  MUFU.EX2 R113, R113 ;  /* 0x0000007100717308 */ /* 0x000f220000000800 */
[----:B--2---:R-:W-:-:S07]  /*5070*/  FADD.FTZ R3, R105, R4 ;  /* 0x0000000469037221 */ /* 0x004fce0000010000 */
[----:B------:R-:W-:Y:S01]  /*5080*/  MUFU.EX2 R50, R50 ;  /* 0x0000003200327308 */ /* 0x000fe20000000800 */
[----:B---3--:R-:W-:Y:S01]  /*5090*/  FADD.FTZ R6, R48, R5 ;  /* 0x0000000530067221 */ /* 0x008fe20000010000 */
[----:B-1----:R-:W-:Y:S01]  /*50a0*/  IMAD.MOV.U32 R47, RZ, RZ, R71 ;  /* 0x000000ffff2f7224 */ /* 0x002fe200078e0047 */
[----:B------:R-:W-:-:S05]  /*50b0*/  MOV R46, R71 ;  /* 0x00000047002e7202 */ /* 0x000fca0000000f00 */
[----:B------:R-:W1:Y:S01]  /*50c0*/  MUFU.EX2 R115, R115 ;  /* 0x0000007300737308 */ /* 0x000e620000000800 */
[C---:B----4-:R-:W-:Y:S01]  /*50d0*/  F2FP.F16.F32.PACK_AB R104, R113.reuse, R48 ;  /* 0x000000307168723e */ /* 0x050fe200000000ff */
[----:B------:R-:W-:Y:S01]  /*50e0*/  FADD.FTZ R5, R113, R6 ;  /* 0x0000000671057221 */ /* 0x000fe20000010000 */
[--C-:B------:R-:W-:Y:S02]  /*50f0*/  IMAD.MOV.U32 R48, RZ, RZ, R71.reuse ;  /* 0x000000ffff307224 */ /* 0x100fe400078e0047 */
[--C-:B------:R-:W-:Y:S02]  /*5100*/  IMAD.MOV.U32 R45, RZ, RZ, R71.reuse ;  /* 0x000000ffff2d7224 */ /* 0x100fe400078e0047 */
[----:B------:R-:W-:Y:S01]  /*5110*/  IMAD.MOV.U32 R44, RZ, RZ, R71 ;  /* 0x000000ffff2c7224 */ /* 0x000fe200078e0047 */
[----:B------:R-:W2:Y:S08]  /*5120*/  MUFU.EX2 R0, R107 ;  /* 0x0000006b00007308 */ /* 0x000eb00000000800 */
[----:B------:R-:W-:Y:S01]  /*5130*/  MUFU.EX2 R109, R109 ;  /* 0x0000006d006d7308 */ /* 0x000fe20000000800 */
[----:B-1----:R-:W-:-:S07]  /*5140*/  F2FP.F16.F32.PACK_AB R106, R115, R50 ;  /* 0x00000032736a723e */ /* 0x002fce00000000ff */
[----:B------:R-:W1:Y:S01]  /*5150*/  MUFU.EX2 R34, R34 ;  /* 0x0000002200227308 */ /* 0x000e620000000800 */
[C---:B--2---:R-:W-:Y:S01]  /*5160*/  F2FP.F16.F32.PACK_AB R105, R0.reuse, R105 ;  /* 0x000000690069723e */ /* 0x044fe200000000ff */
[----:B------:R-:W-:Y:S01]  /*5170*/  FADD.FTZ R4, R0, R3 ;  /* 0x0000000300047221 */ /* 0x000fe20000010000 */
[----:B------:R-:W-:Y:S01]  /*5180*/  FADD.FTZ R0, R50, R5 ;  /* 0x0000000532007221 */ /* 0x000fe20000010000 */
[----:B------:R-:W-:-:S03]  /*5190*/  MOV R50, R71 ;  /* 0x0000004700327202 */ /* 0x000fc60000000f00 */
[----:B------:R-:W-:Y:S01]  /*51a0*/  FADD.FTZ R0, R115, R0 ;  /* 0x0000000073007221 */ /* 0x000fe20000010000 */
[----:B-1----:R-:W-:Y:S01]  /*51b0*/  F2FP.F16.F32.PACK_AB R107, R34, R109 ;  /* 0x0000006d226b723e */ /* 0x002fe200000000ff */
[----:B------:R-:W-:-:S04]  /*51c0*/  FADD.FTZ R109, R109, R4 ;  /* 0x000000046d6d7221 */ /* 0x000fc80000010000 */
[----:B------:R1:W-:Y:S01]  /*51d0*/  STSM.16.M88.4 [R2+0x30300], R104 ;  /* 0x0303006802007844 */ /* 0x0003e20000000200 */
[----:B------:R-:W-:Y:S01]  /*51e0*/  FADD.FTZ R4, R34, R109 ;  /* 0x0000006d22047221 */ /* 0x000fe20000010000 */
[----:B------:R-:W-:Y:S01]  /*51f0*/  MOV R34, R71 ;  /* 0x0000004700227202 */ /* 0x000fe20000000f00 */
[----:B------:R2:W-:Y:S06]  /*5200*/  MEMBAR.ALL.CTA ;  /* 0x0000000000007992 */ /* 0x0005ec0000008000 */
[----:B--2---:R-:W2:Y:S02]  /*5210*/  FENCE.VIEW.ASYNC.S ;  /* 0x00000000000073c6 */ /* 0x004ea40000000000 */
[----:B--2---:R-:W-:Y:S01]  /*5220*/  NOP ;  /* 0x0000000000007918 */ /* 0x004fe20000000000 */
[----:B------:R-:W-:Y:S05]  /*5230*/  @!P2 BRA `(.L_x_15) ;  /* 0x00000040007ca947 */ /* 0x000fea0003800000 */
[----:B------:R-:W-:Y:S01]  /*5240*/  VIADD R3, R22, 0xfffffffe ;  /* 0xfffffffe16037836 */ /* 0x000fe20000000000 */
[----:B------:R-:W-:Y:S01]  /*5250*/  MOV R6, R73 ;  /* 0x0000004900067202 */ /* 0x000fe20000000f00 */
[----:B------:R-:W-:Y:S01]  /*5260*/  IMAD.MOV.U32 R5, RZ, RZ, R75 ;  /* 0x000000ffff057224 */ /* 0x000fe200078e004b */
[----:B------:R-:W-:Y:S02]  /*5270*/  CS2R R70, SRZ ;  /* 0x0000000000467805 */ /* 0x000fe4000001ff00 */
[----:B------:R-:W-:Y:S02]  /*5280*/  CS2R R68, SRZ ;  /* 0x0000000000447805 */ /* 0x000fe4000001ff00 */
[----:B------:R-:W-:Y:S02]  /*5290*/  CS2R R66, SRZ ;  /* 0x0000000000427805 */ /* 0x000fe4000001ff00 */
[----:B------:R-:W-:Y:S02]  /*52a0*/  CS2R R64, SRZ ;  /* 0x0000000000407805 */ /* 0x000fe4000001ff00 */
[----:B------:R-:W-:-:S02]  /*52b0*/  CS2R R62, SRZ ;  /* 0x00000000003e7805 */ /* 0x000fc4000001ff00 */
[----:B------:R-:W-:Y:S02]  /*52c0*/  CS2R R60, SRZ ;  /* 0x00000000003c7805 */ /* 0x000fe4000001ff00 */
        /* <DEDUP_REMOVED lines=17> */
[----:B------:R-:W-:Y:S01]  /*53e0*/  CS2R R24, SRZ ;  /* 0x0000000000187805 */ /* 0x000fe2000001ff00 */
[----:B------:R-:W-:Y:S01]  /*53f0*/  UMOV UR7, UR60 ;  /* 0x0000003c00077c82 */ /* 0x000fe20008000000 */
[----:B------:R-:W-:Y:S01]  /*5400*/  UMOV UR6, UR38 ;  /* 0x0000002600067c82 */ /* 0x000fe20008000000 */
[----:B------:R-:W-:-:S05]  /*5410*/  ULDC UR5, c[0x0][0x9d8] ;  /* 0x0002760000057ab9 */ /* 0x000fca0000000800 */
.L_x_24:
[----:B------:R-:W-:Y:S01]  /*5420*/  UIADD3 UR38, UR6, 0x1, URZ ;  /* 0x0000000106267890 */ /* 0x000fe2000fffe03f */
[----:B------:R-:W-:-:S03]  /*5430*/  ISETP.NE.AND P3, PT, RZ, UR61, PT ;  /* 0x0000003dff007c0c */ /* 0x000fc6000bf65270 */
[----:B------:R-:W-:-:S04]  /*5440*/  UISETP.NE.AND UP0, UPT, UR38, 0x2, UPT ;  /* 0x000000022600788c */ /* 0x000fc8000bf05270 */
[----:B------:R-:W-:Y:S02]  /*5450*/  USEL UR60, URZ, 0x1, UP0 ;  /* 0x000000013f3c7887 */ /* 0x000fe40008000000 */
[----:B------:R-:W-:Y:S02]  /*5460*/  USEL UR38, UR38, URZ, UP0 ;  /* 0x0000003f26267287 */ /* 0x000fe40008000000 */
[----:B------:R-:W-:Y:S02]  /*5470*/  ULOP3.LUT UR60, UR7, UR60, URZ, 0x3c, !UPT ;  /* 0x0000003c073c7292 */ /* 0x000fe4000f8e3c3f */
[----:B--2---:R-:W-:Y:S10]  /*5480*/  @P3 BRA `(.L_x_16) ;  /* 0x00000000002c3947 */ /* 0x004ff40003800000 */
[----:B------:R-:W-:Y:S05]  /*5490*/  @!P0 BRA `(.L_x_17) ;  /* 0x0000000000048947 */ /* 0x000fea0003800000 */
[----:B------:R-:W-:Y:S01]  /*54a0*/  BPT.TRAP 0x1 ;  /* 0x000000040000795c */ /* 0x000fe20000300000 */
.L_x_17:
[----:B------:R-:W-:Y:S01]  /*54b0*/  ULEA UR4, UR38, UR39, 0x3 ;  /* 0x0000002726047291 */ /* 0x000fe2000f8e183f */
[----:B------:R-:W-:-:S05]  /*54c0*/  IMAD.U32 R7, RZ, RZ, UR60 ;  /* 0x0000003cff077e24 */ /* 0x000fca000f8e00ff */
[----:B------:R-:W-:-:S04]  /*54d0*/  SHF.L.U32 R7, R7, 0x1f, RZ ;  /* 0x0000001f07077819 */ /* 0x000fc800000006ff */
[----:B------:R2:W3:Y:S01]  /*54e0*/  SYNCS.PHASECHK.TRANS64.TRYWAIT P2, [UR4+0x31c30], R7 ;  /* 0x031c3007ff0075a7 */ /* 0x0004e20008040144 */
[----:B------:R-:W-:Y:S05]  /*54f0*/  @!P0 BRA `(.L_x_18) ;  /* 0x0000000000048947 */ /* 0x000fea0003800000 */
[----:B------:R-:W-:Y:S01]  /*5500*/  BPT.TRAP 0x1 ;  /* 0x000000040000795c */ /* 0x000fe20000300000 */
.L_x_18:
[----:B---3--:R-:W-:Y:S05]  /*5510*/  @P2 BRA `(.L_x_16) ;  /* 0x0000000000082947 */ /* 0x008fea0003800000 */
[----:B------:R-:W3:Y:S02]  /*5520*/  SYNCS.PHASECHK.TRANS64.TRYWAIT P2, [UR4+0x31c30], R7 ;  /* 0x031c3007ff0075a7 */ /* 0x000ee40008040144 */
[----:B---3--:R-:W-:Y:S05]  /*5530*/  @!P2 BRA `(.L_x_19) ;  /* 0x000000800034a947 */ /* 0x008fea0003800000 */
.L_x_16:
[----:B---3--:R-:W3:Y:S01]  /*5540*/  S2R R8, SR_TID.X ;  /* 0x0000000000087919 */ /* 0x008ee20000002100 */
[----:B------:R-:W-:Y:S01]  /*5550*/  UIMAD UR4, UR38, 0x6c0, UR37 ;  /* 0x000006c0260478a4 */ /* 0x000fe2000f8e0225 */
[----:B------:R-:W-:Y:S01]  /*5560*/  UMOV UR31, 0x80000020 ;  /* 0x80000020001f7882 */ /* 0x000fe20000000000 */
[----:B------:R-:W-:Y:S02]  /*5570*/  UMOV UR32, UR28 ;  /* 0x0000001c00207c82 */ /* 0x000fe40008000000 */
[----:B------:R-:W-:Y:S01]  /*5580*/  UIADD3 UR34, UR4, 0x40, URZ ;  /* 0x0000004004227890 */ /* 0x000fe2000fffe03f */
[----:B------:R-:W-:Y:S02]  /*5590*/  UMOV UR33, UR29 ;  /* 0x0000001d00217c82 */ /* 0x000fe40008000000 */
[----:B------:R-:W-:Y:S01]  /*55a0*/  UMOV UR30, UR4 ;  /* 0x00000004001e7c82 */ /* 0x000fe20008000000 */
[----:B------:R-:W-:Y:S01]  /*55b0*/  UMOV UR35, 0x80000020 ;  /* 0x8000002000237882 */ /* 0x000fe20000000000 */
[----:B------:R-:W-:Y:S01]  /*55c0*/  UIADD3 UR42, UR4, 0x80, URZ ;  /* 0x00000080042a7890 */ /* 0x000fe2000fffe03f */
[----:B------:R-:W-:Y:S01]  /*55d0*/  UMOV UR40, UR28 ;  /* 0x0000001c00287c82 */ /* 0x000fe20008000000 */
        /* <DEDUP_REMOVED lines=15> */
[----:B---3--:R-:W-:Y:S01]  /*56d0*/  SHF.R.U32.HI R8, RZ, 0x7, R8 ;  /* 0x00000007ff087819 */ /* 0x008fe20000011608 */
[----:B------:R-:W-:Y:S01]  /*56e0*/  UMOV UR56, UR28 ;  /* 0x0000001c00387c82 */ /* 0x000fe20008000000 */
[----:B------:R-:W-:Y:S01]  /*56f0*/  UMOV UR57, UR29 ;  /* 0x0000001d00397c82 */ /* 0x000fe20008000000 */
[----:B------:R-:W-:Y:S01]  /*5700*/  UMOV UR59, 0x80000020 ;  /* 0x80000020003b7882 */ /* 0x000fe20000000000 */
[----:B------:R-:W-:Y:S01]  /*5710*/  UIADD3 UR10, UR4, 0x200, URZ ;  /* 0x00000200040a7890 */ /* 0x000fe2000fffe03f */
[----:B--2---:R-:W-:Y:S01]  /*5720*/  VIADD R7, R8, 0x8 ;  /* 0x0000000808077836 */ /* 0x004fe20000000000 */
[----:B------:R-:W-:Y:S01]  /*5730*/  UMOV UR11, 0x80000020 ;  /* 0x80000020000b7882 */ /* 0x000fe20000000000 */
[----:B------:R-:W-:Y:S01]  /*5740*/  UIADD3 UR14, UR4, 0x202, URZ ;  /* 0x00000202040e7890 */ /* 0x000fe2000fffe03f */
[----:B------:R-:W-:-:S02]  /*5750*/  UMOV UR15, 0x80000020 ;  /* 0x80000020000f7882 */ /* 0x000fc40000000000 */
[----:B------:R2:W-:Y:S01]  /*5760*/  BAR.SYNC.DEFER_BLOCKING R7, 0x100 ;  /* 0x000400070000751d */ /* 0x0005e20000010000 */
[----:B------:R-:W-:Y:S02]  /*5770*/  UIADD3 UR18, UR4, 0x242, URZ ;  /* 0x0000024204127890 */ /* 0x000fe4000fffe03f */
[----:B------:R-:W-:Y:S02]  /*5780*/  UIADD3 UR22, UR4, 0x480, URZ ;  /* 0x0000048004167890 */ /* 0x000fe4000fffe03f */
[----:B------:R-:W-:Y:S01]  /*5790*/  UIADD3 UR26, UR4, 0x482, URZ ;  /* 0x00000482041a7890 */ /* 0x000fe2000fffe03f */
[----:B------:R-:W-:Y:S01]  /*57a0*/  UMOV UR19, 0x80000020 ;  /* 0x8000002000137882 */ /* 0x000fe20000000000 */
[----:B------:R-:W-:Y:S01]  /*57b0*/  UMOV UR23, 0x80000020 ;  /* 0x8000002000177882 */ /* 0x000fe20000000000 */
[----:B------:R-:W-:Y:S01]  /*57c0*/  UMOV UR27, 0x80000020 ;  /* 0x80000020001b7882 */ /* 0x000fe20000000000 */
[----:B------:R-:W-:-:S06]  /*57d0*/  WARPGROUP.ARRIVE ;  /* 0x00000000000079c5 */ /* 0x000fcc0000000000 */
[----:B------:R-:W-:Y:S01]  /*57e0*/  HGMMA.64x16x16.F32 R136, gdesc[UR28], RZ, !UPT, gsb0 ;  /* 0x002000001c8879f0 */ /* 0x000fe2000c0008ff */
[----:B------:R-:W-:Y:S01]  /*57f0*/  UIADD3 UR30, UR4, 0x1c0, URZ ;  /* 0x000001c0041e7890 */ /* 0x000fe2000fffe03f */
[----:B------:R-:W-:Y:S01]  /*5800*/  UMOV UR31, 0x80000020 ;  /* 0x80000020001f7882 */ /* 0x000fe20000000000 */
[----:B------:R-:W-:Y:S02]  /*5810*/  WARPGROUP.DEPBAR.LE gsb0, 0x0 ;  /* 0x00008000000079c5 */ /* 0x000fe40000010000 */
[----:B------:R-:W-:-:S06]  /*5820*/  WARPGROUP.ARRIVE ;  /* 0x00000000000079c5 */ /* 0x000fcc0000000000 */
[----:B------:R-:W-:Y:S01]  /*5830*/  HGMMA.64x16x16.F32 R128, gdesc[UR32], RZ, !UPT, gsb0 ;  /* 0x00200000208079f0 */ /* 0x000fe2000c0008ff */
[----:B------:R-:W-:Y:S01]  /*5840*/  UIADD3 UR34, UR4, 0x42, URZ ;  /* 0x0000004204227890 */ /* 0x000fe2000fffe03f */
[----:B------:R-:W-:Y:S01]  /*5850*/  UMOV UR32, UR8 ;  /* 0x0000000800207c82 */ /* 0x000fe20008000000 */
[----:B------:R-:W-:Y:S01]  /*5860*/  UMOV UR33, UR9 ;  /* 0x0000000900217c82 */ /* 0x000fe20008000000 */
        /* <DEDUP_REMOVED lines=16> */
[----:B-1----:R-:W-:-:S06]  /*5970*/  WARPGROUP.ARRIVE ;  /* 0x00000000000079c5 */ /* 0x002fcc0000000000 */
        /* <DEDUP_REMOVED lines=22> */
[----:B------:R-:W-:Y:S01]  /*5ae0*/  UMOV UR30, UR10 ;  /* 0x0000000a001e7c82 */ /* 0x000fe20008000000 */
[----:B------:R-:W-:Y:S01]  /*5af0*/  UMOV UR31, 0x80000020 ;  /* 0x80000020001f7882 */ /* 0x000fe20000000000 */
[----:B------:R-:W-:Y:S01]  /*5b00*/  UIADD3 UR10, UR4, 0x2, URZ ;  /* 0x00000002040a7890 */ /* 0x000fe2000fffe03f */
[----:B------:R-:W-:Y:S02]  /*5b10*/  WARPGROUP.DEPBAR.LE gsb0, 0x0 ;  /* 0x00008000000079c5 */ /* 0x000fe40000010000 */
[----:B------:R-:W-:-:S06]  /*5b20*/  WARPGROUP.ARRIVE ;  /* 0x00000000000079c5 */ /* 0x000fcc0000000000 */
[----:B------:R-:W-:Y:S03]  /*5b30*/  HGMMA.64x16x16.F32 R72, gdesc[UR28], RZ, !UPT, gsb0 ;  /* 0x002000001c4879f0 */ /* 0x000fe6000c0008ff */
        /* <DEDUP_REMOVED lines=8> */
[----:B------:R-:W-:Y:S01]  /*5bc0*/  UIADD3 UR34, UR4, 0x280, URZ ;  /* 0x0000028004227890 */ /* 0x000fe2000fffe03f */
[----:B------:R-:W-:Y:S01]  /*5bd0*/  UMOV UR32, UR12 ;  /* 0x0000000c00207c82 */ /* 0x000fe20008000000 */
[----:B------:R-:W-:Y:S01]  /*5be0*/  UMOV UR33, UR13 ;  /* 0x0000000d00217c82 */ /* 0x000fe20008000000 */
        /* <DEDUP_REMOVED lines=45> */
[----:B------:R-:W-:Y:S02]  /*5ec0*/  UIADD3 UR10, UR4, 0x440, URZ ;  /* 0x00000440040a7890 */ /* 0x000fe4000fffe03f */
        /* <DEDUP_REMOVED lines=172> */
[----:B------:R-:W-:Y:S01]  /*6990*/  UIADD3 UR4, UR4, 0x682, URZ ;  /* 0x0000068204047890 */ /* 0x000fe2000fffe03f */
[----:B------:R-:W-:Y:S02]  /*69a0*/  WARPGROUP.DEPBAR.LE gsb0, 0x0 ;  /* 0x00008000000079c5 */ /* 0x000fe40000010000 */
[----:B------:R-:W-:-:S06]  /*69b0*/  WARPGROUP.ARRIVE ;  /* 0x00000000000079c5 */ /* 0x000fcc0000000000 */
[----:B------:R-:W-:Y:S03]  /*69c0*/  HGMMA.64x16x16.F32 R128, gdesc[UR32], R128, gsb0 ;  /* 0x00200000208079f0 */ /* 0x000fe60008000880 */
        /* <DEDUP_REMOVED lines=24> */
[----:B--2---:R-:W-:Y:S05]  /*6b50*/  @P3 BRA `(.L_x_20) ;  /* 0x00000000002c3947 */ /* 0x004fea0003800000 */
[----:B------:R-:W-:Y:S05]  /*6b60*/  @!P0 BRA `(.L_x_21) ;  /* 0x0000000000048947 */ /* 0x000fea0003800000 */
[----:B------:R-:W-:Y:S01]  /*6b70*/  BPT.TRAP 0x1 ;  /* 0x000000040000795c */ /* 0x000fe20000300000 */
.L_x_21:
[----:B------:R-:W-:Y:S01]  /*6b80*/  ULEA UR4, UR6, UR39, 0x3 ;  /* 0x0000002706047291 */ /* 0x000fe2000f8e183f */
[----:B------:R-:W-:-:S04]  /*6b90*/  MOV R7, UR7 ;  /* 0x0000000700077c02 */ /* 0x000fc80008000f00 */
[----:B------:R-:W-:-:S04]  /*6ba0*/  SHF.L.U32 R7, R7, 0x1f, RZ ;  /* 0x0000001f07077819 */ /* 0x000fc800000006ff */
[----:B------:R1:W2:Y:S01]  /*6bb0*/  SYNCS.PHASECHK.TRANS64.TRYWAIT P2, [UR4+0x31c50], R7 ;  /* 0x031c5007ff0075a7 */ /* 0x0002a20008040144 */
[----:B------:R-:W-:Y:S05]  /*6bc0*/  @!P0 BRA `(.L_x_22) ;  /* 0x0000000000048947 */ /* 0x000fea0003800000 */
[----:B------:R-:W-:Y:S01]  /*6bd0*/  BPT.TRAP 0x1 ;  /* 0x000000040000795c */ /* 0x000fe20000300000 */
.L_x_22:
[----:B--2---:R-:W-:Y:S05]  /*6be0*/  @P2 BRA `(.L_x_20) ;  /* 0x0000000000082947 */ /* 0x004fea0003800000 */
[----:B------:R-:W2:Y:S02]  /*6bf0*/  SYNCS.PHASECHK.TRANS64.TRYWAIT P2, [UR4+0x31c50], R7 ;  /* 0x031c5007ff0075a7 */ /* 0x000ea40008040144 */
[----:B--2---:R-:W-:Y:S05]  /*6c00*/  @!P2 BRA `(.L_x_23) ;  /* 0x000000680098a947 */ /* 0x004fea0003800000 */
.L_x_20:
[----:B------:R-:W-:Y:S01]  /*6c10*/  UIADD3 UR4, UR39, 0x200, URZ ;  /* 0x0000020027047890 */ /* 0x000fe2000fffe03f */
[----:B------:R-:W-:Y:S01]  /*6c20*/  R2UR UR10, R18 ;  /* 0x00000000120a72ca */ /* 0x000fe200000e0000 */
[----:B------:R-:W-:Y:S01]  /*6c30*/  WARPGROUP.ARRIVE ;  /* 0x00000000000079c5 */ /* 0x000fe20000000000 */
[----:B------:R-:W-:Y:S01]  /*6c40*/  UMOV UR33, 0xc0000010 ;  /* 0xc000001000217882 */ /* 0x000fe20000000000 */
[----:B------:R-:W-:Y:S01]  /*6c50*/  USHF.R.U32.HI UR4, URZ, 0x4, UR4 ;  /* 0x000000043f047899 */ /* 0x000fe20008011604 */
[----:B-12---:R-:W-:Y:S01]  /*6c60*/  FMUL.FTZ R7, R136, UR5 ;  /* 0x0000000588077c20 */ /* 0x006fe20008410000 */
[----:B------:R-:W-:Y:S01]  /*6c70*/  UMOV UR35, 0x80000020 ;  /* 0x8000002000237882 */ /* 0x000fe20000000000 */
[----:B------:R-:W-:Y:S01]  /*6c80*/  FMUL.FTZ R8, R137, UR5 ;  /* 0x0000000589087c20 */ /* 0x000fe20008410000 */
[----:B------:R-:W-:Y:S01]  /*6c90*/  ULOP3.LUT UR4, UR4, 0x3fff, URZ, 0xc0, !UPT ;  /* 0x00003fff04047892 */ /* 0x000fe2000f8ec03f */
[----:B------:R-:W-:Y:S01]  /*6ca0*/  FMUL.FTZ R11, R140, UR5 ;  /* 0x000000058c0b7c20 */ /* 0x000fe20008410000 */
[----:B------:R-:W-:Y:S01]  /*6cb0*/  FMUL.FTZ R12, R141, UR5 ;  /* 0x000000058d0c7c20 */ /* 0x000fe20008410000 */
[----:B------:R-:W1:Y:S01]  /*6cc0*/  MUFU.TANH R7, R7 ;  /* 0x0000000700077308 */ /* 0x000e620000002400 */
[----:B------:R-:W-:Y:S01]  /*6cd0*/  ULOP3.LUT UR7, UR4, 0x2400000, URZ, 0xfc, !UPT ;  /* 0x0240000004077892 */ /* 0x000fe2000f8efc3f */
[----:B------:R-:W-:Y:S01]  /*6ce0*/  FMUL.FTZ R15, R128, UR5 ;  /* 0x00000005800f7c20 */ /* 0x000fe20008410000 */
[----:B------:R-:W-:Y:S01]  /*6cf0*/  ULOP3.LUT UR4, UR10, 0x10000, URZ, 0xfc, !UPT ;  /* 0x000100000a047892 */ /* 0x000fe2000f8efc3f */
[----:B------:R-:W-:Y:S01]  /*6d00*/  FMUL.FTZ R20, R129, UR5 ;  /* 0x0000000581147c20 */ /* 0x000fe20008410000 */
[----:B------:R-:W-:Y:S01]  /*6d10*/  UIMAD UR7, UR6, 0x6c0, UR7 ;  /* 0x000006c0060778a4 */ /* 0x000fe2000f8e0207 */
[----:B------:R-:W-:Y:S01]  /*6d20*/  FMUL.FTZ R22, R131, UR5 ;  /* 0x0000000583167c20 */ /* 0x000fe20008410000 */
[----:B------:R-:W-:Y:S01]  /*6d30*/  FMUL.FTZ R23, R132, UR5 ;  /* 0x0000000584177c20 */ /* 0x000fe20008410000 */
[----:B------:R-:W2:Y:S01]  /*6d40*/  MUFU.TANH R8, R8 ;  /* 0x0000000800087308 */ /* 0x000ea20000002400 */
[----:B------:R-:W-:Y:S01]  /*6d50*/  FMUL.FTZ R128, R133, UR5 ;  /* 0x0000000585807c20 */ /* 0x000fe20008410000 */
[----:B------:R-:W-:Y:S01]  /*6d60*/  UMOV UR32, UR4 ;  /* 0x0000000400207c82 */ /* 0x000fe20008000000 */
[----:B------:R-:W-:Y:S01]  /*6d70*/  FMUL.FTZ R120, R120, UR5 ;  /* 0x0000000578787c20 */ /* 0x000fe20008410000 */
[----:B------:R-:W-:Y:S01]  /*6d80*/  UMOV UR34, UR7 ;  /* 0x0000000700227c82 */ /* 0x000fe20008000000 */
[----:B------:R-:W-:Y:S01]  /*6d90*/  FMUL.FTZ R121, R121, UR5 ;  /* 0x0000000579797c20 */ /* 0x000fe20008410000 */
[----:B------:R-:W-:Y:S01]  /*6da0*/  HGMMA.64x96x16.F32 R24, gdesc[UR32].tnspB, R24, gsb0 ;  /* 0x41600000201879f0 */ /* 0x000fe20008000818 */
[----:B------:R-:W-:Y:S01]  /*6db0*/  UIADD3 UR32, UR4, 0x180, URZ ;  /* 0x0000018004207890 */ /* 0x000fe2000fffe03f */
[----:B------:R-:W3:Y:S01]  /*6dc0*/  MUFU.TANH R11, R11 ;  /* 0x0000000b000b7308 */ /* 0x000ee20000002400 */
[----:B------:R-:W-:Y:S01]  /*6dd0*/  UIADD3 UR34, UR7, 0x40, URZ ;  /* 0x0000004007227890 */ /* 0x000fe2000fffe03f */
[----:B-1----:R-:W-:Y:S01]  /*6de0*/  FMNMX.FTZ R131, R7, R5, !PT ;  /* 0x0000000507837209 */ /* 0x002fe20007810000 */
[----:B------:R-:W-:Y:S01]  /*6df0*/  UMOV UR33, 0xc0000010 ;  /* 0xc000001000217882 */ /* 0x000fe20000000000 */
[----:B------:R-:W-:Y:S01]  /*6e00*/  UMOV UR35, 0x80000020 ;  /* 0x8000002000237882 */ /* 0x000fe20000000000 */
[----:B------:R-:W-:Y:S01]  /*6e10*/  FMUL.FTZ R124, R124, UR5 ;  /* 0x000000057c7c7c20 */ /* 0x000fe20008410000 */
[----:B------:R-:W-:Y:S01]  /*6e20*/  FMUL.FTZ R125, R125, UR5 ;  /* 0x000000057d7d7c20 */ /* 0x000fe20008410000 */
[----:B------:R-:W-:Y:S01]  /*6e30*/  FMUL.FTZ R112, R112, UR5 ;  /* 0x0000000570707c20 */ /* 0x000fe20008410000 */
[----:B------:R-:W1:Y:S01]  /*6e40*/  MUFU.TANH R12, R12 ;  /* 0x0000000c000c7308 */ /* 0x000e620000002400 */
[----:B--2---:R-:W-:Y:S01]  /*6e50*/  FMNMX.FTZ R132, R8, R131, !PT ;  /* 0x0000008308847209 */ /* 0x004fe20007810000 */
[----:B------:R-:W-:Y:S01]  /*6e60*/  FMUL.FTZ R113, R113, UR5 ;  /* 0x0000000571717c20 */ /* 0x000fe20008410000 */
[----:B------:R-:W-:Y:S01]  /*6e70*/  FMUL.FTZ R116, R116, UR5 ;  /* 0x0000000574747c20 */ /* 0x000fe20008410000 */
[----:B------:R-:W-:Y:S01]  /*6e80*/  FMUL.FTZ R117, R117, UR5 ;  /* 0x0000000575757c20 */ /* 0x000fe20008410000 */
[----:B------:R-:W-:Y:S01]  /*6e90*/  FMUL.FTZ R104, R104, UR5 ;  /* 0x0000000568687c20 */ /* 0x000fe20008410000 */
[----:B------:R-:W-:Y:S01]  /*6ea0*/  FMUL.FTZ R105, R105, UR5 ;  /* 0x0000000569697c20 */ /* 0x000fe20008410000 */
[----:B------:R-:W-:Y:S01]  /*6eb0*/  FMUL.FTZ R108, R108, UR5 ;  /* 0x000000056c6c7c20 */ /* 0x000fe20008410000 */
[----:B------:R-:W2:Y:S01]  /*6ec0*/  MUFU.TANH R15, R15 ;  /* 0x0000000f000f7308 */ /* 0x000ea20000002400 */
[----:B---3--:R-:W-:Y:S01]  /*6ed0*/  FMNMX.FTZ R131, R11, R132, !PT ;  /* 0x000000840b837209 */ /* 0x008fe20007810000 */
[----:B------:R-:W-:Y:S01]  /*6ee0*/  FMUL.FTZ R109, R109, UR5 ;  /* 0x000000056d6d7c20 */ /* 0x000fe20008410000 */
[----:B------:R-:W-:Y:S01]  /*6ef0*/  FMUL.FTZ R96, R96, UR5 ;  /* 0x0000000560607c20 */ /* 0x000fe20008410000 */
[----:B------:R-:W-:Y:S01]  /*6f00*/  FMUL.FTZ R97, R97, UR5 ;  /* 0x0000000561617c20 */ /* 0x000fe20008410000 */
[----:B------:R-:W-:Y:S01]  /*6f10*/  FMUL.FTZ R100, R100, UR5 ;  /* 0x0000000564647c20 */ /* 0x000fe20008410000 */
[----:B------:R-:W-:Y:S01]  /*6f20*/  FMUL.FTZ R101, R101, UR5 ;  /* 0x0000000565657c20 */ /* 0x000fe20008410000 */
[----:B------:R-:W-:Y:S01]  /*6f30*/  FMUL.FTZ R88, R88, UR5 ;  /* 0x0000000558587c20 */ /* 0x000fe20008410000 */
[----:B------:R-:W3:Y:S01]  /*6f40*/  MUFU.TANH R20, R20 ;  /* 0x0000001400147308 */ /* 0x000ee20000002400 */
[----:B-1----:R-:W-:Y:S01]  /*6f50*/  FMNMX.FTZ R132, R12, R131, !PT ;  /* 0x000000830c847209 */ /* 0x002fe20007810000 */
[----:B------:R-:W-:Y:S01]  /*6f60*/  FMUL.FTZ R89, R89, UR5 ;  /* 0x0000000559597c20 */ /* 0x000fe20008410000 */
[----:B------:R-:W-:Y:S01]  /*6f70*/  FMUL.FTZ R92, R92, UR5 ;  /* 0x000000055c5c7c20 */ /* 0x000fe20008410000 */
[----:B------:R-:W-:Y:S01]  /*6f80*/  FMUL.FTZ R93, R93, UR5 ;  /* 0x000000055d5d7c20 */ /* 0x000fe20008410000 */
        /* <DEDUP_REMOVED lines=55> */
[----:B------:R-:W2:Y:S04]  /*7300*/  S2R R154, SR_TID.X ;  /* 0x00000000009a7919 */ /* 0x000ea80000002100 */
[----:B------:R-:W4:Y:S01]  /*7310*/  MUFU.TANH R113, R113 ;  /* 0x0000007100717308 */ /* 0x000f220000002400 */
[----:B---3--:R-:W-:-:S07]  /*7320*/  FMNMX.FTZ R131, R125, R132, !PT ;  /* 0x000000847d837209 */ /* 0x008fce0007810000 */
[----:B------:R-:W3:Y:S01]  /*7330*/  MUFU.TANH R116, R116 ;  /* 0x0000007400747308 */ /* 0x000ee20000002400 */
[----:B-1----:R-:W-:Y:S01]  /*7340*/  FMNMX.FTZ R132, R112, R131, !PT ;  /* 0x0000008370847209 */ /* 0x002fe20007810000 */
[----:B------:R-:W-:Y:S02]  /*7350*/  WARPGROUP.DEPBAR.LE gsb0, 0x0 ;  /* 0x00008000000079c5 */ /* 0x000fe40000010000 */
[----:B------:R-:W-:-:S04]  /*7360*/  WARPGROUP.ARRIVE ;  /* 0x00000000000079c5 */ /* 0x000fc80000000000 */
[----:B------:R-:W1:Y:S01]  /*7370*/  MUFU.TANH R117, R117 ;  /* 0x0000007500757308 */ /* 0x000e620000002400 */
[----:B----4-:R-:W-:Y:S01]  /*7380*/  FMNMX.FTZ R131, R113, R132, !PT ;  /* 0x0000008471837209 */ /* 0x010fe20007810000 */
[----:B------:R-:W-:Y:S01]  /*7390*/  HGMMA.64x96x16.F32 R24, gdesc[UR32].tnspB, R24, gsb0 ;  /* 0x41600000201879f0 */ /* 0x000fe20008000818 */
[----:B------:R-:W-:Y:S02]  /*73a0*/  UIADD3 UR32, UR4, 0x300, URZ ;  /* 0x0000030004207890 */ /* 0x000fe4000fffe03f */
[----:B------:R-:W-:-:S03]  /*73b0*/  UIADD3 UR34, UR7, 0x80, URZ ;  /* 0x0000008007227890 */ /* 0x000fc6000fffe03f */
[----:B------:R-:W4:Y:S01]  /*73c0*/  MUFU.TANH R104, R104 ;  /* 0x0000006800687308 */ /* 0x000f220000002400 */
[----:B------:R-:W-:Y:S01]  /*73d0*/  UMOV UR33, 0xc0000010 ;  /* 0xc000001000217882 */ /* 0x000fe20000000000 */
[----:B------:R-:W-:Y:S01]  /*73e0*/  UMOV UR35, 0x80000020 ;  /* 0x8000002000237882 */ /* 0x000fe20000000000 */
[----:B---3--:R-:W-:Y:S02]  /*73f0*/  FMNMX.FTZ R132, R116, R131, !PT ;  /* 0x0000008374847209 */ /* 0x008fe40007810000 */
[----:B--2---:R-:W-:Y:S02]  /*7400*/  SHF.R.U32.HI R153, RZ, 0x7, R154 ;  /* 0x00000007ff997819 */ /* 0x004fe4000001169a */
[----:B------:R-:W-:Y:S01]  /*7410*/  ISETP.GE.U32.AND P2, PT, R154, 0x180, PT ;  /* 0x000001809a00780c */ /* 0x000fe20003f46070 */
[----:B------:R-:W2:Y:S01]  /*7420*/  MUFU.TANH R105, R105 ;  /* 0x0000006900697308 */ /* 0x000ea20000002400 */
[----:B-1----:R-:W-:-:S07]  /*7430*/  FMNMX.FTZ R131, R117, R132, !PT ;  /* 0x0000008475837209 */ /* 0x002fce0007810000 */
[----:B------:R-:W1:Y:S01]  /*7440*/  MUFU.TANH R108, R108 ;  /* 0x0000006c006c7308 */ /* 0x000e620000002400 */
[----:B----4-:R-:W-:-:S07]  /*7450*/  FMNMX.FTZ R132, R104, R131, !PT ;  /* 0x0000008368847209 */ /* 0x010fce0007810000 */
[----:B------:R-:W3:Y:S01]  /*7460*/  MUFU.TANH R109, R109 ;  /* 0x0000006d006d7308 */ /* 0x000ee20000002400 */
[----:B--2---:R-:W-:-:S07]  /*7470*/  FMNMX.FTZ R131, R105, R132, !PT ;  /* 0x0000008469837209 */ /* 0x004fce0007810000 */
[----:B------:R-:W2:Y:S01]  /*7480*/  MUFU.TANH R96, R96 ;  /* 0x0000006000607308 */ /* 0x000ea20000002400 */
[----:B-1----:R-:W-:-:S07]  /*7490*/  FMNMX.FTZ R132, R108, R131, !PT ;  /* 0x000000836c847209 */ /* 0x002fce0007810000 */
[----:B------:R-:W1:Y:S01]  /*74a0*/  MUFU.TANH R97, R97 ;  /* 0x0000006100617308 */ /* 0x000e620000002400 */
[----:B---3--:R-:W-:-:S07]  /*74b0*/  FMNMX.FTZ R131, R109, R132, !PT ;  /* 0x000000846d837209 */ /* 0x008fce0007810000 */
        /* <DEDUP_REMOVED lines=13> */
[----:B--2---:R-:W-:Y:S01]  /*7590*/  FMNMX.FTZ R132, R92, R131, !PT ;  /* 0x000000835c847209 */ /* 0x004fe20007810000 */
[----:B------:R-:W-:Y:S02]  /*75a0*/  WARPGROUP.DEPBAR.LE gsb0, 0x0 ;  /* 0x00008000000079c5 */ /* 0x000fe40000010000 */
[----:B------:R-:W-:-:S04]  /*75b0*/  WARPGROUP.ARRIVE ;  /* 0x00000000000079c5 */ /* 0x000fc80000000000 */
[----:B------:R-:W2:Y:S01]  /*75c0*/  MUFU.TANH R81, R81 ;  /* 0x0000005100517308 */ /* 0x000ea20000002400 */
[----:B-1----:R-:W-:Y:S01]  /*75d0*/  FMNMX.FTZ R131, R93, R132, !PT ;  /* 0x000000845d837209 */ /* 0x002fe20007810000 */
[----:B------:R-:W-:Y:S01]  /*75e0*/  HGMMA.64x96x16.F32 R24, gdesc[UR32].tnspB, R24, gsb0 ;  /* 0x41600000201879f0 */ /* 0x000fe20008000818 */
[----:B------:R-:W-:Y:S02]  /*75f0*/  UIADD3 UR32, UR4, 0x480, URZ ;  /* 0x0000048004207890 */ /* 0x000fe4000fffe03f */
[----:B------:R-:W-:Y:S01]  /*7600*/  UIADD3 UR34, UR7, 0xc0, URZ ;  /* 0x000000c007227890 */ /* 0x000fe2000fffe03f */
[----:B------:R-:W-:Y:S01]  /*7610*/  UMOV UR33, 0xc0000010 ;  /* 0xc000001000217882 */ /* 0x000fe20000000000 */
[----:B------:R-:W-:Y:S01]  /*7620*/  UMOV UR35, 0x80000020 ;  /* 0x8000002000237882 */ /* 0x000fe20000000000 */
        /* <DEDUP_REMOVED lines=15> */
[----:B--2---:R-:W-:-:S05]  /*7720*/  FMNMX.FTZ R132, R77, R132, !PT ;  /* 0x000000844d847209 */ /* 0x004fca0007810000 */
[----:B------:R-:W2:Y:S02]  /*7730*/  SHFL.BFLY PT, R131, R132, 0x2, 0x1f ;  /* 0x0c401f0084837f89 */ /* 0x000ea400000e0000 */
[----:B------:R-:W4:Y:S01]  /*7740*/  MUFU.TANH R13, R13 ;  /* 0x0000000d000d7308 */ /* 0x000f220000002400 */
[----:B-1----:R-:W-:-:S07]  /*7750*/  FMNMX.FTZ R135, R9, R6, !PT ;  /* 0x0000000609877209 */ /* 0x002fce0007810000 */
[----:B------:R-:W1:Y:S01]  /*7760*/  MUFU.TANH R14, R14 ;  /* 0x0000000e000e7308 */ /* 0x000e620000002400 */
[----:B---3--:R-:W-:-:S07]  /*7770*/  FMNMX.FTZ R136, R10, R135, !PT ;  /* 0x000000870a887209 */ /* 0x008fce0007810000 */
[----:B------:R-:W3:Y:S01]  /*7780*/  MUFU.TANH R21, R21 ;  /* 0x0000001500157308 */ /* 0x000ee20000002400 */
[----:B--2---:R-:W-:Y:S01]  /*7790*/  FMNMX.FTZ R133, R132, R131, !PT ;  /* 0x0000008384857209 */ /* 0x004fe20007810000 */
[----:B------:R-:W-:Y:S01]  /*77a0*/  FMUL.FTZ R131, R74, UR5 ;  /* 0x000000054a837c20 */ /* 0x000fe20008410000 */
[----:B------:R-:W-:Y:S01]  /*77b0*/  FMUL.FTZ R132, R75, UR5 ;  /* 0x000000054b847c20 */ /* 0x000fe20008410000 */
[----:B------:R-:W2:Y:S04]  /*77c0*/  LDC R74, c[0x0][0x988] ;  /* 0x00026200ff4a7b82 */ /* 0x000ea80000000800 */
[----:B------:R-:W5:Y:S01]  /*77d0*/  MUFU.TANH R22, R22 ;  /* 0x0000001600167308 */ /* 0x000f620000002400 */
[----:B------:R-:W4:Y:S01]  /*77e0*/  SHFL.BFLY PT, R134, R133, 0x1, 0x1f ;  /* 0x0c201f0085867f89 */ /* 0x000f2200000e0000 */
[----:B------:R-:W-:-:S02]  /*77f0*/  WARPGROUP.DEPBAR.LE gsb0, 0x0 ;  /* 0x00008000000079c5 */ /* 0x000fc40000010000 */
[----:B------:R-:W-:-:S04]  /*7800*/  WARPGROUP.ARRIVE ;  /* 0x00000000000079c5 */ /* 0x000fc80000000000 */
[----:B------:R-:W5:Y:S02]  /*7810*/  MUFU.TANH R129, R129 ;  /* 0x0000008100817308 */ /* 0x000f640000002400 */
[----:B------:R-:W-:Y:S01]  /*7820*/  HGMMA.64x96x16.F32 R24, gdesc[UR32].tnspB, R24, gsb0 ;  /* 0x41600000201879f0 */ /* 0x000fe20008000818 */
[----:B------:R-:W-:Y:S02]  /*7830*/  UIADD3 UR32, UR4, 0x600, URZ ;  /* 0x0000060004207890 */ /* 0x000fe4000fffe03f */
[----:B------:R-:W-:-:S03]  /*7840*/  UIADD3 UR34, UR7, 0x100, URZ ;  /* 0x0000010007227890 */ /* 0x000fc6000fffe03f */
[----:B------:R-:W5:Y:S01]  /*7850*/  MUFU.TANH R130, R130 ;  /* 0x0000008200827308 */ /* 0x000f620000002400 */
[----:B------:R-:W-:Y:S01]  /*7860*/  UMOV UR33, 0xc0000010 ;  /* 0xc000001000217882 */ /* 0x000fe20000000000 */
[----:B------:R-:W-:Y:S01]  /*7870*/  UMOV UR35, 0x80000020 ;  /* 0x8000002000237882 */ /* 0x000fe20000000000 */
[----:B----4-:R-:W-:-:S05]  /*7880*/  FMNMX.FTZ R75, R133, R134, !PT ;  /* 0x00000086854b7209 */ /* 0x010fca0007810000 */
[----:B------:R-:W4:Y:S01]  /*7890*/  MUFU.TANH R122, R122 ;  /* 0x0000007a007a7308 */ /* 0x000f220000002400 */
[C---:B--2---:R-:W-:Y:S01]  /*78a0*/  FMUL.FTZ R133, R75.reuse, R74 ;  /* 0x0000004a4b857220 */ /* 0x044fe20000410000 */
[----:B------:R-:W-:-:S03]  /*78b0*/  FADD.FTZ R5, -R75, R5 ;  /* 0x000000054b057221 */ /* 0x000fc60000010100 */
[-CC-:B------:R-:W-:Y:S01]  /*78c0*/  FFMA.FTZ R134, R12, R74.reuse, -R133.reuse ;  /* 0x0000004a0c867223 */ /* 0x180fe20000010885 */
[-CC-:B------:R-:W-:Y:S01]  /*78d0*/  FFMA.FTZ R12, R15, R74.reuse, -R133.reuse ;  /* 0x0000004a0f0c7223 */ /* 0x180fe20000010885 */
[-CC-:B------:R-:W-:Y:S01]  /*78e0*/  FFMA.FTZ R15, R20, R74.reuse, -R133.reuse ;  /* 0x0000004a140f7223 */ /* 0x180fe20000010885 */
[--C-:B------:R-:W-:Y:S01]  /*78f0*/  FFMA.FTZ R20, R23, R74, -R133.reuse ;  /* 0x0000004a17147223 */ /* 0x100fe20000010885 */
[----:B------:R-:W-:Y:S01]  /*7900*/  FMNMX.FTZ R23, R13, R136, !PT ;  /* 0x000000880d177209 */ /* 0x000fe20007810000 */
[-CC-:B------:R-:W-:Y:S01]  /*7910*/  FFMA.FTZ R136, R128, R74.reuse, -R133.reuse ;  /* 0x0000004a80887223 */ /* 0x180fe20000010885 */
[----:B------:R-:W2:Y:S01]  /*7920*/  MUFU.TANH R123, R123 ;  /* 0x0000007b007b7308 */ /* 0x000ea20000002400 */
[-CC-:B------:R-:W-:Y:S01]  /*7930*/  FFMA.FTZ R7, R7, R74.reuse, -R133.reuse ;  /* 0x0000004a07077223 */ /* 0x180fe20000010885 */
[----:B-1----:R-:W-:Y:S01]  /*7940*/  FMNMX.FTZ R128, R14, R23, !PT ;  /* 0x000000170e807209 */ /* 0x002fe20007810000 */
[-CC-:B------:R-:W-:Y:S01]  /*7950*/  FFMA.FTZ R8, R8, R74.reuse, -R133.reuse ;  /* 0x0000004a08087223 */ /* 0x180fe20000010885 */
[-CC-:B------:R-:W-:Y:S01]  /*7960*/  FFMA.FTZ R11, R11, R74.reuse, -R133.reuse ;  /* 0x0000004a0b0b7223 */ /* 0x180fe20000010885 */
[--C-:B------:R-:W-:Y:S01]  /*7970*/  FFMA.FTZ R120, R120, R74, -R133.reuse ;  /* 0x0000004a78787223 */ /* 0x100fe20000010885 */
[----:B---3--:R-:W-:Y:S01]  /*7980*/  FMNMX.FTZ R135, R21, R128, !PT ;  /* 0x0000008015877209 */ /* 0x008fe20007810000 */
[-CC-:B------:R-:W-:Y:S01]  /*7990*/  FFMA.FTZ R121, R121, R74.reuse, -R133.reuse ;  /* 0x0000004a79797223 */ /* 0x180fe20000010885 */
[----:B------:R-:W1:Y:S01]  /*79a0*/  MUFU.TANH R126, R126 ;  /* 0x0000007e007e7308 */ /* 0x000e620000002400 */
[-CC-:B------:R-:W-:Y:S01]  /*79b0*/  FFMA.FTZ R124, R124, R74.reuse, -R133.reuse ;  /* 0x0000004a7c7c7223 */ /* 0x180fe20000010885 */
[----:B-----5:R-:W-:Y:S01]  /*79c0*/  FMNMX.FTZ R128, R22, R135, !PT ;  /* 0x0000008716807209 */ /* 0x020fe20007810000 */
[-CC-:B------:R-:W-:Y:S01]  /*79d0*/  FFMA.FTZ R125, R125, R74.reuse, -R133.reuse ;  /* 0x0000004a7d7d7223 */ /* 0x180fe20000010885 */
[-CC-:B------:R-:W-:Y:S01]  /*79e0*/  FFMA.FTZ R112, R112, R74.reuse, -R133.reuse ;  /* 0x0000004a70707223 */ /* 0x180fe20000010885 */
[--C-:B------:R-:W-:Y:S01]  /*79f0*/  FFMA.FTZ R113, R113, R74, -R133.reuse ;  /* 0x0000004a71717223 */ /* 0x100fe20000010885 */
[----:B------:R-:W-:Y:S01]  /*7a00*/  FMNMX.FTZ R135, R129, R128, !PT ;  /* 0x0000008081877209 */ /* 0x000fe20007810000 */
[-CC-:B------:R-:W-:Y:S01]  /*7a10*/  FFMA.FTZ R116, R116, R74.reuse, -R133.reuse ;  /* 0x0000004a74747223 */ /* 0x180fe20000010885 */
[----:B------:R-:W3:Y:S01]  /*7a20*/  MUFU.TANH R127, R127 ;  /* 0x0000007f007f7308 */ /* 0x000ee20000002400 */
[-CC-:B------:R-:W-:Y:S01]  /*7a30*/  FFMA.FTZ R117, R117, R74.reuse, -R133.reuse ;  /* 0x0000004a75757223 */ /* 0x180fe20000010885 */
[----:B------:R-:W-:Y:S01]  /*7a40*/  FMNMX.FTZ R135, R130, R135, !PT ;  /* 0x0000008782877209 */ /* 0x000fe20007810000 */
[-CC-:B------:R-:W-:Y:S01]  /*7a50*/  FFMA.FTZ R104, R104, R74.reuse, -R133.reuse ;  /* 0x0000004a68687223 */ /* 0x180fe20000010885 */
[-CC-:B------:R-:W-:Y:S01]  /*7a60*/  FFMA.FTZ R105, R105, R74.reuse, -R133.reuse ;  /* 0x0000004a69697223 */ /* 0x180fe20000010885 */
[-CC-:B------:R-:W-:Y:S01]  /*7a70*/  FFMA.FTZ R108, R108, R74.reuse, -R133.reuse ;  /* 0x0000004a6c6c7223 */ /* 0x180fe20000010885 */
[----:B----4-:R-:W-:Y:S01]  /*7a80*/  FMNMX.FTZ R128, R122, R135, !PT ;  /* 0x000000877a807209 */ /* 0x010fe20007810000 */
[-CC-:B------:R-:W-:Y:S01]  /*7a90*/  FFMA.FTZ R109, R109, R74.reuse, -R133.reuse ;  /* 0x0000004a6d6d7223 */ /* 0x180fe20000010885 */
[----:B------:R-:W4:Y:S01]  /*7aa0*/  MUFU.TANH R114, R114 ;  /* 0x0000007200727308 */ /* 0x000f220000002400 */
[--C-:B------:R-:W-:Y:S01]  /*7ab0*/  FFMA.FTZ R96, R96, R74, -R133.reuse ;  /* 0x0000004a60607223 */ /* 0x100fe20000010885 */
[----:B--2---:R-:W-:Y:S01]  /*7ac0*/  FMNMX.FTZ R135, R123, R128, !PT ;  /* 0x000000807b877209 */ /* 0x004fe20007810000 */
[-CC-:B------:R-:W-:Y:S01]  /*7ad0*/  FFMA.FTZ R97, R97, R74.reuse, -R133.reuse ;  /* 0x0000004a61617223 */ /* 0x180fe20000010885 */
[-CC-:B------:R-:W-:Y:S01]  /*7ae0*/  FFMA.FTZ R100, R100, R74.reuse, -R133.reuse ;  /* 0x0000004a64647223 */ /* 0x180fe20000010885 */
[-CC-:B------:R-:W-:Y:S01]  /*7af0*/  FFMA.FTZ R101, R101, R74.reuse, -R133.reuse ;  /* 0x0000004a65657223 */ /* 0x180fe20000010885 */
[----:B-1----:R-:W-:Y:S01]  /*7b00*/  FMNMX.FTZ R128, R126, R135, !PT ;  /* 0x000000877e807209 */ /* 0x002fe20007810000 */
[-CC-:B------:R-:W-:Y:S01]  /*7b10*/  FFMA.FTZ R88, R88, R74.reuse, -R133.reuse ;  /* 0x0000004a58587223 */ /* 0x180fe20000010885 */
[----:B------:R-:W1:Y:S01]  /*7b20*/  MUFU.TANH R115, R115 ;  /* 0x0000007300737308 */ /* 0x000e620000002400 */
[--C-:B------:R-:W-:Y:S01]  /*7b30*/  FFMA.FTZ R89, R89, R74, -R133.reuse ;  /* 0x0000004a59597223 */ /* 0x100fe20000010885 */
[----:B---3--:R-:W-:Y:S01]  /*7b40*/  FMNMX.FTZ R135, R127, R128, !PT ;  /* 0x000000807f877209 */ /* 0x008fe20007810000 */
[-CC-:B------:R-:W-:Y:S01]  /*7b50*/  FFMA.FTZ R92, R92, R74.reuse, -R133.reuse ;  /* 0x0000004a5c5c7223 */ /* 0x180fe20000010885 */
[-CC-:B------:R-:W-:Y:S01]  /*7b60*/  FFMA.FTZ R93, R93, R74.reuse, -R133.reuse ;  /* 0x0000004a5d5d7223 */ /* 0x180fe20000010885 */
[-CC-:B------:R-:W-:Y:S01]  /*7b70*/  FFMA.FTZ R80, R80, R74.reuse, -R133.reuse ;  /* 0x0000004a50507223 */ /* 0x180fe20000010885 */
[-CC-:B------:R-:W-:Y:S01]  /*7b80*/  FFMA.FTZ R81, R81, R74.reuse, -R133.reuse ;  /* 0x0000004a51517223 */ /* 0x180fe20000010885 */
[-CC-:B------:R-:W-:Y:S01]  /*7b90*/  FFMA.FTZ R84, R84, R74.reuse, -R133.reuse ;  /* 0x0000004a54547223 */ /* 0x180fe20000010885 */
[----:B------:R-:W2:Y:S01]  /*7ba0*/  MUFU.TANH R118, R118 ;  /* 0x0000007600767308 */ /* 0x000ea20000002400 */
[----:B----4-:R-:W-:Y:S01]  /*7bb0*/  FMNMX.FTZ R128, R114, R135, !PT ;  /* 0x0000008772807209 */ /* 0x010fe20007810000 */
[-CC-:B------:R-:W-:Y:S01]  /*7bc0*/  FFMA.FTZ R85, R85, R74.reuse, -R133.reuse ;  /* 0x0000004a55557223 */ /* 0x180fe20000010885 */
[-CC-:B------:R-:W-:Y:S01]  /*7bd0*/  FFMA.FTZ R72, R72, R74.reuse, -R133.reuse ;  /* 0x0000004a48487223 */ /* 0x180fe20000010885 */
[-C--:B------:R-:W-:Y:S01]  /*7be0*/  FFMA.FTZ R76, R76, R74.reuse, -R133 ;  /* 0x0000004a4c4c7223 */ /* 0x080fe20000010885 */
[----:B------:R-:W-:-:S03]  /*7bf0*/  FMUL.FTZ R5, R5, R74 ;  /* 0x0000004a05057220 */ /* 0x000fc60000410000 */
[----:B------:R-:W3:Y:S01]  /*7c00*/  MUFU.TANH R119, R119 ;  /* 0x0000007700777308 */ /* 0x000ee20000002400 */
[----:B-1----:R-:W-:-:S07]  /*7c10*/  FMNMX.FTZ R135, R115, R128, !PT ;  /* 0x0000008073877209 */ /* 0x002fce0007810000 */
[----:B------:R-:W1:Y:S01]  /*7c20*/  MUFU.TANH R106, R106 ;  /* 0x0000006a006a7308 */ /* 0x000e620000002400 */
[----:B--2---:R-:W-:-:S07]  /*7c30*/  FMNMX.FTZ R128, R118, R135, !PT ;  /* 0x0000008776807209 */ /* 0x004fce0007810000 */
[----:B------:R-:W2:Y:S01]  /*7c40*/  MUFU.TANH R107, R107 ;  /* 0x0000006b006b7308 */ /* 0x000ea20000002400 */
[----:B---3--:R-:W-:-:S07]  /*7c50*/  FMNMX.FTZ R135, R119, R128, !PT ;  /* 0x0000008077877209 */ /* 0x008fce0007810000 */
[----:B------:R-:W3:Y:S01]  /*7c60*/  MUFU.TANH R110, R110 ;  /* 0x0000006e006e7308 */ /* 0x000ee20000002400 */
[----:B-1----:R-:W-:Y:S01]  /*7c70*/  FMNMX.FTZ R128, R106, R135, !PT ;  /* 0x000000876a807209 */ /* 0x002fe20007810000 */
[----:B------:R-:W-:Y:S02]  /*7c80*/  WARPGROUP.DEPBAR.LE gsb0, 0x0 ;  /* 0x00008000000079c5 */ /* 0x000fe40000010000 */
[----:B------:R-:W-:-:S04]  /*7c90*/  WARPGROUP.ARRIVE ;  /* 0x00000000000079c5 */ /* 0x000fc80000000000 */
[----:B------:R-:W1:Y:S01]  /*7ca0*/  MUFU.TANH R111, R111 ;  /* 0x0000006f006f7308 */ /* 0x000e620000002400 */
[----:B--2---:R-:W-:Y:S01]  /*7cb0*/  FMNMX.FTZ R135, R107, R128, !PT ;  /* 0x000000806b877209 */ /* 0x004fe20007810000 */
[----:B------:R-:W-:Y:S01]  /*7cc0*/  HGMMA.64x96x16.F32 R24, gdesc[UR32].tnspB, R24, gsb0 ;  /* 0x41600000201879f0 */ /* 0x000fe20008000818 */
[----:B------:R-:W-:Y:S02]  /*7cd0*/  UIADD3 UR32, UR4, 0x780, URZ ;  /* 0x0000078004207890 */ /* 0x000fe4000fffe03f */
[----:B------:R-:W-:Y:S01]  /*7ce0*/  UIADD3 UR34, UR7, 0x140, URZ ;  /* 0x0000014007227890 */ /* 0x000fe2000fffe03f */
[----:B------:R-:W-:Y:S01]  /*7cf0*/  UMOV UR33, 0xc0000010 ;  /* 0xc000001000217882 */ /* 0x000fe20000000000 */
[----:B------:R-:W-:Y:S01]  /*7d00*/  UMOV UR35, 0x80000020 ;  /* 0x8000002000237882 */ /* 0x000fe20000000000 */
[----:B------:R-:W2:Y:S01]  /*7d10*/  MUFU.TANH R98, R98 ;  /* 0x0000006200627308 */ /* 0x000ea20000002400 */
[----:B---3--:R-:W-:-:S04]  /*7d20*/  FMNMX.FTZ R128, R110, R135, !PT ;  /* 0x000000876e807209 */ /* 0x008fc80007810000 */
[----:B-1----:R-:W-:-:S03]  /*7d30*/  FMNMX.FTZ R135, R111, R128, !PT ;  /* 0x000000806f877209 */ /* 0x002fc60007810000 */
[----:B------:R-:W1:Y:S08]  /*7d40*/  MUFU.TANH R99, R99 ;  /* 0x0000006300637308 */ /* 0x000e700000002400 */
        /* <DEDUP_REMOVED lines=26> */
[----:B---3--:R-:W-:Y:S01]  /*7ef0*/  FMNMX.FTZ R128, R87, R128, !PT ;  /* 0x0000008057807209 */ /* 0x008fe20007810000 */
[----:B------:R-:W-:Y:S02]  /*7f00*/  UIADD3 UR34, UR7, 0x180, URZ ;  /* 0x0000018007227890 */ /* 0x000fe4000fffe03f */
[----:B------:R-:W1:Y:S01]  /*7f10*/  MUFU.TANH R132, R132 ;  /* 0x0000008400847308 */ /* 0x000e620000002400 */
[----:B------:R-:W-:Y:S01]  /*7f20*/  UMOV UR33, 0xc0000010 ;  /* 0xc000001000217882 */ /* 0x000fe20000000000 */
[----:B------:R-:W-:-:S06]  /*7f30*/  UMOV UR35, 0x80000020 ;  /* 0x8000002000237882 */ /* 0x000fcc0000000000 */
[----:B------:R-:W3:Y:S01]  /*7f40*/  MUFU.TANH R78, R78 ;  /* 0x0000004e004e7308 */ /* 0x000ee20000002400 */
[----:B--2---:R-:W-:-:S07]  /*7f50*/  FMNMX.FTZ R135, R131, R128, !PT ;  /* 0x0000008083877209 */ /* 0x004fce0007810000 */
[----:B------:R-:W2:Y:S01]  /*7f60*/  MUFU.TANH R79, R79 ;  /* 0x0000004f004f7308 */ /* 0x000ea20000002400 */
[----:B-1----:R-:W-:-:S07]  /*7f70*/  FMNMX.FTZ R135, R132, R135, !PT ;  /* 0x0000008784877209 */ /* 0x002fce0007810000 */
[----:B------:R1:W-:Y:S01]  /*7f80*/  MUFU.EX2 R23, R136 ;  /* 0x0000008800177308 */ /* 0x0003e20000000800 */
[----:B---3--:R-:W-:-:S07]  /*7f90*/  FMNMX.FTZ R128, R78, R135, !PT ;  /* 0x000000874e807209 */ /* 0x008fce0007810000 */
[----:B------:R-:W-:Y:S01]  /*7fa0*/  MUFU.EX2 R5, R5 ;  /* 0x0000000500057308 */ /* 0x000fe20000000800 */
[----:B--2---:R-:W-:-:S05]  /*7fb0*/  FMNMX.FTZ R128, R79, R128, !PT ;  /* 0x000000804f807209 */ /* 0x004fca0007810000 */
[----:B------:R-:W2:Y:S02]  /*7fc0*/  SHFL.BFLY PT, R135, R128, 0x2, 0x1f ;  /* 0x0c401f0080877f89 */ /* 0x000ea400000e0000 */
[----:B------:R-:W-:Y:S08]  /*7fd0*/  MUFU.EX2 R7, R7 ;  /* 0x0000000700077308 */ /* 0x000ff00000000800 */
[----:B------:R-:W-:Y:S08]  /*7fe0*/  MUFU.EX2 R8, R8 ;  /* 0x0000000800087308 */ /* 0x000ff00000000800 */
[----:B------:R-:W-:Y:S01]  /*7ff0*/  MUFU.EX2 R11, R11 ;  /* 0x0000000b000b7308 */ /* 0x000fe20000000800 */
[----:B--2---:R-:W-:Y:S01]  /*8000*/  FMNMX.FTZ R135, R128, R135, !PT ;  /* 0x0000008780877209 */ /* 0x004fe20007810000 */
[----:B------:R-:W-:-:S06]  /*8010*/  FFMA.FTZ R128, R73, R74, -R133 ;  /* 0x0000004a49807223 */ /* 0x000fcc0000010885 */
[----:B------:R-:W-:Y:S01]  /*8020*/  MUFU.EX2 R134, R134 ;  /* 0x0000008600867308 */ /* 0x000fe20000000800 */
[----:B-1----:R-:W1:Y:S07]  /*8030*/  SHFL.BFLY PT, R136, R135, 0x1, 0x1f ;  /* 0x0c201f0087887f89 */ /* 0x002e6e00000e0000 */
[----:B------:R-:W-:Y:S08]  /*8040*/  MUFU.EX2 R12, R12 ;  /* 0x0000000c000c7308 */ /* 0x000ff00000000800 */
[----:B------:R-:W-:Y:S08]  /*8050*/  MUFU.EX2 R15, R15 ;  /* 0x0000000f000f7308 */ /* 0x000ff00000000800 */
[----:B------:R-:W-:Y:S01]  /*8060*/  MUFU.EX2 R20, R20 ;  /* 0x0000001400147308 */ /* 0x000fe20000000800 */
[----:B-1----:R-:W-:Y:S01]  /*8070*/  FMNMX.FTZ R73, R135, R136, !PT ;  /* 0x0000008887497209 */ /* 0x002fe20007810000 */
[----:B------:R-:W-:-:S04]  /*8080*/  FFMA.FTZ R136, R77, R74, -R133 ;  /* 0x0000004a4d887223 */ /* 0x000fc80000010885 */
[CC--:B------:R-:W-:Y:S01]  /*8090*/  FMUL.FTZ R133, R73.reuse, R74.reuse ;  /* 0x0000004a49857220 */ /* 0x0c0fe20000410000 */
[----:B------:R-:W-:Y:S01]  /*80a0*/  FADD.FTZ R77, -R73, R6 ;  /* 0x00000006494d7221 */ /* 0x000fe20000010100 */
[----:B------:R-:W-:Y:S02]  /*80b0*/  WARPGROUP.DEPBAR.LE gsb0, 0x0 ;  /* 0x00008000000079c5 */ /* 0x000fe40000010000 */
[----:B------:R-:W-:Y:S01]  /*80c0*/  WARPGROUP.ARRIVE ;  /* 0x00000000000079c5 */ /* 0x000fe20000000000 */
[-CC-:B------:R-:W-:Y:S01]  /*80d0*/  FFMA.FTZ R137, R22, R74.reuse, -R133.reuse ;  /* 0x0000004a16897223 */ /* 0x180fe20000010885 */
[-C--:B------:R-:W-:Y:S01]  /*80e0*/  FMUL.FTZ R77, R77, R74.reuse ;  /* 0x0000004a4d4d7220 */ /* 0x080fe20000410000 */
[-CC-:B------:R-:W-:Y:S01]  /*80f0*/  FFMA.FTZ R9, R9, R74.reuse, -R133.reuse ;  /* 0x0000004a09097223 */ /* 0x180fe20000010885 */
[-CC-:B------:R-:W-:Y:S01]  /*8100*/  FFMA.FTZ R22, R114, R74.reuse, -R133.reuse ;  /* 0x0000004a72167223 */ /* 0x180fe20000010885 */
[-CC-:B------:R-:W-:Y:S01]  /*8110*/  FFMA.FTZ R114, R115, R74.reuse, -R133.reuse ;  /* 0x0000004a73727223 */ /* 0x180fe20000010885 */
[----:B------:R-:W-:Y:S01]  /*8120*/  HGMMA.64x96x16.F32 R24, gdesc[UR32].tnspB, R24, gsb0 ;  /* 0x41600000201879f0 */ /* 0x000fe20008000818 */
[----:B------:R-:W-:Y:S01]  /*8130*/  UIADD3 UR32, UR4, 0xa80, URZ ;  /* 0x00000a8004207890 */ /* 0x000fe2000fffe03f */
[-CC-:B------:R-:W-:Y:S01]  /*8140*/  FFMA.FTZ R115, R118, R74.reuse, -R133.reuse ;  /* 0x0000004a76737223 */ /* 0x180fe20000010885 */
[----:B------:R-:W-:Y:S01]  /*8150*/  UIADD3 UR34, UR7, 0x1c0, URZ ;  /* 0x000001c007227890 */ /* 0x000fe2000fffe03f */
[-CC-:B------:R-:W-:Y:S01]  /*8160*/  FFMA.FTZ R135, R10, R74.reuse, -R133.reuse ;  /* 0x0000004a0a877223 */ /* 0x180fe20000010885 */
[----:B------:R-:W-:Y:S01]  /*8170*/  UMOV UR33, 0xc0000010 ;  /* 0xc000001000217882 */ /* 0x000fe20000000000 */
[----:B------:R-:W-:Y:S01]  /*8180*/  UMOV UR35, 0x80000020 ;  /* 0x8000002000237882 */ /* 0x000fe20000000000 */
[-CC-:B------:R-:W-:Y:S01]  /*8190*/  FFMA.FTZ R118, R119, R74.reuse, -R133.reuse ;  /* 0x0000004a77767223 */ /* 0x180fe20000010885 */
[----:B------:R-:W-:Y:S01]  /*81a0*/  FFMA.FTZ R10, R13, R74, -R133 ;  /* 0x0000004a0d0a7223 */ /* 0x000fe20000010885 */
[----:B------:R-:W-:-:S02]  /*81b0*/  IMAD.U32 R119, RZ, RZ, UR38 ;  /* 0x00000026ff777e24 */ /* 0x000fc4000f8e00ff */
[-CC-:B------:R-:W-:Y:S01]  /*81c0*/  FFMA.FTZ R13, R21, R74.reuse, -R133.reuse ;  /* 0x0000004a150d7223 */ /* 0x180fe20000010885 */
[----:B------:R-:W-:Y:S01]  /*81d0*/  MUFU.EX2 R77, R77 ;  /* 0x0000004d004d7308 */ /* 0x000fe20000000800 */
[-CC-:B------:R-:W-:Y:S01]  /*81e0*/  FFMA.FTZ R21, R106, R74.reuse, -R133.reuse ;  /* 0x0000004a6a157223 */ /* 0x180fe20000010885 */
[-CC-:B------:R-:W-:Y:S01]  /*81f0*/  FFMA.FTZ R106, R107, R74.reuse, -R133.reuse ;  /* 0x0000004a6b6a7223 */ /* 0x180fe20000010885 */
[-CC-:B------:R-:W-:Y:S01]  /*8200*/  FFMA.FTZ R107, R110, R74.reuse, -R133.reuse ;  /* 0x0000004a6e6b7223 */ /* 0x180fe20000010885 */
[----:B------:R-:W-:Y:S01]  /*8210*/  @!P1 LEA R110, R119, UR39, 0x3 ;  /* 0x00000027776e9c11 */ /* 0x000fe2000f8e18ff */
[-CC-:B------:R-:W-:Y:S01]  /*8220*/  FFMA.FTZ R14, R14, R74.reuse, -R133.reuse ;  /* 0x0000004a0e0e7223 */ /* 0x180fe20000010885 */
[-CC-:B------:R-:W-:Y:S01]  /*8230*/  FFMA.FTZ R119, R111, R74.reuse, -R133.reuse ;  /* 0x0000004a6f777223 */ /* 0x180fe20000010885 */
[-CC-:B------:R-:W-:Y:S01]  /*8240*/  FFMA.FTZ R129, R129, R74.reuse, -R133.reuse ;  /* 0x0000004a81817223 */ /* 0x180fe20000010885 */
[----:B------:R-:W1:Y:S01]  /*8250*/  MUFU.EX2 R9, R9 ;  /* 0x0000000900097308 */ /* 0x000e620000000800 */
[----:B------:R-:W-:Y:S01]  /*8260*/  @!P1 IADD3 R110, R110, 0x31c40, RZ ;  /* 0x00031c406e6e9810 */ /* 0x000fe20007ffe0ff */
[-CC-:B------:R-:W-:Y:S01]  /*8270*/  FFMA.FTZ R130, R130, R74.reuse, -R133.reuse ;  /* 0x0000004a82827223 */ /* 0x180fe20000010885 */
[-CC-:B------:R-:W-:Y:S01]  /*8280*/  FFMA.FTZ R98, R98, R74.reuse, -R133.reuse ;  /* 0x0000004a62627223 */ /* 0x180fe20000010885 */
[-CC-:B------:R-:W-:Y:S01]  /*8290*/  FFMA.FTZ R122, R122, R74.reuse, -R133.reuse ;  /* 0x0000004a7a7a7223 */ /* 0x180fe20000010885 */
[----:B------:R-:W-:Y:S01]  /*82a0*/  @!P1 PRMT R111, RZ, 0x654, R110 ;  /* 0x00000654ff6f9816 */ /* 0x000fe2000000006e */
[-CC-:B------:R-:W-:Y:S01]  /*82b0*/  FFMA.FTZ R138, R123, R74.reuse, -R133.reuse ;  /* 0x0000004a7b8a7223 */ /* 0x180fe20000010885 */
[-CC-:B------:R-:W-:Y:S01]  /*82c0*/  FFMA.FTZ R123, R126, R74.reuse, -R133.reuse ;  /* 0x0000004a7e7b7223 */ /* 0x180fe20000010885 */
[----:B------:R-:W-:Y:S01]  /*82d0*/  MUFU.EX2 R6, R136 ;  /* 0x0000008800067308 */ /* 0x000fe20000000800 */
[-CC-:B------:R-:W-:Y:S01]  /*82e0*/  FFMA.FTZ R126, R127, R74.reuse, -R133.reuse ;  /* 0x0000004a7f7e7223 */ /* 0x180fe20000010885 */
[----:B------:R-:W-:Y:S01]  /*82f0*/  FFMA.FTZ R103, R103, R74, -R133 ;  /* 0x0000004a67677223 */ /* 0x000fe20000010885 */
[----:B------:R-:W-:-:S02]  /*8300*/  IMAD.U32 R127, RZ, RZ, UR6 ;  /* 0x00000006ff7f7e24 */ /* 0x000fc4000f8e00ff */
[-CC-:B------:R-:W-:Y:S01]  /*8310*/  FFMA.FTZ R95, R95, R74.reuse, -R133.reuse ;  /* 0x0000004a5f5f7223 */ /* 0x180fe20000010885 */
[-CC-:B------:R-:W-:Y:S01]  /*8320*/  FFMA.FTZ R83, R83, R74.reuse, -R133.reuse ;  /* 0x0000004a53537223 */ /* 0x180fe20000010885 */
[-CC-:B------:R-:W-:Y:S01]  /*8330*/  FFMA.FTZ R86, R86, R74.reuse, -R133.reuse ;  /* 0x0000004a56567223 */ /* 0x180fe20000010885 */
[----:B------:R-:W-:Y:S01]  /*8340*/  FFMA.FTZ R87, R87, R74, -R133 ;  /* 0x0000004a57577223 */ /* 0x000fe20000010885 */
[----:B------:R2:W-:Y:S01]  /*8350*/  MUFU.EX2 R136, R10 ;  /* 0x0000000a00887308 */ /* 0x0005e20000000800 */
[----:B-1----:R-:W-:Y:S01]  /*8360*/  FFMA.FTZ R140, R77, R4, R9 ;  /* 0x000000044d8c7223 */ /* 0x002fe20000010009 */
[-CC-:B------:R-:W-:Y:S01]  /*8370*/  FFMA.FTZ R4, R99, R74.reuse, -R133.reuse ;  /* 0x0000004a63047223 */ /* 0x180fe20000010885 */
[----:B------:R-:W-:Y:S01]  /*8380*/  @!P1 LEA R127, R127, UR39, 0x3 ;  /* 0x000000277f7f9c11 */ /* 0x000fe2000f8e18ff */
[-CC-:B------:R-:W-:Y:S01]  /*8390*/  FFMA.FTZ R131, R131, R74.reuse, -R133.reuse ;  /* 0x0000004a83837223 */ /* 0x180fe20000010885 */
[-CC-:B------:R-:W-:Y:S01]  /*83a0*/  FFMA.FTZ R78, R78, R74.reuse, -R133.reuse ;  /* 0x0000004a4e4e7223 */ /* 0x180fe20000010885 */
[-CC-:B------:R-:W-:Y:S01]  /*83b0*/  FFMA.FTZ R79, R79, R74.reuse, -R133.reuse ;  /* 0x0000004a4f4f7223 */ /* 0x180fe20000010885 */
[----:B------:R-:W-:Y:S01]  /*83c0*/  FFMA.FTZ R132, R132, R74, -R133 ;  /* 0x0000004a84847223 */ /* 0x000fe20000010885 */
[----:B------:R-:W1:Y:S01]  /*83d0*/  MUFU.EX2 R135, R135 ;  /* 0x0000008700877308 */ /* 0x000e620000000800 */
[----:B--2---:R-:W-:Y:S01]  /*83e0*/  VIADD R10, R153, 0x9 ;  /* 0x00000009990a7836 */ /* 0x004fe20000000000 */
[----:B------:R-:W-:Y:S01]  /*83f0*/  UMOV UR6, UR38 ;  /* 0x0000002600067c82 */ /* 0x000fe20008000000 */
[----:B------:R-:W-:-:S03]  /*8400*/  @!P1 VIADD R127, R127, 0x31c60 ;  /* 0x00031c607f7f9836 */ /* 0x000fc60000000000 */
[----:B------:R-:W-:Y:S02]  /*8410*/  SEL R10, R10, 0x9, !P2 ;  /* 0x000000090a0a7807 */ /* 0x000fe40005000000 */
[----:B------:R-:W2:Y:S01]  /*8420*/  MUFU.EX2 R14, R14 ;  /* 0x0000000e000e7308 */ /* 0x000ea20000000800 */
[----:B------:R-:W-:Y:S02]  /*8430*/  @!P1 PRMT R127, RZ, 0x654, R127 ;  /* 0x00000654ff7f9816 */ /* 0x000fe4000000007f */
[C---:B------:R-:W-:Y:S01]  /*8440*/  ISETP.GT.AND P2, PT, R3.reuse, RZ, PT ;  /* 0x000000ff0300720c */ /* 0x040fe20003f44270 */
[----:B------:R-:W-:-:S04]  /*8450*/  VIADD R3, R3, 0xffffffff ;  /* 0xffffffff03037836 */ /* 0x000fc80000000000 */
[----:B------:R-:W3:Y:S01]  /*8460*/  MUFU.EX2 R13, R13 ;  /* 0x0000000d000d7308 */ /* 0x000ee20000000800 */
[C---:B-1----:R-:W-:Y:S01]  /*8470*/  FADD.FTZ R99, R135.reuse, R140 ;  /* 0x0000008c87637221 */ /* 0x042fe20000010000 */
[----:B------:R-:W-:-:S06]  /*8480*/  F2FP.F16.F32.PACK_AB R9, R135, R9 ;  /* 0x000000098709723e */ /* 0x000fcc00000000ff */
[----:B------:R-:W1:Y:S08]  /*8490*/  MUFU.EX2 R137, R137 ;  /* 0x0000008900897308 */ /* 0x000e700000000800 */
[----:B------:R-:W4:Y:S08]  /*84a0*/  MUFU.EX2 R129, R129 ;  /* 0x0000008100817308 */ /* 0x000f300000000800 */
[----:B------:R-:W5:Y:S08]  /*84b0*/  MUFU.EX2 R130, R130 ;  /* 0x0000008200827308 */ /* 0x000f700000000800 */
[----:B------:R-:W5:Y:S08]  /*84c0*/  MUFU.EX2 R120, R120 ;  /* 0x0000007800787308 */ /* 0x000f700000000800 */
[----:B------:R-:W5:Y:S01]  /*84d0*/  MUFU.EX2 R122, R122 ;  /* 0x0000007a007a7308 */ /* 0x000f620000000800 */
[----:B------:R-:W-:-:S02]  /*84e0*/  WARPGROUP.DEPBAR.LE gsb0, 0x0 ;  /* 0x00008000000079c5 */ /* 0x000fc40000010000 */
[----:B------:R-:W-:-:S05]  /*84f0*/  WARPGROUP.ARRIVE ;  /* 0x00000000000079c5 */ /* 0x000fca0000000000 */
[----:B------:R-:W5:Y:S01]  /*8500*/  MUFU.EX2 R121, R121 ;  /* 0x0000007900797308 */ /* 0x000f620000000800 */
[----:B------:R-:W-:Y:S01]  /*8510*/  HGMMA.64x96x16.F32 R24, gdesc[UR32].tnspB, R24, gsb0 ;  /* 0x41600000201879f0 */ /* 0x000fe20008000818 */
[----:B------:R-:W-:Y:S02]  /*8520*/  UIADD3 UR32, UR4, 0xc00, URZ ;  /* 0x00000c0004207890 */ /* 0x000fe4000fffe03f */
[----:B------:R-:W-:Y:S01]  /*8530*/  UIADD3 UR34, UR7, 0x200, URZ ;  /* 0x0000020007227890 */ /* 0x000fe2000fffe03f */
[----:B------:R-:W-:Y:S01]  /*8540*/  UMOV UR33, 0xc0000010 ;  /* 0xc000001000217882 */ /* 0x000fe20000000000 */
[----:B------:R-:W-:Y:S02]  /*8550*/  UMOV UR35, 0x80000020 ;  /* 0x8000002000237882 */ /* 0x000fe40000000000 */
[----:B------:R-:W5:Y:S01]  /*8560*/  MUFU.EX2 R138, R138 ;  /* 0x0000008a008a7308 */ /* 0x000f620000000800 */
[----:B------:R-:W-:-:S07]  /*8570*/  UMOV UR7, UR60 ;  /* 0x0000003c00077c82 */ /* 0x000fce0008000000 */
[----:B------:R-:W5:Y:S08]  /*8580*/  MUFU.EX2 R124, R124 ;  /* 0x0000007c007c7308 */ /* 0x000f700000000800 */
[----:B------:R-:W5:Y:S08]  /*8590*/  MUFU.EX2 R123, R123 ;  /* 0x0000007b007b7308 */ /* 0x000f700000000800 */
[----:B------:R-:W5:Y:S08]  /*85a0*/  MUFU.EX2 R125, R125 ;  /* 0x0000007d007d7308 */ /* 0x000f700000000800 */
[----:B------:R-:W-:Y:S08]  /*85b0*/  MUFU.EX2 R110, R119 ;  /* 0x00000077006e7308 */ /* 0x000ff00000000800 */
[----:B------:R-:W5:Y:S08]  /*85c0*/  MUFU.EX2 R126, R126 ;  /* 0x0000007e007e7308 */ /* 0x000f700000000800 */
[----:B------:R-:W5:Y:S08]  /*85d0*/  MUFU.EX2 R112, R112 ;  /* 0x0000007000707308 */ /* 0x000f700000000800 */
[----:B------:R-:W5:Y:S08]  /*85e0*/  MUFU.EX2 R22, R22 ;  /* 0x0000001600167308 */ /* 0x000f700000000800 */
[----:B------:R-:W5:Y:S08]  /*85f0*/  MUFU.EX2 R113, R113 ;  /* 0x0000007100717308 */ /* 0x000f700000000800 */
[----:B------:R-:W5:Y:S08]  /*8600*/  MUFU.EX2 R114, R114 ;  /* 0x0000007200727308 */ /* 0x000f700000000800 */
[----:B------:R-:W5:Y:S08]  /*8610*/  MUFU.EX2 R116, R116 ;  /* 0x0000007400747308 */ /* 0x000f700000000800 */
[----:B------:R-:W5:Y:S01]  /*8620*/  MUFU.EX2 R115, R115 ;  /* 0x0000007300737308 */ /* 0x000f620000000800 */
[----:B------:R-:W-:-:S02]  /*8630*/  WARPGROUP.DEPBAR.LE gsb0, 0x0 ;  /* 0x00008000000079c5 */ /* 0x000fc40000010000 */
[----:B------:R-:W-:-:S05]  /*8640*/  WARPGROUP.ARRIVE ;  /* 0x00000000000079c5 */ /* 0x000fca0000000000 */
[----:B------:R-:W5:Y:S01]  /*8650*/  MUFU.EX2 R117, R117 ;  /* 0x0000007500757308 */ /* 0x000f620000000800 */
[----:B------:R-:W-:Y:S07]  /*8660*/  HGMMA.64x96x16.F32 R24, gdesc[UR32].tnspB, R24, gsb0 ;  /* 0x41600000201879f0 */ /* 0x000fee0008000818 */
[----:B------:R-:W5:Y:S08]  /*8670*/  MUFU.EX2 R118, R118 ;  /* 0x0000007600767308 */ /* 0x000f700000000800 */
        /* <DEDUP_REMOVED lines=8> */
[----:B------:R-:W-:Y:S08]  /*8700*/  MUFU.EX2 R97, R97 ;  /* 0x0000006100617308 */ /* 0x000ff00000000800 */
[----:B------:R-:W-:Y:S08]  /*8710*/  MUFU.EX2 R4, R4 ;  /* 0x0000000400047308 */ /* 0x000ff00000000800 */
[----:B------:R-:W-:Y:S08]  /*8720*/  MUFU.EX2 R100, R100 ;  /* 0x0000006400647308 */ /* 0x000ff00000000800 */
[----:B------:R-:W-:Y:S01]  /*8730*/  MUFU.EX2 R101, R101 ;  /* 0x0000006500657308 */ /* 0x000fe20000000800 */
[----:B------:R-:W-:-:S02]  /*8740*/  WARPGROUP.DEPBAR.LE gsb0, 0x0 ;  /* 0x00008000000079c5 */ /* 0x000fc40000010000 */
[----:B------:R2:W-:Y:S06]  /*8750*/  BAR.ARV R10, 0x100 ;  /* 0x0004000a0000751d */ /* 0x0005ec0000002000 */
[----:B------:R3:W-:Y:S01]  /*8760*/  @!P1 SYNCS.ARRIVE.TRANS64.RED.A1T0 RZ, [R111+URZ], RZ ;  /* 0x000000ff6fff99a7 */ /* 0x0007e2000810043f */
[----:B------:R-:W-:Y:S01]  /*8770*/  MUFU.EX2 R88, R88 ;  /* 0x0000005800587308 */ /* 0x000fe20000000800 */
[----:B--2---:R-:W-:Y:S01]  /*8780*/  F2FP.F16.F32.PACK_AB R10, R134, R11 ;  /* 0x0000000b860a723e */ /* 0x004fe200000000ff */
[-C--:B------:R-:W-:Y:S01]  /*8790*/  FMUL.FTZ R24, R24, R5.reuse ;  /* 0x0000000518187220 */ /* 0x080fe20000410000 */
[-C--:B------:R-:W-:Y:S01]  /*87a0*/  FMUL.FTZ R25, R25, R5.reuse ;  /* 0x0000000519197220 */ /* 0x080fe20000410000 */
[-C--:B------:R-:W-:Y:S01]  /*87b0*/  FMUL.FTZ R28, R28, R5.reuse ;  /* 0x000000051c1c7220 */ /* 0x080fe20000410000 */
[-C--:B------:R-:W-:Y:S01]  /*87c0*/  FMUL.FTZ R29, R29, R5.reuse ;  /* 0x000000051d1d7220 */ /* 0x080fe20000410000 */
[-C--:B------:R-:W-:Y:S01]  /*87d0*/  FMUL.FTZ R32, R32, R5.reuse ;  /* 0x0000000520207220 */ /* 0x080fe20000410000 */
[----:B---3--:R-:W-:Y:S01]  /*87e0*/  FFMA.FTZ R111, R5, R0, R7 ;  /* 0x00000000056f7223 */ /* 0x008fe20000010007 */
[----:B------:R2:W-:Y:S01]  /*87f0*/  @!P1 SYNCS.ARRIVE.TRANS64.RED.A1T0 RZ, [R127+URZ], RZ ;  /* 0x000000ff7fff99a7 */ /* 0x0005e2000810043f */
[----:B------:R3:W2:Y:S01]  /*8800*/  MUFU.EX2 R0, R98 ;  /* 0x0000006200007308 */ /* 0x0006a20000000800 */
[----:B------:R-:W-:Y:S01]  /*8810*/  FMUL.FTZ R33, R33, R5 ;  /* 0x0000000521217220 */ /* 0x000fe20000410000 */
[C---:B------:R-:W-:Y:S01]  /*8820*/  FADD.FTZ R142, R8.reuse, R111 ;  /* 0x0000006f088e7221 */ /* 0x040fe20000010000 */
[----:B------:R-:W-:Y:S01]  /*8830*/  F2FP.F16.F32.PACK_AB R8, R8, R7 ;  /* 0x000000070808723e */ /* 0x000fe200000000ff */
[----:B------:R-:W-:Y:S01]  /*8840*/  FADD.FTZ R7, R136, R99 ;  /* 0x0000006388077221 */ /* 0x000fe20000010000 */
[----:B------:R-:W-:Y:S01]  /*8850*/  FFMA.FTZ R99, R102, R74, -R133 ;  /* 0x0000004a66637223 */ /* 0x000fe20000010885 */
[----:B------:R-:W-:Y:S01]  /*8860*/  FADD.FTZ R111, R11, R142 ;  /* 0x0000008e0b6f7221 */ /* 0x000fe20000010000 */
[C---:B------:R-:W-:Y:S01]  /*8870*/  F2FP.F16.F32.PACK_AB R11, R14.reuse, R136 ;  /* 0x000000880e0b723e */ /* 0x040fe200000000ff */
[----:B------:R-:W-:Y:S01]  /*8880*/  MUFU.EX2 R89, R89 ;  /* 0x0000005900597308 */ /* 0x000fe20000000800 */
[----:B---3--:R-:W-:Y:S01]  /*8890*/  FADD.FTZ R98, R14, R7 ;  /* 0x000000070e627221 */ /* 0x008fe20000010000 */
[----:B------:R-:W-:Y:S01]  /*88a0*/  FADD.FTZ R111, R134, R111 ;  /* 0x0000006f866f7221 */ /* 0x000fe20000010000 */
[-CC-:B------:R-:W-:Y:S01]  /*88b0*/  FFMA.FTZ R7, R90, R74.reuse, -R133.reuse ;  /* 0x0000004a5a077223 */ /* 0x180fe20000010885 */
[-C--:B------:R-:W-:Y:S01]  /*88c0*/  FFMA.FTZ R14, R91, R74.reuse, -R133 ;  /* 0x0000004a5b0e7223 */ /* 0x080fe20000010885 */
[----:B------:R-:W-:Y:S01]  /*88d0*/  FADD.FTZ R98, R13, R98 ;  /* 0x000000620d627221 */ /* 0x000fe20000010000 */
[----:B------:R-:W-:Y:S01]  /*88e0*/  FADD.FTZ R90, R12, R111 ;  /* 0x0000006f0c5a7221 */ /* 0x000fe20000010000 */
[-CC-:B------:R-:W-:Y:S01]  /*88f0*/  FFMA.FTZ R91, R94, R74.reuse, -R133.reuse ;  /* 0x0000004a5e5b7223 */ /* 0x180fe20000010885 */
[----:B------:R-:W-:Y:S01]  /*8900*/  FFMA.FTZ R94, R82, R74, -R133 ;  /* 0x0000004a525e7223 */ /* 0x000fe20000010885 */
[----:B-1----:R-:W-:Y:S01]  /*8910*/  FADD.FTZ R98, R137, R98 ;  /* 0x0000006289627221 */ /* 0x002fe20000010000 */
[C---:B------:R-:W-:Y:S01]  /*8920*/  FADD.FTZ R111, R15.reuse, R90 ;  /* 0x0000005a0f6f7221 */ /* 0x040fe20000010000 */
[----:B------:R-:W-:Y:S01]  /*8930*/  F2FP.F16.F32.PACK_AB R12, R15, R12 ;  /* 0x0000000c0f0c723e */ /* 0x000fe200000000ff */
[----:B------:R1:W-:Y:S01]  /*8940*/  MUFU.EX2 R90, R103 ;  /* 0x00000067005a7308 */ /* 0x0003e20000000800 */
[----:B------:R3:W-:Y:S01]  /*8950*/  STSM.16.M88.4 [R2+0x24300], R8 ;  /* 0x0243000802007844 */ /* 0x0007e20000000200 */
[----:B------:R-:W-:Y:S01]  /*8960*/  FADD.FTZ R102, R20, R111 ;  /* 0x0000006f14667221 */ /* 0x000fe20000010000 */
[----:B----4-:R-:W-:Y:S01]  /*8970*/  FADD.FTZ R111, R129, R98 ;  /* 0x00000062816f7221 */ /* 0x010fe20000010000 */
[----:B------:R-:W-:Y:S01]  /*8980*/  F2FP.F16.F32.PACK_AB R13, R137, R13 ;  /* 0x0000000d890d723e */ /* 0x000fe200000000ff */
[-C--:B------:R-:W-:Y:S01]  /*8990*/  FMUL.FTZ R36, R36, R5.reuse ;  /* 0x0000000524247220 */ /* 0x080fe20000410000 */
[----:B------:R-:W-:Y:S01]  /*89a0*/  FADD.FTZ R119, R23, R102 ;  /* 0x0000006617777221 */ /* 0x000fe20000010000 */
[----:B-----5:R-:W-:Y:S01]  /*89b0*/  FADD.FTZ R111, R130, R111 ;  /* 0x0000006f826f7221 */ /* 0x020fe20000010000 */
[----:B------:R-:W4:Y:S01]  /*89c0*/  MUFU.EX2 R99, R99 ;  /* 0x0000006300637308 */ /* 0x000f220000000800 */
[-C--:B------:R-:W-:Y:S01]  /*89d0*/  FMUL.FTZ R37, R37, R5.reuse ;  /* 0x0000000525257220 */ /* 0x080fe20000410000 */
[----:B------:R-:W-:Y:S01]  /*89e0*/  FADD.FTZ R82, R120, R119 ;  /* 0x0000007778527221 */ /* 0x000fe20000010000 */
[----:B------:R-:W-:Y:S01]  /*89f0*/  FADD.FTZ R111, R122, R111 ;  /* 0x0000006f7a6f7221 */ /* 0x000fe20000010000 */
[C---:B------:R-:W-:Y:S01]  /*8a00*/  F2FP.F16.F32.PACK_AB R120, R121.reuse, R120 ;  /* 0x000000787978723e */ /* 0x040fe200000000ff */
[-C--:B------:R-:W-:Y:S01]  /*8a10*/  FMUL.FTZ R40, R40, R5.reuse ;  /* 0x0000000528287220 */ /* 0x080fe20000410000 */
[----:B-1----:R-:W-:Y:S01]  /*8a20*/  FADD.FTZ R103, R121, R82 ;  /* 0x0000005279677221 */ /* 0x002fe20000010000 */
[C---:B------:R-:W-:Y:S01]  /*8a30*/  FADD.FTZ R98, R138.reuse, R111 ;  /* 0x0000006f8a627221 */ /* 0x040fe20000010000 */
[----:B------:R-:W1:Y:S01]  /*8a40*/  MUFU.EX2 R7, R7 ;  /* 0x0000000700077308 */ /* 0x000e620000000800 */
[----:B------:R-:W-:Y:S01]  /*8a50*/  F2FP.F16.F32.PACK_AB R121, R138, R122 ;  /* 0x0000007a8a79723e */ /* 0x000fe200000000ff */
[----:B------:R-:W-:Y:S01]  /*8a60*/  FADD.FTZ R102, R124, R103 ;  /* 0x000000677c667221 */ /* 0x000fe20000010000 */
[----:B------:R-:W-:Y:S01]  /*8a70*/  FADD.FTZ R103, R123, R98 ;  /* 0x000000627b677221 */ /* 0x000fe20000010000 */
[----:B------:R-:W-:Y:S01]  /*8a80*/  F2FP.F16.F32.PACK_AB R122, R125, R124 ;  /* 0x0000007c7d7a723e */ /* 0x000fe200000000ff */
[----:B------:R-:W-:Y:S01]  /*8a90*/  FMUL.FTZ R41, R41, R5 ;  /* 0x0000000529297220 */ /* 0x000fe20000410000 */
[----:B------:R-:W-:Y:S01]  /*8aa0*/  FADD.FTZ R111, R125, R102 ;  /* 0x000000667d6f7221 */ /* 0x000fe20000010000 */
[C---:B------:R-:W-:Y:S01]  /*8ab0*/  FADD.FTZ R103, R126.reuse, R103 ;  /* 0x000000677e677221 */ /* 0x040fe20000010000 */
[----:B------:R5:W1:Y:S01]  /*8ac0*/  MUFU.EX2 R82, R14 ;  /* 0x0000000e00527308 */ /* 0x000a620000000800 */
[----:B------:R-:W-:Y:S01]  /*8ad0*/  F2FP.F16.F32.PACK_AB R123, R126, R123 ;  /* 0x0000007b7e7b723e */ /* 0x000fe200000000ff */
[----:B------:R-:W-:Y:S01]  /*8ae0*/  FADD.FTZ R98, R112, R111 ;  /* 0x0000006f70627221 */ /* 0x000fe20000010000 */
[----:B------:R-:W-:Y:S01]  /*8af0*/  FADD.FTZ R103, R22, R103 ;  /* 0x0000006716677221 */ /* 0x000fe20000010000 */
[C---:B------:R-:W-:Y:S01]  /*8b00*/  F2FP.F16.F32.PACK_AB R112, R113.reuse, R112 ;  /* 0x000000707170723e */ /* 0x040fe200000000ff */
[----:B------:R-:W-:Y:S01]  /*8b10*/  FMUL.FTZ R44, R44, R5 ;  /* 0x000000052c2c7220 */ /* 0x000fe20000410000 */
[----:B------:R-:W-:Y:S01]  /*8b20*/  FADD.FTZ R15, R113, R98 ;  /* 0x00000062710f7221 */ /* 0x000fe20000010000 */
[----:B------:R-:W-:Y:S01]  /*8b30*/  FADD.FTZ R98, R114, R103 ;  /* 0x0000006772627221 */ /* 0x000fe20000010000 */
[----:B------:R-:W1:Y:S01]  /*8b40*/  MUFU.EX2 R92, R92 ;  /* 0x0000005c005c7308 */ /* 0x000e620000000800 */
[----:B-----5:R-:W-:Y:S01]  /*8b50*/  F2FP.F16.F32.PACK_AB R14, R23, R20 ;  /* 0x00000014170e723e */ /* 0x020fe200000000ff */
[----:B---3--:R-:W-:Y:S01]  /*8b60*/  FADD.FTZ R8, R116, R15 ;  /* 0x0000000f74087221 */ /* 0x008fe20000010000 */
[----:B------:R-:W-:Y:S01]  /*8b70*/  FADD.FTZ R9, R115, R98 ;  /* 0x0000006273097221 */ /* 0x000fe20000010000 */
[----:B------:R-:W-:Y:S01]  /*8b80*/  F2FP.F16.F32.PACK_AB R15, R130, R129 ;  /* 0x00000081820f723e */ /* 0x000fe200000000ff */
[-C--:B------:R-:W-:Y:S01]  /*8b90*/  FMUL.FTZ R45, R45, R5.reuse ;  /* 0x000000052d2d7220 */ /* 0x080fe20000410000 */
[----:B------:R-:W-:Y:S01]  /*8ba0*/  FADD.FTZ R11, R117, R8 ;  /* 0x00000008750b7221 */ /* 0x000fe20000010000 */
[----:B------:R-:W-:Y:S01]  /*8bb0*/  FADD.FTZ R8, R118, R9 ;  /* 0x0000000976087221 */ /* 0x000fe20000010000 */
[----:B------:R-:W3:Y:S01]  /*8bc0*/  MUFU.EX2 R91, R91 ;  /* 0x0000005b005b7308 */ /* 0x000ee20000000800 */
[----:B------:R5:W-:Y:S01]  /*8bd0*/  STSM.16.M88.4 [R2+0x25b00], R12 ;  /* 0x025b000c02007844 */ /* 0x000be20000000200 */
[----:B------:R-:W-:Y:S01]  /*8be0*/  FADD.FTZ R10, R104, R11 ;  /* 0x0000000b680a7221 */ /* 0x000fe20000010000 */
[----:B------:R-:W-:Y:S01]  /*8bf0*/  FADD.FTZ R9, R21, R8 ;  /* 0x0000000815097221 */ /* 0x000fe20000010000 */
[----:B------:R-:W-:Y:S01]  /*8c00*/  F2FP.F16.F32.PACK_AB R113, R114, R22 ;  /* 0x000000167271723e */ /* 0x000fe200000000ff */
[----:B------:R1:W-:Y:S01]  /*8c10*/  STSM.16.M88.4 [R2+0x27300], R120 ;  /* 0x0273007802007844 */ /* 0x0003e20000000200 */
[C---:B------:R-:W-:Y:S01]  /*8c20*/  FADD.FTZ R11, R105.reuse, R10 ;  /* 0x0000000a690b7221 */ /* 0x040fe20000010000 */
[----:B------:R-:W-:Y:S01]  /*8c30*/  FADD.FTZ R8, R106, R9 ;  /* 0x000000096a087221 */ /* 0x000fe20000010000 */
[----:B------:R-:W5:Y:S01]  /*8c40*/  MUFU.EX2 R93, R93 ;  /* 0x0000005d005d7308 */ /* 0x000f620000000800 */
[----:B------:R-:W-:Y:S01]  /*8c50*/  F2FP.F16.F32.PACK_AB R104, R105, R104 ;  /* 0x000000686968723e */ /* 0x000fe200000000ff */
[----:B------:R-:W-:Y:S01]  /*8c60*/  FADD.FTZ R10, R108, R11 ;  /* 0x0000000b6c0a7221 */ /* 0x000fe20000010000 */
[----:B------:R-:W-:Y:S01]  /*8c70*/  FADD.FTZ R9, R107, R8 ;  /* 0x000000086b097221 */ /* 0x000fe20000010000 */
[----:B------:R-:W-:Y:S01]  /*8c80*/  F2FP.F16.F32.PACK_AB R114, R117, R116 ;  /* 0x000000747572723e */ /* 0x000fe200000000ff */
[----:B------:R-:W-:Y:S01]  /*8c90*/  FMUL.FTZ R48, R48, R5 ;  /* 0x0000000530307220 */ /* 0x000fe20000410000 */
[----:B------:R-:W-:Y:S01]  /*8ca0*/  FADD.FTZ R11, R109, R10 ;  /* 0x0000000a6d0b7221 */ /* 0x000fe20000010000 */
[----:B------:R-:W-:Y:S01]  /*8cb0*/  FADD.FTZ R9, R110, R9 ;  /* 0x000000096e097221 */ /* 0x000fe20000010000 */
[----:B------:R-:W5:Y:S01]  /*8cc0*/  MUFU.EX2 R20, R95 ;  /* 0x0000005f00147308 */ /* 0x000f620000000800 */
[----:B------:R-:W-:Y:S01]  /*8cd0*/  F2FP.F16.F32.PACK_AB R115, R118, R115 ;  /* 0x000000737673723e */ /* 0x000fe200000000ff */
[----:B------:R-:W-:Y:S01]  /*8ce0*/  FADD.FTZ R8, R96, R11 ;  /* 0x0000000b60087221 */ /* 0x000fe20000010000 */
[----:B--2---:R-:W-:Y:S01]  /*8cf0*/  FADD.FTZ R9, R0, R9 ;  /* 0x0000000900097221 */ /* 0x004fe20000010000 */
[----:B------:R-:W-:Y:S01]  /*8d00*/  F2FP.F16.F32.PACK_AB R96, R97, R96 ;  /* 0x000000606160723e */ /* 0x000fe200000000ff */
[----:B------:R-:W-:Y:S01]  /*8d10*/  FMUL.FTZ R49, R49, R5 ;  /* 0x0000000531317220 */ /* 0x000fe20000410000 */
[----:B------:R-:W-:Y:S01]  /*8d20*/  FADD.FTZ R11, R97, R8 ;  /* 0x00000008610b7221 */ /* 0x000fe20000010000 */
[C---:B------:R-:W-:Y:S01]  /*8d30*/  FADD.FTZ R8, R4.reuse, R9 ;  /* 0x0000000904087221 */ /* 0x040fe20000010000 */
[----:B------:R-:W2:Y:S01]  /*8d40*/  MUFU.EX2 R80, R80 ;  /* 0x0000005000507308 */ /* 0x000ea20000000800 */
[----:B------:R-:W-:Y:S01]  /*8d50*/  F2FP.F16.F32.PACK_AB R97, R4, R0 ;  /* 0x000000000461723e */ /* 0x000fe200000000ff */
[----:B------:R-:W-:Y:S01]  /*8d60*/  FADD.FTZ R10, R100, R11 ;  /* 0x0000000b640a7221 */ /* 0x000fe20000010000 */
[----:B----4-:R-:W-:Y:S01]  /*8d70*/  FADD.FTZ R9, R99, R8 ;  /* 0x0000000863097221 */ /* 0x010fe20000010000 */
[----:B------:R-:W-:Y:S01]  /*8d80*/  F2FP.F16.F32.PACK_AB R105, R106, R21 ;  /* 0x000000156a69723e */ /* 0x000fe200000000ff */
[----:B------:R4:W-:Y:S01]  /*8d90*/  STSM.16.M88.4 [R2+0x28b00], R112 ;  /* 0x028b007002007844 */ /* 0x0009e20000000200 */
[----:B------:R-:W-:Y:S01]  /*8da0*/  FADD.FTZ R11, R101, R10 ;  /* 0x0000000a650b7221 */ /* 0x000fe20000010000 */
[----:B------:R-:W-:Y:S01]  /*8db0*/  FADD.FTZ R8, R90, R9 ;  /* 0x000000095a087221 */ /* 0x000fe20000010000 */
[----:B------:R-:W4:Y:S01]  /*8dc0*/  MUFU.EX2 R94, R94 ;  /* 0x0000005e005e7308 */ /* 0x000f220000000800 */
[----:B------:R-:W-:Y:S01]  /*8dd0*/  F2FP.F16.F32.PACK_AB R106, R109, R108 ;  /* 0x0000006c6d6a723e */ /* 0x000fe200000000ff */
[----:B------:R-:W-:Y:S01]  /*8de0*/  FADD.FTZ R10, R88, R11 ;  /* 0x0000000b580a7221 */ /* 0x000fe20000010000 */
[----:B-1----:R-:W-:Y:S01]  /*8df0*/  FADD.FTZ R9, R7, R8 ;  /* 0x0000000807097221 */ /* 0x002fe20000010000 */
[C---:B------:R-:W-:Y:S01]  /*8e00*/  F2FP.F16.F32.PACK_AB R88, R89.reuse, R88 ;  /* 0x000000585958723e */ /* 0x040fe200000000ff */
[----:B------:R-:W-:Y:S01]  /*8e10*/  FMUL.FTZ R52, R52, R5 ;  /* 0x0000000534347220 */ /* 0x000fe20000410000 */
[----:B------:R-:W-:Y:S01]  /*8e20*/  FADD.FTZ R11, R89, R10 ;  /* 0x0000000a590b7221 */ /* 0x000fe20000010000 */
[C---:B------:R-:W-:Y:S01]  /*8e30*/  FADD.FTZ R0, R82.reuse, R9 ;  /* 0x0000000952007221 */ /* 0x040fe20000010000 */
[----:B------:R-:W1:Y:S01]  /*8e40*/  MUFU.EX2 R81, R81 ;  /* 0x0000005100517308 */ /* 0x000e620000000800 */
[----:B------:R-:W-:Y:S01]  /*8e50*/  F2FP.F16.F32.PACK_AB R89, R82, R7 ;  /* 0x000000075259723e */ /* 0x000fe200000000ff */
[----:B------:R-:W-:Y:S01]  /*8e60*/  FADD.FTZ R4, R92, R11 ;  /* 0x0000000b5c047221 */ /* 0x000fe20000010000 */
[----:B---3--:R-:W-:Y:S01]  /*8e70*/  FADD.FTZ R9, R91, R0 ;  /* 0x000000005b097221 */ /* 0x008fe20000010000 */
[----:B------:R-:W-:Y:S01]  /*8e80*/  F2FP.F16.F32.PACK_AB R107, R110, R107 ;  /* 0x0000006b6e6b723e */ /* 0x000fe200000000ff */
[----:B------:R-:W-:Y:S01]  /*8e90*/  FMUL.FTZ R53, R53, R5 ;  /* 0x0000000535357220 */ /* 0x000fe20000410000 */
[----:B-----5:R-:W-:Y:S01]  /*8ea0*/  FADD.FTZ R11, R93, R4 ;  /* 0x000000045d0b7221 */ /* 0x020fe20000010000 */
[----:B------:R-:W-:Y:S01]  /*8eb0*/  FADD.FTZ R9, R20, R9 ;  /* 0x0000000914097221 */ /* 0x000fe20000010000 */
[----:B------:R-:W3:Y:S01]  /*8ec0*/  MUFU.EX2 R83, R83 ;  /* 0x0000005300537308 */ /* 0x000ee20000000800 */
[----:B------:R-:W-:Y:S01]  /*8ed0*/  F2FP.F16.F32.PACK_AB R98, R101, R100 ;  /* 0x000000646562723e */ /* 0x000fe200000000ff */
[----:B--2---:R-:W-:Y:S01]  /*8ee0*/  FADD.FTZ R0, R80, R11 ;  /* 0x0000000b50007221 */ /* 0x004fe20000010000 */
[----:B----4-:R-:W-:Y:S01]  /*8ef0*/  FADD.FTZ R4, R94, R9 ;  /* 0x000000095e047221 */ /* 0x010fe20000010000 */
[----:B------:R-:W-:Y:S01]  /*8f00*/  F2FP.F16.F32.PACK_AB R99, R90, R99 ;  /* 0x000000635a63723e */ /* 0x000fe200000000ff */
[----:B------:R2:W-:Y:S01]  /*8f10*/  STSM.16.M88.4 [R2+0x2a300], R104 ;  /* 0x02a3006802007844 */ /* 0x0005e20000000200 */
[----:B------:R-:W-:Y:S01]  /*8f20*/  F2FP.F16.F32.PACK_AB R90, R93, R92 ;  /* 0x0000005c5d5a723e */ /* 0x000fe200000000ff */
[----:B------:R-:W-:Y:S01]  /*8f30*/  FMUL.FTZ R56, R56, R5 ;  /* 0x0000000538387220 */ /* 0x000fe20000410000 */
[----:B------:R-:W4:Y:S01]  /*8f40*/  MUFU.EX2 R84, R84 ;  /* 0x0000005400547308 */ /* 0x000f220000000800 */
[C---:B-1----:R-:W-:Y:S01]  /*8f50*/  FADD.FTZ R9, R81.reuse, R0 ;  /* 0x0000000051097221 */ /* 0x042fe20000010000 */
[----:B------:R-:W-:Y:S01]  /*8f60*/  F2FP.F16.F32.PACK_AB R80, R81, R80 ;  /* 0x000000505150723e */ /* 0x000fe200000000ff */
[----:B------:R2:W-:Y:S01]  /*8f70*/  STSM.16.M88.4 [R2+0x2bb00], R96 ;  /* 0x02bb006002007844 */ /* 0x0005e20000000200 */
[----:B------:R-:W-:Y:S01]  /*8f80*/  F2FP.F16.F32.PACK_AB R91, R20, R91 ;  /* 0x0000005b145b723e */ /* 0x000fe200000000ff */
[-C--:B------:R-:W-:Y:S01]  /*8f90*/  FMUL.FTZ R57, R57, R5.reuse ;  /* 0x0000000539397220 */ /* 0x080fe20000410000 */
[-C--:B------:R-:W-:Y:S01]  /*8fa0*/  FMUL.FTZ R60, R60, R5.reuse ;  /* 0x000000053c3c7220 */ /* 0x080fe20000410000 */
[-C--:B------:R-:W-:Y:S01]  /*8fb0*/  FMUL.FTZ R61, R61, R5.reuse ;  /* 0x000000053d3d7220 */ /* 0x080fe20000410000 */
[----:B------:R-:W1:Y:S01]  /*8fc0*/  MUFU.EX2 R86, R86 ;  /* 0x0000005600567308 */ /* 0x000e620000000800 */
[C---:B---3--:R-:W-:Y:S01]  /*8fd0*/  FADD.FTZ R7, R83.reuse, R4 ;  /* 0x0000000453077221 */ /* 0x048fe20000010000 */
[----:B------:R-:W-:Y:S01]  /*8fe0*/  F2FP.F16.F32.PACK_AB R81, R83, R94 ;  /* 0x0000005e5351723e */ /* 0x000fe200000000ff */
[----:B------:R2:W-:Y:S01]  /*8ff0*/  STSM.16.M88.4 [R2+0x2d300], R88 ;  /* 0x02d3005802007844 */ /* 0x0005e20000000200 */
[-C--:B------:R-:W-:Y:S01]  /*9000*/  FMUL.FTZ R64, R64, R5.reuse ;  /* 0x0000000540407220 */ /* 0x080fe20000410000 */
[-C--:B------:R-:W-:Y:S01]  /*9010*/  FMUL.FTZ R65, R65, R5.reuse ;  /* 0x0000000541417220 */ /* 0x080fe20000410000 */
[-C--:B------:R-:W-:Y:S01]  /*9020*/  FMUL.FTZ R68, R68, R5.reuse ;  /* 0x0000000544447220 */ /* 0x080fe20000410000 */
[----:B------:R-:W-:Y:S01]  /*9030*/  FMUL.FTZ R69, R69, R5 ;  /* 0x0000000545457220 */ /* 0x000fe20000410000 */
[----:B------:R-:W3:Y:S01]  /*9040*/  MUFU.EX2 R85, R85 ;  /* 0x0000005500557308 */ /* 0x000ee20000000800 */
[----:B----4-:R-:W-:Y:S01]  /*9050*/  FADD.FTZ R0, R84, R9 ;  /* 0x0000000954007221 */ /* 0x010fe20000010000 */
[-C--:B------:R-:W-:Y:S01]  /*9060*/  FMUL.FTZ R26, R26, R77.reuse ;  /* 0x0000004d1a1a7220 */ /* 0x080fe20000410000 */
[-C--:B------:R-:W-:Y:S01]  /*9070*/  FMUL.FTZ R27, R27, R77.reuse ;  /* 0x0000004d1b1b7220 */ /* 0x080fe20000410000 */
[-C--:B------:R-:W-:Y:S01]  /*9080*/  FMUL.FTZ R30, R30, R77.reuse ;  /* 0x0000004d1e1e7220 */ /* 0x080fe20000410000 */
[-C--:B------:R-:W-:Y:S01]  /*9090*/  FMUL.FTZ R31, R31, R77.reuse ;  /* 0x0000004d1f1f7220 */ /* 0x080fe20000410000 */
[-C--:B------:R-:W-:Y:S01]  /*90a0*/  FMUL.FTZ R34, R34, R77.reuse ;  /* 0x0000004d22227220 */ /* 0x080fe20000410000 */
[-C--:B------:R-:W-:Y:S01]  /*90b0*/  FMUL.FTZ R35, R35, R77.reuse ;  /* 0x0000004d23237220 */ /* 0x080fe20000410000 */
[----:B------:R-:W4:Y:S01]  /*90c0*/  MUFU.EX2 R87, R87 ;  /* 0x0000005700577308 */ /* 0x000f220000000800 */
[----:B-1----:R-:W-:Y:S01]  /*90d0*/  FADD.FTZ R7, R86, R7 ;  /* 0x0000000756077221 */ /* 0x002fe20000010000 */
[-C--:B------:R-:W-:Y:S01]  /*90e0*/  FMUL.FTZ R38, R38, R77.reuse ;  /* 0x0000004d26267220 */ /* 0x080fe20000410000 */
[-C--:B------:R-:W-:Y:S01]  /*90f0*/  FMUL.FTZ R39, R39, R77.reuse ;  /* 0x0000004d27277220 */ /* 0x080fe20000410000 */
[-C--:B------:R-:W-:Y:S01]  /*9100*/  FMUL.FTZ R42, R42, R77.reuse ;  /* 0x0000004d2a2a7220 */ /* 0x080fe20000410000 */
[-C--:B------:R-:W-:Y:S01]  /*9110*/  FMUL.FTZ R43, R43, R77.reuse ;  /* 0x0000004d2b2b7220 */ /* 0x080fe20000410000 */
[-C--:B------:R-:W-:Y:S01]  /*9120*/  FMUL.FTZ R46, R46, R77.reuse ;  /* 0x0000004d2e2e7220 */ /* 0x080fe20000410000 */
[-C--:B------:R-:W-:Y:S01]  /*9130*/  FMUL.FTZ R47, R47, R77.reuse ;  /* 0x0000004d2f2f7220 */ /* 0x080fe20000410000 */
[----:B------:R-:W1:Y:S01]  /*9140*/  MUFU.EX2 R72, R72 ;  /* 0x0000004800487308 */ /* 0x000e620000000800 */
[C---:B---3--:R-:W-:Y:S01]  /*9150*/  FADD.FTZ R9, R85.reuse, R0 ;  /* 0x0000000055097221 */ /* 0x048fe20000010000 */
[----:B------:R-:W-:Y:S01]  /*9160*/  F2FP.F16.F32.PACK_AB R82, R85, R84 ;  /* 0x000000545552723e */ /* 0x000fe200000000ff */
[-C--:B------:R-:W-:Y:S01]  /*9170*/  FMUL.FTZ R50, R50, R77.reuse ;  /* 0x0000004d32327220 */ /* 0x080fe20000410000 */
[-C--:B------:R-:W-:Y:S01]  /*9180*/  FMUL.FTZ R51, R51, R77.reuse ;  /* 0x0000004d33337220 */ /* 0x080fe20000410000 */
[-C--:B------:R-:W-:Y:S01]  /*9190*/  FMUL.FTZ R54, R54, R77.reuse ;  /* 0x0000004d36367220 */ /* 0x080fe20000410000 */
[-C--:B------:R-:W-:Y:S01]  /*91a0*/  FMUL.FTZ R55, R55, R77.reuse ;  /* 0x0000004d37377220 */ /* 0x080fe20000410000 */
[-C--:B------:R-:W-:Y:S01]  /*91b0*/  FMUL.FTZ R58, R58, R77.reuse ;  /* 0x0000004d3a3a7220 */ /* 0x080fe20000410000 */
[----:B------:R-:W3:Y:S01]  /*91c0*/  MUFU.EX2 R12, R131 ;  /* 0x00000083000c7308 */ /* 0x000ee20000000800 */
[C---:B----4-:R-:W-:Y:S01]  /*91d0*/  FADD.FTZ R7, R87.reuse, R7 ;  /* 0x0000000757077221 */ /* 0x050fe20000010000 */
[----:B------:R-:W-:Y:S01]  /*91e0*/  F2FP.F16.F32.PACK_AB R83, R87, R86 ;  /* 0x000000565753723e */ /* 0x000fe200000000ff */
[-C--:B------:R-:W-:Y:S01]  /*91f0*/  FMUL.FTZ R59, R59, R77.reuse ;  /* 0x0000004d3b3b7220 */ /* 0x080fe20000410000 */
[-C--:B------:R-:W-:Y:S01]  /*9200*/  FMUL.FTZ R62, R62, R77.reuse ;  /* 0x0000004d3e3e7220 */ /* 0x080fe20000410000 */
[-C--:B------:R-:W-:Y:S01]  /*9210*/  FMUL.FTZ R63, R63, R77.reuse ;  /* 0x0000004d3f3f7220 */ /* 0x080fe20000410000 */
[-C--:B------:R-:W-:Y:S01]  /*9220*/  FMUL.FTZ R66, R66, R77.reuse ;  /* 0x0000004d42427220 */ /* 0x080fe20000410000 */
[----:B------:R2:W-:Y:S01]  /*9230*/  STSM.16.M88.4 [R2+0x2eb00], R80 ;  /* 0x02eb005002007844 */ /* 0x0005e20000000200 */
[----:B------:R-:W4:Y:S01]  /*9240*/  MUFU.EX2 R128, R128 ;  /* 0x0000008000807308 */ /* 0x000f220000000800 */
[----:B-1----:R-:W-:Y:S01]  /*9250*/  FADD.FTZ R9, R72, R9 ;  /* 0x0000000948097221 */ /* 0x002fe20000010000 */
[-C--:B------:R-:W-:Y:S01]  /*9260*/  FMUL.FTZ R67, R67, R77.reuse ;  /* 0x0000004d43437220 */ /* 0x080fe20000410000 */
[-C--:B------:R-:W-:Y:S01]  /*9270*/  FMUL.FTZ R70, R70, R77.reuse ;  /* 0x0000004d46467220 */ /* 0x080fe20000410000 */
[----:B------:R-:W-:Y:S01]  /*9280*/  FMUL.FTZ R71, R71, R77 ;  /* 0x0000004d47477220 */ /* 0x000fe20000410000 */
[----:B------:R-:W-:-:S03]  /*9290*/  MOV R5, R75 ;  /* 0x0000004b00057202 */ /* 0x000fc60000000f00 */
[----:B------:R-:W1:Y:S01]  /*92a0*/  MUFU.EX2 R129, R132 ;  /* 0x0000008400817308 */ /* 0x000e620000000800 */
[----:B---3--:R-:W-:-:S07]  /*92b0*/  FADD.FTZ R7, R12, R7 ;  /* 0x000000070c077221 */ /* 0x008fce0000010000 */
[----:B------:R-:W3:Y:S01]  /*92c0*/  MUFU.EX2 R76, R76 ;  /* 0x0000004c004c7308 */ /* 0x000ee20000000800 */
[C---:B----4-:R-:W-:Y:S01]  /*92d0*/  FADD.FTZ R9, R128.reuse, R9 ;  /* 0x0000000980097221 */ /* 0x050fe20000010000 */
[----:B------:R-:W-:-:S06]  /*92e0*/  F2FP.F16.F32.PACK_AB R128, R128, R72 ;  /* 0x000000488080723e */ /* 0x000fcc00000000ff */
[----:B------:R-:W4:Y:S01]  /*92f0*/  MUFU.EX2 R78, R78 ;  /* 0x0000004e004e7308 */ /* 0x000f220000000800 */
[C---:B-1----:R-:W-:Y:S01]  /*9300*/  FADD.FTZ R7, R129.reuse, R7 ;  /* 0x0000000781077221 */ /* 0x042fe20000010000 */
[----:B------:R-:W-:-:S06]  /*9310*/  F2FP.F16.F32.PACK_AB R129, R129, R12 ;  /* 0x0000000c8181723e */ /* 0x000fcc00000000ff */
[----:B------:R-:W1:Y:S01]  /*9320*/  MUFU.EX2 R79, R79 ;  /* 0x0000004f004f7308 */ /* 0x000e620000000800 */
[----:B---3--:R-:W-:Y:S01]  /*9330*/  F2FP.F16.F32.PACK_AB R130, R6, R76 ;  /* 0x0000004c0682723e */ /* 0x008fe200000000ff */
[----:B------:R-:W-:-:S04]  /*9340*/  FADD.FTZ R9, R76, R9 ;  /* 0x000000094c097221 */ /* 0x000fc80000010000 */
[----:B------:R-:W-:Y:S01]  /*9350*/  FADD.FTZ R0, R6, R9 ;  /* 0x0000000906007221 */ /* 0x000fe20000010000 */
[----:B------:R-:W-:Y:S02]  /*9360*/  IMAD.MOV.U32 R6, RZ, RZ, R73 ;  /* 0x000000ffff067224 */ /* 0x000fe400078e0049 */
[----:B----4-:R-:W-:Y:S01]  /*9370*/  FADD.FTZ R7, R78, R7 ;  /* 0x000000074e077221 */ /* 0x010fe20000010000 */
[----:B-1----:R-:W-:-:S03]  /*9380*/  F2FP.F16.F32.PACK_AB R131, R79, R78 ;  /* 0x0000004e4f83723e */ /* 0x002fc600000000ff */
[----:B------:R-:W-:Y:S02]  /*9390*/  FADD.FTZ R4, R79, R7 ;  /* 0x000000074f047221 */ /* 0x000fe40000010000 */
[----:B------:R2:W-:Y:S01]  /*93a0*/  STSM.16.M88.4 [R2+0x30300], R128 ;  /* 0x0303008002007844 */ /* 0x0005e20000000200 */
[----:B------:R-:W-:Y:S01]  /*93b0*/  @!PT LDS RZ, [RZ] ;  /* 0x00000000fffff984 */ /* 0x000fe20000000800 */
[----:B------:R-:W-:Y:S01]  /*93c0*/  @!PT LDS RZ, [RZ] ;  /* 0x00000000fffff984 */ /* 0x000fe20000000800 */
[----:B------:R-:W-:Y:S01]  /*93d0*/  @!PT LDS RZ, [RZ] ;  /* 0x00000000fffff984 */ /* 0x000fe20000000800 */
[----:B------:R-:W-:Y:S01]  /*93e0*/  @!PT LDS RZ, [RZ] ;  /* 0x00000000fffff984 */ /* 0x000fe20000000800 */
[----:B------:R1:W-:Y:S06]  /*93f0*/  MEMBAR.ALL.CTA ;  /* 0x0000000000007992 */ /* 0x0003ec0000008000 */
[----:B-1----:R-:W1:Y:S02]  /*9400*/  FENCE.VIEW.ASYNC.S ;  /* 0x00000000000073c6 */ /* 0x002e640000000000 */
[----:B-1----:R-:W-:Y:S01]  /*9410*/  NOP ;  /* 0x0000000000007918 */ /* 0x002fe20000000000 */
[----:B------:R-:W-:Y:S05]  /*9420*/  @P2 BRA `(.L_x_24) ;  /* 0xffffffbc00fc2947 */ /* 0x000fea000383ffff */
.L_x_15:
[----:B------:R-:W-:Y:S06]  /*9430*/  BAR.ARV 0x8, 0x1a0 ;  /* 0x0206800000007b1d */ /* 0x000fec0000002000 */
[----:B------:R-:W-:Y:S05]  /*9440*/  @!P0 BRA `(.L_x_25) ;  /* 0x0000000000048947 */ /* 0x000fea0003800000 */
[----:B------:R-:W-:Y:S01]  /*9450*/  BPT.TRAP 0x1 ;  /* 0x000000040000795c */ /* 0x000fe20000300000 */
.L_x_25:
[----:B------:R-:W-:Y:S01]  /*9460*/  ULEA UR12, UR38, UR39, 0x3 ;  /* 0x00000027260c7291 */ /* 0x000fe2000f8e183f */
[----:B------:R-:W-:-:S05]  /*9470*/  IMAD.U32 R3, RZ, RZ, UR60 ;  /* 0x0000003cff037e24 */ /* 0x000fca000f8e00ff */
[----:B------:R-:W-:-:S04]  /*9480*/  SHF.L.U32 R3, R3, 0x1f, RZ ;  /* 0x0000001f03037819 */ /* 0x000fc800000006ff */
[----:B------:R3:W4:Y:S01]  /*9490*/  SYNCS.PHASECHK.TRANS64.TRYWAIT P2, [UR12+0x31c50], R3 ;  /* 0x031c5003ff0075a7 */ /* 0x000722000804014c */
[----:B------:R-:W-:Y:S05]  /*94a0*/  @!P0 BRA `(.L_x_26) ;  /* 0x0000000000048947 */ /* 0x000fea0003800000 */
[----:B------:R-:W-:Y:S01]  /*94b0*/  BPT.TRAP 0x1 ;  /* 0x000000040000795c */ /* 0x000fe20000300000 */
.L_x_26:
[----:B----4-:R-:W-:Y:S05]  /*94c0*/  @P2 BRA `(.L_x_27) ;  /* 0x0000000000082947 */ /* 0x010fea0003800000 */
[----:B------:R-:W4:Y:S02]  /*94d0*/  SYNCS.PHASECHK.TRANS64.TRYWAIT P0, [UR12+0x31c50], R3 ;  /* 0x031c5003ff0075a7 */ /* 0x000f24000800014c */
[----:B----4-:R-:W-:Y:S05]  /*94e0*/  @!P0 BRA `(.L_x_28) ;  /* 0x0000004000788947 */ /* 0x010fea0003800000 */
.L_x_27:
[----:B------:R-:W-:Y:S01]  /*94f0*/  UIADD3 UR4, UR39, 0x200, URZ ;  /* 0x0000020027047890 */ /* 0x000fe2000fffe03f */
[----:B------:R-:W-:Y:S01]  /*9500*/  R2UR UR5, R18 ;  /* 0x00000000120572ca */ /* 0x000fe200000e0000 */
[----:B------:R-:W-:Y:S01]  /*9510*/  WARPGROUP.ARRIVE ;  /* 0x00000000000079c5 */ /* 0x000fe20000000000 */
[----:B------:R-:W-:Y:S01]  /*9520*/  UMOV UR7, 0x80000020 ;  /* 0x8000002000077882 */ /* 0x000fe20000000000 */
[----:B------:R-:W-:Y:S01]  /*9530*/  USHF.R.U32.HI UR4, URZ, 0x4, UR4 ;  /* 0x000000043f047899 */ /* 0x000fe20008011604 */
[----:B---34-:R-:W3:Y:S01]  /*9540*/  SHFL.BFLY PT, R3, R0, 0x2, 0x1f ;  /* 0x0c401f0000037f89 */ /* 0x018ee200000e0000 */
[----:B------:R-:W-:Y:S01]  /*9550*/  UMOV UR9, 0xc0000010 ;  /* 0xc000001000097882 */ /* 0x000fe20000000000 */
[----:B------:R-:W-:Y:S01]  /*9560*/  UMOV UR11, 0x80000020 ;  /* 0x80000020000b7882 */ /* 0x000fe20000000000 */
[----:B------:R-:W-:Y:S01]  /*9570*/  ULOP3.LUT UR4, UR4, 0x3fff, URZ, 0xc0, !UPT ;  /* 0x00003fff04047892 */ /* 0x000fe2000f8ec03f */
[----:B------:R-:W4:Y:S01]  /*9580*/  SHFL.BFLY PT, R5, R4, 0x2, 0x1f ;  /* 0x0c401f0004057f89 */ /* 0x000f2200000e0000 */
[C---:B------:R-:W-:Y:S01]  /*9590*/  IADD3 R13, P6, R16.reuse, 0x20, RZ ;  /* 0x00000020100d7810 */ /* 0x040fe20007fde0ff */
[----:B------:R-:W-:Y:S01]  /*95a0*/  UIADD3 UR35, -UR36, URZ, URZ ;  /* 0x0000003f24237290 */ /* 0x000fe2000fffe13f */
[C---:B------:R-:W-:Y:S01]  /*95b0*/  IADD3 R9, P4, R16.reuse, 0x3020, RZ ;  /* 0x0000302010097810 */ /* 0x040fe20007f9e0ff */
[----:B------:R-:W-:Y:S01]  /*95c0*/  ULOP3.LUT UR6, UR4, 0x2400000, URZ, 0xfc, !UPT ;  /* 0x0240000004067892 */ /* 0x000fe2000f8efc3f */
[----:B------:R-:W-:Y:S01]  /*95d0*/  LOP3.LUT R12, R13, 0x180, RZ, 0xc0, !PT ;  /* 0x000001800d0c7812 */ /* 0x000fe200078ec0ff */
[----:B------:R-:W-:Y:S01]  /*95e0*/  ULOP3.LUT UR4, UR5, 0x10000, URZ, 0xfc, !UPT ;  /* 0x0001000005047892 */ /* 0x000fe2000f8efc3f */
[----:B------:R-:W-:Y:S01]  /*95f0*/  LOP3.LUT R23, R16, 0x180, RZ, 0xc0, !PT ;  /* 0x0000018010177812 */ /* 0x000fe200078ec0ff */
[----:B------:R-:W-:Y:S01]  /*9600*/  UIMAD UR6, UR38, 0x6c0, UR6 ;  /* 0x000006c0260678a4 */ /* 0x000fe2000f8e0206 */
[----:B------:R-:W-:Y:S01]  /*9610*/  LOP3.LUT R8, R9, 0x180, RZ, 0xc0, !PT ;  /* 0x0000018009087812 */ /* 0x000fe200078ec0ff */
[----:B------:R-:W-:Y:S01]  /*9620*/  UMOV UR5, 0xc0000010 ;  /* 0xc000001000057882 */ /* 0x000fe20000000000 */
[----:B------:R-:W-:Y:S01]  /*9630*/  UIADD3 UR8, UR4, 0x180, URZ ;  /* 0x0000018004087890 */ /* 0x000fe2000fffe03f */
[----:B------:R-:W-:Y:S01]  /*9640*/  SHF.R.U64 R12, R12, 0x3, RZ ;  /* 0x000000030c0c7819 */ /* 0x000fe200000012ff */
[----:B------:R-:W-:Y:S01]  /*9650*/  UIADD3 UR10, UR6, 0x40, URZ ;  /* 0x00000040060a7890 */ /* 0x000fe2000fffe03f */
[----:B------:R-:W-:Y:S01]  /*9660*/  SHF.R.U64 R23, R23, 0x3, RZ ;  /* 0x0000000317177819 */ /* 0x000fe200000012ff */
[----:B------:R-:W-:Y:S01]  /*9670*/  IMAD.MOV.U32 R20, RZ, RZ, -0x800000 ;  /* 0xff800000ff147424 */ /* 0x000fe200078e00ff */
[----:B------:R-:W-:Y:S01]  /*9680*/  SHF.R.U64 R8, R8, 0x3, RZ ;  /* 0x0000000308087819 */ /* 0x000fe200000012ff */
[----:B------:R-:W-:Y:S01]  /*9690*/  HGMMA.64x96x16.F32 R24, gdesc[UR4].tnspB, R24, gsb0 ;  /* 0x41600000041879f0 */ /* 0x000fe20008000818 */
[----:B------:R-:W-:Y:S01]  /*96a0*/  UMOV UR5, 0xc0000010 ;  /* 0xc000001000057882 */ /* 0x000fe20000000000 */
[----:B------:R-:W-:Y:S01]  /*96b0*/  UMOV UR7, 0x80000020 ;  /* 0x8000002000077882 */ /* 0x000fe20000000000 */
[----:B---3--:R-:W-:Y:S01]  /*96c0*/  FADD.FTZ R3, R3, R0 ;  /* 0x0000000003037221 */ /* 0x008fe20000010000 */
[----:B------:R-:W-:Y:S01]  /*96d0*/  LOP3.LUT R12, R12, R13, RZ, 0x3c, !PT ;  /* 0x0000000d0c0c7212 */ /* 0x000fe200078e3cff */
[----:B------:R-:W-:Y:S01]  /*96e0*/  IMAD.X R13, RZ, RZ, R17, P6 ;  /* 0x000000ffff0d7224 */ /* 0x000fe200030e0611 */
[----:B------:R-:W-:Y:S01]  /*96f0*/  LOP3.LUT R22, R23, R16, RZ, 0x3c, !PT ;  /* 0x0000001017167212 */ /* 0x000fe200078e3cff */
[----:B----4-:R-:W-:Y:S01]  /*9700*/  FADD.FTZ R5, R5, R4 ;  /* 0x0000000405057221 */ /* 0x010fe20000010000 */
[----:B------:R-:W3:Y:S01]  /*9710*/  SHFL.BFLY PT, R6, R3, 0x1, 0x1f ;  /* 0x0c201f0003067f89 */ /* 0x000ee200000e0000 */
[----:B------:R-:W-:-:S02]  /*9720*/  MOV R23, R17 ;  /* 0x0000001100177202 */ /* 0x000fc40000000f00 */
[----:B------:R-:W-:Y:S01]  /*9730*/  LOP3.LUT R8, R8, R9, RZ, 0x3c, !PT ;  /* 0x0000000908087212 */ /* 0x000fe200078e3cff */
[----:B------:R-:W4:Y:S01]  /*9740*/  SHFL.BFLY PT, R0, R5, 0x1, 0x1f ;  /* 0x0c201f0005007f89 */ /* 0x000f2200000e0000 */
[----:B------:R-:W-:Y:S01]  /*9750*/  IMAD.X R9, RZ, RZ, R17, P4 ;  /* 0x000000ffff097224 */ /* 0x000fe200020e0611 */
[----:B------:R-:W-:Y:S02]  /*9760*/  MOV R22, R22 ;  /* 0x0000001600167202 */ /* 0x000fe40000000f00 */
[----:B------:R-:W-:Y:S01]  /*9770*/  MOV R23, R12 ;  /* 0x0000000c00177202 */ /* 0x000fe20000000f00 */
[----:B------:R-:W-:Y:S01]  /*9780*/  IMAD.MOV.U32 R12, RZ, RZ, RZ ;  /* 0x000000ffff0c7224 */ /* 0x000fe200078e00ff */
[----:B------:R-:W-:Y:S02]  /*9790*/  IADD3 R7, P3, R16, 0x6000, RZ ;  /* 0x0000600010077810 */ /* 0x000fe40007f7e0ff */
[----:B------:R-:W-:Y:S02]  /*97a0*/  R2UR UR14, R148 ;  /* 0x00000000940e72ca */ /* 0x000fe400000e0000 */
[----:B------:R-:W-:-:S02]  /*97b0*/  IADD3 R11, P5, R16, 0x3000, RZ ;  /* 0x00003000100b7810 */ /* 0x000fc40007fbe0ff */
[----:B------:R-:W-:Y:S02]  /*97c0*/  R2UR UR13, R147 ;  /* 0x00000000930d72ca */ /* 0x000fe400000e0000 */
[----:B------:R-:W-:Y:S02]  /*97d0*/  LOP3.LUT R10, R11, 0x180, RZ, 0xc0, !PT ;  /* 0x000001800b0a7812 */ /* 0x000fe400078ec0ff */
[----:B------:R-:W-:Y:S02]  /*97e0*/  MOV R18, 0xff800000 ;  /* 0xff80000000127802 */ /* 0x000fe40000000f00 */
[----:B------:R-:W-:Y:S01]  /*97f0*/  SHF.R.U64 R10, R10, 0x3, RZ ;  /* 0x000000030a0a7819 */ /* 0x000fe200000012ff */
[----:B---3--:R-:W-:Y:S01]  /*9800*/  FADD.FTZ R14, R3, R6 ;  /* 0x00000006030e7221 */ /* 0x008fe20000010000 */
[----:B------:R-:W-:Y:S01]  /*9810*/  LOP3.LUT R6, R7, 0x180, RZ, 0xc0, !PT ;  /* 0x0000018007067812 */ /* 0x000fe200078ec0ff */
[----:B------:R-:W-:Y:S01]  /*9820*/  UIADD3 UR34, -UR14, URZ, URZ ;  /* 0x0000003f0e227290 */ /* 0x000fe2000fffe13f */
[----:B------:R-:W-:Y:S01]  /*9830*/  IADD3 R3, P0, R16, 0x6020, RZ ;  /* 0x0000602010037810 */ /* 0x000fe20007f1e0ff */
[----:B----4-:R-:W-:Y:S01]  /*9840*/  FADD.FTZ R13, R5, R0 ;  /* 0x00000000050d7221 */ /* 0x010fe20000010000 */
[----:B------:R-:W-:-:S02]  /*9850*/  FSETP.NE.FTZ.AND P2, PT, R14, RZ, PT ;  /* 0x000000ff0e00720b */ /* 0x000fc40003f55000 */
[----:B------:R-:W-:Y:S01]  /*9860*/  MOV R0, R8 ;  /* 0x0000000800007202 */ /* 0x000fe20000000f00 */
[----:B------:R-:W-:Y:S01]  /*9870*/  IMAD.MOV.U32 R9, RZ, RZ, RZ ;  /* 0x000000ffff097224 */ /* 0x000fe200078e00ff */
[----:B------:R-:W-:Y:S02]  /*9880*/  SHF.R.U64 R6, R6, 0x3, RZ ;  /* 0x0000000306067819 */ /* 0x000fe400000012ff */
[----:B------:R-:W-:Y:S02]  /*9890*/  LOP3.LUT R4, R3, 0x180, RZ, 0xc0, !PT ;  /* 0x0000018003047812 */ /* 0x000fe400078ec0ff */
[----:B------:R-:W-:Y:S01]  /*98a0*/  LOP3.LUT R6, R6, R7, RZ, 0x3c, !PT ;  /* 0x0000000706067212 */ /* 0x000fe200078e3cff */
[--C-:B------:R-:W-:Y:S01]  /*98b0*/  IMAD.X R7, RZ, RZ, R17.reuse, P3 ;  /* 0x000000ffff077224 */ /* 0x100fe200018e0611 */
[----:B------:R-:W-:Y:S02]  /*98c0*/  FSETP.NE.FTZ.AND P4, PT, R13, RZ, PT ;  /* 0x000000ff0d00720b */ /* 0x000fe40003f95000 */
[----:B------:R-:W-:Y:S01]  /*98d0*/  SHF.R.U64 R4, R4, 0x3, RZ ;  /* 0x0000000304047819 */ /* 0x000fe200000012ff */
[----:B------:R-:W3:Y:S01]  /*98e0*/  @P2 MUFU.LG2 R8, R14 ;  /* 0x0000000e00082308 */ /* 0x000ee20000000c00 */
[----:B------:R-:W-:Y:S01]  /*98f0*/  LOP3.LUT R10, R10, R11, RZ, 0x3c, !PT ;  /* 0x0000000b0a0a7212 */ /* 0x000fe200078e3cff */
[----:B------:R-:W-:Y:S01]  /*9900*/  IMAD.X R11, RZ, RZ, R17, P5 ;  /* 0x000000ffff0b7224 */ /* 0x000fe200028e0611 */
[----:B------:R-:W-:-:S02]  /*9910*/  LOP3.LUT R4, R4, R3, RZ, 0x3c, !PT ;  /* 0x0000000304047212 */ /* 0x000fc400078e3cff */
[----:B------:R-:W-:Y:S01]  /*9920*/  MOV R3, R6 ;  /* 0x0000000600037202 */ /* 0x000fe20000000f00 */
[----:B------:R-:W-:Y:S01]  /*9930*/  @P2 FMUL.FTZ R6, R74, 0.69314718246459960938 ;  /* 0x3f3172184a062820 */ /* 0x000fe20000410000 */
[----:B------:R-:W-:Y:S01]  /*9940*/  MOV R72, R10 ;  /* 0x0000000a00487202 */ /* 0x000fe20000000f00 */
[----:B------:R-:W-:Y:S01]  /*9950*/  @P2 MUFU.RCP R12, R14 ;  /* 0x0000000e000c2308 */ /* 0x000fe20000001000 */
[----:B------:R-:W-:Y:S01]  /*9960*/  IMAD.U32 R11, RZ, RZ, UR12 ;  /* 0x0000000cff0b7e24 */ /* 0x000fe2000f8e00ff */
[----:B------:R-:W-:Y:S02]  /*9970*/  IADD3.X R5, RZ, R17, RZ, P0, !PT ;  /* 0x00000011ff057210 */ /* 0x000fe400007fe4ff */
[----:B------:R-:W-:Y:S01]  /*9980*/  LOP3.LUT P0, RZ, R146, 0x3, RZ, 0xc0, !PT ;  /* 0x0000000392ff7812 */ /* 0x000fe2000780c0ff */
[----:B------:R-:W-:Y:S01]  /*9990*/  @!P1 VIADD R11, R11, 0x31c60 ;  /* 0x00031c600b0b9836 */ /* 0x000fe20000000000 */
[----:B------:R-:W-:Y:S02]  /*99a0*/  MOV R21, R4 ;  /* 0x0000000400157202 */ /* 0x000fe40000000f00 */
[----:B------:R-:W4:Y:S01]  /*99b0*/  @P4 MUFU.LG2 R10, R13 ;  /* 0x0000000d000a4308 */ /* 0x000f220000000c00 */
[----:B---3--:R-:W-:Y:S01]  /*99c0*/  @P2 FMUL.FTZ R7, R8, 0.69314718246459960938 ;  /* 0x3f31721808072820 */ /* 0x008fe20000410000 */
[----:B------:R-:W-:-:S03]  /*99d0*/  @!P1 PRMT R11, RZ, 0x654, R11 ;  /* 0x00000654ff0b9816 */ /* 0x000fc6000000000b */
[----:B------:R-:W-:Y:S02]  /*99e0*/  @P2 FFMA.FTZ R20, R6, R75, R7 ;  /* 0x0000004b06142223 */ /* 0x000fe40000010007 */
[----:B------:R-:W3:Y:S01]  /*99f0*/  LDC.64 R6, c[0x0][0xb78] ;  /* 0x0002de00ff067b82 */ /* 0x000ee20000000a00 */
[----:B------:R5:W1:Y:S02]  /*9a00*/  @P4 MUFU.RCP R9, R13 ;  /* 0x0000000d00094308 */ /* 0x000a640000001000 */
[----:B-----5:R-:W-:Y:S01]  /*9a10*/  @P4 FMUL.FTZ R13, R74, 0.69314718246459960938 ;  /* 0x3f3172184a0d4820 */ /* 0x020fe20000410000 */
[----:B----4-:R-:W-:-:S04]  /*9a20*/  @P4 FMUL.FTZ R10, R10, 0.69314718246459960938 ;  /* 0x3f3172180a0a4820 */ /* 0x010fc80000410000 */
[----:B------:R-:W-:Y:S01]  /*9a30*/  @P4 FFMA.FTZ R18, R13, R73, R10 ;  /* 0x000000490d124223 */ /* 0x000fe2000001000a */
[----:B------:R-:W-:Y:S02]  /*9a40*/  WARPGROUP.DEPBAR.LE gsb0, 0x0 ;  /* 0x00008000000079c5 */ /* 0x000fe40000010000 */
[----:B------:R-:W-:-:S06]  /*9a50*/  WARPGROUP.ARRIVE ;  /* 0x00000000000079c5 */ /* 0x000fcc0000000000 */
[----:B------:R-:W-:Y:S01]  /*9a60*/  HGMMA.64x96x16.F32 R24, gdesc[UR8].tnspB, R24, gsb0 ;  /* 0x41600000081879f0 */ /* 0x000fe20008000818 */
[----:B------:R-:W-:Y:S02]  /*9a70*/  UIADD3 UR8, UR4, 0x300, URZ ;  /* 0x0000030004087890 */ /* 0x000fe4000fffe03f */
[----:B------:R-:W-:Y:S01]  /*9a80*/  UIADD3 UR10, UR6, 0x80, URZ ;  /* 0x00000080060a7890 */ /* 0x000fe2000fffe03f */
[----:B------:R-:W-:Y:S01]  /*9a90*/  UMOV UR9, 0xc0000010 ;  /* 0xc000001000097882 */ /* 0x000fe20000000000 */
[----:B------:R-:W-:Y:S01]  /*9aa0*/  UMOV UR11, 0x80000020 ;  /* 0x80000020000b7882 */ /* 0x000fe20000000000 */
        /* <DEDUP_REMOVED lines=35> */
[----:B------:R-:W-:Y:S02]  /*9ce0*/  UIADD3 UR4, UR4, 0xc00, URZ ;  /* 0x00000c0004047890 */ /* 0x000fe4000fffe03f */
[----:B------:R-:W-:Y:S01]  /*9cf0*/  UIADD3 UR6, UR6, 0x200, URZ ;  /* 0x0000020006067890 */ /* 0x000fe2000fffe03f */
[----:B------:R-:W-:Y:S02]  /*9d00*/  WARPGROUP.DEPBAR.LE gsb0, 0x0 ;  /* 0x00008000000079c5 */ /* 0x000fe40000010000 */
[----:B------:R-:W-:-:S06]  /*9d10*/  WARPGROUP.ARRIVE ;  /* 0x00000000000079c5 */ /* 0x000fcc0000000000 */
[----:B------:R-:W-:Y:S01]  /*9d20*/  HGMMA.64x96x16.F32 R24, gdesc[UR8].tnspB, R24, gsb0 ;  /* 0x41600000081879f0 */ /* 0x000fe20008000818 */
[----:B------:R-:W-:Y:S01]  /*9d30*/  ULDC.64 UR8, c[0x0][0xb70] ;  /* 0x0002dc0000087ab9 */ /* 0x000fe20000000a00 */
[----:B------:R-:W-:Y:S01]  /*9d40*/  R2UR UR10, R144 ;  /* 0x00000000900a72ca */ /* 0x000fe200000e0000 */
[----:B------:R-:W-:Y:S02]  /*9d50*/  WARPGROUP.DEPBAR.LE gsb0, 0x0 ;  /* 0x00008000000079c5 */ /* 0x000fe40000010000 */
[----:B------:R-:W-:-:S06]  /*9d60*/  WARPGROUP.ARRIVE ;  /* 0x00000000000079c5 */ /* 0x000fcc0000000000 */
[----:B------:R-:W-:Y:S01]  /*9d70*/  HGMMA.64x96x16.F32 R24, gdesc[UR4].tnspB, R24, gsb0 ;  /* 0x41600000041879f0 */ /* 0x000fe20008000818 */
[----:B------:R-:W-:Y:S01]  /*9d80*/  ULDC UR4, c[0x0][0xdb4] ;  /* 0x00036d0000047ab9 */ /* 0x000fe20000000800 */
[----:B------:R-:W-:Y:S01]  /*9d90*/  ULDC UR5, c[0x0][0xda8] ;  /* 0x00036a0000057ab9 */ /* 0x000fe20000000800 */
[----:B------:R-:W-:Y:S02]  /*9da0*/  UIMAD UR35, UR4, UR35, UR14 ;  /* 0x00000023042372a4 */ /* 0x000fe4000f8e020e */
[----:B------:R-:W-:Y:S02]  /*9db0*/  UIMAD UR34, UR5, UR34, UR13 ;  /* 0x00000022052272a4 */ /* 0x000fe4000f8e020d */
[----:B------:R-:W-:Y:S02]  /*9dc0*/  USHF.R.S32.HI UR4, URZ, 0x1f, UR35 ;  /* 0x0000001f3f047899 */ /* 0x000fe40008011423 */
[----:B------:R-:W-:Y:S02]  /*9dd0*/  UIMAD UR34, UR34, 0xc0, URZ ;  /* 0x000000c0222278a4 */ /* 0x000fe4000f8e023f */
[----:B------:R-:W-:-:S02]  /*9de0*/  UIMAD UR6, UR4, UR8, URZ ;  /* 0x00000008040672a4 */ /* 0x000fc4000f8e023f */
[----:B------:R-:W-:Y:S02]  /*9df0*/  UIMAD.WIDE.U32 UR4, UR35, UR8, URZ ;  /* 0x00000008230472a5 */ /* 0x000fe4000f8e003f */
[----:B------:R-:W-:Y:S01]  /*9e00*/  UIMAD UR6, UR35, UR9, UR6 ;  /* 0x00000009230672a4 */ /* 0x000fe2000f8e0206 */
[----:B------:R-:W-:Y:S01]  /*9e10*/  VIADD R77, R151, UR34 ;  /* 0x00000022974d7c36 */ /* 0x000fe20008000000 */
[----:B------:R-:W-:Y:S01]  /*9e20*/  ULDC UR7, c[0x0][0xa88] ;  /* 0x0002a20000077ab9 */ /* 0x000fe20000000800 */
[----:B------:R-:W-:Y:S01]  /*9e30*/  ULDC.64 UR14, c[0x0][0x208] ;  /* 0x00008200000e7ab9 */ /* 0x000fe20000000a00 */
[----:B------:R-:W-:Y:S01]  /*9e40*/  IMAD.U32 R4, RZ, RZ, UR4 ;  /* 0x00000004ff047e24 */ /* 0x000fe2000f8e00ff */
[----:B------:R-:W-:Y:S01]  /*9e50*/  UIADD3 UR4, UR5, UR6, URZ ;  /* 0x0000000605047290 */ /* 0x000fe2000fffe03f */
[----:B------:R-:W-:Y:S01]  /*9e60*/  VIADD R14, R77, 0x8 ;  /* 0x000000084d0e7836 */ /* 0x000fe20000000000 */
[----:B------:R-:W-:-:S04]  /*9e70*/  MOV R5, UR5 ;  /* 0x0000000500057c02 */ /* 0x000fc80008000f00 */
[----:B------:R-:W-:Y:S01]  /*9e80*/  ISETP.GE.OR P3, PT, R14, UR7, P0 ;  /* 0x000000070e007c0c */ /* 0x000fe20008766670 */
[----:B------:R-:W-:Y:S01]  /*9e90*/  IMAD.U32 R5, RZ, RZ, UR4 ;  /* 0x00000004ff057e24 */ /* 0x000fe2000f8e00ff */
[----:B------:R-:W-:Y:S01]  /*9ea0*/  USHF.R.S32.HI UR4, URZ, 0x1f, UR36 ;  /* 0x0000001f3f047899 */ /* 0x000fe20008011424 */
[----:B------:R-:W-:Y:S01]  /*9eb0*/  ISETP.GE.OR P0, PT, R77, UR7, P0 ;  /* 0x000000074d007c0c */ /* 0x000fe20008706670 */
[----:B------:R-:W-:Y:S02]  /*9ec0*/  WARPGROUP.DEPBAR.LE gsb0, 0x0 ;  /* 0x00008000000079c5 */ /* 0x000fe40000010000 */
[----:B------:R4:W-:Y:S01]  /*9ed0*/  @!P1 SYNCS.ARRIVE.TRANS64.RED.A1T0 RZ, [R11+URZ], RZ ;  /* 0x000000ff0bff99a7 */ /* 0x0009e2000810043f */
[-C--:B------:R-:W-:Y:S01]  /*9ee0*/  FMUL.FTZ R14, R29, R12.reuse ;  /* 0x0000000c1d0e7220 */ /* 0x080fe20000410000 */
        /* <DEDUP_REMOVED lines=11> */
[-C--:B-1----:R-:W-:Y:S01]  /*9fa0*/  FMUL.FTZ R10, R27, R9.reuse ;  /* 0x000000091b0a7220 */ /* 0x082fe20000410000 */
[-C--:B----4-:R-:W-:Y:S01]  /*9fb0*/  FMUL.FTZ R11, R24, R12.reuse ;  /* 0x0000000c180b7220 */ /* 0x090fe20000410000 */
[-C--:B------:R-:W-:Y:S01]  /*9fc0*/  FMUL.FTZ R48, R53, R12.reuse ;  /* 0x0000000c35307220 */ /* 0x080fe20000410000 */
[-C--:B------:R-:W-:Y:S01]  /*9fd0*/  FMUL.FTZ R49, R52, R12.reuse ;  /* 0x0000000c34317220 */ /* 0x080fe20000410000 */
[----:B------:R-:W-:Y:S01]  /*9fe0*/  FMUL.FTZ R27, R30, R9 ;  /* 0x000000091e1b7220 */ /* 0x000fe20000410000 */
[-C--:B------:R-:W-:Y:S01]  /*9ff0*/  FMUL.FTZ R52, R57, R12.reuse ;  /* 0x0000000c39347220 */ /* 0x080fe20000410000 */
[----:B------:R-:W-:Y:S01]  /*a000*/  FMUL.FTZ R53, R56, R12 ;  /* 0x0000000c38357220 */ /* 0x000fe20000410000 */
[----:B---3--:R-:W-:-:S02]  /*a010*/  IMAD R24, R6, UR4, RZ ;  /* 0x0000000406187c24 */ /* 0x008fc4000f8e02ff */
        /* <DEDUP_REMOVED lines=9> */
[----:B------:R-:W-:Y:S01]  /*a0b0*/  FMUL.FTZ R65, R68, R12 ;  /* 0x0000000c44417220 */ /* 0x000fe20000410000 */
[-C--:B------:R-:W-:Y:S01]  /*a0c0*/  FMUL.FTZ R51, R54, R9.reuse ;  /* 0x0000000936337220 */ /* 0x080fe20000410000 */
[-C--:B------:R-:W-:Y:S01]  /*a0d0*/  FMUL.FTZ R13, R26, R9.reuse ;  /* 0x000000091a0d7220 */ /* 0x080fe20000410000 */
[----:B------:R-:W-:Y:S01]  /*a0e0*/  FMUL.FTZ R12, R31, R9 ;  /* 0x000000091f0c7220 */ /* 0x000fe20000410000 */
[----:B------:R-:W-:-:S02]  /*a0f0*/  IMAD R54, R7, UR36, R24 ;  /* 0x0000002407367c24 */ /* 0x000fc4000f8e0218 */
[-C--:B------:R-:W-:Y:S01]  /*a100*/  FMUL.FTZ R26, R35, R9.reuse ;  /* 0x00000009231a7220 */ /* 0x080fe20000410000 */
[----:B------:R-:W-:Y:S01]  /*a110*/  FMUL.FTZ R31, R34, R9 ;  /* 0x00000009221f7220 */ /* 0x000fe20000410000 */
[----:B------:R-:W-:-:S04]  /*a120*/  IMAD.WIDE.U32 R24, R6, UR36, R4 ;  /* 0x0000002406187c25 */ /* 0x000fc8000f8e0004 */
[-C--:B------:R-:W-:Y:S01]  /*a130*/  FMUL.FTZ R35, R38, R9.reuse ;  /* 0x0000000926237220 */ /* 0x080fe20000410000 */
[-C--:B------:R-:W-:Y:S01]  /*a140*/  FMUL.FTZ R34, R43, R9.reuse ;  /* 0x000000092b227220 */ /* 0x080fe20000410000 */
[-C--:B------:R-:W-:Y:S01]  /*a150*/  FMUL.FTZ R38, R47, R9.reuse ;  /* 0x000000092f267220 */ /* 0x080fe20000410000 */
[-C--:B------:R-:W-:Y:S01]  /*a160*/  FMUL.FTZ R43, R46, R9.reuse ;  /* 0x000000092e2b7220 */ /* 0x080fe20000410000 */
[-C--:B------:R-:W-:Y:S01]  /*a170*/  FMUL.FTZ R47, R50, R9.reuse ;  /* 0x00000009322f7220 */ /* 0x080fe20000410000 */
[----:B------:R-:W-:Y:S01]  /*a180*/  FMUL.FTZ R46, R55, R9 ;  /* 0x00000009372e7220 */ /* 0x000fe20000410000 */
[----:B------:R-:W-:Y:S01]  /*a190*/  F2FP.F16.F32.PACK_AB R4, R8, R11 ;  /* 0x0000000b0804723e */ /* 0x000fe200000000ff */
[-C--:B------:R-:W-:Y:S01]  /*a1a0*/  FMUL.FTZ R50, R59, R9.reuse ;  /* 0x000000093b327220 */ /* 0x080fe20000410000 */
[----:B------:R-:W-:Y:S01]  /*a1b0*/  FMUL.FTZ R55, R58, R9 ;  /* 0x000000093a377220 */ /* 0x000fe20000410000 */
[----:B------:R-:W-:Y:S01]  /*a1c0*/  F2FP.F16.F32.PACK_AB R7, R12, R27 ;  /* 0x0000001b0c07723e */ /* 0x000fe200000000ff */
[----:B------:R-:W-:Y:S01]  /*a1d0*/  FMUL.FTZ R58, R63, R9 ;  /* 0x000000093f3a7220 */ /* 0x000fe20000410000 */
[----:B------:R-:W-:Y:S01]  /*a1e0*/  F2FP.F16.F32.PACK_AB R8, R28, R29 ;  /* 0x0000001d1c08723e */ /* 0x000fe200000000ff */
[-C--:B------:R-:W-:Y:S01]  /*a1f0*/  FMUL.FTZ R59, R62, R9.reuse ;  /* 0x000000093e3b7220 */ /* 0x080fe20000410000 */
[----:B------:R-:W-:Y:S01]  /*a200*/  SHF.R.S32.HI R27, RZ, 0x1f, R77 ;  /* 0x0000001fff1b7819 */ /* 0x000fe2000001144d */
[-C--:B------:R-:W-:Y:S01]  /*a210*/  FMUL.FTZ R62, R67, R9.reuse ;  /* 0x00000009433e7220 */ /* 0x080fe20000410000 */
[----:B------:R-:W-:Y:S01]  /*a220*/  IADD3 R28, P1, R77, R24, RZ ;  /* 0x000000184d1c7210 */ /* 0x000fe20007f3e0ff */
[-C--:B------:R-:W-:Y:S01]  /*a230*/  FMUL.FTZ R63, R66, R9.reuse ;  /* 0x00000009423f7220 */ /* 0x080fe20000410000 */
[-C--:B------:R-:W-:Y:S01]  /*a240*/  FMUL.FTZ R66, R71, R9.reuse ;  /* 0x0000000947427220 */ /* 0x080fe20000410000 */
[----:B------:R-:W-:Y:S01]  /*a250*/  FMUL.FTZ R67, R70, R9 ;  /* 0x0000000946437220 */ /* 0x000fe20000410000 */
[----:B------:R-:W-:Y:S01]  /*a260*/  F2FP.F16.F32.PACK_AB R5, R10, R13 ;  /* 0x0000000d0a05723e */ /* 0x000fe200000000ff */
[----:B------:R-:W-:Y:S01]  /*a270*/  ULDC.64 UR4, c[0x0][0xb40] ;  /* 0x0002d00000047ab9 */ /* 0x000fe20000000a00 */
[----:B------:R-:W-:Y:S01]  /*a280*/  F2FP.F16.F32.PACK_AB R6, R14, R15 ;  /* 0x0000000f0e06723e */ /* 0x000fe200000000ff */
[----:B------:R-:W-:Y:S01]  /*a290*/  BAR.SYNC.DEFER_BLOCKING 0x1, 0x180 ;  /* 0x0046000000007b1d */ /* 0x000fe20000010000 */
[----:B------:R-:W-:-:S02]  /*a2a0*/  F2FP.F16.F32.PACK_AB R9, R26, R31 ;  /* 0x0000001f1a09723e */ /* 0x000fc400000000ff */
[----:B------:R-:W-:Y:S02]  /*a2b0*/  F2FP.F16.F32.PACK_AB R10, R32, R33 ;  /* 0x00000021200a723e */ /* 0x000fe400000000ff */
[----:B------:R-:W-:Y:S02]  /*a2c0*/  F2FP.F16.F32.PACK_AB R11, R30, R35 ;  /* 0x000000231e0b723e */ /* 0x000fe400000000ff */
[----:B------:R-:W-:Y:S02]  /*a2d0*/  F2FP.F16.F32.PACK_AB R12, R36, R37 ;  /* 0x00000025240c723e */ /* 0x000fe400000000ff */
[----:B------:R-:W-:Y:S02]  /*a2e0*/  F2FP.F16.F32.PACK_AB R13, R34, R39 ;  /* 0x00000027220d723e */ /* 0x000fe400000000ff */
[----:B------:R-:W-:Y:S02]  /*a2f0*/  F2FP.F16.F32.PACK_AB R14, R40, R41 ;  /* 0x00000029280e723e */ /* 0x000fe400000000ff */
[----:B------:R-:W-:-:S02]  /*a300*/  F2FP.F16.F32.PACK_AB R15, R38, R43 ;  /* 0x0000002b260f723e */ /* 0x000fc400000000ff */
[----:B------:R-:W-:Y:S02]  /*a310*/  IADD3.X R29, R27, R25, R54, P1, !PT ;  /* 0x000000191b1d7210 */ /* 0x000fe40000ffe436 */
[----:B------:R-:W-:Y:S02]  /*a320*/  F2FP.F16.F32.PACK_AB R52, R52, R53 ;  /* 0x000000353434723e */ /* 0x000fe400000000ff */
[----:B------:R-:W-:Y:S02]  /*a330*/  F2FP.F16.F32.PACK_AB R24, R44, R45 ;  /* 0x0000002d2c18723e */ /* 0x000fe400000000ff */
[----:B------:R-:W-:Y:S02]  /*a340*/  F2FP.F16.F32.PACK_AB R25, R42, R47 ;  /* 0x0000002f2a19723e */ /* 0x000fe400000000ff */
[----:B------:R-:W-:Y:S01]  /*a350*/  F2FP.F16.F32.PACK_AB R26, R48, R49 ;  /* 0x00000031301a723e */ /* 0x000fe200000000ff */
[----:B------:R1:W-:Y:S01]  /*a360*/  STSM.16.M88.4 [R22], R4 ;  /* 0x0000000416007844 */ /* 0x0003e20000000200 */
[----:B------:R-:W-:-:S02]  /*a370*/  F2FP.F16.F32.PACK_AB R27, R46, R51 ;  /* 0x000000332e1b723e */ /* 0x000fc400000000ff */
[----:B------:R-:W-:Y:S01]  /*a380*/  F2FP.F16.F32.PACK_AB R53, R50, R55 ;  /* 0x000000373235723e */ /* 0x000fe200000000ff */
[----:B------:R-:W-:Y:S01]  /*a390*/  STSM.16.M88.4 [R23], R8 ;  /* 0x0000000817007844 */ /* 0x000fe20000000200 */
[----:B------:R-:W-:Y:S02]  /*a3a0*/  F2FP.F16.F32.PACK_AB R60, R60, R61 ;  /* 0x0000003d3c3c723e */ /* 0x000fe400000000ff */
[----:B------:R-:W-:Y:S01]  /*a3b0*/  F2FP.F16.F32.PACK_AB R54, R56, R57 ;  /* 0x000000393836723e */ /* 0x000fe200000000ff */
[----:B------:R-:W-:Y:S01]  /*a3c0*/  STSM.16.M88.4 [R72], R12 ;  /* 0x0000000c48007844 */ /* 0x000fe20000000200 */
[----:B------:R-:W-:Y:S02]  /*a3d0*/  F2FP.F16.F32.PACK_AB R55, R58, R59 ;  /* 0x0000003b3a37723e */ /* 0x000fe400000000ff */
[----:B------:R-:W-:Y:S01]  /*a3e0*/  F2FP.F16.F32.PACK_AB R61, R62, R63 ;  /* 0x0000003f3e3d723e */ /* 0x000fe200000000ff */
[----:B------:R-:W-:Y:S01]  /*a3f0*/  STSM.16.M88.4 [R0], R24 ;  /* 0x0000001800007844 */ /* 0x000fe20000000200 */
[----:B------:R-:W-:-:S02]  /*a400*/  F2FP.F16.F32.PACK_AB R62, R64, R65 ;  /* 0x00000041403e723e */ /* 0x000fc400000000ff */
[----:B------:R-:W-:Y:S01]  /*a410*/  F2FP.F16.F32.PACK_AB R63, R66, R67 ;  /* 0x00000043423f723e */ /* 0x000fe200000000ff */
[----:B------:R-:W-:Y:S01]  /*a420*/  STSM.16.M88.4 [R3], R52 ;  /* 0x0000003403007844 */ /* 0x000fe20000000200 */
[C---:B-1----:R-:W-:Y:S01]  /*a430*/  LEA R4, P1, R28.reuse, UR4, 0x2 ;  /* 0x000000041c047c11 */ /* 0x042fe2000f8210ff */
[----:B------:R-:W-:Y:S02]  /*a440*/  ULDC UR4, c[0x0][0xc] ;  /* 0x0000030000047ab9 */ /* 0x000fe40000000800 */
[----:B------:R-:W-:Y:S01]  /*a450*/  STSM.16.M88.4 [R21], R60 ;  /* 0x0000003c15007844 */ /* 0x000fe20000000200 */
[----:B------:R-:W-:Y:S01]  /*a460*/  LEA.HI.X R5, R28, UR5, R29, 0x2, P1 ;  /* 0x000000051c057c11 */ /* 0x000fe200088f141d */
[----:B------:R-:W-:Y:S01]  /*a470*/  UIADD3 UR10, UR4, UR10, URZ ;  /* 0x0000000a040a7290 */ /* 0x000fe2000fffe03f */
[----:B------:R-:W-:Y:S01]  /*a480*/  @!PT LDS RZ, [RZ] ;  /* 0x00000000fffff984 */ /* 0x000fe20000000800 */
[----:B------:R-:W-:Y:S01]  /*a490*/  @!PT LDS RZ, [RZ] ;  /* 0x00000000fffff984 */ /* 0x000fe20000000800 */
[----:B------:R-:W-:Y:S01]  /*a4a0*/  @!PT LDS RZ, [RZ] ;  /* 0x00000000fffff984 */ /* 0x000fe20000000800 */
[----:B------:R-:W-:Y:S01]  /*a4b0*/  @!PT LDS RZ, [RZ] ;  /* 0x00000000fffff984 */ /* 0x000fe20000000800 */
[----:B------:R1:W-:Y:S06]  /*a4c0*/  MEMBAR.ALL.CTA ;  /* 0x0000000000007992 */ /* 0x0003ec0000008000 */
[----:B-1----:R-:W1:Y:S04]  /*a4d0*/  FENCE.VIEW.ASYNC.S ;  /* 0x00000000000073c6 */ /* 0x002e680000000000 */
[----:B-1----:R-:W1:Y:S01]  /*a4e0*/  SHFL.IDX PT, R6, R150, RZ, 0x1f ;  /* 0x00001fff96067589 */ /* 0x002e6200000e0000 */
[----:B------:R-:W-:Y:S01]  /*a4f0*/  IMAD.U32 R144, RZ, RZ, UR10 ;  /* 0x0000000aff907e24 */ /* 0x000fe2000f8e00ff */
[----:B------:R-:W-:Y:S06]  /*a500*/  BAR.ARV 0x1, 0x1a0 ;  /* 0x0046800000007b1d */ /* 0x000fec0000002000 */
[----:B------:R3:W-:Y:S01]  /*a510*/  @!P0 STG.E desc[UR14][R4.64], R20 ;  /* 0x0000001404008986 */ /* 0x0007e2000c10190e */
[----:B-1----:R-:W-:-:S03]  /*a520*/  ISETP.NE.AND P0, PT, R6, 0xb, PT ;  /* 0x0000000b0600780c */ /* 0x002fc60003f05270 */
[----:B------:R3:W-:Y:S10]  /*a530*/  @!P3 STG.E desc[UR14][R4.64+0x20], R18 ;  /* 0x000020120400b986 */ /* 0x0007f4000c10190e */
[----:B------:R-:W-:Y:S05]  /*a540*/  @P0 BRA `(.L_x_29) ;  /* 0x00000000006c0947 */ /* 0x000fea0003800000 */
[----:B------:R-:W-:Y:S01]  /*a550*/  BAR.SYNC.DEFER_BLOCKING 0x1, 0x1a0 ;  /* 0x0046800000007b1d */ /* 0x000fe20000010000 */
[----:B------:R-:W-:-:S05]  /*a560*/  ELECT P0, URZ, PT ;  /* 0x00000000003f782f */ /* 0x000fca0003800000 */
[----:B------:R-:W-:Y:S08]  /*a570*/  BSSY B0, `(.L_x_29) ;  /* 0x0000018000007945 */ /* 0x000ff00003800000 */
[----:B------:R-:W-:Y:S05]  /*a580*/  @!P0 BRA `(.L_x_30) ;  /* 0x0000000000588947 */ /* 0x000fea0003800000 */
[----:B------:R-:W-:Y:S01]  /*a590*/  ULDC.64 UR8, c[0x0][0x198] ;  /* 0x0000660000087ab9 */ /* 0x000fe20000000a00 */
[----:B------:R-:W-:Y:S02]  /*a5a0*/  UIADD3 UR6, UR39, 0x3000, URZ ;  /* 0x0000300027067890 */ /* 0x000fe4000fffe03f */
[----:B------:R-:W-:Y:S02]  /*a5b0*/  UIADD3 UR4, UP0, UR8, 0x9f0, URZ ;  /* 0x000009f008047890 */ /* 0x000fe4000ff1e03f */
[----:B------:R-:W-:Y:S02]  /*a5c0*/  UIADD3 UR8, UR39, 0x6000, URZ ;  /* 0x0000600027087890 */ /* 0x000fe4000fffe03f */
[----:B------:R-:W-:Y:S01]  /*a5d0*/  UIADD3.X UR5, URZ, UR9, URZ, UP0, !UPT ;  /* 0x000000093f057290 */ /* 0x000fe200087fe43f */
[----:B------:R-:W-:Y:S01]  /*a5e0*/  UMOV UR33, URZ ;  /* 0x0000003f00217c82 */ /* 0x000fe20008000000 */
[----:B------:R-:W-:Y:S01]  /*a5f0*/  UMOV UR37, URZ ;  /* 0x0000003f00257c82 */ /* 0x000fe20008000000 */
[----:B------:R-:W-:Y:S01]  /*a600*/  UMOV UR32, UR39 ;  /* 0x0000002700207c82 */ /* 0x000fe20008000000 */
[----:B------:R-:W-:-:S05]  /*a610*/  UMOV UR7, 0x20 ;  /* 0x0000002000077882 */ /* 0x000fca0000000000 */
[----:B------:R1:W-:Y:S02]  /*a620*/  UTMASTG.5D [UR32], [UR4] ;  /* 0x00000020040073b5 */ /* 0x0003e40008020000 */
[----:B-1----:R-:W-:Y:S01]  /*a630*/  UMOV UR32, UR6 ;  /* 0x0000000600207c82 */ /* 0x002fe20008000000 */
[----:B------:R-:W-:Y:S01]  /*a640*/  UMOV UR33, UR7 ;  /* 0x0000000700217c82 */ /* 0x000fe20008000000 */
[----:B------:R-:W-:Y:S01]  /*a650*/  UMOV UR6, 0x40 ;  /* 0x0000004000067882 */ /* 0x000fe20000000000 */
[----:B------:R1:W-:Y:S02]  /*a660*/  UTMASTG.5D [UR32], [UR4] ;  /* 0x00000020040073b5 */ /* 0x0003e40008020000 */
[----:B-1----:R-:W-:Y:S01]  /*a670*/  UMOV UR32, UR8 ;  /* 0x0000000800207c82 */ /* 0x002fe20008000000 */
[----:B------:R-:W-:Y:S01]  /*a680*/  UMOV UR33, UR6 ;  /* 0x0000000600217c82 */ /* 0x000fe20008000000 */
[----:B------:R-:W-:Y:S01]  /*a690*/  UIADD3 UR6, UR39, 0x31c20, URZ ;  /* 0x00031c2027067890 */ /* 0x000fe2000fffe03f */
[----:B------:R1:W-:Y:S03]  /*a6a0*/  UTMASTG.5D [UR32], [UR4] ;  /* 0x00000020040073b5 */ /* 0x0003e60008020000 */
[----:B------:R-:W-:Y:S01]  /*a6b0*/  UPRMT UR6, URZ, 0x654, UR6 ;  /* 0x000006543f067896 */ /* 0x000fe20008000006 */
[----:B------:R0:W-:Y:S01]  /*a6c0*/  UTMACMDFLUSH ;  /* 0x00000000000079b7 */ /* 0x0001e20000000000 */
[----:B------:R-:W-:-:S07]  /*a6d0*/  DEPBAR.LE SB0, 0x0 ;  /* 0x000080000000791a */ /* 0x000fce0000000000 */
[----:B-1----:R-:W-:Y:S03]  /*a6e0*/  SYNCS.ARRIVE.TRANS64.RED.A1T0 RZ, [UR6], RZ ;  /* 0x000000ffffff79a7 */ /* 0x002fe60008100406 */
.L_x_30:
[----:B------:R-:W-:Y:S05]  /*a6f0*/  BSYNC B0 ;  /* 0x0000000000007941 */ /* 0x000fea0003800000 */
.L_x_29:
[----:B------:R-:W1:Y:S01]  /*a700*/  LDC R0, c[0x0][0xda4] ;  /* 0x00036900ff007b82 */ /* 0x000e620000000800 */
[----:B------:R-:W-:Y:S01]  /*a710*/  R2UR UR5, R144 ;  /* 0x00000000900572ca */ /* 0x000fe200000e0000 */
[----:B------:R-:W-:Y:S01]  /*a720*/  UIADD3 UR38, UR38, 0x1, URZ ;  /* 0x0000000126267890 */ /* 0x000fe2000fffe03f */
[----:B------:R-:W-:-:S03]  /*a730*/  IADD3 R145, R145, 0x1, RZ ;  /* 0x0000000191917810 */ /* 0x000fc60007ffe0ff */
[----:B------:R-:W-:-:S04]  /*a740*/  UISETP.NE.AND UP0, UPT, UR38, 0x2, UPT ;  /* 0x000000022600788c */ /* 0x000fc8000bf05270 */
[----:B------:R-:W-:Y:S02]  /*a750*/  USEL UR4, URZ, 0x1, UP0 ;  /* 0x000000013f047887 */ /* 0x000fe40008000000 */
[----:B------:R-:W-:Y:S02]  /*a760*/  USEL UR38, UR38, URZ, UP0 ;  /* 0x0000003f26267287 */ /* 0x000fe40008000000 */
[----:B------:R-:W-:Y:S01]  /*a770*/  ULOP3.LUT UR60, UR60, UR4, URZ, 0x3c, !UPT ;  /* 0x000000043c3c7292 */ /* 0x000fe2000f8e3c3f */
[----:B-1----:R-:W-:-:S13]  /*a780*/  ISETP.LE.AND P0, PT, R0, UR5, PT ;  /* 0x0000000500007c0c */ /* 0x002fda000bf03270 */
[----:B------:R-:W-:Y:S05]  /*a790*/  @!P0 BRA `(.L_x_31) ;  /* 0xffffff6400b88947 */ /* 0x000fea000383ffff */
[----:B------:R-:W-:Y:S05]  /*a7a0*/  EXIT ;  /* 0x000000000000794d */ /* 0x000fea0003800000 */
.L_x_7:
[----:B------:R-:W-:-:S08]  /*a7b0*/  NOP ;  /* 0x0000000000007918 */ /* 0x000fd00000000000 */
[----:B---3--:R-:W1:-:S00]  /*a7c0*/  USETMAXREG.DEALLOC.CTAPOOL 0x20 ;  /* 0x00000020000079c8 */ /* 0x008e4000080e0500 */
[----:B-1----:R-:W-:-:S06]  /*a7d0*/  LOP3.LUT R0, R0, 0x3, RZ, 0xc0, !PT ;  /* 0x0000000300007812 */ /* 0x002fcc00078ec0ff */
[----:B------:R-:W1:Y:S02]  /*a7e0*/  SHFL.IDX PT, R0, R0, RZ, 0x1f ;  /* 0x00001fff00007589 */ /* 0x000e6400000e0000 */
[----:B-1----:R-:W-:-:S13]  /*a7f0*/  ISETP.NE.AND P0, PT, R0, RZ, PT ;  /* 0x000000ff0000720c */ /* 0x002fda0003f05270 */
[----:B------:R-:W-:Y:S05]  /*a800*/  @P0 EXIT ;  /* 0x000000000000094d */ /* 0x000fea0003800000 */
[----:B------:R-:W1:Y:S01]  /*a810*/  S2UR UR4, SR_CTAID.X ;  /* 0x00000000000479c3 */ /* 0x000e620000002500 */
[----:B------:R-:W-:Y:S02]  /*a820*/  IMAD.MOV.U32 R16, RZ, RZ, RZ ;  /* 0x000000ffff107224 */ /* 0x000fe400078e00ff */
[----:B------:R-:W-:Y:S02]  /*a830*/  IMAD.MOV.U32 R29, RZ, RZ, 0x1 ;  /* 0x00000001ff1d7424 */ /* 0x000fe400078e00ff */
[----:B------:R-:W-:-:S03]  /*a840*/  IMAD.MOV.U32 R17, RZ, RZ, 0x1 ;  /* 0x00000001ff117424 */ /* 0x000fc600078e00ff */
[----:B------:R-:W1:Y:S02]  /*a850*/  LDC R0, c[0x0][0xda4] ;  /* 0x00036900ff007b82 */ /* 0x000e640000000800 */
[----:B-1----:R-:W-:-:S13]  /*a860*/  ISETP.LE.AND P0, PT, R0, UR4, PT ;  /* 0x0000000400007c0c */ /* 0x002fda000bf03270 */
[----:B------:R-:W-:Y:S05]  /*a870*/  @P0 BRA `(.L_x_32) ;  /* 0x0000002800640947 */ /* 0x000fea0003800000 */
[----:B------:R-:W1:Y:S01]  /*a880*/  S2R R2, SR_TID.X ;  /* 0x0000000000027919 */ /* 0x000e620000002100 */
[----:B------:R-:W-:Y:S01]  /*a890*/  MOV R26, UR4 ;  /* 0x00000004001a7c02 */ /* 0x000fe20008000f00 */
[----:B------:R-:W-:Y:S01]  /*a8a0*/  IMAD.MOV.U32 R16, RZ, RZ, RZ ;  /* 0x000000ffff107224 */ /* 0x000fe200078e00ff */
[----:B------:R-:W-:Y:S01]  /*a8b0*/  ULDC.64 UR36, c[0x0][0x198] ;  /* 0x0000660000247ab9 */ /* 0x000fe20000000a00 */
[----:B------:R-:W-:Y:S01]  /*a8c0*/  IMAD.MOV.U32 R17, RZ, RZ, 0x1 ;  /* 0x00000001ff117424 */ /* 0x000fe200078e00ff */
[----:B------:R-:W-:Y:S01]  /*a8d0*/  ULDC UR38, c[0x0][0xc] ;  /* 0x0000030000267ab9 */ /* 0x000fe20000000800 */
[----:B------:R-:W-:Y:S01]  /*a8e0*/  IMAD.MOV.U32 R29, RZ, RZ, RZ ;  /* 0x000000ffff1d7224 */ /* 0x000fe200078e00ff */
[----:B-1----:R-:W-:-:S07]  /*a8f0*/  LOP3.LUT R27, R2, 0x1f, RZ, 0xc0, !PT ;  /* 0x0000001f021b7812 */ /* 0x002fce00078ec0ff */
.L_x_76:
[----:B-1----:R-:W1:Y:S01]  /*a900*/  LDC R0, c[0x0][0xda8] ;  /* 0x00036a00ff007b82 */ /* 0x002e620000000800 */
[----:B--2---:R-:W2:Y:S01]  /*a910*/  S2R R6, SR_CgaCtaId ;  /* 0x0000000000067919 */ /* 0x004ea20000008800 */
[----:B------:R-:W-:Y:S05]  /*a920*/  YIELD ;  /* 0x0000000000007946 */ /* 0x000fea0003800000 */
[----:B------:R-:W-:Y:S01]  /*a930*/  ULDC.64 UR4, c[0x0][0x3f8] ;  /* 0x0000fe0000047ab9 */ /* 0x000fe20000000a00 */
[----:B------:R-:W3:Y:S01]  /*a940*/  LDC R4, c[0x0][0xdb4] ;  /* 0x00036d00ff047b82 */ /* 0x000ee20000000800 */
[----:B------:R-:W-:Y:S01]  /*a950*/  MOV R25, R26 ;  /* 0x0000001a00197202 */ /* 0x000fe20000000f00 */
[----:B------:R-:W-:Y:S01]  /*a960*/  UISETP.NE.U32.AND UP0, UPT, UR4, URZ, UPT ;  /* 0x0000003f0400728c */ /* 0x000fe2000bf05070 */
[----:B------:R-:W-:-:S02]  /*a970*/  MOV R23, 0x400 ;  /* 0x0000040000177802 */ /* 0x000fc40000000f00 */
[----:B------:R-:W-:Y:S01]  /*a980*/  ULDC UR4, c[0x0][0x404] ;  /* 0x0001010000047ab9 */ /* 0x000fe20000000800 */
[----:B------:R-:W-:Y:S02]  /*a990*/  UISETP.NE.AND.EX UP0, UPT, UR5, URZ, UPT, UP0 ;  /* 0x0000003f0500728c */ /* 0x000fe4000bf05300 */
[----:B------:R-:W4:Y:S02]  /*a9a0*/  LDC R28, c[0x0][0x2e0] ;  /* 0x0000b800ff1c7b82 */ /* 0x000f240000000800 */
[----:B------:R-:W-:Y:S01]  /*a9b0*/  USEL UR4, UR4, 0x1, UP0 ;  /* 0x0000000104047887 */ /* 0x000fe20008000000 */
[----:B-1----:R-:W-:Y:S02]  /*a9c0*/  ISETP.NE.AND P0, PT, R0, 0x1, PT ;  /* 0x000000010000780c */ /* 0x002fe40003f05270 */
[----:B---3--:R-:W-:Y:S02]  /*a9d0*/  ISETP.NE.AND P1, PT, R4, 0x1, PT ;  /* 0x000000010400780c */ /* 0x008fe40003f25270 */
[----:B--2---:R-:W-:-:S09]  /*a9e0*/  LEA R23, R6, R23, 0x18 ;  /* 0x0000001706177211 */ /* 0x004fd200078ec0ff */
[----:B------:R-:W1:Y:S01]  /*a9f0*/  @P0 LDC R5, c[0x0][0xdac] ;  /* 0x00036b00ff050b82 */ /* 0x000e620000000800 */
[----:B----4-:R-:W-:-:S07]  /*aa00*/  IMAD R28, R28, UR4, RZ ;  /* 0x000000041c1c7c24 */ /* 0x010fce000f8e02ff */
[----:B------:R-:W2:Y:S08]  /*aa10*/  @P0 LDC R7, c[0x0][0xdb0] ;  /* 0x00036c00ff070b82 */ /* 0x000eb00000000800 */
[----:B------:R-:W3:Y:S01]  /*aa20*/  @P1 LDC.64 R2, c[0x0][0xdb8] ;  /* 0x00036e00ff021b82 */ /* 0x000ee20000000a00 */
[----:B-1----:R-:W-:-:S05]  /*aa30*/  @P0 IMAD.HI.U32 R0, R26, R5, RZ ;  /* 0x000000051a000227 */ /* 0x002fca00078e00ff */
[----:B--2---:R-:W-:Y:S01]  /*aa40*/  @P0 SHF.R.U32.HI R25, RZ, R7, R0 ;  /* 0x00000007ff190219 */ /* 0x004fe20000011600 */
[----:B------:R-:W-:-:S04]  /*aa50*/  VIADD R0, R28, 0x8f ;  /* 0x0000008f1c007836 */ /* 0x000fc80000000000 */
[----:B------:R-:W-:Y:S02]  /*aa60*/  IMAD.MOV.U32 R19, RZ, RZ, R25 ;  /* 0x000000ffff137224 */ /* 0x000fe400078e0019 */
[----:B------:R-:W-:-:S04]  /*aa70*/  IMAD.HI R0, R0, 0x38e38e39, RZ ;  /* 0x38e38e3900007827 */ /* 0x000fc800078e02ff */
[----:B---3--:R-:W-:-:S05]  /*aa80*/  @P1 IMAD.HI.U32 R2, R25, R2, RZ ;  /* 0x0000000219021227 */ /* 0x008fca00078e00ff */
[----:B------:R-:W-:Y:S01]  /*aa90*/  @P1 SHF.R.U32.HI R19, RZ, R3, R2 ;  /* 0x00000003ff131219 */ /* 0x000fe20000011602 */
[----:B------:R-:W-:Y:S01]  /*aaa0*/  VIADD R2, R23, 0x16a00 ;  /* 0x00016a0017027836 */ /* 0x000fe20000000000 */
[----:B------:R-:W-:Y:S02]  /*aab0*/  SHF.R.U32.HI R3, RZ, 0x1f, R0 ;  /* 0x0000001fff037819 */ /* 0x000fe40000011600 */
[----:B------:R-:W-:Y:S02]  /*aac0*/  IADD3 R22, -R19, RZ, RZ ;  /* 0x000000ff13167210 */ /* 0x000fe40007ffe1ff */
[----:B------:R-:W-:Y:S02]  /*aad0*/  LOP3.LUT P0, RZ, R2, 0x1bf, RZ, 0xc0, !PT ;  /* 0x000001bf02ff7812 */ /* 0x000fe4000780c0ff */
[----:B------:R-:W-:Y:S01]  /*aae0*/  LEA.HI.SX32 R24, R0, R3, 0x1b ;  /* 0x0000000300187211 */ /* 0x000fe200078fdaff */
[----:B------:R-:W-:-:S10]  /*aaf0*/  IMAD R22, R4, R22, R25 ;  /* 0x0000001604167224 */ /* 0x000fd400078e0219 */
[----:B------:R-:W-:Y:S05]  /*ab00*/  @!P0 BRA `(.L_x_33) ;  /* 0x0000000000408947 */ /* 0x000fea0003800000 */
[----:B------:R-:W-:Y:S01]  /*ab10*/  MOV R2, 0x0 ;  /* 0x0000000000027802 */ /* 0x000fe20000000f00 */
[----:B------:R-:W-:Y:S01]  /*ab20*/  ULDC.64 UR6, c[0x4][0xa8] ;  /* 0x01002a0000067ab9 */ /* 0x000fe20000000a00 */
[----:B------:R-:W-:Y:S01]  /*ab30*/  ULDC.64 UR8, c[0x4][0xb0] ;  /* 0x01002c0000087ab9 */ /* 0x000fe20000000a00 */
[----:B------:R-:W-:Y:S01]  /*ab40*/  ULDC.64 UR4, c[0x4][0x8] ;  /* 0x0100020000047ab9 */ /* 0x000fe20000000a00 */
[----:B------:R-:W-:Y:S01]  /*ab50*/  IMAD.U32 R4, RZ, RZ, UR6 ;  /* 0x00000006ff047e24 */ /* 0x000fe2000f8e00ff */
[----:B------:R-:W-:Y:S01]  /*ab60*/  MOV R7, UR9 ;  /* 0x0000000900077c02 */ /* 0x000fe20008000f00 */
[----:B------:R-:W1:Y:S01]  /*ab70*/  LDC.64 R2, c[0x4][R2] ;  /* 0x0100000002027b82 */ /* 0x000e620000000a00 */
[----:B------:R-:W-:Y:S01]  /*ab80*/  IMAD.U32 R5, RZ, RZ, UR7 ;  /* 0x00000007ff057e24 */ /* 0x000fe2000f8e00ff */
[----:B------:R-:W-:Y:S01]  /*ab90*/  MOV R12, 0x1 ;  /* 0x00000001000c7802 */ /* 0x000fe20000000f00 */
[----:B------:R-:W-:Y:S02]  /*aba0*/  IMAD.U32 R6, RZ, RZ, UR8 ;  /* 0x00000008ff067e24 */ /* 0x000fe4000f8e00ff */
[----:B------:R-:W-:-:S02]  /*abb0*/  IMAD.U32 R10, RZ, RZ, UR4 ;  /* 0x00000004ff0a7e24 */ /* 0x000fc4000f8e00ff */
[----:B------:R-:W-:Y:S02]  /*abc0*/  IMAD.U32 R11, RZ, RZ, UR5 ;  /* 0x00000005ff0b7e24 */ /* 0x000fe4000f8e00ff */
[----:B------:R-:W-:Y:S02]  /*abd0*/  IMAD.MOV.U32 R8, RZ, RZ, 0x70 ;  /* 0x00000070ff087424 */ /* 0x000fe400078e00ff */
[----:B------:R-:W-:-:S07]  /*abe0*/  IMAD.MOV.U32 R13, RZ, RZ, RZ ;  /* 0x000000ffff0d7224 */ /* 0x000fce00078e00ff */
[----:B------:R-:W-:-:S07]  /*abf0*/  LEPC R20, `(.L_x_33) ;  /* 0x000000001014794e */ /* 0x000fce0000000000 */
[----:B-1----:R-:W-:Y:S05]  /*ac00*/  CALL.ABS.NOINC R2 ;  /* 0x0000000002007343 */ /* 0x002fea0003c00000 */
.L_x_33:
[----:B------:R-:W-:-:S05]  /*ac10*/  VIADD R0, R23, 0x200 ;  /* 0x0000020017007836 */ /* 0x000fca0000000000 */
[----:B------:R-:W-:-:S13]  /*ac20*/  LOP3.LUT P0, RZ, R0, 0x1bf, RZ, 0xc0, !PT ;  /* 0x000001bf00ff7812 */ /* 0x000fda000780c0ff */
[----:B------:R-:W-:Y:S05]  /*ac30*/  @!P0 BRA `(.L_x_34) ;  /* 0x0000000000808947 */ /* 0x000fea0003800000 */
[----:B------:R-:W-:Y:S01]  /*ac40*/  MOV R0, 0x0 ;  /* 0x0000000000007802 */ /* 0x000fe20000000f00 */
[----:B------:R-:W-:Y:S01]  /*ac50*/  ULDC.64 UR6, c[0x4][0xa8] ;  /* 0x01002a0000067ab9 */ /* 0x000fe20000000a00 */
[----:B------:R-:W-:Y:S01]  /*ac60*/  ULDC.64 UR8, c[0x4][0xb0] ;  /* 0x01002c0000087ab9 */ /* 0x000fe20000000a00 */
[----:B------:R-:W-:Y:S01]  /*ac70*/  ULDC.64 UR4, c[0x4][0x10] ;  /* 0x0100040000047ab9 */ /* 0x000fe20000000a00 */
[----:B------:R1:W2:Y:S01]  /*ac80*/  LDC.64 R2, c[0x4][R0] ;  /* 0x0100000000027b82 */ /* 0x0002a20000000a00 */
[----:B------:R-:W-:Y:S01]  /*ac90*/  IMAD.U32 R4, RZ, RZ, UR6 ;  /* 0x00000006ff047e24 */ /* 0x000fe2000f8e00ff */
[----:B------:R-:W-:Y:S01]  /*aca0*/  MOV R5, UR7 ;  /* 0x0000000700057c02 */ /* 0x000fe20008000f00 */
        /* <DEDUP_REMOVED lines=9> */
.L_x_35:
        /* <DEDUP_REMOVED lines=8> */
[----:B------:R-:W-:Y:S01]  /*adc0*/  MOV R10, UR4 ;  /* 0x00000004000a7c02 */ /* 0x000fe20008000f00 */
[----:B------:R-:W-:Y:S01]  /*add0*/  IMAD.U32 R7, RZ, RZ, UR9 ;  /* 0x00000009ff077e24 */ /* 0x000fe2000f8e00ff */
[----:B------:R-:W-:Y:S01]  /*ade0*/  MOV R12, 0x1 ;  /* 0x00000001000c7802 */ /* 0x000fe20000000f00 */
[----:B------:R-:W-:-:S02]  /*adf0*/  IMAD.U32 R11, RZ, RZ, UR5 ;  /* 0x00000005ff0b7e24 */ /* 0x000fc4000f8e00ff */
[----:B------:R-:W-:Y:S02]  /*ae00*/  IMAD.MOV.U32 R8, RZ, RZ, 0x70 ;  /* 0x00000070ff087424 */ /* 0x000fe400078e00ff */
[----:B------:R-:W-:-:S07]  /*ae10*/  IMAD.MOV.U32 R13, RZ, RZ, RZ ;  /* 0x000000ffff0d7224 */ /* 0x000fce00078e00ff */
[----:B------:R-:W-:-:S07]  /*ae20*/  LEPC R20, `(.L_x_34) ;  /* 0x000000001014794e */ /* 0x000fce0000000000 */
[----:B-1----:R-:W-:Y:S05]  /*ae30*/  CALL.ABS.NOINC R2 ;  /* 0x0000000002007343 */ /* 0x002fea0003c00000 */
.L_x_34:
[----:B------:R-:W-:Y:S01]  /*ae40*/  ULDC.64 UR4, c[0x0][0x9f8] ;  /* 0x00027e0000047ab9 */ /* 0x000fe20000000a00 */
[----:B------:R-:W1:Y:S01]  /*ae50*/  LDC R0, c[0x0][0x428] ;  /* 0x00010a00ff007b82 */ /* 0x000e620000000800 */
[----:B------:R-:W-:Y:S01]  /*ae60*/  ISETP.NE.U32.AND P0, PT, RZ, UR4, PT ;  /* 0x00000004ff007c0c */ /* 0x000fe2000bf05070 */
[----:B------:R-:W-:Y:S01]  /*ae70*/  IMAD.MOV.U32 R6, RZ, RZ, R19 ;  /* 0x000000ffff067224 */ /* 0x000fe200078e0013 */
[----:B------:R-:W-:Y:S01]  /*ae80*/  ULDC.64 UR6, c[0x0][0x208] ;  /* 0x0000820000067ab9 */ /* 0x000fe20000000a00 */
[----:B------:R-:W-:Y:S01]  /*ae90*/  ISETP.NE.AND P1, PT, R27, RZ, PT ;  /* 0x000000ff1b00720c */ /* 0x000fe20003f25270 */
[----:B------:R-:W-:Y:S01]  /*aea0*/  IMAD.MOV R9, RZ, RZ, -R25 ;  /* 0x000000ffff097224 */ /* 0x000fe200078e0a19 */
[----:B------:R-:W-:Y:S01]  /*aeb0*/  ISETP.NE.AND.EX P0, PT, RZ, UR5, PT, P0 ;  /* 0x00000005ff007c0c */ /* 0x000fe2000bf05300 */
[----:B------:R-:W-:-:S12]  /*aec0*/  ULDC UR4, c[0x0][0xda8] ;  /* 0x00036a0000047ab9 */ /* 0x000fd80000000800 */
[----:B------:R-:W2:Y:S02]  /*aed0*/  @P0 LDC.64 R2, c[0x0][0x9f8] ;  /* 0x00027e00ff020b82 */ /* 0x000ea40000000a00 */
[----:B--2---:R-:W-:-:S05]  /*aee0*/  @P0 IMAD.WIDE R2, R19, 0x4, R2 ;  /* 0x0000000413020825 */ /* 0x004fca00078e0202 */
[----:B------:R2:W5:Y:S01]  /*aef0*/  @P0 LDG.E R6, desc[UR6][R2.64] ;  /* 0x0000000602060981 */ /* 0x000562000c1e1900 */
[----:B-1----:R-:W-:Y:S01]  /*af00*/  ISETP.NE.AND P0, PT, R0, 0x1, PT ;  /* 0x000000010000780c */ /* 0x002fe20003f05270 */
[----:B------:R-:W-:Y:S01]  /*af10*/  VOTEU.ALL UP1, P1 ;  /* 0x00000000003f7886 */ /* 0x000fe20000820000 */
[----:B------:R-:W-:Y:S01]  /*af20*/  IMAD R9, R9, UR4, R26 ;  /* 0x0000000409097c24 */ /* 0x000fe2000f8e021a */
[----:B------:R-:W-:Y:S02]  /*af30*/  MOV R0, R22 ;  /* 0x0000001600007202 */ /* 0x000fe40000000f00 */
[----:B------:R-:W-:Y:S01]  /*af40*/  PLOP3.LUT P2, PT, P1, PT, PT, 0x8, 0x0 ;  /* 0x000000000000781c */ /* 0x000fe20000f4e170 */
[----:B------:R-:W-:Y:S01]  /*af50*/  @!UP1 UIADD3 UR8, UP0, UR36, 0x270, URZ ;  /* 0x0000027024089890 */ /* 0x000fe2000ff1e03f */
[----:B------:R-:W-:-:S03]  /*af60*/  IMAD R9, R9, 0xc0, RZ ;  /* 0x000000c009097824 */ /* 0x000fc600078e02ff */
[----:B------:R-:W-:-:S03]  /*af70*/  @!UP1 UIADD3.X UR9, URZ, UR37, URZ, UP0, !UPT ;  /* 0x000000253f099290 */ /* 0x000fc600087fe43f */
[----:B------:R-:W1:Y:S01]  /*af80*/  @P0 LDC R5, c[0x0][0x42c] ;  /* 0x00010b00ff050b82 */ /* 0x000e620000000800 */
[----:B------:R-:W-:-:S07]  /*af90*/  VOTEU.ALL UP0, P1 ;  /* 0x00000000003f7886 */ /* 0x000fce0000800000 */
[----:B------:R-:W3:Y:S01]  /*afa0*/  @P0 LDC R7, c[0x0][0x430] ;  /* 0x00010c00ff070b82 */ /* 0x000ee20000000800 */
[----:B-1----:R-:W-:-:S05]  /*afb0*/  @P0 IMAD.HI.U32 R4, R22, R5, RZ ;  /* 0x0000000516040227 */ /* 0x002fca00078e00ff */
[----:B--23--:R-:W-:-:S07]  /*afc0*/  @P0 SHF.R.U32.HI R0, RZ, R7, R4 ;  /* 0x00000007ff000219 */ /* 0x00cfce0000011604 */
.L_x_36:
[----:B------:R-:W-:Y:S02]  /*afd0*/  PLOP3.LUT P0, PT, P0, P2, PT, 0xa2, 0x0 ;  /* 0x000000000000781c */ /* 0x000fe40000705472 */
[----:B------:R-:W-:Y:S01]  /*afe0*/  @P2 R2UR P0, UR7, R19 ;  /* 0x00000000130722ca */ /* 0x000fe20000000000 */
[----:B------:R-:W-:-:S07]  /*aff0*/  UMOV UR4, URZ ;  /* 0x0000003f00047c82 */ /* 0x000fce0008000000 */
[----:B------:R-:W-:Y:S02]  /*b000*/  PLOP3.LUT P0, PT, P0, P2, PT, 0xa2, 0x0 ;  /* 0x000000000000781c */ /* 0x000fe40000705472 */
[----:B------:R-:W-:-:S08]  /*b010*/  @P2 R2UR.OR P0, UR6, R22 ;  /* 0x00000000160622ca */ /* 0x000fd00000100000 */
[----:B------:R-:W-:Y:S02]  /*b020*/  PLOP3.LUT P0, PT, P0, P2, PT, 0xa2, 0x0 ;  /* 0x000000000000781c */ /* 0x000fe40000705472 */
[----:B------:R-:W-:-:S08]  /*b030*/  @P2 R2UR.OR P0, UR5, R9 ;  /* 0x00000000090522ca */ /* 0x000fd00000100000 */
[----:B------:R-:W-:-:S05]  /*b040*/  @P2 PLOP3.LUT P2, PT, P0, PT, PT, 0x80, 0x0 ;  /* 0x000000000000281c */ /* 0x000fca000074f070 */
[----:B------:R1:W-:Y:S08]  /*b050*/  @!UP0 UTMAPF.L2.4D [UR4], [UR8] ;  /* 0x00000004080085b8 */ /* 0x0003f00008018000 */
[----:B-1----:R-:W-:Y:S05]  /*b060*/  @P2 BRA.U.ANY `(.L_x_36) ;  /* 0xfffffffd00d82947 */ /* 0x002fea000393ffff */
[----:B------:R-:W-:Y:S01]  /*b070*/  PLOP3.LUT P2, PT, P1, PT, PT, 0x8, 0x0 ;  /* 0x000000000000781c */ /* 0x000fe20000f4e170 */
[----:B------:R-:W-:Y:S01]  /*b080*/  VOTEU.ALL UP0, P1 ;  /* 0x00000000003f7886 */ /* 0x000fe20000800000 */
[----:B------:R-:W-:-:S11]  /*b090*/  UMOV UR4, 0x20 ;  /* 0x0000002000047882 */ /* 0x000fd60000000000 */
.L_x_37:
[----:B------:R-:W-:Y:S02]  /*b0a0*/  PLOP3.LUT P0, PT, P0, P2, PT, 0xa2, 0x0 ;  /* 0x000000000000781c */ /* 0x000fe40000705472 */
[----:B------:R-:W-:-:S08]  /*b0b0*/  @P2 R2UR P0, UR7, R19 ;  /* 0x00000000130722ca */ /* 0x000fd00000000000 */
        /* <DEDUP_REMOVED lines=10> */
.L_x_38:
        /* <DEDUP_REMOVED lines=9> */
[----:B------:R-:W1:Y:S01]  /*b1f0*/  LDC.64 R2, c[0x0][0x3f8] ;  /* 0x0000fe00ff027b82 */ /* 0x000e620000000a00 */
[----:B------:R-:W-:Y:S01]  /*b200*/  UMOV UR4, 0xffffffff ;  /* 0xffffffff00047882 */ /* 0x000fe20000000000 */
[----:B-1----:R-:W-:-:S04]  /*b210*/  ISETP.NE.U32.AND P0, PT, R2, RZ, PT ;  /* 0x000000ff0200720c */ /* 0x002fc80003f05070 */
[----:B------:R-:W-:-:S04]  /*b220*/  ISETP.NE.AND.EX P0, PT, R3, RZ, PT, P0 ;  /* 0x000000ff0300720c */ /* 0x000fc80003f05300 */
[----:B-----5:R-:W-:Y:S01]  /*b230*/  SEL R7, R6, RZ, !P0 ;  /* 0x000000ff06077207 */ /* 0x020fe20004000000 */
[----:B------:R-:W-:Y:S08]  /*b240*/  BRA.DIV UR4, `(.L_x_39) ;  /* 0x0000002604387947 */ /* 0x000ff0000b800000 */
.L_x_92:
[----:B------:R-:W-:Y:S01]  /*b250*/  UMOV UR4, 0xffffffff ;  /* 0xffffffff00047882 */ /* 0x000fe20000000000 */
[----:B------:R-:W-:Y:S01]  /*b260*/  SHF.R.S32.HI R8, RZ, 0x1f, R6 ;  /* 0x0000001fff087819 */ /* 0x000fe20000011406 */
[----:B------:R-:W-:Y:S01]  /*b270*/  VIADD R10, R24, 0xffffffff ;  /* 0xffffffff180a7836 */ /* 0x000fe20000000000 */
[----:B------:R-:W-:Y:S06]  /*b280*/  BRA.DIV UR4, `(.L_x_40) ;  /* 0x00000026045c7947 */ /* 0x000fec000b800000 */
[----:B------:R-:W-:-:S13]  /*b290*/  ELECT P6, URZ, PT ;  /* 0x00000000003f782f */ /* 0x000fda00038c0000 */
.L_x_95:
[----:B------:R-:W-:Y:S05]  /*b2a0*/  @!P6 BRA `(.L_x_41) ;  /* 0x0000000000f8e947 */ /* 0x000fea0003800000 */
[----:B------:R-:W-:Y:S01]  /*b2b0*/  MOV R18, R10 ;  /* 0x0000000a00127202 */ /* 0x000fe20000000f00 */
[----:B------:R-:W-:Y:S01]  /*b2c0*/  IMAD.MOV.U32 R7, RZ, RZ, R6 ;  /* 0x000000ffff077224 */ /* 0x000fe200078e0006 */
[----:B------:R-:W-:Y:S06]  /*b2d0*/  @!P0 BRA `(.L_x_42) ;  /* 0x00000000004c8947 */ /* 0x000fec0003800000 */
[----:B------:R-:W1:Y:S01]  /*b2e0*/  LDC R18, c[0x0][0x41c] ;  /* 0x00010700ff127b82 */ /* 0x000e620000000800 */
[----:B------:R-:W-:Y:S01]  /*b2f0*/  IMAD.MOV.U32 R11, RZ, RZ, R10 ;  /* 0x000000ffff0b7224 */ /* 0x000fe200078e000a */
[----:B------:R-:W-:Y:S01]  /*b300*/  ULDC.64 UR4, c[0x0][0x408] ;  /* 0x0001020000047ab9 */ /* 0x000fe20000000a00 */
[----:B------:R-:W-:Y:S01]  /*b310*/  ULDC.64 UR6, c[0x0][0x208] ;  /* 0x0000820000067ab9 */ /* 0x000fe20000000a00 */
[----:B------:R-:W-:-:S04]  /*b320*/  IMAD R7, R8, UR4, RZ ;  /* 0x0000000408077c24 */ /* 0x000fc8000f8e02ff */
[----:B------:R-:W-:Y:S01]  /*b330*/  IMAD R7, R6, UR5, R7 ;  /* 0x0000000506077c24 */ /* 0x000fe2000f8e0207 */
[----:B-1----:R-:W-:-:S13]  /*b340*/  ISETP.NE.AND P1, PT, R18, 0x1, PT ;  /* 0x000000011200780c */ /* 0x002fda0003f25270 */
[----:B------:R-:W1:Y:S02]  /*b350*/  @P1 LDC.64 R4, c[0x0][0x420] ;  /* 0x00010800ff041b82 */ /* 0x000e640000000a00 */
[----:B-1----:R-:W-:-:S05]  /*b360*/  @P1 IMAD.HI.U32 R4, R10, R4, RZ ;  /* 0x000000040a041227 */ /* 0x002fca00078e00ff */
[----:B------:R-:W-:-:S04]  /*b370*/  @P1 SHF.R.U32.HI R11, RZ, R5, R4 ;  /* 0x00000005ff0b1219 */ /* 0x000fc80000011604 */
[----:B------:R-:W-:Y:S02]  /*b380*/  SHF.R.S32.HI R5, RZ, 0x1f, R11 ;  /* 0x0000001fff057819 */ /* 0x000fe4000001140b */
[----:B------:R-:W-:-:S05]  /*b390*/  MOV R4, R11 ;  /* 0x0000000b00047202 */ /* 0x000fca0000000f00 */
[----:B------:R-:W-:-:S04]  /*b3a0*/  IMAD.WIDE.U32 R4, R6, UR4, R4 ;  /* 0x0000000406047c25 */ /* 0x000fc8000f8e0004 */
[----:B------:R-:W-:Y:S01]  /*b3b0*/  IMAD.IADD R5, R5, 0x1, R7 ;  /* 0x0000000105057824 */ /* 0x000fe200078e0207 */
[----:B------:R-:W-:-:S04]  /*b3c0*/  LEA R12, P1, R4, R2, 0x2 ;  /* 0x00000002040c7211 */ /* 0x000fc800078210ff */
[----:B------:R-:W-:-:S05]  /*b3d0*/  LEA.HI.X R13, R4, R3, R5, 0x2, P1 ;  /* 0x00000003040d7211 */ /* 0x000fca00008f1405 */
[----:B------:R1:W5:Y:S01]  /*b3e0*/  LDG.E R7, desc[UR6][R12.64] ;  /* 0x000000060c077981 */ /* 0x000362000c1e1900 */
[----:B------:R-:W-:-:S04]  /*b3f0*/  IMAD.MOV R5, RZ, RZ, -R11 ;  /* 0x000000ffff057224 */ /* 0x000fc800078e0a0b */
[----:B------:R-:W-:-:S07]  /*b400*/  IMAD R18, R18, R5, R10 ;  /* 0x0000000512127224 */ /* 0x000fce00078e020a */
.L_x_42:
[----:B------:R-:W2:Y:S01]  /*b410*/  S2R R4, SR_TID.X ;  /* 0x0000000000047919 */ /* 0x000ea20000002100 */
[----:B------:R-:W-:Y:S02]  /*b420*/  LEA R5, R16, R23, 0x3 ;  /* 0x0000001710057211 */ /* 0x000fe400078e18ff */
[----:B--2---:R-:W-:Y:S02]  /*b430*/  LOP3.LUT R11, R4, 0x7f, RZ, 0xc0, !PT ;  /* 0x0000007f040b7812 */ /* 0x004fe400078ec0ff */
[----:B------:R-:W-:Y:S02]  /*b440*/  SHF.L.U32 R4, R17, 0x1f, RZ ;  /* 0x0000001f11047819 */ /* 0x000fe400000006ff */
[----:B------:R-:W-:Y:S02]  /*b450*/  ISETP.NE.AND P2, PT, R11, RZ, PT ;  /* 0x000000ff0b00720c */ /* 0x000fe40003f45270 */
[----:B------:R-:W2:Y:S02]  /*b460*/  SYNCS.PHASECHK.TRANS64.TRYWAIT P1, [R5+URZ+0x31c40], R4 ;  /* 0x031c4004050075a7 */ /* 0x000ea4000802017f */
[----:B--2---:R-:W-:Y:S09]  /*b470*/  @!P1 BRA `(.L_x_43) ;  /* 0x0000002400009947 */ /* 0x004ff20003800000 */
.L_x_96:
[----:B------:R-:W-:Y:S05]  /*b480*/  @P2 BRA `(.L_x_44) ;  /* 0x0000000000142947 */ /* 0x000fea0003800000 */
[----:B------:R-:W-:Y:S01]  /*b490*/  ISETP.NE.AND P1, PT, R27, RZ, PT ;  /* 0x000000ff1b00720c */ /* 0x000fe20003f25270 */
[----:B--2---:R-:W-:-:S04]  /*b4a0*/  IMAD.MOV.U32 R4, RZ, RZ, 0x6c00 ;  /* 0x00006c00ff047424 */ /* 0x004fc800078e00ff */
[----:B------:R3:W-:Y:S08]  /*b4b0*/  SYNCS.ARRIVE.TRANS64 RZ, [R5+URZ+0x31c30], R4 ;  /* 0x031c300405ff79a7 */ /* 0x0007f0000800003f */
[----:B------:R-:W-:Y:S05]  /*b4c0*/  @!P1 BRA `(.L_x_44) ;  /* 0x0000000000049947 */ /* 0x000fea0003800000 */
[----:B------:R-:W-:Y:S01]  /*b4d0*/  BPT.TRAP 0x1 ;  /* 0x000000040000795c */ /* 0x000fe20000300000 */
.L_x_44:
[----:B--23--:R-:W-:Y:S01]  /*b4e0*/  IMAD R4, R16, 0x6c00, R23 ;  /* 0x00006c0010047824 */ /* 0x00cfe200078e0217 */
[----:B------:R-:W-:Y:S01]  /*b4f0*/  R2UR UR9, R5 ;  /* 0x00000000050972ca */ /* 0x000fe200000e0000 */
[----:B------:R-:W-:Y:S01]  /*b500*/  UIADD3 UR4, UP0, UR36, 0x370, URZ ;  /* 0x0000037024047890 */ /* 0x000fe2000ff1e03f */
[----:B------:R-:W-:Y:S01]  /*b510*/  R2UR UR11, R18 ;  /* 0x00000000120b72ca */ /* 0x000fe200000e0000 */
[----:B------:R-:W-:Y:S01]  /*b520*/  UMOV UR10, URZ ;  /* 0x0000003f000a7c82 */ /* 0x000fe20008000000 */
[----:B------:R-:W-:Y:S01]  /*b530*/  R2UR UR8, R4 ;  /* 0x00000000040872ca */ /* 0x000fe200000e0000 */
[----:B------:R-:W-:Y:S01]  /*b540*/  UIADD3.X UR5, URZ, UR37, URZ, UP0, !UPT ;  /* 0x000000253f057290 */ /* 0x000fe200087fe43f */
[----:B------:R-:W-:Y:S01]  /*b550*/  R2UR UR12, R0 ;  /* 0x00000000000c72ca */ /* 0x000fe200000e0000 */
[----:B------:R-:W-:Y:S01]  /*b560*/  UMOV UR6, 0x0 ;  /* 0x0000000000067882 */ /* 0x000fe20000000000 */
[----:B-----5:R-:W-:Y:S01]  /*b570*/  R2UR UR13, R7 ;  /* 0x00000000070d72ca */ /* 0x020fe200000e0000 */
[----:B------:R-:W-:Y:S01]  /*b580*/  UMOV UR7, 0x14f00000 ;  /* 0x14f0000000077882 */ /* 0x000fe20000000000 */
[----:B------:R-:W-:-:S03]  /*b590*/  UMOV UR16, 0x20 ;  /* 0x0000002000107882 */ /* 0x000fc60000000000 */
[----:B------:R-:W-:Y:S02]  /*b5a0*/  UIADD3 UR9, UR9, 0x31c30, URZ ;  /* 0x00031c3009097890 */ /* 0x000fe4000fffe03f */
[----:B------:R-:W-:Y:S02]  /*b5b0*/  UIMAD UR11, UR11, 0x90, URZ ;  /* 0x000000900b0b78a4 */ /* 0x000fe4000f8e023f */
[----:B------:R-:W-:Y:S02]  /*b5c0*/  UIADD3 UR14, UR8, 0x16a00, URZ ;  /* 0x00016a00080e7890 */ /* 0x000fe4000fffe03f */
[----:B------:R-:W-:Y:S02]  /*b5d0*/  UIADD3 UR15, UR8, 0x18e00, URZ ;  /* 0x00018e00080f7890 */ /* 0x000fe4000fffe03f */
[----:B------:R-:W-:-:S03]  /*b5e0*/  UIADD3 UR17, UR8, 0x1b200, URZ ;  /* 0x0001b20008117890 */ /* 0x000fc6000fffe03f */
[----:B------:R-:W-:Y:S01]  /*b5f0*/  UMOV UR8, UR14 ;  /* 0x0000000e00087c82 */ /* 0x000fe20008000000 */
[----:B------:R-:W-:Y:S01]  /*b600*/  UMOV UR14, 0x40 ;  /* 0x00000040000e7882 */ /* 0x000fe20000000000 */
[----:B------:R2:W-:Y:S02]  /*b610*/  UTMALDG.4D [UR8], [UR4], desc[UR6] ;  /* 0x00000608040075b4 */ /* 0x0005e40008019000 */
[----:B--2---:R-:W-:Y:S01]  /*b620*/  UMOV UR8, UR15 ;  /* 0x0000000f00087c82 */ /* 0x004fe20008000000 */
[----:B------:R-:W-:Y:S02]  /*b630*/  UMOV UR10, UR16 ;  /* 0x00000010000a7c82 */ /* 0x000fe40008000000 */
[----:B------:R2:W-:Y:S02]  /*b640*/  UTMALDG.4D [UR8], [UR4], desc[UR6] ;  /* 0x00000608040075b4 */ /* 0x0005e40008019000 */
[----:B--2---:R-:W-:Y:S01]  /*b650*/  UMOV UR8, UR17 ;  /* 0x0000001100087c82 */ /* 0x004fe20008000000 */
[----:B------:R-:W-:-:S02]  /*b660*/  UMOV UR10, UR14 ;  /* 0x0000000e000a7c82 */ /* 0x000fc40008000000 */
[----:B------:R2:W-:Y:S02]  /*b670*/  UTMALDG.4D [UR8], [UR4], desc[UR6] ;  /* 0x00000608040075b4 */ /* 0x0005e40008019000 */
[----:B--2---:R-:W-:Y:S01]  /*b680*/  NOP ;  /* 0x0000000000007918 */ /* 0x004fe20000000000 */
.L_x_41:
[----:B------:R-:W-:Y:S05]  /*b690*/  WARPSYNC.ALL ;  /* 0x0000000000007948 */ /* 0x000fea0003800000 */
[----:B------:R-:W-:Y:S01]  /*b6a0*/  BAR.SYNC.DEFER_BLOCKING 0x8, 0x1a0 ;  /* 0x0206800000007b1d */ /* 0x000fe20000010000 */
[----:B------:R-:W-:Y:S02]  /*b6b0*/  R2UR UR24, R23 ;  /* 0x00000000171872ca */ /* 0x000fe400000e0000 */
[----:B------:R-:W-:-:S13]  /*b6c0*/  ELECT P1, URZ, PT ;  /* 0x00000000003f782f */ /* 0x000fda0003820000 */
[----:B------:R-:W-:Y:S01]  /*b6d0*/  @P1 R2UR UR13, R19 ;  /* 0x00000000130d12ca */ /* 0x000fe200000e0000 */
[----:B------:R-:W-:Y:S01]  /*b6e0*/  UIADD3 UR4, UP0, UR36, 0x270, URZ ;  /* 0x0000027024047890 */ /* 0x000fe2000ff1e03f */
[C---:B------:R-:W-:Y:S01]  /*b6f0*/  @P1 R2UR UR12, R22.reuse ;  /* 0x00000000160c12ca */ /* 0x040fe200000e0000 */
[----:B------:R-:W-:Y:S01]  /*b700*/  UMOV UR6, 0x0 ;  /* 0x0000000000067882 */ /* 0x000fe20000000000 */
[----:B------:R-:W-:Y:S01]  /*b710*/  @P1 R2UR UR11, R9 ;  /* 0x00000000090b12ca */ /* 0x000fe200000e0000 */
[----:B------:R-:W-:Y:S01]  /*b720*/  UIADD3.X UR5, URZ, UR37, URZ, UP0, !UPT ;  /* 0x000000253f057290 */ /* 0x000fe200087fe43f */
[----:B------:R-:W-:Y:S01]  /*b730*/  @P1 R2UR UR21, R19 ;  /* 0x00000000131512ca */ /* 0x000fe200000e0000 */
[----:B------:R-:W-:Y:S01]  /*b740*/  UMOV UR7, 0x12f00000 ;  /* 0x12f0000000077882 */ /* 0x000fe20000000000 */
[----:B------:R-:W-:Y:S01]  /*b750*/  UMOV UR10, URZ ;  /* 0x0000003f000a7c82 */ /* 0x000fe20008000000 */
[----:B------:R-:W-:Y:S01]  /*b760*/  @P1 R2UR UR20, R22 ;  /* 0x00000000161412ca */ /* 0x000fe200000e0000 */
[----:B------:R-:W-:Y:S01]  /*b770*/  UMOV UR14, 0x0 ;  /* 0x00000000000e7882 */ /* 0x000fe20000000000 */
[----:B------:R-:W-:Y:S01]  /*b780*/  UIADD3 UR8, UR24, 0xda00, URZ ;  /* 0x0000da0018087890 */ /* 0x000fe2000fffe03f */
[----:B------:R-:W-:Y:S01]  /*b790*/  @P1 IMAD.MOV.U32 R4, RZ, RZ, 0x9000 ;  /* 0x00009000ff041424 */ /* 0x000fe200078e00ff */
[----:B------:R-:W-:Y:S01]  /*b7a0*/  UIADD3 UR9, UR24, 0x31c00, URZ ;  /* 0x00031c0018097890 */ /* 0x000fe2000fffe03f */
[----:B------:R-:W-:Y:S01]  /*b7b0*/  @P1 R2UR UR19, R9 ;  /* 0x00000000091312ca */ /* 0x000fe200000e0000 */
[----:B------:R-:W-:Y:S01]  /*b7c0*/  UIADD3 UR16, UR24, 0x10a00, URZ ;  /* 0x00010a0018107890 */ /* 0x000fe2000fffe03f */
[----:B------:R-:W-:Y:S01]  /*b7d0*/  BSSY B0, `(.L_x_45) ;  /* 0x0000014000007945 */ /* 0x000fe20003800000 */
[----:B------:R-:W-:Y:S01]  /*b7e0*/  UMOV UR15, 0x12f00000 ;  /* 0x12f00000000f7882 */ /* 0x000fe20000000000 */
[----:B------:R-:W-:Y:S01]  /*b7f0*/  UMOV UR18, 0x20 ;  /* 0x0000002000127882 */ /* 0x000fe20000000000 */
[----:B------:R-:W-:Y:S01]  /*b800*/  UMOV UR22, 0x0 ;  /* 0x0000000000167882 */ /* 0x000fe20000000000 */
[----:B------:R-:W-:Y:S01]  /*b810*/  UMOV UR17, UR9 ;  /* 0x0000000900117c82 */ /* 0x000fe20008000000 */
[----:B------:R2:W-:Y:S01]  /*b820*/  @P1 SYNCS.ARRIVE.TRANS64 RZ, [R23+URZ+0x31c00], R4 ;  /* 0x031c000417ff19a7 */ /* 0x0005e2000800003f */
[----:B------:R3:W-:Y:S01]  /*b830*/  UTMALDG.4D [UR8], [UR4], desc[UR6] ;  /* 0x00000608040075b4 */ /* 0x0007e20008019000 */
[----:B------:R-:W-:Y:S01]  /*b840*/  UMOV UR23, 0x12f00000 ;  /* 0x12f0000000177882 */ /* 0x000fe20000000000 */
[----:B------:R-:W-:-:S03]  /*b850*/  ISETP.GE.AND P2, PT, R28, 0x91, PT ;  /* 0x000000911c00780c */ /* 0x000fc60003f46270 */
[----:B------:R4:W-:Y:S01]  /*b860*/  UTMALDG.4D [UR16], [UR4], desc[UR14] ;  /* 0x00000e10040075b4 */ /* 0x0009e20008019000 */
[----:B--2---:R-:W-:-:S04]  /*b870*/  LOP3.LUT R4, R29, 0x1, RZ, 0xc, !PT ;  /* 0x000000011d047812 */ /* 0x004fc800078e0cff */
[----:B------:R-:W-:Y:S02]  /*b880*/  SHF.L.U32 R4, R4, 0x1f, RZ ;  /* 0x0000001f04047819 */ /* 0x000fe400000006ff */
[----:B---3--:R-:W-:Y:S01]  /*b890*/  @P1 R2UR UR13, R19 ;  /* 0x00000000130d12ca */ /* 0x008fe200000e0000 */
[----:B------:R-:W-:Y:S01]  /*b8a0*/  UIADD3 UR8, UR24, 0x13a00, URZ ;  /* 0x00013a0018087890 */ /* 0x000fe2000fffe03f */
[----:B------:R-:W-:Y:S01]  /*b8b0*/  @P1 R2UR UR12, R22 ;  /* 0x00000000160c12ca */ /* 0x000fe200000e0000 */
[----:B------:R-:W-:Y:S01]  /*b8c0*/  UMOV UR10, 0x40 ;  /* 0x00000040000a7882 */ /* 0x000fe20000000000 */
[----:B------:R-:W-:-:S13]  /*b8d0*/  @P1 R2UR UR11, R9 ;  /* 0x00000000090b12ca */ /* 0x000fda00000e0000 */
[----:B------:R4:W-:Y:S01]  /*b8e0*/  UTMALDG.4D [UR8], [UR4], desc[UR22] ;  /* 0x00001608040075b4 */ /* 0x0009e20008019000 */
[----:B------:R-:W2:Y:S02]  /*b8f0*/  SYNCS.PHASECHK.TRANS64.TRYWAIT P1, [R23+URZ+0x31c20], R4 ;  /* 0x031c2004170075a7 */ /* 0x000ea4000802017f */
[----:B--2-4-:R-:W-:Y:S05]  /*b900*/  @!P1 BRA `(.L_x_46) ;  /* 0x0000001c00f09947 */ /* 0x014fea0003800000 */
.L_x_97:
[----:B------:R-:W-:Y:S05]  /*b910*/  BSYNC B0 ;  /* 0x0000000000007941 */ /* 0x000fea0003800000 */
.L_x_45:
[----:B------:R-:W-:Y:S05]  /*b920*/  @!P2 BRA `(.L_x_47) ;  /* 0x000000140060a947 */ /* 0x000fea0003800000 */
[----:B--2---:R-:W-:Y:S01]  /*b930*/  IMAD.MOV.U32 R4, RZ, RZ, 0x1 ;  /* 0x00000001ff047424 */ /* 0x004fe200078e00ff */
[C---:B------:R-:W-:Y:S02]  /*b940*/  IADD3 R11, -R24.reuse, RZ, RZ ;  /* 0x000000ff180b7210 */ /* 0x040fe40007ffe1ff */
[----:B------:R-:W-:Y:S02]  /*b950*/  IADD3 R9, R24, -0x2, RZ ;  /* 0xfffffffe18097810 */ /* 0x000fe40007ffe0ff */
[----:B------:R-:W-:-:S05]  /*b960*/  VIADDMNMX R11, R11, R4, 0xffffffff, !PT ;  /* 0xffffffff0b0b7446 */ /* 0x000fca0007800104 */
[----:B------:R-:W-:-:S05]  /*b970*/  IMAD.IADD R4, R24, 0x1, R11 ;  /* 0x0000000118047824 */ /* 0x000fca00078e020b */
[----:B------:R-:W-:-:S04]  /*b980*/  LOP3.LUT R4, R4, 0x1, RZ, 0xc0, !PT ;  /* 0x0000000104047812 */ /* 0x000fc800078ec0ff */
[----:B------:R-:W-:-:S13]  /*b990*/  ISETP.NE.U32.AND P1, PT, R4, 0x1, PT ;  /* 0x000000010400780c */ /* 0x000fda0003f25070 */
[----:B------:R-:W-:Y:S05]  /*b9a0*/  @P1 BRA `(.L_x_48) ;  /* 0x0000000400b81947 */ /* 0x000fea0003800000 */
[----:B-1----:R-:W-:Y:S01]  /*b9b0*/  VIADD R12, R16, 0x1 ;  /* 0x00000001100c7836 */ /* 0x002fe20000000000 */
[----:B------:R-:W-:Y:S04]  /*b9c0*/  BSSY B0, `(.L_x_49) ;  /* 0x0000069000007945 */ /* 0x000fe80003800000 */
[----:B------:R-:W-:-:S04]  /*b9d0*/  ISETP.NE.AND P1, PT, R12, 0x2, PT ;  /* 0x000000020c00780c */ /* 0x000fc80003f25270 */
[----:B------:R-:W-:Y:S02]  /*b9e0*/  SEL R4, RZ, 0x1, P1 ;  /* 0x00000001ff047807 */ /* 0x000fe40000800000 */
[----:B------:R-:W-:Y:S02]  /*b9f0*/  SEL R12, R12, RZ, P1 ;  /* 0x000000ff0c0c7207 */ /* 0x000fe40000800000 */
[----:B------:R-:W-:Y:S01]  /*ba00*/  LOP3.LUT R13, R17, R4, RZ, 0x3c, !PT ;  /* 0x00000004110d7212 */ /* 0x000fe200078e3cff */
[----:B------:R-:W-:Y:S06]  /*ba10*/  @!P6 BRA `(.L_x_50) ;  /* 0x00000004008ce947 */ /* 0x000fec0003800000 */
[----:B------:R-:W-:Y:S01]  /*ba20*/  IMAD.MOV.U32 R4, RZ, RZ, R7 ;  /* 0x000000ffff047224 */ /* 0x000fe200078e0007 */
[----:B------:R-:W-:Y:S06]  /*ba30*/  @!P0 BRA `(.L_x_51) ;  /* 0x0000000000488947 */ /* 0x000fec0003800000 */
[----:B------:R-:W1:Y:S01]  /*ba40*/  LDC R15, c[0x0][0x41c] ;  /* 0x00010700ff0f7b82 */ /* 0x000e620000000800 */
[----:B------:R-:W-:Y:S01]  /*ba50*/  ULDC.64 UR4, c[0x0][0x408] ;  /* 0x0001020000047ab9 */ /* 0x000fe20000000a00 */
[----:B------:R-:W-:Y:S01]  /*ba60*/  ULDC.64 UR6, c[0x0][0x208] ;  /* 0x0000820000067ab9 */ /* 0x000fe20000000a00 */
[----:B-1----:R-:W-:-:S13]  /*ba70*/  ISETP.NE.AND P1, PT, R15, 0x1, PT ;  /* 0x000000010f00780c */ /* 0x002fda0003f25270 */
[----:B------:R-:W1:Y:S02]  /*ba80*/  @P1 LDC.64 R4, c[0x0][0x420] ;  /* 0x00010800ff041b82 */ /* 0x000e640000000a00 */
[----:B-1----:R-:W-:Y:S01]  /*ba90*/  @P1 IMAD.HI.U32 R14, R9, R4, RZ ;  /* 0x00000004090e1227 */ /* 0x002fe200078e00ff */
[----:B------:R-:W-:-:S04]  /*baa0*/  MOV R4, R9 ;  /* 0x0000000900047202 */ /* 0x000fc80000000f00 */
[----:B------:R-:W-:-:S04]  /*bab0*/  @P1 SHF.R.U32.HI R4, RZ, R5, R14 ;  /* 0x00000005ff041219 */ /* 0x000fc8000001160e */
[--C-:B------:R-:W-:Y:S01]  /*bac0*/  SHF.R.S32.HI R5, RZ, 0x1f, R4.reuse ;  /* 0x0000001fff057819 */ /* 0x100fe20000011404 */
[----:B------:R-:W-:-:S04]  /*bad0*/  IMAD.MOV R14, RZ, RZ, -R4 ;  /* 0x000000ffff0e7224 */ /* 0x000fc800078e0a04 */
[----:B------:R-:W-:Y:S02]  /*bae0*/  IMAD R9, R15, R14, R9 ;  /* 0x0000000e0f097224 */ /* 0x000fe400078e0209 */
[----:B------:R-:W-:Y:S02]  /*baf0*/  IMAD R15, R8, UR4, RZ ;  /* 0x00000004080f7c24 */ /* 0x000fe4000f8e02ff */
[----:B------:R-:W-:-:S04]  /*bb00*/  IMAD.WIDE.U32 R4, R6, UR4, R4 ;  /* 0x0000000406047c25 */ /* 0x000fc8000f8e0004 */
[----:B------:R-:W-:Y:S01]  /*bb10*/  IMAD R15, R6, UR5, R15 ;  /* 0x00000005060f7c24 */ /* 0x000fe2000f8e020f */
[----:B------:R-:W-:-:S03]  /*bb20*/  LEA R2, P1, R4, R2, 0x2 ;  /* 0x0000000204027211 */ /* 0x000fc600078210ff */
[----:B------:R-:W-:-:S05]  /*bb30*/  IMAD.IADD R5, R15, 0x1, R5 ;  /* 0x000000010f057824 */ /* 0x000fca00078e0205 */
[----:B------:R-:W-:-:S05]  /*bb40*/  LEA.HI.X R3, R4, R3, R5, 0x2, P1 ;  /* 0x0000000304037211 */ /* 0x000fca00008f1405 */
[----:B------:R1:W5:Y:S02]  /*bb50*/  LDG.E R4, desc[UR6][R2.64] ;  /* 0x0000000602047981 */ /* 0x000364000c1e1900 */
.L_x_51:
[----:B-1----:R-:W1:Y:S01]  /*bb60*/  S2R R2, SR_TID.X ;  /* 0x0000000000027919 */ /* 0x002e620000002100 */
[----:B------:R-:W-:Y:S02]  /*bb70*/  LEA R3, R12, R23, 0x3 ;  /* 0x000000170c037211 */ /* 0x000fe400078e18ff */
[----:B-1----:R-:W-:Y:S02]  /*bb80*/  LOP3.LUT R5, R2, 0x7f, RZ, 0xc0, !PT ;  /* 0x0000007f02057812 */ /* 0x002fe400078ec0ff */
[----:B------:R-:W-:Y:S02]  /*bb90*/  SHF.L.U32 R2, R13, 0x1f, RZ ;  /* 0x0000001f0d027819 */ /* 0x000fe400000006ff */
[----:B------:R-:W-:Y:S02]  /*bba0*/  ISETP.NE.AND P1, PT, R5, RZ, PT ;  /* 0x000000ff0500720c */ /* 0x000fe40003f25270 */
[----:B------:R-:W1:Y:S02]  /*bbb0*/  SYNCS.PHASECHK.TRANS64.TRYWAIT P2, [R3+URZ+0x31c40], R2 ;  /* 0x031c4002030075a7 */ /* 0x000e64000804017f */
[----:B-1----:R-:W-:Y:S09]  /*bbc0*/  @!P2 BRA `(.L_x_52) ;  /* 0x0000001c0054a947 */ /* 0x002ff20003800000 */
.L_x_98:
[----:B------:R-:W-:Y:S05]  /*bbd0*/  @P1 BRA `(.L_x_53) ;  /* 0x0000000000141947 */ /* 0x000fea0003800000 */
[----:B------:R-:W-:Y:S01]  /*bbe0*/  ISETP.NE.AND P2, PT, R27, RZ, PT ;  /* 0x000000ff1b00720c */ /* 0x000fe20003f45270 */
[----:B-1----:R-:W-:-:S04]  /*bbf0*/  IMAD.MOV.U32 R2, RZ, RZ, 0x6c00 ;  /* 0x00006c00ff027424 */ /* 0x002fc800078e00ff */
[----:B------:R2:W-:Y:S08]  /*bc00*/  SYNCS.ARRIVE.TRANS64 RZ, [R3+URZ+0x31c30], R2 ;  /* 0x031c300203ff79a7 */ /* 0x0005f0000800003f */
[----:B------:R-:W-:Y:S05]  /*bc10*/  @!P2 BRA `(.L_x_53) ;  /* 0x000000000004a947 */ /* 0x000fea0003800000 */
[----:B------:R-:W-:Y:S01]  /*bc20*/  BPT.TRAP 0x1 ;  /* 0x000000040000795c */ /* 0x000fe20000300000 */
.L_x_53:
[----:B-12---:R-:W-:Y:S01]  /*bc30*/  IMAD R2, R12, 0x6c00, R23 ;  /* 0x00006c000c027824 */ /* 0x006fe200078e0217 */
        /* <DEDUP_REMOVED lines=10> */
[----:B------:R-:W-:Y:S01]  /*bce0*/  VIADD R3, R23, 0x31c00 ;  /* 0x00031c0017037836 */ /* 0x000fe20000000000 */
[----:B------:R-:W-:Y:S01]  /*bcf0*/  UMOV UR16, 0x20 ;  /* 0x0000002000107882 */ /* 0x000fe20000000000 */
[----:B------:R-:W-:Y:S01]  /*bd00*/  UMOV UR17, 0x40 ;  /* 0x0000004000117882 */ /* 0x000fe20000000000 */
[----:B------:R-:W-:Y:S01]  /*bd10*/  UIADD3 UR9, UR9, 0x31c30, URZ ;  /* 0x00031c3009097890 */ /* 0x000fe2000fffe03f */
[----:B------:R-:W-:Y:S01]  /*bd20*/  SHF.L.U32 R5, R17, 0x1f, RZ ;  /* 0x0000001f11057819 */ /* 0x000fe200000006ff */
[----:B------:R-:W-:Y:S01]  /*bd30*/  UIMAD UR11, UR11, 0x90, URZ ;  /* 0x000000900b0b78a4 */ /* 0x000fe2000f8e023f */
[----:B------:R-:W-:Y:S01]  /*bd40*/  LEA R2, R16, R3, 0x3 ;  /* 0x0000000310027211 */ /* 0x000fe200078e18ff */
[----:B------:R-:W-:-:S02]  /*bd50*/  UIADD3 UR8, UR14, 0x16a00, URZ ;  /* 0x00016a000e087890 */ /* 0x000fc4000fffe03f */
[----:B------:R-:W-:Y:S02]  /*bd60*/  UIADD3 UR15, UR14, 0x18e00, URZ ;  /* 0x00018e000e0f7890 */ /* 0x000fe4000fffe03f */
[----:B------:R-:W-:-:S05]  /*bd70*/  UIADD3 UR14, UR14, 0x1b200, URZ ;  /* 0x0001b2000e0e7890 */ /* 0x000fca000fffe03f */
[----:B------:R1:W-:Y:S02]  /*bd80*/  UTMALDG.4D [UR8], [UR4], desc[UR6] ;  /* 0x00000608040075b4 */ /* 0x0003e40008019000 */
[----:B-1----:R-:W-:Y:S01]  /*bd90*/  UMOV UR8, UR15 ;  /* 0x0000000f00087c82 */ /* 0x002fe20008000000 */
[----:B------:R-:W-:Y:S02]  /*bda0*/  UMOV UR10, UR16 ;  /* 0x00000010000a7c82 */ /* 0x000fe40008000000 */
[----:B------:R1:W-:Y:S02]  /*bdb0*/  UTMALDG.4D [UR8], [UR4], desc[UR6] ;  /* 0x00000608040075b4 */ /* 0x0003e40008019000 */
[----:B-1----:R-:W-:Y:S01]  /*bdc0*/  UMOV UR8, UR14 ;  /* 0x0000000e00087c82 */ /* 0x002fe20008000000 */
[----:B------:R-:W-:Y:S02]  /*bdd0*/  UMOV UR10, UR17 ;  /* 0x00000011000a7c82 */ /* 0x000fe40008000000 */
[----:B------:R1:W-:Y:S01]  /*bde0*/  UTMALDG.4D [UR8], [UR4], desc[UR6] ;  /* 0x00000608040075b4 */ /* 0x0003e20008019000 */
[----:B------:R-:W2:Y:S02]  /*bdf0*/  SYNCS.PHASECHK.TRANS64.TRYWAIT P2, [R2+URZ+0x60], R5 ;  /* 0x00006005020075a7 */ /* 0x000ea4000804017f */
[----:B-12---:R-:W-:Y:S05]  /*be00*/  @!P2 BRA `(.L_x_54) ;  /* 0x0000001800d8a947 */ /* 0x006fea0003800000 */
.L_x_99:
[----:B------:R-:W-:Y:S05]  /*be10*/  @P1 BRA `(.L_x_55) ;  /* 0x0000000000181947 */ /* 0x000fea0003800000 */
[----:B------:R-:W-:Y:S01]  /*be20*/  ISETP.NE.AND P1, PT, R27, RZ, PT ;  /* 0x000000ff1b00720c */ /* 0x000fe20003f25270 */
[----:B-1----:R-:W-:Y:S02]  /*be30*/  IMAD R2, R16, 0x8, R23 ;  /* 0x0000000810027824 */ /* 0x002fe400078e0217 */
[----:B------:R-:W-:-:S04]  /*be40*/  IMAD.MOV.U32 R3, RZ, RZ, 0x6c00 ;  /* 0x00006c00ff037424 */ /* 0x000fc800078e00ff */
[----:B------:R2:W-:Y:S06]  /*be50*/  SYNCS.ARRIVE.TRANS64 RZ, [R2+URZ+0x31c50], R3 ;  /* 0x031c500302ff79a7 */ /* 0x0005ec000800003f */
[----:B------:R-:W-:Y:S05]  /*be60*/  @!P1 BRA `(.L_x_55) ;  /* 0x0000000000049947 */ /* 0x000fea0003800000 */
[----:B------:R-:W-:Y:S01]  /*be70*/  BPT.TRAP 0x1 ;  /* 0x000000040000795c */ /* 0x000fe20000300000 */
.L_x_55:
[C---:B--2---:R-:W-:Y:S01]  /*be80*/  IMAD R3, R16.reuse, 0x6c00, R23 ;  /* 0x00006c0010037824 */ /* 0x044fe200078e0217 */
[----:B-1----:R-:W-:Y:S01]  /*be90*/  LEA R2, R16, R23, 0x3 ;  /* 0x0000001710027211 */ /* 0x002fe200078e18ff */
[----:B------:R-:W-:Y:S01]  /*bea0*/  UIADD3 UR4, UP0, UR36, 0x470, URZ ;  /* 0x0000047024047890 */ /* 0x000fe2000ff1e03f */
[----:B------:R-:W-:Y:S01]  /*beb0*/  R2UR UR11, R18 ;  /* 0x00000000120b72ca */ /* 0x000fe200000e0000 */
[----:B------:R-:W-:Y:S01]  /*bec0*/  UMOV UR10, URZ ;  /* 0x0000003f000a7c82 */ /* 0x000fe20008000000 */
[----:B------:R-:W-:Y:S01]  /*bed0*/  R2UR UR15, R3 ;  /* 0x00000000030f72ca */ /* 0x000fe200000e0000 */
[----:B------:R-:W-:Y:S01]  /*bee0*/  UIADD3.X UR5, URZ, UR37, URZ, UP0, !UPT ;  /* 0x000000253f057290 */ /* 0x000fe200087fe43f */
[----:B------:R-:W-:Y:S01]  /*bef0*/  R2UR UR9, R2 ;  /* 0x00000000020972ca */ /* 0x000fe200000e0000 */
[----:B------:R-:W-:Y:S01]  /*bf00*/  UMOV UR6, 0x0 ;  /* 0x0000000000067882 */ /* 0x000fe20000000000 */
[----:B------:R-:W-:Y:S01]  /*bf10*/  R2UR UR13, R7 ;  /* 0x00000000070d72ca */ /* 0x000fe200000e0000 */
[----:B------:R-:W-:Y:S01]  /*bf20*/  UMOV UR7, 0x14f00000 ;  /* 0x14f0000000077882 */ /* 0x000fe20000000000 */
[----:B------:R-:W-:Y:S01]  /*bf30*/  R2UR UR12, R0 ;  /* 0x00000000000c72ca */ /* 0x000fe200000e0000 */
[----:B------:R-:W-:Y:S01]  /*bf40*/  UMOV UR16, 0x20 ;  /* 0x0000002000107882 */ /* 0x000fe20000000000 */
[----:B------:R-:W-:-:S02]  /*bf50*/  IMAD.MOV.U32 R7, RZ, RZ, R4 ;  /* 0x000000ffff077224 */ /* 0x000fc400078e0004 */
[----:B------:R-:W-:Y:S01]  /*bf60*/  IMAD.MOV.U32 R18, RZ, RZ, R9 ;  /* 0x000000ffff127224 */ /* 0x000fe200078e0009 */
[----:B------:R-:W-:Y:S02]  /*bf70*/  UIMAD UR11, UR11, 0x90, URZ ;  /* 0x000000900b0b78a4 */ /* 0x000fe4000f8e023f */
[----:B------:R-:W-:Y:S02]  /*bf80*/  UIADD3 UR8, UR15, 0x200, URZ ;  /* 0x000002000f087890 */ /* 0x000fe4000fffe03f */
[----:B------:R-:W-:Y:S02]  /*bf90*/  UIADD3 UR9, UR9, 0x31c50, URZ ;  /* 0x00031c5009097890 */ /* 0x000fe4000fffe03f */
[----:B------:R-:W-:Y:S02]  /*bfa0*/  UIADD3 UR14, UR15, 0x2600, URZ ;  /* 0x000026000f0e7890 */ /* 0x000fe4000fffe03f */
[----:B------:R-:W-:-:S05]  /*bfb0*/  UIADD3 UR15, UR15, 0x4a00, URZ ;  /* 0x00004a000f0f7890 */ /* 0x000fca000fffe03f */
[----:B------:R1:W-:Y:S02]  /*bfc0*/  UTMALDG.4D [UR8], [UR4], desc[UR6] ;  /* 0x00000608040075b4 */ /* 0x0003e40008019000 */
[----:B-1----:R-:W-:Y:S01]  /*bfd0*/  UMOV UR8, UR14 ;  /* 0x0000000e00087c82 */ /* 0x002fe20008000000 */
[----:B------:R-:W-:Y:S01]  /*bfe0*/  UMOV UR10, UR16 ;  /* 0x00000010000a7c82 */ /* 0x000fe20008000000 */
[----:B------:R-:W-:Y:S01]  /*bff0*/  UMOV UR14, 0x40 ;  /* 0x00000040000e7882 */ /* 0x000fe20000000000 */
[----:B------:R1:W-:Y:S02]  /*c000*/  UTMALDG.4D [UR8], [UR4], desc[UR6] ;  /* 0x00000608040075b4 */ /* 0x0003e40008019000 */
[----:B-1----:R-:W-:Y:S01]  /*c010*/  UMOV UR8, UR15 ;  /* 0x0000000f00087c82 */ /* 0x002fe20008000000 */
[----:B------:R-:W-:Y:S02]  /*c020*/  UMOV UR10, UR14 ;  /* 0x0000000e000a7c82 */ /* 0x000fe40008000000 */
[----:B------:R1:W-:Y:S02]  /*c030*/  UTMALDG.4D [UR8], [UR4], desc[UR6] ;  /* 0x00000608040075b4 */ /* 0x0003e40008019000 */
[----:B-1----:R-:W-:Y:S01]  /*c040*/  NOP ;  /* 0x0000000000007918 */ /* 0x002fe20000000000 */
.L_x_50:
[----:B------:R-:W-:Y:S05]  /*c050*/  BSYNC B0 ;  /* 0x0000000000007941 */ /* 0x000fea0003800000 */
.L_x_49:
[----:B------:R-:W-:Y:S01]  /*c060*/  IADD3 R9, R24, -0x3, RZ ;  /* 0xfffffffd18097810 */ /* 0x000fe20007ffe0ff */
[----:B------:R-:W-:Y:S02]  /*c070*/  IMAD.MOV.U32 R16, RZ, RZ, R12 ;  /* 0x000000ffff107224 */ /* 0x000fe400078e000c */
[----:B------:R-:W-:-:S07]  /*c080*/  IMAD.MOV.U32 R17, RZ, RZ, R13 ;  /* 0x000000ffff117224 */ /* 0x000fce00078e000d */
.L_x_48:
[----:B------:R-:W-:Y:S01]  /*c090*/  IADD3 R11, -R11, RZ, RZ ;  /* 0x000000ff0b0b7210 */ /* 0x000fe20007ffe1ff */
[----:B------:R-:W-:Y:S03]  /*c0a0*/  BSSY B0, `(.L_x_47) ;  /* 0x00000e0000007945 */ /* 0x000fe60003800000 */
[----:B------:R-:W-:-:S13]  /*c0b0*/  ISETP.NE.AND P1, PT, R10, R11, PT ;  /* 0x0000000b0a00720c */ /* 0x000fda0003f25270 */
[----:B------:R-:W-:Y:S05]  /*c0c0*/  @!P1 BRA `(.L_x_56) ;  /* 0x0000000c00749947 */ /* 0x000fea0003800000 */
[----:B------:R-:W-:-:S07]  /*c0d0*/  IMAD.MOV.U32 R4, RZ, RZ, R7 ;  /* 0x000000ffff047224 */ /* 0x000fce00078e0007 */
.L_x_71:
[----:B------:R-:W-:Y:S01]  /*c0e0*/  VIADD R10, R16, 0x1 ;  /* 0x00000001100a7836 */ /* 0x000fe20000000000 */
[----:B------:R-:W-:Y:S04]  /*c0f0*/  BSSY B1, `(.L_x_57) ;  /* 0x000006a000017945 */ /* 0x000fe80003800000 */
[----:B------:R-:W-:-:S04]  /*c100*/  ISETP.NE.AND P1, PT, R10, 0x2, PT ;  /* 0x000000020a00780c */ /* 0x000fc80003f25270 */
[----:B-12---:R-:W-:Y:S02]  /*c110*/  SEL R2, RZ, 0x1, P1 ;  /* 0x00000001ff027807 */ /* 0x006fe40000800000 */
[----:B------:R-:W-:Y:S02]  /*c120*/  SEL R10, R10, RZ, P1 ;  /* 0x000000ff0a0a7207 */ /* 0x000fe40000800000 */
[----:B------:R-:W-:Y:S01]  /*c130*/  LOP3.LUT R11, R17, R2, RZ, 0x3c, !PT ;  /* 0x00000002110b7212 */ /* 0x000fe200078e3cff */
[----:B------:R-:W-:Y:S06]  /*c140*/  @!P6 BRA `(.L_x_58) ;  /* 0x000000040090e947 */ /* 0x000fec0003800000 */
[----:B-1----:R-:W-:Y:S01]  /*c150*/  MOV R12, R9 ;  /* 0x00000009000c7202 */ /* 0x002fe20000000f00 */
[----:B------:R-:W-:Y:S06]  /*c160*/  @!P0 BRA `(.L_x_59) ;  /* 0x0000000000508947 */ /* 0x000fec0003800000 */
[----:B------:R-:W1:Y:S01]  /*c170*/  LDC R12, c[0x0][0x41c] ;  /* 0x00010700ff0c7b82 */ /* 0x000e620000000800 */
[----:B------:R-:W-:Y:S01]  /*c180*/  IMAD.MOV.U32 R13, RZ, RZ, R9 ;  /* 0x000000ffff0d7224 */ /* 0x000fe200078e0009 */
[----:B------:R-:W-:Y:S01]  /*c190*/  ULDC.64 UR4, c[0x0][0x408] ;  /* 0x0001020000047ab9 */ /* 0x000fe20000000a00 */
[----:B------:R-:W-:Y:S01]  /*c1a0*/  ULDC.64 UR6, c[0x0][0x208] ;  /* 0x0000820000067ab9 */ /* 0x000fe20000000a00 */
[----:B------:R-:W-:-:S04]  /*c1b0*/  IMAD R15, R8, UR4, RZ ;  /* 0x00000004080f7c24 */ /* 0x000fc8000f8e02ff */
[----:B------:R-:W2:Y:S01]  /*c1c0*/  LDC.64 R4, c[0x0][0x3f8] ;  /* 0x0000fe00ff047b82 */ /* 0x000ea20000000a00 */
[----:B------:R-:W-:Y:S01]  /*c1d0*/  IMAD R15, R6, UR5, R15 ;  /* 0x00000005060f7c24 */ /* 0x000fe2000f8e020f */
[----:B-1----:R-:W-:-:S13]  /*c1e0*/  ISETP.NE.AND P1, PT, R12, 0x1, PT ;  /* 0x000000010c00780c */ /* 0x002fda0003f25270 */
[----:B------:R-:W1:Y:S02]  /*c1f0*/  @P1 LDC.64 R2, c[0x0][0x420] ;  /* 0x00010800ff021b82 */ /* 0x000e640000000a00 */
[----:B-1----:R-:W-:-:S05]  /*c200*/  @P1 IMAD.HI.U32 R2, R9, R2, RZ ;  /* 0x0000000209021227 */ /* 0x002fca00078e00ff */
[----:B------:R-:W-:-:S04]  /*c210*/  @P1 SHF.R.U32.HI R13, RZ, R3, R2 ;  /* 0x00000003ff0d1219 */ /* 0x000fc80000011602 */
[--C-:B------:R-:W-:Y:S01]  /*c220*/  SHF.R.S32.HI R3, RZ, 0x1f, R13.reuse ;  /* 0x0000001fff037819 */ /* 0x100fe2000001140d */
[----:B------:R-:W-:-:S04]  /*c230*/  IMAD.MOV.U32 R2, RZ, RZ, R13 ;  /* 0x000000ffff027224 */ /* 0x000fc800078e000d */
[----:B------:R-:W-:-:S05]  /*c240*/  IMAD.WIDE.U32 R2, R6, UR4, R2 ;  /* 0x0000000406027c25 */ /* 0x000fca000f8e0002 */
[----:B------:R-:W-:Y:S02]  /*c250*/  IADD3 R3, R15, R3, RZ ;  /* 0x000000030f037210 */ /* 0x000fe40007ffe0ff */
[----:B--2---:R-:W-:-:S04]  /*c260*/  LEA R4, P1, R2, R4, 0x2 ;  /* 0x0000000402047211 */ /* 0x004fc800078210ff */
[----:B------:R-:W-:-:S05]  /*c270*/  LEA.HI.X R5, R2, R5, R3, 0x2, P1 ;  /* 0x0000000502057211 */ /* 0x000fca00008f1403 */
[----:B------:R1:W5:Y:S01]  /*c280*/  LDG.E R4, desc[UR6][R4.64] ;  /* 0x0000000604047981 */ /* 0x000362000c1e1900 */
[----:B------:R-:W-:-:S04]  /*c290*/  IMAD.MOV R2, RZ, RZ, -R13 ;  /* 0x000000ffff027224 */ /* 0x000fc800078e0a0d */
[----:B------:R-:W-:-:S07]  /*c2a0*/  IMAD R12, R12, R2, R9 ;  /* 0x000000020c0c7224 */ /* 0x000fce00078e0209 */
.L_x_59:
[----:B------:R-:W1:Y:S01]  /*c2b0*/  S2R R2, SR_TID.X ;  /* 0x0000000000027919 */ /* 0x000e620000002100 */
[----:B------:R-:W-:Y:S01]  /*c2c0*/  IMAD R3, R10, 0x8, R23 ;  /* 0x000000080a037824 */ /* 0x000fe200078e0217 */
[----:B-1----:R-:W-:Y:S02]  /*c2d0*/  LOP3.LUT R5, R2, 0x7f, RZ, 0xc0, !PT ;  /* 0x0000007f02057812 */ /* 0x002fe400078ec0ff */
[----:B------:R-:W-:Y:S02]  /*c2e0*/  SHF.L.U32 R2, R11, 0x1f, RZ ;  /* 0x0000001f0b027819 */ /* 0x000fe400000006ff */
[----:B------:R-:W-:Y:S02]  /*c2f0*/  ISETP.NE.AND P1, PT, R5, RZ, PT ;  /* 0x000000ff0500720c */ /* 0x000fe40003f25270 */
[----:B------:R-:W1:Y:S02]  /*c300*/  SYNCS.PHASECHK.TRANS64.TRYWAIT P2, [R3+URZ+0x31c40], R2 ;  /* 0x031c4002030075a7 */ /* 0x000e64000804017f */
[----:B-1----:R-:W-:Y:S09]  /*c310*/  @!P2 BRA `(.L_x_60) ;  /* 0x0000001400a8a947 */ /* 0x002ff20003800000 */
.L_x_100:
[----:B------:R-:W-:Y:S05]  /*c320*/  @P1 BRA `(.L_x_61) ;  /* 0x0000000000141947 */ /* 0x000fea0003800000 */
[----:B------:R-:W-:Y:S02]  /*c330*/  ISETP.NE.AND P2, PT, R27, RZ, PT ;  /* 0x000000ff1b00720c */ /* 0x000fe40003f45270 */
[----:B-1----:R-:W-:-:S04]  /*c340*/  MOV R2, 0x6c00 ;  /* 0x00006c0000027802 */ /* 0x002fc80000000f00 */
[----:B------:R2:W-:Y:S07]  /*c350*/  SYNCS.ARRIVE.TRANS64 RZ, [R3+URZ+0x31c30], R2 ;  /* 0x031c300203ff79a7 */ /* 0x0005ee000800003f */
[----:B------:R-:W-:Y:S05]  /*c360*/  @!P2 BRA `(.L_x_61) ;  /* 0x000000000004a947 */ /* 0x000fea0003800000 */
[----:B------:R-:W-:Y:S01]  /*c370*/  BPT.TRAP 0x1 ;  /* 0x000000040000795c */ /* 0x000fe20000300000 */
.L_x_61:
        /* <DEDUP_REMOVED lines=11> */
[----:B------:R-:W-:Y:S01]  /*c430*/  UMOV UR16, 0x20 ;  /* 0x0000002000107882 */ /* 0x000fe20000000000 */
[----:B------:R-:W-:Y:S01]  /*c440*/  VIADD R3, R23, 0x31c00 ;  /* 0x00031c0017037836 */ /* 0x000fe20000000000 */
[----:B------:R-:W-:Y:S01]  /*c450*/  UMOV UR17, 0x40 ;  /* 0x0000004000117882 */ /* 0x000fe20000000000 */
[----:B------:R-:W-:Y:S01]  /*c460*/  UIADD3 UR9, UR9, 0x31c30, URZ ;  /* 0x00031c3009097890 */ /* 0x000fe2000fffe03f */
[----:B------:R-:W-:Y:S01]  /*c470*/  SHF.L.U32 R17, R17, 0x1f, RZ ;  /* 0x0000001f11117819 */ /* 0x000fe200000006ff */
[----:B------:R-:W-:Y:S01]  /*c480*/  UIMAD UR11, UR11, 0x90, URZ ;  /* 0x000000900b0b78a4 */ /* 0x000fe2000f8e023f */
[----:B------:R-:W-:Y:S01]  /*c490*/  IMAD R2, R16, 0x8, R3 ;  /* 0x0000000810027824 */ /* 0x000fe200078e0203 */
        /* <DEDUP_REMOVED lines=12> */
.L_x_101:
[----:B------:R-:W-:Y:S05]  /*c560*/  @P1 BRA `(.L_x_63) ;  /* 0x0000000000141947 */ /* 0x000fea0003800000 */
[----:B------:R-:W-:Y:S02]  /*c570*/  ISETP.NE.AND P1, PT, R27, RZ, PT ;  /* 0x000000ff1b00720c */ /* 0x000fe40003f25270 */
[----:B------:R-:W-:-:S04]  /*c580*/  MOV R3, 0x6c00 ;  /* 0x00006c0000037802 */ /* 0x000fc80000000f00 */
[----:B------:R2:W-:Y:S07]  /*c590*/  SYNCS.ARRIVE.TRANS64 RZ, [R2+URZ+0x50], R3 ;  /* 0x0000500302ff79a7 */ /* 0x0005ee000800003f */
[----:B------:R-:W-:Y:S05]  /*c5a0*/  @!P1 BRA `(.L_x_63) ;  /* 0x0000000000049947 */ /* 0x000fea0003800000 */
[----:B------:R-:W-:Y:S01]  /*c5b0*/  BPT.TRAP 0x1 ;  /* 0x000000040000795c */ /* 0x000fe20000300000 */
.L_x_63:
[----:B------:R-:W-:Y:S01]  /*c5c0*/  IMAD R16, R16, 0x6c00, R23 ;  /* 0x00006c0010107824 */ /* 0x000fe200078e0217 */
        /* <DEDUP_REMOVED lines=10> */
[----:B------:R-:W-:Y:S01]  /*c670*/  UMOV UR17, 0x20 ;  /* 0x0000002000117882 */ /* 0x000fe20000000000 */
[----:B------:R-:W-:-:S02]  /*c680*/  IMAD.MOV.U32 R18, RZ, RZ, R12 ;  /* 0x000000ffff127224 */ /* 0x000fc400078e000c */
[----:B------:R-:W-:Y:S01]  /*c690*/  UIMAD UR11, UR11, 0x90, URZ ;  /* 0x000000900b0b78a4 */ /* 0x000fe2000f8e023f */
[----:B------:R-:W-:Y:S01]  /*c6a0*/  IMAD.MOV.U32 R7, RZ, RZ, R4 ;  /* 0x000000ffff077224 */ /* 0x000fe200078e0004 */
[----:B------:R-:W-:Y:S02]  /*c6b0*/  UIADD3 UR9, UR9, 0x50, URZ ;  /* 0x0000005009097890 */ /* 0x000fe4000fffe03f */
[----:B------:R-:W-:Y:S02]  /*c6c0*/  UIADD3 UR14, UR8, 0x200, URZ ;  /* 0x00000200080e7890 */ /* 0x000fe4000fffe03f */
[----:B------:R-:W-:Y:S02]  /*c6d0*/  UIADD3 UR15, UR8, 0x2600, URZ ;  /* 0x00002600080f7890 */ /* 0x000fe4000fffe03f */
[----:B------:R-:W-:-:S03]  /*c6e0*/  UIADD3 UR16, UR8, 0x4a00, URZ ;  /* 0x00004a0008107890 */ /* 0x000fc6000fffe03f */
[----:B------:R-:W-:Y:S01]  /*c6f0*/  UMOV UR8, UR14 ;  /* 0x0000000e00087c82 */ /* 0x000fe20008000000 */
[----:B------:R-:W-:Y:S01]  /*c700*/  UMOV UR14, 0x40 ;  /* 0x00000040000e7882 */ /* 0x000fe20000000000 */
[----:B------:R3:W-:Y:S02]  /*c710*/  UTMALDG.4D [UR8], [UR4], desc[UR6] ;  /* 0x00000608040075b4 */ /* 0x0007e40008019000 */
[----:B---3--:R-:W-:Y:S01]  /*c720*/  UMOV UR8, UR15 ;  /* 0x0000000f00087c82 */ /* 0x008fe20008000000 */
[----:B------:R-:W-:Y:S02]  /*c730*/  UMOV UR10, UR17 ;  /* 0x00000011000a7c82 */ /* 0x000fe40008000000 */
[----:B------:R3:W-:Y:S02]  /*c740*/  UTMALDG.4D [UR8], [UR4], desc[UR6] ;  /* 0x00000608040075b4 */ /* 0x0007e40008019000 */
[----:B---3--:R-:W-:Y:S01]  /*c750*/  UMOV UR8, UR16 ;  /* 0x0000001000087c82 */ /* 0x008fe20008000000 */
[----:B------:R-:W-:-:S02]  /*c760*/  UMOV UR10, UR14 ;  /* 0x0000000e000a7c82 */ /* 0x000fc40008000000 */
[----:B------:R3:W-:Y:S02]  /*c770*/  UTMALDG.4D [UR8], [UR4], desc[UR6] ;  /* 0x00000608040075b4 */ /* 0x0007e40008019000 */
[----:B---3--:R-:W-:Y:S01]  /*c780*/  NOP ;  /* 0x0000000000007918 */ /* 0x008fe20000000000 */
.L_x_58:
[----:B------:R-:W-:Y:S05]  /*c790*/  BSYNC B1 ;  /* 0x0000000000017941 */ /* 0x000fea0003800000 */
.L_x_57:
[----:B------:R-:W-:Y:S01]  /*c7a0*/  IADD3 R16, R10, 0x1, RZ ;  /* 0x000000010a107810 */ /* 0x000fe20007ffe0ff */
[----:B------:R-:W-:Y:S03]  /*c7b0*/  BSSY B1, `(.L_x_64) ;  /* 0x000006b000017945 */ /* 0x000fe60003800000 */
[----:B------:R-:W-:-:S04]  /*c7c0*/  ISETP.NE.AND P1, PT, R16, 0x2, PT ;  /* 0x000000021000780c */ /* 0x000fc80003f25270 */
[----:B-12---:R-:W-:Y:S02]  /*c7d0*/  SEL R2, RZ, 0x1, P1 ;  /* 0x00000001ff027807 */ /* 0x006fe40000800000 */
[----:B------:R-:W-:Y:S02]  /*c7e0*/  SEL R16, R16, RZ, P1 ;  /* 0x000000ff10107207 */ /* 0x000fe40000800000 */
[----:B------:R-:W-:Y:S01]  /*c7f0*/  LOP3.LUT R17, R11, R2, RZ, 0x3c, !PT ;  /* 0x000000020b117212 */ /* 0x000fe200078e3cff */
[----:B------:R-:W-:Y:S06]  /*c800*/  @!P6 BRA `(.L_x_65) ;  /* 0x000000040094e947 */ /* 0x000fec0003800000 */
[----:B------:R-:W-:Y:S01]  /*c810*/  VIADD R13, R9, 0xffffffff ;  /* 0xffffffff090d7836 */ /* 0x000fe20000000000 */
        /* <DEDUP_REMOVED lines=16> */
[----:B--2---:R-:W-:-:S04]  /*c920*/  LEA R4, P1, R2, R4, 0x2 ;  /* 0x0000000402047211 */ /* 0x004fc800078210ff */
[----:B------:R-:W-:-:S05]  /*c930*/  LEA.HI.X R5, R2, R5, R3, 0x2, P1 ;  /* 0x0000000502057211 */ /* 0x000fca00008f1403 */
[----:B------:R1:W5:Y:S01]  /*c940*/  LDG.E R4, desc[UR6][R4.64] ;  /* 0x0000000604047981 */ /* 0x000362000c1e1900 */
[----:B------:R-:W-:-:S04]  /*c950*/  IMAD.MOV R2, RZ, RZ, -R15 ;  /* 0x000000ffff027224 */ /* 0x000fc800078e0a0f */
[----:B------:R-:W-:-:S07]  /*c960*/  IMAD R13, R12, R2, R13 ;  /* 0x000000020c0d7224 */ /* 0x000fce00078e020d */
.L_x_66:
[----:B------:R-:W1:Y:S01]  /*c970*/  S2R R2, SR_TID.X ;  /* 0x0000000000027919 */ /* 0x000e620000002100 */
[----:B------:R-:W-:Y:S02]  /*c980*/  SHF.L.U32 R3, R17, 0x1f, RZ ;  /* 0x0000001f11037819 */ /* 0x000fe400000006ff */
[----:B-1----:R-:W-:Y:S02]  /*c990*/  LOP3.LUT R5, R2, 0x7f, RZ, 0xc0, !PT ;  /* 0x0000007f02057812 */ /* 0x002fe400078ec0ff */
[----:B------:R-:W-:Y:S02]  /*c9a0*/  LEA R2, R16, R23, 0x3 ;  /* 0x0000001710027211 */ /* 0x000fe400078e18ff */
[----:B------:R-:W-:Y:S02]  /*c9b0*/  ISETP.NE.AND P1, PT, R5, RZ, PT ;  /* 0x000000ff0500720c */ /* 0x000fe40003f25270 */
[----:B------:R-:W1:Y:S02]  /*c9c0*/  SYNCS.PHASECHK.TRANS64.TRYWAIT P2, [R2+URZ+0x31c40], R3 ;  /* 0x031c4003020075a7 */ /* 0x000e64000804017f */
[----:B-1----:R-:W-:Y:S09]  /*c9d0*/  @!P2 BRA `(.L_x_67) ;  /* 0x000000100020a947 */ /* 0x002ff20003800000 */
.L_x_102:
[----:B------:R-:W-:Y:S05]  /*c9e0*/  @P1 BRA `(.L_x_68) ;  /* 0x0000000000141947 */ /* 0x000fea0003800000 */
[----:B------:R-:W-:Y:S01]  /*c9f0*/  ISETP.NE.AND P2, PT, R27, RZ, PT ;  /* 0x000000ff1b00720c */ /* 0x000fe20003f45270 */
[----:B-1----:R-:W-:-:S04]  /*ca00*/  IMAD.MOV.U32 R3, RZ, RZ, 0x6c00 ;  /* 0x00006c00ff037424 */ /* 0x002fc800078e00ff */
[----:B------:R2:W-:Y:S08]  /*ca10*/  SYNCS.ARRIVE.TRANS64 RZ, [R2+URZ+0x31c30], R3 ;  /* 0x031c300302ff79a7 */ /* 0x0005f0000800003f */
[----:B------:R-:W-:Y:S05]  /*ca20*/  @!P2 BRA `(.L_x_68) ;  /* 0x000000000004a947 */ /* 0x000fea0003800000 */
[----:B------:R-:W-:Y:S01]  /*ca30*/  BPT.TRAP 0x1 ;  /* 0x000000040000795c */ /* 0x000fe20000300000 */
.L_x_68:
[----:B-12---:R-:W-:Y:S01]  /*ca40*/  IMAD R2, R16, 0x6c00, R23 ;  /* 0x00006c0010027824 */ /* 0x006fe200078e0217 */
[----:B------:R-:W-:Y:S01]  /*ca50*/  R2UR UR11, R13 ;  /* 0x000000000d0b72ca */ /* 0x000fe200000e0000 */
[----:B------:R-:W-:Y:S01]  /*ca60*/  VIADD R3, R23, 0x31c00 ;  /* 0x00031c0017037836 */ /* 0x000fe20000000000 */
[----:B------:R-:W-:Y:S01]  /*ca70*/  UIADD3 UR4, UP0, UR36, 0x370, URZ ;  /* 0x0000037024047890 */ /* 0x000fe2000ff1e03f */
[----:B------:R-:W-:Y:S01]  /*ca80*/  R2UR UR12, R0 ;  /* 0x00000000000c72ca */ /* 0x000fe200000e0000 */
[----:B------:R-:W-:Y:S01]  /*ca90*/  UMOV UR10, URZ ;  /* 0x0000003f000a7c82 */ /* 0x000fe20008000000 */
[----:B------:R-:W-:Y:S01]  /*caa0*/  R2UR UR8, R2 ;  /* 0x00000000020872ca */ /* 0x000fe200000e0000 */
[----:B------:R-:W-:Y:S01]  /*cab0*/  UIADD3.X UR5, URZ, UR37, URZ, UP0, !UPT ;  /* 0x000000253f057290 */ /* 0x000fe200087fe43f */
[----:B------:R-:W-:Y:S01]  /*cac0*/  LEA R2, R16, R3, 0x3 ;  /* 0x0000000310027211 */ /* 0x000fe200078e18ff */
[----:B------:R-:W-:Y:S01]  /*cad0*/  UMOV UR6, 0x0 ;  /* 0x0000000000067882 */ /* 0x000fe20000000000 */
[----:B-----5:R-:W-:Y:S01]  /*cae0*/  R2UR UR13, R4 ;  /* 0x00000000040d72ca */ /* 0x020fe200000e0000 */
[----:B------:R-:W-:Y:S01]  /*caf0*/  UMOV UR7, 0x14f00000 ;  /* 0x14f0000000077882 */ /* 0x000fe20000000000 */
[----:B------:R-:W-:Y:S01]  /*cb00*/  R2UR UR9, R2 ;  /* 0x00000000020972ca */ /* 0x000fe200000e0000 */
[----:B------:R-:W-:Y:S01]  /*cb10*/  UMOV UR17, 0x20 ;  /* 0x0000002000117882 */ /* 0x000fe20000000000 */
[----:B------:R-:W-:Y:S01]  /*cb20*/  UIMAD UR11, UR11, 0x90, URZ ;  /* 0x000000900b0b78a4 */ /* 0x000fe2000f8e023f */
[----:B------:R-:W-:Y:S01]  /*cb30*/  SHF.L.U32 R11, R11, 0x1f, RZ ;  /* 0x0000001f0b0b7819 */ /* 0x000fe200000006ff */
[----:B------:R-:W-:Y:S01]  /*cb40*/  UMOV UR18, 0x40 ;  /* 0x0000004000127882 */ /* 0x000fe20000000000 */
[----:B------:R-:W-:-:S02]  /*cb50*/  IMAD R2, R10, 0x8, R3 ;  /* 0x000000080a027824 */ /* 0x000fc400078e0203 */
[----:B------:R-:W-:Y:S02]  /*cb60*/  UIADD3 UR14, UR8, 0x16a00, URZ ;  /* 0x00016a00080e7890 */ /* 0x000fe4000fffe03f */
[----:B------:R-:W-:Y:S02]  /*cb70*/  UIADD3 UR15, UR8, 0x18e00, URZ ;  /* 0x00018e00080f7890 */ /* 0x000fe4000fffe03f */
[----:B------:R-:W-:Y:S02]  /*cb80*/  UIADD3 UR16, UR8, 0x1b200, URZ ;  /* 0x0001b20008107890 */ /* 0x000fe4000fffe03f */
[----:B------:R-:W-:Y:S01]  /*cb90*/  UIADD3 UR9, UR9, 0x30, URZ ;  /* 0x0000003009097890 */ /* 0x000fe2000fffe03f */
[----:B------:R-:W-:-:S08]  /*cba0*/  UMOV UR8, UR14 ;  /* 0x0000000e00087c82 */ /* 0x000fd00008000000 */
        /* <DEDUP_REMOVED lines=9> */
.L_x_103:
[----:B------:R-:W-:Y:S05]  /*cc40*/  @P1 BRA `(.L_x_70) ;  /* 0x0000000000141947 */ /* 0x000fea0003800000 */
[----:B------:R-:W-:Y:S01]  /*cc50*/  ISETP.NE.AND P1, PT, R27, RZ, PT ;  /* 0x000000ff1b00720c */ /* 0x000fe20003f25270 */
[----:B------:R-:W-:-:S04]  /*cc60*/  IMAD.MOV.U32 R3, RZ, RZ, 0x6c00 ;  /* 0x00006c00ff037424 */ /* 0x000fc800078e00ff */
[----:B------:R2:W-:Y:S08]  /*cc70*/  SYNCS.ARRIVE.TRANS64 RZ, [R2+URZ+0x50], R3 ;  /* 0x0000500302ff79a7 */ /* 0x0005f0000800003f */
[----:B------:R-:W-:Y:S05]  /*cc80*/  @!P1 BRA `(.L_x_70) ;  /* 0x0000000000049947 */ /* 0x000fea0003800000 */
[----:B------:R-:W-:Y:S01]  /*cc90*/  BPT.TRAP 0x1 ;  /* 0x000000040000795c */ /* 0x000fe20000300000 */
.L_x_70:
        /* <DEDUP_REMOVED lines=12> */
[----:B------:R-:W-:Y:S01]  /*cd60*/  MOV R18, R13 ;  /* 0x0000000d00127202 */ /* 0x000fe20000000f00 */
[----:B------:R-:W-:Y:S01]  /*cd70*/  IMAD.MOV.U32 R7, RZ, RZ, R4 ;  /* 0x000000ffff077224 */ /* 0x000fe200078e0004 */
[----:B------:R-:W-:-:S02]  /*cd80*/  UIMAD UR11, UR11, 0x90, URZ ;  /* 0x000000900b0b78a4 */ /* 0x000fc4000f8e023f */
[----:B------:R-:W-:Y:S02]  /*cd90*/  UIADD3 UR9, UR9, 0x50, URZ ;  /* 0x0000005009097890 */ /* 0x000fe4000fffe03f */
[----:B------:R-:W-:Y:S02]  /*cda0*/  UIADD3 UR8, UR15, 0x200, URZ ;  /* 0x000002000f087890 */ /* 0x000fe4000fffe03f */
[----:B------:R-:W-:Y:S02]  /*cdb0*/  UIADD3 UR14, UR15, 0x2600, URZ ;  /* 0x000026000f0e7890 */ /* 0x000fe4000fffe03f */
[----:B------:R-:W-:-:S05]  /*cdc0*/  UIADD3 UR15, UR15, 0x4a00, URZ ;  /* 0x00004a000f0f7890 */ /* 0x000fca000fffe03f */
[----:B------:R3:W-:Y:S02]  /*cdd0*/  UTMALDG.4D [UR8], [UR4], desc[UR6] ;  /* 0x00000608040075b4 */ /* 0x0007e40008019000 */
[----:B---3--:R-:W-:Y:S01]  /*cde0*/  UMOV UR8, UR14 ;  /* 0x0000000e00087c82 */ /* 0x008fe20008000000 */
[----:B------:R-:W-:Y:S01]  /*cdf0*/  UMOV UR10, UR16 ;  /* 0x00000010000a7c82 */ /* 0x000fe20008000000 */
[----:B------:R-:W-:Y:S01]  /*ce00*/  UMOV UR14, 0x40 ;  /* 0x00000040000e7882 */ /* 0x000fe20000000000 */
[----:B------:R3:W-:Y:S02]  /*ce10*/  UTMALDG.4D [UR8], [UR4], desc[UR6] ;  /* 0x00000608040075b4 */ /* 0x0007e40008019000 */
[----:B---3--:R-:W-:Y:S01]  /*ce20*/  UMOV UR8, UR15 ;  /* 0x0000000f00087c82 */ /* 0x008fe20008000000 */
[----:B------:R-:W-:Y:S02]  /*ce30*/  UMOV UR10, UR14 ;  /* 0x0000000e000a7c82 */ /* 0x000fe40008000000 */
[----:B------:R3:W-:Y:S02]  /*ce40*/  UTMALDG.4D [UR8], [UR4], desc[UR6] ;  /* 0x00000608040075b4 */ /* 0x0007e40008019000 */
[----:B---3--:R-:W-:Y:S01]  /*ce50*/  NOP ;  /* 0x0000000000007918 */ /* 0x008fe20000000000 */
.L_x_65:
[----:B------:R-:W-:Y:S05]  /*ce60*/  BSYNC B1 ;  /* 0x0000000000017941 */ /* 0x000fea0003800000 */
.L_x_64:
[C---:B------:R-:W-:Y:S01]  /*ce70*/  ISETP.GT.AND P1, PT, R9.reuse, 0x1, PT ;  /* 0x000000010900780c */ /* 0x040fe20003f24270 */
[----:B------:R-:W-:-:S12]  /*ce80*/  VIADD R9, R9, 0xfffffffe ;  /* 0xfffffffe09097836 */ /* 0x000fd80000000000 */
[----:B------:R-:W-:Y:S05]  /*ce90*/  @P1 BRA `(.L_x_71) ;  /* 0xfffffff000901947 */ /* 0x000fea000383ffff */
.L_x_56:
[----:B------:R-:W-:Y:S05]  /*cea0*/  BSYNC B0 ;  /* 0x0000000000007941 */ /* 0x000fea0003800000 */
.L_x_47:
[----:B------:R-:W-:Y:S04]  /*ceb0*/  BSSY B0, `(.L_x_72) ;  /* 0x000002a000007945 */ /* 0x000fe80003800000 */
[----:B------:R-:W-:Y:S05]  /*cec0*/  @!P6 BRA `(.L_x_73) ;  /* 0x0000000000a0e947 */ /* 0x000fea0003800000 */
[----:B-12---:R-:W1:Y:S01]  /*ced0*/  S2R R2, SR_TID.X ;  /* 0x0000000000027919 */ /* 0x006e620000002100 */
[----:B------:R-:W-:Y:S02]  /*cee0*/  LEA R3, R16, R23, 0x3 ;  /* 0x0000001710037211 */ /* 0x000fe400078e18ff */
[----:B-1----:R-:W-:Y:S02]  /*cef0*/  LOP3.LUT R4, R2, 0x7f, RZ, 0xc0, !PT ;  /* 0x0000007f02047812 */ /* 0x002fe400078ec0ff */
[----:B------:R-:W-:Y:S02]  /*cf00*/  SHF.L.U32 R2, R17, 0x1f, RZ ;  /* 0x0000001f11027819 */ /* 0x000fe400000006ff */
[----:B------:R-:W-:Y:S02]  /*cf10*/  ISETP.NE.AND P1, PT, R4, RZ, PT ;  /* 0x000000ff0400720c */ /* 0x000fe40003f25270 */
[----:B------:R-:W1:Y:S02]  /*cf20*/  SYNCS.PHASECHK.TRANS64.TRYWAIT P0, [R3+URZ+0x31c60], R2 ;  /* 0x031c6002030075a7 */ /* 0x000e64000800017f */
[----:B-1----:R-:W-:Y:S09]  /*cf30*/  @!P0 BRA `(.L_x_74) ;  /* 0x0000000800f08947 */ /* 0x002ff20003800000 */
.L_x_104:
[----:B------:R-:W-:Y:S05]  /*cf40*/  @P1 BRA `(.L_x_75) ;  /* 0x0000000000141947 */ /* 0x000fea0003800000 */
[----:B------:R-:W-:Y:S01]  /*cf50*/  ISETP.NE.AND P0, PT, R27, RZ, PT ;  /* 0x000000ff1b00720c */ /* 0x000fe20003f05270 */
[----:B-1----:R-:W-:-:S04]  /*cf60*/  IMAD.MOV.U32 R2, RZ, RZ, 0x6c00 ;  /* 0x00006c00ff027424 */ /* 0x002fc800078e00ff */
[----:B------:R2:W-:Y:S08]  /*cf70*/  SYNCS.ARRIVE.TRANS64 RZ, [R3+URZ+0x31c50], R2 ;  /* 0x031c500203ff79a7 */ /* 0x0005f0000800003f */
[----:B------:R-:W-:Y:S05]  /*cf80*/  @!P0 BRA `(.L_x_75) ;  /* 0x0000000000048947 */ /* 0x000fea0003800000 */
[----:B------:R-:W-:Y:S01]  /*cf90*/  BPT.TRAP 0x1 ;  /* 0x000000040000795c */ /* 0x000fe20000300000 */
.L_x_75:
        /* <DEDUP_REMOVED lines=11> */
[----:B------:R-:W-:-:S03]  /*d050*/  UMOV UR17, 0x20 ;  /* 0x0000002000117882 */ /* 0x000fc60000000000 */
[----:B------:R-:W-:Y:S02]  /*d060*/  UIMAD UR11, UR11, 0x90, URZ ;  /* 0x000000900b0b78a4 */ /* 0x000fe4000f8e023f */
        /* <DEDUP_REMOVED lines=14> */
.L_x_73:
[----:B------:R-:W-:Y:S05]  /*d150*/  BSYNC B0 ;  /* 0x0000000000007941 */ /* 0x000fea0003800000 */
.L_x_72:
[----:B------:R-:W-:Y:S01]  /*d160*/  IADD3 R26, R26, UR38, RZ ;  /* 0x000000261a1a7c10 */ /* 0x000fe2000fffe0ff */
[----:B------:R-:W-:Y:S01]  /*d170*/  ULDC UR4, c[0x0][0xda4] ;  /* 0x0003690000047ab9 */ /* 0x000fe20000000800 */
[----:B------:R-:W-:Y:S02]  /*d180*/  VIADD R16, R16, 0x1 ;  /* 0x0000000110107836 */ /* 0x000fe40000000000 */
[----:B------:R-:W-:Y:S01]  /*d190*/  ISETP.GE.AND P1, PT, R26, UR4, PT ;  /* 0x000000041a007c0c */ /* 0x000fe2000bf26270 */
[----:B------:R-:W-:Y:S02]  /*d1a0*/  VIADD R29, R29, 0x1 ;  /* 0x000000011d1d7836 */ /* 0x000fe40000000000 */
[----:B------:R-:W-:-:S04]  /*d1b0*/  ISETP.NE.AND P0, PT, R16, 0x2, PT ;  /* 0x000000021000780c */ /* 0x000fc80003f05270 */
[----:B------:R-:W-:Y:S02]  /*d1c0*/  SEL R0, RZ, 0x1, P0 ;  /* 0x00000001ff007807 */ /* 0x000fe40000000000 */
[----:B------:R-:W-:Y:S02]  /*d1d0*/  SEL R16, R16, RZ, P0 ;  /* 0x000000ff10107207 */ /* 0x000fe40000000000 */
[----:B------:R-:W-:Y:S02]  /*d1e0*/  LOP3.LUT R17, R17, R0, RZ, 0x3c, !PT ;  /* 0x0000000011117212 */ /* 0x000fe400078e3cff */
[----:B------:R-:W-:Y:S05]  /*d1f0*/  @!P1 BRA `(.L_x_76) ;  /* 0xffffffd400c09947 */ /* 0x000fea000383ffff */
[----:B------:R-:W-:-:S07]  /*d200*/  LOP3.LUT R29, R29, 0x1, RZ, 0xc, !PT ;  /* 0x000000011d1d7812 */ /* 0x000fce00078e0cff */
.L_x_32:
[----:B-12---:R-:W1:Y:S01]  /*d210*/  S2R R3, SR_CgaCtaId ;  /* 0x0000000000037919 */ /* 0x006e620000008800 */
[----:B------:R-:W-:Y:S01]  /*d220*/  MOV R0, 0x400 ;  /* 0x0000040000007802 */ /* 0x000fe20000000f00 */
[----:B------:R-:W-:Y:S01]  /*d230*/  BSSY B0, `(.L_x_77) ;  /* 0x0000005000007945 */ /* 0x000fe20003800000 */
[----:B------:R-:W-:Y:S02]  /*d240*/  SHF.L.U32 R29, R29, 0x1f, RZ ;  /* 0x0000001f1d1d7819 */ /* 0x000fe400000006ff */
[----:B-1----:R-:W-:-:S04]  /*d250*/  LEA R8, R3, R0, 0x18 ;  /* 0x0000000003087211 */ /* 0x002fc800078ec0ff */
[----:B------:R-:W1:Y:S02]  /*d260*/  SYNCS.PHASECHK.TRANS64.TRYWAIT P0, [R8+URZ+0x31c20], R29 ;  /* 0x031c201d080075a7 */ /* 0x000e64000800017f */
[----:B-1----:R-:W-:Y:S05]  /*d270*/  @!P0 BRA `(.L_x_78) ;  /* 0x0000000800348947 */ /* 0x002fea0003800000 */
.L_x_105:
[----:B------:R-:W-:Y:S05]  /*d280*/  BSYNC B0 ;  /* 0x0000000000007941 */ /* 0x000fea0003800000 */
.L_x_77:
[----:B------:R-:W-:-:S03]  /*d290*/  UMOV UR4, 0xffffffff ;  /* 0xffffffff00047882 */ /* 0x000fc60000000000 */
[----:B------:R-:W-:Y:S05]  /*d2a0*/  BRA.DIV UR4, `(.L_x_79) ;  /* 0x0000000a043c7947 */ /* 0x000fea000b800000 */
[----:B------:R-:W2:Y:S02]  /*d2b0*/  S2R R0, SR_TID.X ;  /* 0x0000000000007919 */ /* 0x000ea40000002100 */
[----:B--2---:R-:W-:-:S04]  /*d2c0*/  SHF.R.U32.HI R0, RZ, 0x5, R0 ;  /* 0x00000005ff007819 */ /* 0x004fc80000011600 */
[----:B------:R-:W-:-:S05]  /*d2d0*/  LOP3.LUT R0, R0, 0x3, RZ, 0xc0, !PT ;  /* 0x0000000300007812 */ /* 0x000fca00078ec0ff */
[----:B------:R2:W3:Y:S02]  /*d2e0*/  SHFL.IDX PT, R14, R0, RZ, 0x1f ;  /* 0x00001fff000e7589 */ /* 0x0004e400000e0000 */
.L_x_108:
[----:B---3--:R-:W-:Y:S01]  /*d2f0*/  ISETP.NE.AND P0, PT, R14, RZ, PT ;  /* 0x000000ff0e00720c */ /* 0x008fe20003f05270 */
[----:B------:R-:W-:-:S12]  /*d300*/  BSSY B0, `(.L_x_80) ;  /* 0x0000024000007945 */ /* 0x000fd80003800000 */
[----:B------:R-:W-:Y:S05]  /*d310*/  @P0 BRA `(.L_x_81) ;  /* 0x0000000000880947 */ /* 0x000fea0003800000 */
[----:B------:R-:W-:-:S03]  /*d320*/  UMOV UR4, 0xffffffff ;  /* 0xffffffff00047882 */ /* 0x000fc60000000000 */
[----:B------:R-:W-:Y:S05]  /*d330*/  BRA.DIV UR4, `(.L_x_82) ;  /* 0x0000000a044c7947 */ /* 0x000fea000b800000 */
[----:B------:R-:W-:-:S13]  /*d340*/  ELECT P6, URZ, PT ;  /* 0x00000000003f782f */ /* 0x000fda00038c0000 */
.L_x_111:
[----:B------:R-:W-:Y:S05]  /*d350*/  @!P6 BRA `(.L_x_81) ;  /* 0x000000000078e947 */ /* 0x000fea0003800000 */
[----:B--2---:R-:W2:Y:S02]  /*d360*/  LDL.LU R0, [R1] ;  /* 0x0000000001007983 */ /* 0x004ea40000300800 */
[----:B--2---:R-:W-:-:S04]  /*d370*/  LOP3.LUT R0, R0, 0x2, RZ, 0xfc, !PT ;  /* 0x0000000200007812 */ /* 0x004fc800078efcff */
[----:B------:R-:W-:-:S13]  /*d380*/  ISETP.NE.AND P2, PT, R0, 0x3, PT ;  /* 0x000000030000780c */ /* 0x000fda0003f45270 */
[----:B------:R-:W-:Y:S05]  /*d390*/  @!P2 BRA `(.L_x_83) ;  /* 0x000000000004a947 */ /* 0x000fea0003800000 */
[----:B------:R-:W-:Y:S01]  /*d3a0*/  BPT.TRAP 0x1 ;  /* 0x000000040000795c */ /* 0x000fe20000300000 */
.L_x_83:
[----:B------:R-:W-:Y:S01]  /*d3b0*/  VIADD R3, R8, 0x31c40 ;  /* 0x00031c4008037836 */ /* 0x000fe20000000000 */
[----:B------:R-:W-:Y:S01]  /*d3c0*/  SHF.L.U32 R4, R17, 0x1f, RZ ;  /* 0x0000001f11047819 */ /* 0x000fe200000006ff */
[----:B------:R-:W-:-:S03]  /*d3d0*/  VIADD R0, R16, 0x1 ;  /* 0x0000000110007836 */ /* 0x000fc60000000000 */
[----:B------:R-:W-:Y:S02]  /*d3e0*/  LEA R5, R16, R3, 0x3 ;  /* 0x0000000310057211 */ /* 0x000fe400078e18ff */
[C---:B------:R-:W-:Y:S02]  /*d3f0*/  ISETP.NE.AND P1, PT, R0.reuse, 0x2, PT ;  /* 0x000000020000780c */ /* 0x040fe40003f25270 */
[----:B------:R-:W2:Y:S02]  /*d400*/  SYNCS.PHASECHK.TRANS64.TRYWAIT P0, [R5+URZ], R4 ;  /* 0x00000004050075a7 */ /* 0x000ea4000800017f */
[----:B------:R-:W-:Y:S02]  /*d410*/  SEL R2, RZ, 0x1, P1 ;  /* 0x00000001ff027807 */ /* 0x000fe40000800000 */
[----:B------:R-:W-:Y:S02]  /*d420*/  SEL R6, R0, RZ, P1 ;  /* 0x000000ff00067207 */ /* 0x000fe40000800000 */
[----:B------:R-:W-:-:S03]  /*d430*/  LOP3.LUT R0, R17, R2, RZ, 0x3c, !PT ;  /* 0x0000000211007212 */ /* 0x000fc600078e3cff */
[----:B------:R-:W-:Y:S01]  /*d440*/  IMAD R3, R6, 0x8, R3 ;  /* 0x0000000806037824 */ /* 0x000fe200078e0203 */
[----:B------:R-:W-:Y:S01]  /*d450*/  SHF.L.U32 R0, R0, 0x1f, RZ ;  /* 0x0000001f00007819 */ /* 0x000fe200000006ff */
[----:B--2---:R-:W-:Y:S06]  /*d460*/  @!P0 BRA `(.L_x_84) ;  /* 0x0000000800208947 */ /* 0x004fec0003800000 */
.L_x_112:
[----:B------:R-:W3:Y:S02]  /*d470*/  SYNCS.PHASECHK.TRANS64.TRYWAIT P0, [R3+URZ], R0 ;  /* 0x00000000030075a7 */ /* 0x000ee4000800017f */
[----:B---3--:R-:W-:Y:S05]  /*d480*/  @!P0 BRA `(.L_x_85) ;  /* 0x00000008002c8947 */ /* 0x008fea0003800000 */
.L_x_113:
[----:B------:R-:W-:Y:S05]  /*d490*/  @!P2 BRA `(.L_x_86) ;  /* 0x000000000004a947 */ /* 0x000fea0003800000 */
[----:B------:R-:W-:Y:S01]  /*d4a0*/  BPT.TRAP 0x1 ;  /* 0x000000040000795c */ /* 0x000fe20000300000 */
.L_x_86:
[----:B---3--:R-:W-:-:S05]  /*d4b0*/  IADD3 R3, R8, 0x31c60, RZ ;  /* 0x00031c6008037810 */ /* 0x008fca0007ffe0ff */
[----:B--2---:R-:W-:-:S04]  /*d4c0*/  IMAD R5, R16, 0x8, R3 ;  /* 0x0000000810057824 */ /* 0x004fc800078e0203 */
[----:B------:R-:W2:Y:S02]  /*d4d0*/  SYNCS.PHASECHK.TRANS64.TRYWAIT P0, [R5+URZ], R4 ;  /* 0x00000004050075a7 */ /* 0x000ea4000800017f */
[----:B--2---:R-:W-:Y:S05]  /*d4e0*/  @!P0 BRA `(.L_x_87) ;  /* 0x0000000800288947 */ /* 0x004fea0003800000 */
.L_x_114:
[----:B------:R-:W-:-:S07]  /*d4f0*/  IMAD R3, R6, 0x8, R3 ;  /* 0x0000000806037824 */ /* 0x000fce00078e0203 */
.L_x_88:
[----:B---3--:R3:W4:Y:S02]  /*d500*/  SYNCS.PHASECHK.TRANS64.TRYWAIT P0, [R3+URZ], R0 ;  /* 0x00000000030075a7 */ /* 0x008724000800017f */
[----:B----4-:R-:W-:Y:S05]  /*d510*/  @!P0 NANOSLEEP.SYNCS 0x989680 ;  /* 0x009896800000895d */ /* 0x010fea0003900000 */
[----:B------:R-:W4:Y:S02]  /*d520*/  @!P0 SYNCS.PHASECHK.TRANS64 P0, [R3+URZ], R0 ;  /* 0x00000000030085a7 */ /* 0x000f24000800007f */
[----:B----4-:R-:W-:Y:S05]  /*d530*/  @!P0 BRA `(.L_x_88) ;  /* 0xfffffffc00f08947 */ /* 0x010fea000383ffff */
.L_x_81:
[----:B------:R-:W-:Y:S05]  /*d540*/  BSYNC B0 ;  /* 0x0000000000007941 */ /* 0x000fea0003800000 */
.L_x_80:
[----:B------:R-:W-:Y:S05]  /*d550*/  EXIT ;  /* 0x000000000000794d */ /* 0x000fea0003800000 */
.L_x_10:
[----:B-1----:R-:W-:-:S04]  /*d560*/  MOV R3, UR39 ;  /* 0x0000002700037c02 */ /* 0x002fc80008000f00 */
[----:B------:R1:W2:Y:S03]  /*d570*/  SYNCS.PHASECHK.TRANS64.TRYWAIT P1, [R3+URZ+0x31c00], R0 ;  /* 0x031c0000030075a7 */ /* 0x0002a6000802017f */
[----:B--2---:R-:W-:Y:S05]  /*d580*/  @!P1 NANOSLEEP.SYNCS 0x989680 ;  /* 0x009896800000995d */ /* 0x004fea0003900000 */
[----:B------:R-:W2:Y:S02]  /*d590*/  @!P1 SYNCS.PHASECHK.TRANS64 P1, [R3+URZ+0x31c00], R0 ;  /* 0x031c0000030095a7 */ /* 0x000ea4000802007f */
[----:B--2---:R-:W-:Y:S05]  /*d5a0*/  @!P1 BRA `(.L_x_10) ;  /* 0xfffffffc00ec9947 */ /* 0x004fea000383ffff */
[----:B------:R-:W-:Y:S05]  /*d5b0*/  BRA `(.L_x_89) ;  /* 0xffffff3c00287947 */ /* 0x000fea000383ffff */
.L_x_14:
[----:B--2---:R2:W3:Y:S02]  /*d5c0*/  SYNCS.PHASECHK.TRANS64.TRYWAIT P2, [R0+URZ+0x31c30], R3 ;  /* 0x031c3003000075a7 */ /* 0x0044e4000804017f */
[----:B---3--:R-:W-:Y:S05]  /*d5d0*/  @!P2 NANOSLEEP.SYNCS 0x989680 ;  /* 0x009896800000a95d */ /* 0x008fea0003900000 */
[----:B------:R-:W3:Y:S02]  /*d5e0*/  @!P2 SYNCS.PHASECHK.TRANS64 P2, [R0+URZ+0x31c30], R3 ;  /* 0x031c30030000a5a7 */ /* 0x000ee4000804007f */
[----:B---3--:R-:W-:Y:S05]  /*d5f0*/  @!P2 BRA `(.L_x_14) ;  /* 0xfffffffc00f0a947 */ /* 0x008fea000383ffff */
[----:B------:R-:W-:Y:S05]  /*d600*/  BRA `(.L_x_13) ;  /* 0xffffff3c00507947 */ /* 0x000fea000383ffff */
.L_x_19:
[----:B---3--:R-:W-:-:S04]  /*d610*/  IMAD.U32 R8, RZ, RZ, UR4 ;  /* 0x00000004ff087e24 */ /* 0x008fc8000f8e00ff */
[----:B------:R3:W4:Y:S03]  /*d620*/  SYNCS.PHASECHK.TRANS64.TRYWAIT P2, [R8+URZ+0x31c30], R7 ;  /* 0x031c3007080075a7 */ /* 0x000726000804017f */
[----:B----4-:R-:W-:Y:S05]  /*d630*/  @!P2 NANOSLEEP.SYNCS 0x989680 ;  /* 0x009896800000a95d */ /* 0x010fea0003900000 */
[----:B------:R-:W4:Y:S02]  /*d640*/  @!P2 SYNCS.PHASECHK.TRANS64 P2, [R8+URZ+0x31c30], R7 ;  /* 0x031c30070800a5a7 */ /* 0x000f24000804007f */
[----:B----4-:R-:W-:Y:S05]  /*d650*/  @!P2 BRA `(.L_x_19) ;  /* 0xfffffffc00eca947 */ /* 0x010fea000383ffff */
[----:B------:R-:W-:Y:S05]  /*d660*/  BRA `(.L_x_16) ;  /* 0xffffff7c00b47947 */ /* 0x000fea000383ffff */
.L_x_23:
[----:B--2---:R-:W-:-:S04]  /*d670*/  IMAD.U32 R8, RZ, RZ, UR4 ;  /* 0x00000004ff087e24 */ /* 0x004fc8000f8e00ff */
[----:B------:R2:W3:Y:S03]  /*d680*/  SYNCS.PHASECHK.TRANS64.TRYWAIT P2, [R8+URZ+0x31c50], R7 ;  /* 0x031c5007080075a7 */ /* 0x0004e6000804017f */
[----:B---3--:R-:W-:Y:S05]  /*d690*/  @!P2 NANOSLEEP.SYNCS 0x989680 ;  /* 0x009896800000a95d */ /* 0x008fea0003900000 */
[----:B------:R-:W3:Y:S02]  /*d6a0*/  @!P2 SYNCS.PHASECHK.TRANS64 P2, [R8+URZ+0x31c50], R7 ;  /* 0x031c50070800a5a7 */ /* 0x000ee4000804007f */
[----:B---3--:R-:W-:Y:S05]  /*d6b0*/  @!P2 BRA `(.L_x_23) ;  /* 0xfffffffc00eca947 */ /* 0x008fea000383ffff */
[----:B------:R-:W-:Y:S05]  /*d6c0*/  BRA `(.L_x_20) ;  /* 0xffffff9400507947 */ /* 0x000fea000383ffff */
.L_x_28:
[----:B----4-:R-:W-:-:S04]  /*d6d0*/  MOV R6, UR12 ;  /* 0x0000000c00067c02 */ /* 0x010fc80008000f00 */
[----:B------:R4:W1:Y:S03]  /*d6e0*/  SYNCS.PHASECHK.TRANS64.TRYWAIT P0, [R6+URZ+0x31c50], R3 ;  /* 0x031c5003060075a7 */ /* 0x000866000800017f */
[----:B-1----:R-:W-:Y:S05]  /*d6f0*/  @!P0 NANOSLEEP.SYNCS 0x989680 ;  /* 0x009896800000895d */ /* 0x002fea0003900000 */
[----:B------:R-:W1:Y:S02]  /*d700*/  @!P0 SYNCS.PHASECHK.TRANS64 P0, [R6+URZ+0x31c50], R3 ;  /* 0x031c5003060085a7 */ /* 0x000e64000800007f */
[----:B-1----:R-:W-:Y:S05]  /*d710*/  @!P0 BRA `(.L_x_28) ;  /* 0xfffffffc00ec8947 */ /* 0x002fea000383ffff */
[----:B------:R-:W-:Y:S05]  /*d720*/  BRA `(.L_x_27) ;  /* 0xffffffbc00707947 */ /* 0x000fea000383ffff */
.L_x_39:
[----:B------:R-:W1:Y:S01]  /*d730*/  S2R R4, SR_TID.X ;  /* 0x0000000000047919 */ /* 0x000e620000002100 */
[----:B------:R-:W-:Y:S01]  /*d740*/  BSSY B0, `(.L_x_90) ;  /* 0x000000a000007945 */ /* 0x000fe20003800000 */
[----:B------:R-:W-:Y:S01]  /*d750*/  IMAD.MOV.U32 R12, RZ, RZ, RZ ;  /* 0x000000ffff0c7224 */ /* 0x000fe200078e00ff */
[----:B------:R-:W-:Y:S01]  /*d760*/  MOV R11, 0x1f ;  /* 0x0000001f000b7802 */ /* 0x000fe20000000f00 */
[----:B------:R-:W-:Y:S01]  /*d770*/  IMAD.MOV.U32 R15, RZ, RZ, -0x1 ;  /* 0xffffffffff0f7424 */ /* 0x000fe200078e00ff */
[----:B-1----:R-:W-:-:S04]  /*d780*/  SHF.R.U32.HI R4, RZ, 0x5, R4 ;  /* 0x00000005ff047819 */ /* 0x002fc80000011604 */
[----:B------:R-:W-:-:S05]  /*d790*/  LOP3.LUT R4, R4, 0x3, RZ, 0xc0, !PT ;  /* 0x0000000304047812 */ /* 0x000fca00078ec0ff */
[----:B------:R-:W-:-:S07]  /*d7a0*/  IMAD.MOV.U32 R13, RZ, RZ, R4 ;  /* 0x000000ffff0d7224 */ /* 0x000fce00078e0004 */
[----:B------:R-:W-:Y:S05]  /*d7b0*/  WARPSYNC.COLLECTIVE R15, `(.L_x_91) ;  /* 0x000000000f087348 */ /* 0x000fea0003c00000 */
[----:B------:R1:W2:Y:S02]  /*d7c0*/  SHFL.IDX P6, R14, R13, R12, R11 ;  /* 0x0000000c0d0e7389 */ /* 0x0002a400000c000b */
[----:B-12---:R-:W-:Y:S01]  /*d7d0*/  ENDCOLLECTIVE ;  /* 0x000000000000791b */ /* 0x006fe20003800000 */
.L_x_91:
[----:B------:R-:W-:Y:S05]  /*d7e0*/  BSYNC B0 ;  /* 0x0000000000007941 */ /* 0x000fea0003800000 */
.L_x_90:
[----:B------:R-:W-:Y:S05]  /*d7f0*/  BRA `(.L_x_92) ;  /* 0xffffffd800947947 */ /* 0x000fea000383ffff */
.L_x_40:
[----:B------:R-:W-:Y:S01]  /*d800*/  BSSY B0, `(.L_x_93) ;  /* 0x0000006000007945 */ /* 0x000fe20003800000 */
[----:B------:R-:W-:-:S07]  /*d810*/  IMAD.MOV.U32 R15, RZ, RZ, -0x1 ;  /* 0xffffffffff0f7424 */ /* 0x000fce00078e00ff */
[----:B------:R-:W-:Y:S05]  /*d820*/  WARPSYNC.COLLECTIVE R15, `(.L_x_94) ;  /* 0x000000000f0c7348 */ /* 0x000fea0003c00000 */
[----:B------:R-:W-:Y:S02]  /*d830*/  ELECT P6, UR62, PT ;  /* 0x00000000003e782f */ /* 0x000fe400038c0000 */
[----:B------:R-:W-:Y:S01]  /*d840*/  MOV R14, UR62 ;  /* 0x0000003e000e7c02 */ /* 0x000fe20008000f00 */
[----:B------:R-:W-:Y:S10]  /*d850*/  ENDCOLLECTIVE ;  /* 0x000000000000791b */ /* 0x000ff40003800000 */
.L_x_94:
[----:B------:R-:W-:Y:S05]  /*d860*/  BSYNC B0 ;  /* 0x0000000000007941 */ /* 0x000fea0003800000 */
.L_x_93:
[----:B------:R-:W-:Y:S05]  /*d870*/  BRA `(.L_x_95) ;  /* 0xffffffd800887947 */ /* 0x000fea000383ffff */
.L_x_43:
[----:B--2---:R2:W3:Y:S02]  /*d880*/  SYNCS.PHASECHK.TRANS64.TRYWAIT P1, [R5+URZ+0x31c40], R4 ;  /* 0x031c4004050075a7 */ /* 0x0044e4000802017f */
[----:B---3--:R-:W-:Y:S05]  /*d890*/  @!P1 NANOSLEEP.SYNCS 0x989680 ;  /* 0x009896800000995d */ /* 0x008fea0003900000 */
[----:B------:R-:W3:Y:S02]  /*d8a0*/  @!P1 SYNCS.PHASECHK.TRANS64 P1, [R5+URZ+0x31c40], R4 ;  /* 0x031c4004050095a7 */ /* 0x000ee4000802007f */
[----:B---3--:R-:W-:Y:S05]  /*d8b0*/  @!P1 BRA `(.L_x_43) ;  /* 0xfffffffc00f09947 */ /* 0x008fea000383ffff */
[----:B------:R-:W-:Y:S05]  /*d8c0*/  BRA `(.L_x_96) ;  /* 0xffffffd800ec7947 */ /* 0x000fea000383ffff */
.L_x_46:
[----:B--2---:R2:W3:Y:S02]  /*d8d0*/  SYNCS.PHASECHK.TRANS64.TRYWAIT P1, [R23+URZ+0x31c20], R4 ;  /* 0x031c2004170075a7 */ /* 0x0044e4000802017f */
[----:B---3--:R-:W-:Y:S05]  /*d8e0*/  @!P1 NANOSLEEP.SYNCS 0x989680 ;  /* 0x009896800000995d */ /* 0x008fea0003900000 */
[----:B------:R-:W3:Y:S02]  /*d8f0*/  @!P1 SYNCS.PHASECHK.TRANS64 P1, [R23+URZ+0x31c20], R4 ;  /* 0x031c2004170095a7 */ /* 0x000ee4000802007f */
[----:B---3--:R-:W-:Y:S05]  /*d900*/  @!P1 BRA `(.L_x_46) ;  /* 0xfffffffc00f09947 */ /* 0x008fea000383ffff */
[----:B------:R-:W-:Y:S05]  /*d910*/  BRA `(.L_x_97) ;  /* 0xffffffdc00fc7947 */ /* 0x000fea000383ffff */
.L_x_52:
[----:B-1----:R1:W2:Y:S02]  /*d920*/  SYNCS.PHASECHK.TRANS64.TRYWAIT P2, [R3+URZ+0x31c40], R2 ;  /* 0x031c4002030075a7 */ /* 0x0022a4000804017f */
[----:B--2---:R-:W-:Y:S05]  /*d930*/  @!P2 NANOSLEEP.SYNCS 0x989680 ;  /* 0x009896800000a95d */ /* 0x004fea0003900000 */
[----:B------:R-:W2:Y:S02]  /*d940*/  @!P2 SYNCS.PHASECHK.TRANS64 P2, [R3+URZ+0x31c40], R2 ;  /* 0x031c40020300a5a7 */ /* 0x000ea4000804007f */
[----:B--2---:R-:W-:Y:S05]  /*d950*/  @!P2 BRA `(.L_x_52) ;  /* 0xfffffffc00f0a947 */ /* 0x004fea000383ffff */
[----:B------:R-:W-:Y:S05]  /*d960*/  BRA `(.L_x_98) ;  /* 0xffffffe000987947 */ /* 0x000fea000383ffff */
.L_x_54:
[----:B-1----:R1:W2:Y:S02]  /*d970*/  SYNCS.PHASECHK.TRANS64.TRYWAIT P2, [R2+URZ+0x60], R5 ;  /* 0x00006005020075a7 */ /* 0x0022a4000804017f */
[----:B--2---:R-:W-:Y:S05]  /*d980*/  @!P2 NANOSLEEP.SYNCS 0x989680 ;  /* 0x009896800000a95d */ /* 0x004fea0003900000 */
[----:B------:R-:W2:Y:S02]  /*d990*/  @!P2 SYNCS.PHASECHK.TRANS64 P2, [R2+URZ+0x60], R5 ;  /* 0x000060050200a5a7 */ /* 0x000ea4000804007f */
[----:B--2---:R-:W-:Y:S05]  /*d9a0*/  @!P2 BRA `(.L_x_54) ;  /* 0xfffffffc00f0a947 */ /* 0x004fea000383ffff */
[----:B------:R-:W-:Y:S05]  /*d9b0*/  BRA `(.L_x_99) ;  /* 0xffffffe400147947 */ /* 0x000fea000383ffff */
.L_x_60:
[----:B-1----:R1:W2:Y:S02]  /*d9c0*/  SYNCS.PHASECHK.TRANS64.TRYWAIT P2, [R3+URZ+0x31c40], R2 ;  /* 0x031c4002030075a7 */ /* 0x0022a4000804017f */
[----:B--2---:R-:W-:Y:S05]  /*d9d0*/  @!P2 NANOSLEEP.SYNCS 0x989680 ;  /* 0x009896800000a95d */ /* 0x004fea0003900000 */
[----:B------:R-:W2:Y:S02]  /*d9e0*/  @!P2 SYNCS.PHASECHK.TRANS64 P2, [R3+URZ+0x31c40], R2 ;  /* 0x031c40020300a5a7 */ /* 0x000ea4000804007f */
[----:B--2---:R-:W-:Y:S05]  /*d9f0*/  @!P2 BRA `(.L_x_60) ;  /* 0xfffffffc00f0a947 */ /* 0x004fea000383ffff */
[----:B------:R-:W-:Y:S05]  /*da00*/  BRA `(.L_x_100) ;  /* 0xffffffe800447947 */ /* 0x000fea000383ffff */
.L_x_62:
[----:B-1----:R1:W2:Y:S02]  /*da10*/  SYNCS.PHASECHK.TRANS64.TRYWAIT P2, [R2+URZ+0x60], R17 ;  /* 0x00006011020075a7 */ /* 0x0022a4000804017f */
[----:B--2---:R-:W-:Y:S05]  /*da20*/  @!P2 NANOSLEEP.SYNCS 0x989680 ;  /* 0x009896800000a95d */ /* 0x004fea0003900000 */
[----:B------:R-:W2:Y:S02]  /*da30*/  @!P2 SYNCS.PHASECHK.TRANS64 P2, [R2+URZ+0x60], R17 ;  /* 0x000060110200a5a7 */ /* 0x000ea4000804007f */
[----:B--2---:R-:W-:Y:S05]  /*da40*/  @!P2 BRA `(.L_x_62) ;  /* 0xfffffffc00f0a947 */ /* 0x004fea000383ffff */
[----:B------:R-:W-:Y:S05]  /*da50*/  BRA `(.L_x_101) ;  /* 0xffffffe800c07947 */ /* 0x000fea000383ffff */
.L_x_67:
[----:B-1----:R1:W2:Y:S02]  /*da60*/  SYNCS.PHASECHK.TRANS64.TRYWAIT P2, [R2+URZ+0x31c40], R3 ;  /* 0x031c4003020075a7 */ /* 0x0022a4000804017f */
[----:B--2---:R-:W-:Y:S05]  /*da70*/  @!P2 NANOSLEEP.SYNCS 0x989680 ;  /* 0x009896800000a95d */ /* 0x004fea0003900000 */
[----:B------:R-:W2:Y:S02]  /*da80*/  @!P2 SYNCS.PHASECHK.TRANS64 P2, [R2+URZ+0x31c40], R3 ;  /* 0x031c40030200a5a7 */ /* 0x000ea4000804007f */
[----:B--2---:R-:W-:Y:S05]  /*da90*/  @!P2 BRA `(.L_x_67) ;  /* 0xfffffffc00f0a947 */ /* 0x004fea000383ffff */
[----:B------:R-:W-:Y:S05]  /*daa0*/  BRA `(.L_x_102) ;  /* 0xffffffec00cc7947 */ /* 0x000fea000383ffff */
.L_x_69:
[----:B-1----:R1:W2:Y:S02]  /*dab0*/  SYNCS.PHASECHK.TRANS64.TRYWAIT P2, [R2+URZ+0x60], R11 ;  /* 0x0000600b020075a7 */ /* 0x0022a4000804017f */
[----:B--2---:R-:W-:Y:S05]  /*dac0*/  @!P2 NANOSLEEP.SYNCS 0x989680 ;  /* 0x009896800000a95d */ /* 0x004fea0003900000 */
[----:B------:R-:W2:Y:S02]  /*dad0*/  @!P2 SYNCS.PHASECHK.TRANS64 P2, [R2+URZ+0x60], R11 ;  /* 0x0000600b0200a5a7 */ /* 0x000ea4000804007f */
[----:B--2---:R-:W-:Y:S05]  /*dae0*/  @!P2 BRA `(.L_x_69) ;  /* 0xfffffffc00f0a947 */ /* 0x004fea000383ffff */
[----:B------:R-:W-:Y:S05]  /*daf0*/  BRA `(.L_x_103) ;  /* 0xfffffff000507947 */ /* 0x000fea000383ffff */
.L_x_74:
[----:B-1----:R1:W2:Y:S02]  /*db00*/  SYNCS.PHASECHK.TRANS64.TRYWAIT P0, [R3+URZ+0x31c60], R2 ;  /* 0x031c6002030075a7 */ /* 0x0022a4000800017f */
[----:B--2---:R-:W-:Y:S05]  /*db10*/  @!P0 NANOSLEEP.SYNCS 0x989680 ;  /* 0x009896800000895d */ /* 0x004fea0003900000 */
[----:B------:R-:W2:Y:S02]  /*db20*/  @!P0 SYNCS.PHASECHK.TRANS64 P0, [R3+URZ+0x31c60], R2 ;  /* 0x031c6002030085a7 */ /* 0x000ea4000800007f */
[----:B--2---:R-:W-:Y:S05]  /*db30*/  @!P0 BRA `(.L_x_74) ;  /* 0xfffffffc00f08947 */ /* 0x004fea000383ffff */
[----:B------:R-:W-:Y:S05]  /*db40*/  BRA `(.L_x_104) ;  /* 0xfffffff000fc7947 */ /* 0x000fea000383ffff */
.L_x_78:
[----:B-1----:R1:W2:Y:S02]  /*db50*/  SYNCS.PHASECHK.TRANS64.TRYWAIT P0, [R8+URZ+0x31c20], R29 ;  /* 0x031c201d080075a7 */ /* 0x0022a4000800017f */
[----:B--2---:R-:W-:Y:S05]  /*db60*/  @!P0 NANOSLEEP.SYNCS 0x989680 ;  /* 0x009896800000895d */ /* 0x004fea0003900000 */
[----:B------:R-:W2:Y:S02]  /*db70*/  @!P0 SYNCS.PHASECHK.TRANS64 P0, [R8+URZ+0x31c20], R29 ;  /* 0x031c201d080085a7 */ /* 0x000ea4000800007f */
[----:B--2---:R-:W-:Y:S05]  /*db80*/  @!P0 BRA `(.L_x_78) ;  /* 0xfffffffc00f08947 */ /* 0x004fea000383ffff */
[----:B------:R-:W-:Y:S05]  /*db90*/  BRA `(.L_x_105) ;  /* 0xfffffff400b87947 */ /* 0x000fea000383ffff */
.L_x_79:
[----:B------:R-:W2:Y:S01]  /*dba0*/  S2R R2, SR_TID.X ;  /* 0x0000000000027919 */ /* 0x000ea20000002100 */
[----:B------:R-:W-:Y:S01]  /*dbb0*/  BSSY B0, `(.L_x_106) ;  /* 0x000000a000007945 */ /* 0x000fe20003800000 */
[----:B------:R-:W-:Y:S01]  /*dbc0*/  IMAD.MOV.U32 R12, RZ, RZ, RZ ;  /* 0x000000ffff0c7224 */ /* 0x000fe200078e00ff */
[----:B------:R-:W-:Y:S01]  /*dbd0*/  MOV R15, 0xffffffff ;  /* 0xffffffff000f7802 */ /* 0x000fe20000000f00 */
[----:B------:R-:W-:Y:S01]  /*dbe0*/  IMAD.MOV.U32 R11, RZ, RZ, 0x1f ;  /* 0x0000001fff0b7424 */ /* 0x000fe200078e00ff */
[----:B--2---:R-:W-:-:S04]  /*dbf0*/  SHF.R.U32.HI R2, RZ, 0x5, R2 ;  /* 0x00000005ff027819 */ /* 0x004fc80000011602 */
[----:B------:R-:W-:-:S04]  /*dc00*/  LOP3.LUT R2, R2, 0x3, RZ, 0xc0, !PT ;  /* 0x0000000302027812 */ /* 0x000fc800078ec0ff */
[----:B------:R-:W-:-:S07]  /*dc10*/  MOV R13, R2 ;  /* 0x00000002000d7202 */ /* 0x000fce0000000f00 */
[----:B-1----:R-:W-:Y:S05]  /*dc20*/  WARPSYNC.COLLECTIVE R15, `(.L_x_107) ;  /* 0x000000000f087348 */ /* 0x002fea0003c00000 */
[----:B------:R2:W3:Y:S02]  /*dc30*/  SHFL.IDX P6, R14, R13, R12, R11 ;  /* 0x0000000c0d0e7389 */ /* 0x0004e400000c000b */
[----:B-123--:R-:W-:Y:S01]  /*dc40*/  ENDCOLLECTIVE ;  /* 0x000000000000791b */ /* 0x00efe20003800000 */
.L_x_107:
[----:B------:R-:W-:Y:S05]  /*dc50*/  BSYNC B0 ;  /* 0x0000000000007941 */ /* 0x000fea0003800000 */
.L_x_106:
[----:B------:R-:W-:Y:S05]  /*dc60*/  BRA `(.L_x_108) ;  /* 0xfffffff400a07947 */ /* 0x000fea000383ffff */
.L_x_82:
[----:B------:R-:W-:Y:S01]  /*dc70*/  BSSY B1, `(.L_x_109) ;  /* 0x0000006000017945 */ /* 0x000fe20003800000 */
[----:B------:R-:W-:-:S07]  /*dc80*/  IMAD.MOV.U32 R15, RZ, RZ, -0x1 ;  /* 0xffffffffff0f7424 */ /* 0x000fce00078e00ff */
[----:B-12---:R-:W-:Y:S05]  /*dc90*/  WARPSYNC.COLLECTIVE R15, `(.L_x_110) ;  /* 0x000000000f0c7348 */ /* 0x006fea0003c00000 */
[----:B------:R-:W-:Y:S02]  /*dca0*/  ELECT P6, UR62, PT ;  /* 0x00000000003e782f */ /* 0x000fe400038c0000 */
[----:B------:R-:W-:Y:S01]  /*dcb0*/  MOV R14, UR62 ;  /* 0x0000003e000e7c02 */ /* 0x000fe20008000f00 */
[----:B-12---:R-:W-:Y:S10]  /*dcc0*/  ENDCOLLECTIVE ;  /* 0x000000000000791b */ /* 0x006ff40003800000 */
.L_x_110:
[----:B------:R-:W-:Y:S05]  /*dcd0*/  BSYNC B1 ;  /* 0x0000000000017941 */ /* 0x000fea0003800000 */
.L_x_109:
[----:B------:R-:W-:Y:S05]  /*dce0*/  BRA `(.L_x_111) ;  /* 0xfffffff400987947 */ /* 0x000fea000383ffff */
.L_x_84:
[----:B--2---:R2:W3:Y:S02]  /*dcf0*/  SYNCS.PHASECHK.TRANS64.TRYWAIT P0, [R5+URZ], R4 ;  /* 0x00000004050075a7 */ /* 0x0044e4000800017f */
[----:B---3--:R-:W-:Y:S05]  /*dd00*/  @!P0 NANOSLEEP.SYNCS 0x989680 ;  /* 0x009896800000895d */ /* 0x008fea0003900000 */
[----:B------:R-:W3:Y:S02]  /*dd10*/  @!P0 SYNCS.PHASECHK.TRANS64 P0, [R5+URZ], R4 ;  /* 0x00000004050085a7 */ /* 0x000ee4000800007f */
[----:B---3--:R-:W-:Y:S05]  /*dd20*/  @!P0 BRA `(.L_x_84) ;  /* 0xfffffffc00f08947 */ /* 0x008fea000383ffff */
[----:B------:R-:W-:Y:S05]  /*dd30*/  BRA `(.L_x_112) ;  /* 0xfffffff400cc7947 */ /* 0x000fea000383ffff */
.L_x_85:
[----:B---3--:R3:W4:Y:S02]  /*dd40*/  SYNCS.PHASECHK.TRANS64.TRYWAIT P0, [R3+URZ], R0 ;  /* 0x00000000030075a7 */ /* 0x008724000800017f */
[----:B----4-:R-:W-:Y:S05]  /*dd50*/  @!P0 NANOSLEEP.SYNCS 0x989680 ;  /* 0x009896800000895d */ /* 0x010fea0003900000 */
[----:B------:R-:W4:Y:S02]  /*dd60*/  @!P0 SYNCS.PHASECHK.TRANS64 P0, [R3+URZ], R0 ;  /* 0x00000000030085a7 */ /* 0x000f24000800007f */
[----:B----4-:R-:W-:Y:S05]  /*dd70*/  @!P0 BRA `(.L_x_85) ;  /* 0xfffffffc00f08947 */ /* 0x010fea000383ffff */
[----:B------:R-:W-:Y:S05]  /*dd80*/  BRA `(.L_x_113) ;  /* 0xfffffff400c07947 */ /* 0x000fea000383ffff */
.L_x_87:
[----:B--2---:R2:W3:Y:S02]  /*dd90*/  SYNCS.PHASECHK.TRANS64.TRYWAIT P0, [R5+URZ], R4 ;  /* 0x00000004050075a7 */ /* 0x0044e4000800017f */
[----:B---3--:R-:W-:Y:S05]  /*dda0*/  @!P0 NANOSLEEP.SYNCS 0x989680 ;  /* 0x009896800000895d */ /* 0x008fea0003900000 */
[----:B------:R-:W3:Y:S02]  /*ddb0*/  @!P0 SYNCS.PHASECHK.TRANS64 P0, [R5+URZ], R4 ;  /* 0x00000004050085a7 */ /* 0x000ee4000800007f */
[----:B---3--:R-:W-:Y:S05]  /*ddc0*/  @!P0 BRA `(.L_x_87) ;  /* 0xfffffffc00f08947 */ /* 0x008fea000383ffff */
[----:B------:R-:W-:Y:S05]  /*ddd0*/  BRA `(.L_x_114) ;  /* 0xfffffff400c47947 */ /* 0x000fea000383ffff */
.L_x_115:
[----:B------:R-:W-:-:S00]  /*dde0*/  BRA `(.L_x_115) ;  /* 0xfffffffc00fc7947 */ /* 0x000fc0000383ffff */
[----:B------:R-:W-:-:S00]  /*ddf0*/  NOP ;  /* 0x0000000000007918 */ /* 0x000fc00000000000 */
        /* <DEDUP_REMOVED lines=8> */
.L_x_2204:


//--------------------- .text._ZN7cutlass13device_kernelIN5flash11enable_sm90INS1_16FlashAttnFwdSm90INS1_25CollectiveMainloopFwdSm90ILi2EN4cute5tupleIJNS5_1CILi1EEES8_S8_EEENS6_IJNS7_ILi192EEENS7_ILi144EEENS7_ILi96EEEEEELi96ENS_6half_tEfNS_4arch4Sm90ELb0ELb0ELb1ELb1ELb0ELb0ELb0ELb0ELb1ELb0ELb0ELb0EEENS1_21CollectiveEpilogueFwdINS6_IJSA_SC_SB_EEES9_SE_SG_Li384ELb1ELb0ELb0ELb0EEENS1_36VarlenDynamicPersistentTileSchedulerILi192ELi144ELi384ELi32ELb0ELb0ELb1ELb0ELb1ELb1EEEEEEEEEvNT_6ParamsE --------------------------
	.section	.text._ZN7cutlass13device_kernelIN5flash11enable_sm90INS1_16FlashAttnFwdSm90INS1_25CollectiveMainloopFwdSm90ILi2EN4cute5tupleIJNS5_1CILi1EEES8_S8_EEENS6_IJNS7_ILi192EEENS7_ILi144EEENS7_ILi96EEEEEELi96ENS_6half_tEfNS_4arch4Sm90ELb0ELb0ELb1ELb1ELb0ELb0ELb0ELb0ELb1ELb0ELb0ELb0EEENS1_21CollectiveEpilogueFwdINS6_IJSA_SC_SB_EEES9_SE_SG_Li384ELb1ELb0ELb0ELb0EEENS1_36VarlenDynamicPersistentTileSchedulerILi192ELi144ELi384ELi32ELb0ELb0ELb1ELb0ELb1ELb1EEEEEEEEEvNT_6ParamsE,"ax",@progbits
	.align	128
.text._ZN7cutlass13device_kernelIN5flash11enable_sm90INS1_16FlashAttnFwdSm90INS1_25CollectiveMainloopFwdSm90ILi2EN4cute5tupleIJNS5_1CILi1EEES8_S8_EEENS6_IJNS7_ILi192EEENS7_ILi144EEENS7_ILi96EEEEEELi96ENS_6half_tEfNS_4arch4Sm90ELb0ELb0ELb1ELb1ELb0ELb0ELb0ELb0ELb1ELb0ELb0ELb0EEENS1_21CollectiveEpilogueFwdINS6_IJSA_SC_SB_EEES9_SE_SG_Li384ELb1ELb0ELb0ELb0EEENS1_36VarlenDynamicPersistentTileSchedulerILi192ELi144ELi384ELi32ELb0ELb0ELb1ELb0ELb1ELb1EEEEEEEEEvNT_6ParamsE:
        .type           _ZN7cutlass13device_kernelIN5flash11enable_sm90INS1_16FlashAttnFwdSm90INS1_25CollectiveMainloopFwdSm90ILi2EN4cute5tupleIJNS5_1CILi1EEES8_S8_EEENS6_IJNS7_ILi192EEENS7_ILi144EEENS7_ILi96EEEEEELi96ENS_6half_tEfNS_4arch4Sm90ELb0ELb0ELb1ELb1ELb0ELb0ELb0ELb0ELb1ELb0ELb0ELb0EEENS1_21CollectiveEpilogueFwdINS6_IJSA_SC_SB_EEES9_SE_SG_Li384ELb1ELb0ELb0ELb0EEENS1_36VarlenDynamicPersistentTileSchedulerILi192ELi144ELi384ELi32ELb0ELb0ELb1ELb0ELb1ELb1EEEEEEEEEvNT_6ParamsE,@function
        .size           _ZN7cutlass13device_kernelIN5flash11enable_sm90INS1_16FlashAttnFwdSm90INS1_25CollectiveMainloopFwdSm90ILi2EN4cute5tupleIJNS5_1CILi1EEES8_S8_EEENS6_IJNS7_ILi192EEENS7_ILi144EEENS7_ILi96EEEEEELi96ENS_6half_tEfNS_4arch4Sm90ELb0ELb0ELb1ELb1ELb0ELb0ELb0ELb0ELb1ELb0ELb0ELb0EEENS1_21CollectiveEpilogueFwdINS6_IJSA_SC_SB_EEES9_SE_SG_Li384ELb1ELb0ELb0ELb0EEENS1_36VarlenDynamicPersistentTileSchedulerILi192ELi144ELi384ELi32ELb0ELb0ELb1ELb0ELb1ELb1EEEEEEEEEvNT_6ParamsE,(.L_x_2205 - _ZN7cutlass13device_kernelIN5flash11enable_sm90INS1_16FlashAttnFwdSm90INS1_25CollectiveMainloopFwdSm90ILi2EN4cute5tupleIJNS5_1CILi1EEES8_S8_EEENS6_IJNS7_ILi192EEENS7_ILi144EEENS7_ILi96EEEEEELi96ENS_6half_tEfNS_4arch4Sm90ELb0ELb0ELb1ELb1ELb0ELb0ELb0ELb0ELb1ELb0ELb0ELb0EEENS1_21CollectiveEpilogueFwdINS6_IJSA_SC_SB_EEES9_SE_SG_Li384ELb1ELb0ELb0ELb0EEENS1_36VarlenDynamicPersistentTileSchedulerILi192ELi144ELi384ELi32ELb0ELb0ELb1ELb0ELb1ELb1EEEEEEEEEvNT_6ParamsE)
        .other          _ZN7cutlass13device_kernelIN5flash11enable_sm90INS1_16FlashAttnFwdSm90INS1_25CollectiveMainloopFwdSm90ILi2EN4cute5tupleIJNS5_1CILi1EEES8_S8_EEENS6_IJNS7_ILi192EEENS7_ILi144EEENS7_ILi96EEEEEELi96ENS_6half_tEfNS_4arch4Sm90ELb0ELb0ELb1ELb1ELb0ELb0ELb0ELb0ELb1ELb0ELb0ELb0EEENS1_21CollectiveEpilogueFwdINS6_IJSA_SC_SB_EEES9_SE_SG_Li384ELb1ELb0ELb0ELb0EEENS1_36VarlenDynamicPersistentTileSchedulerILi192ELi144ELi384ELi32ELb0ELb0ELb1ELb0ELb1ELb1EEEEEEEEEvNT_6ParamsE,@"STO_CUDA_ENTRY STV_DEFAULT"
_ZN7cutlass13device_kernelIN5flash11enable_sm90INS1_16FlashAttnFwdSm90INS1_25CollectiveMainloopFwdSm90ILi2EN4cute5tupleIJNS5_1CILi1EEES8_S8_EEENS6_IJNS7_ILi192EEENS7_ILi144EEENS7_ILi96EEEEEELi96ENS_6half_tEfNS_4arch4Sm90ELb0ELb0ELb1ELb1ELb0ELb0ELb0ELb0ELb1ELb0ELb0ELb0EEENS1_21CollectiveEpilogueFwdINS6_IJSA_SC_SB_EEES9_SE_SG_Li384ELb1ELb0ELb0ELb0EEENS1_36VarlenDynamicPersistentTileSchedulerILi192ELi144ELi384ELi32ELb0ELb0ELb1ELb0ELb1ELb1EEEEEEEEEvNT_6ParamsE:
[----:B------:R-:W0:Y:S02]  /*0000*/  LDC R1, c[0x0][0x28] ;  /* 0x00000a00ff017b82 */ /* 0x000e240000000800 */
[----:B0-----:R-:W-:Y:S01]  /*0010*/  VIADD R1, R1, 0xffffffe8 ;  /* 0xffffffe801017836 */ /* 0x001fe20000000000 */
[----:B------:R-:W0:Y:S01]  /*0020*/  S2R R3, SR_TID.X ;  /* 0x0000000000037919 */ /* 0x000e220000002100 */
[----:B------:R-:W-:Y:S01]  /*0030*/  ELECT P0, URZ, PT ;  /* 0x00000000003f782f */ /* 0x000fe20003800000 */
[----:B------:R-:W-:Y:S01]  /*0040*/  BSSY B0, `(.L_x_116) ;  /* 0x0000010000007945 */ /* 0x000fe20003800000 */
[----:B0-----:R-:W-:-:S05]  /*0050*/  SHF.R.U32.HI R0, RZ, 0x5, R3 ;  /* 0x00000005ff007819 */ /* 0x001fca0000011603 */
[----:B------:R-:W0:Y:S02]  /*0060*/  SHFL.IDX PT, R2, R0, RZ, 0x1f ;  /* 0x00001fff00027589 */ /* 0x000e2400000e0000 */
[----:B0-----:R-:W-:-:S13]  /*0070*/  ISETP.EQ.AND P0, PT, R2, RZ, P0 ;  /* 0x000000ff0200720c */ /* 0x001fda0000702270 */
[----:B------:R-:W-:Y:S05]  /*0080*/  @!P0 BRA `(.L_x_117) ;  /* 0x00000000002c8947 */ /* 0x000fea0003800000 */
[----:B------:R-:W-:Y:S02]  /*0090*/  ULDC.64 UR4, c[0x0][0x198] ;  /* 0x0000660000047ab9 */ /* 0x000fe40000000a00 */
[----:B------:R-:W-:Y:S02]  /*00a0*/  UIADD3 UR6, UP0, UR4, 0x270, URZ ;  /* 0x0000027004067890 */ /* 0x000fe4000ff1e03f */
[----:B------:R-:W-:Y:S02]  /*00b0*/  UIADD3 UR8, UP1, UR4, 0x370, URZ ;  /* 0x0000037004087890 */ /* 0x000fe4000ff3e03f */
[----:B------:R-:W-:Y:S02]  /*00c0*/  UIADD3 UR4, UP2, UR4, 0x470, URZ ;  /* 0x0000047004047890 */ /* 0x000fe4000ff5e03f */
[----:B------:R-:W-:Y:S02]  /*00d0*/  UIADD3.X UR7, URZ, UR5, URZ, UP0, !UPT ;  /* 0x000000053f077290 */ /* 0x000fe400087fe43f */
[----:B------:R-:W-:-:S02]  /*00e0*/  UIADD3.X UR9, URZ, UR5, URZ, UP1, !UPT ;  /* 0x000000053f097290 */ /* 0x000fc40008ffe43f */
[----:B------:R-:W-:-:S05]  /*00f0*/  UIADD3.X UR5, URZ, UR5, URZ, UP2, !UPT ;  /* 0x000000053f057290 */ /* 0x000fca00097fe43f */
[----:B------:R0:W-:Y:S02]  /*0100*/  UTMACCTL.PF [UR6] ;  /* 0x00000000060079b9 */ /* 0x0001e40008040000 */
[----:B------:R0:W-:Y:S02]  /*0110*/  UTMACCTL.PF [UR8] ;  /* 0x00000000080079b9 */ /* 0x0001e40008040000 */
[----:B------:R0:W-:Y:S02]  /*0120*/  UTMACCTL.PF [UR4] ;  /* 0x00000000040079b9 */ /* 0x0001e40008040000 */
[----:B0-----:R-:W-:Y:S01]  /*0130*/  NOP ;  /* 0x0000000000007918 */ /* 0x001fe20000000000 */
.L_x_117:
[----:B------:R-:W-:Y:S05]  /*0140*/  BSYNC B0 ;  /* 0x0000000000007941 */ /* 0x000fea0003800000 */
.L_x_116:
[----:B------:R-:W-:Y:S01]  /*0150*/  VOTEU.ANY UP0, P0 ;  /* 0x00000000003f7886 */ /* 0x000fe20000000100 */
[----:B------:R-:W0:Y:S01]  /*0160*/  SHFL.IDX PT, R2, R0, RZ, 0x1f ;  /* 0x00001fff00027589 */ /* 0x000e2200000e0000 */
[----:B------:R-:W-:Y:S01]  /*0170*/  UMOV UR4, 0x1 ;  /* 0x0000000100047882 */ /* 0x000fe20000000000 */
[----:B------:R-:W-:Y:S01]  /*0180*/  UMOV UR7, 0x180 ;  /* 0x0000018000077882 */ /* 0x000fe20000000000 */
[----:B------:R-:W-:Y:S01]  /*0190*/  SHF.R.U32.HI R3, RZ, 0x7, R3 ;  /* 0x00000007ff037819 */ /* 0x000fe20000011603 */
[----:B------:R-:W1:Y:S01]  /*01a0*/  @UP0 S2UR UR8, SR_CgaCtaId ;  /* 0x00000000000809c3 */ /* 0x000e620000008800 */
[----:B------:R-:W-:Y:S01]  /*01b0*/  @UP0 UMOV UR6, 0x400 ;  /* 0x0000040000060882 */ /* 0x000fe20000000000 */
[----:B------:R-:W-:-:S04]  /*01c0*/  @UP0 UIADD3 UR4, -UR4, 0x100000, URZ ;  /* 0x0010000004040890 */ /* 0x000fc8000fffe13f */
[----:B------:R-:W-:Y:S02]  /*01d0*/  @UP0 USHF.L.U32 UR5, UR4, 0xb, URZ ;  /* 0x0000000b04050899 */ /* 0x000fe4000800063f */
[----:B------:R-:W-:Y:S01]  /*01e0*/  @UP0 USHF.L.U32 UR4, UR4, 0x1, URZ ;  /* 0x0000000104040899 */ /* 0x000fe2000800063f */
[----:B------:R-:W-:Y:S01]  /*01f0*/  VOTEU.ANY UP1, P0 ;  /* 0x00000000003f7886 */ /* 0x000fe20000020100 */
[----:B0-----:R-:W-:Y:S02]  /*0200*/  ISETP.NE.AND P1, PT, R2, RZ, PT ;  /* 0x000000ff0200720c */ /* 0x001fe40003f25270 */
[----:B------:R0:W2:Y:S01]  /*0210*/  SHFL.IDX PT, R2, R3, RZ, 0x1f ;  /* 0x00001fff03027589 */ /* 0x0000a200000e0000 */
[----:B-1----:R-:W-:Y:S02]  /*0220*/  @UP0 ULEA UR8, UR8, UR6, 0x18 ;  /* 0x0000000608080291 */ /* 0x002fe4000f8ec03f */
[----:B------:R-:W-:-:S04]  /*0230*/  @UP0 UIADD3 UR6, -UR7, 0x100000, URZ ;  /* 0x0010000007060890 */ /* 0x000fc8000fffe13f */
[----:B------:R-:W-:Y:S02]  /*0240*/  @UP0 USHF.L.U32 UR7, UR6, 0xb, URZ ;  /* 0x0000000b06070899 */ /* 0x000fe4000800063f */
[----:B------:R-:W-:Y:S01]  /*0250*/  @UP0 USHF.L.U32 UR6, UR6, 0x1, URZ ;  /* 0x0000000106060899 */ /* 0x000fe2000800063f */
[----:B------:R-:W-:Y:S01]  /*0260*/  VOTEU.ANY UP0, P0 ;  /* 0x00000000003f7886 */ /* 0x000fe20000000100 */
[----:B------:R-:W1:Y:S04]  /*0270*/  FENCE.VIEW.ASYNC.S ;  /* 0x00000000000073c6 */ /* 0x000e680000000000 */
[----:B-1----:R0:W1:Y:S06]  /*0280*/  @UP0 SYNCS.EXCH.64 URZ, [UR8+0x31c00], UR4 ;  /* 0x031c0004083f05b2 */ /* 0x00206c0008000100 */
[----:B------:R0:W3:Y:S02]  /*0290*/  @UP1 SYNCS.EXCH.64 URZ, [UR8+0x31c20], UR6 ;  /* 0x031c2006083f15b2 */ /* 0x0000e40008000100 */
[----:B0-----:R-:W-:Y:S05]  /*02a0*/  @P1 BRA `(.L_x_118) ;  /* 0x0000000000481947 */ /* 0x001fea0003800000 */
[----:B------:R-:W0:Y:S01]  /*02b0*/  S2UR UR5, SR_CgaCtaId ;  /* 0x00000000000579c3 */ /* 0x000e220000008800 */
[----:B------:R-:W-:Y:S01]  /*02c0*/  UMOV UR4, 0x400 ;  /* 0x0000040000047882 */ /* 0x000fe20000000000 */
[----:B------:R-:W-:Y:S01]  /*02d0*/  UMOV UR6, 0x1 ;  /* 0x0000000100067882 */ /* 0x000fe20000000000 */
[----:B------:R-:W-:Y:S01]  /*02e0*/  UMOV UR9, 0x3 ;  /* 0x0000000300097882 */ /* 0x000fe20000000000 */
[----:B------:R-:W-:-:S04]  /*02f0*/  UIADD3 UR6, -UR6, 0x100000, URZ ;  /* 0x0010000006067890 */ /* 0x000fc8000fffe13f */
[----:B------:R-:W-:Y:S02]  /*0300*/  USHF.L.U32 UR7, UR6, 0xb, URZ ;  /* 0x0000000b06077899 */ /* 0x000fe4000800063f */
[----:B------:R-:W-:Y:S01]  /*0310*/  USHF.L.U32 UR6, UR6, 0x1, URZ ;  /* 0x0000000106067899 */ /* 0x000fe2000800063f */
[----:B------:R-:W-:Y:S01]  /*0320*/  ELECT P0, URZ, PT ;  /* 0x00000000003f782f */ /* 0x000fe20003800000 */
[----:B0-----:R-:W-:Y:S02]  /*0330*/  ULEA UR8, UR5, UR4, 0x18 ;  /* 0x0000000405087291 */ /* 0x001fe4000f8ec03f */
[----:B------:R-:W-:-:S04]  /*0340*/  UIADD3 UR4, -UR9, 0x100000, URZ ;  /* 0x0010000009047890 */ /* 0x000fc8000fffe13f */
[----:B------:R-:W-:Y:S02]  /*0350*/  USHF.L.U32 UR5, UR4, 0xb, URZ ;  /* 0x0000000b04057899 */ /* 0x000fe4000800063f */
[----:B------:R-:W-:Y:S01]  /*0360*/  USHF.L.U32 UR4, UR4, 0x1, URZ ;  /* 0x0000000104047899 */ /* 0x000fe2000800063f */
[----:B------:R-:W0:Y:S03]  /*0370*/  FENCE.VIEW.ASYNC.S ;  /* 0x00000000000073c6 */ /* 0x000e260000000000 */
[----:B0-----:R0:W4:Y:S08]  /*0380*/  SYNCS.EXCH.64 URZ, [UR8+0x31c30], UR6 ;  /* 0x031c3006083f75b2 */ /* 0x0011300008000100 */
[----:B------:R0:W0:Y:S01]  /*0390*/  SYNCS.EXCH.64 URZ, [UR8+0x31c40], UR4 ;  /* 0x031c4004083f75b2 */ /* 0x0000220008000100 */
[----:B------:R0:W0:Y:S01]  /*03a0*/  SYNCS.EXCH.64 URZ, [UR8+0x31c38], UR6 ;  /* 0x031c3806083f75b2 */ /* 0x0000220008000100 */
[----:B------:R0:W0:Y:S01]  /*03b0*/  SYNCS.EXCH.64 URZ, [UR8+0x31c48], UR4 ;  /* 0x031c4804083f75b2 */ /* 0x0000220008000100 */
[----:B------:R-:W-:Y:S01]  /*03c0*/  NOP ;  /* 0x0000000000007918 */ /* 0x000fe20000000000 */
.L_x_118:
[----:B------:R-:W5:Y:S01]  /*03d0*/  SHFL.IDX PT, R3, R0, RZ, 0x1f ;  /* 0x00001fff00037589 */ /* 0x000f6200000e0000 */
[----:B------:R-:W-:Y:S01]  /*03e0*/  NOP ;  /* 0x0000000000007918 */ /* 0x000fe20000000000 */
[----:B-----5:R-:W-:-:S13]  /*03f0*/  ISETP.NE.AND P0, PT, R3, RZ, PT ;  /* 0x000000ff0300720c */ /* 0x020fda0003f05270 */
[----:B------:R-:W-:Y:S05]  /*0400*/  @P0 BRA `(.L_x_119) ;  /* 0x0000000000480947 */ /* 0x000fea0003800000 */
[----:B0-----:R-:W0:Y:S01]  /*0410*/  S2UR UR5, SR_CgaCtaId ;  /* 0x00000000000579c3 */ /* 0x001e220000008800 */
[----:B------:R-:W-:Y:S01]  /*0420*/  UMOV UR4, 0x400 ;  /* 0x0000040000047882 */ /* 0x000fe20000000000 */
[----:B------:R-:W-:Y:S01]  /*0430*/  UMOV UR6, 0x1 ;  /* 0x0000000100067882 */ /* 0x000fe20000000000 */
[----:B------:R-:W-:Y:S01]  /*0440*/  UMOV UR7, 0x3 ;  /* 0x0000000300077882 */ /* 0x000fe20000000000 */
[----:B------:R-:W-:Y:S01]  /*0450*/  ELECT P0, URZ, PT ;  /* 0x00000000003f782f */ /* 0x000fe20003800000 */
[----:B0-----:R-:W-:Y:S02]  /*0460*/  ULEA UR8, UR5, UR4, 0x18 ;  /* 0x0000000405087291 */ /* 0x001fe4000f8ec03f */
[----:B------:R-:W-:-:S04]  /*0470*/  UIADD3 UR4, -UR6, 0x100000, URZ ;  /* 0x0010000006047890 */ /* 0x000fc8000fffe13f */
[----:B------:R-:W-:Y:S02]  /*0480*/  USHF.L.U32 UR5, UR4, 0xb, URZ ;  /* 0x0000000b04057899 */ /* 0x000fe4000800063f */
[----:B------:R-:W-:Y:S02]  /*0490*/  USHF.L.U32 UR4, UR4, 0x1, URZ ;  /* 0x0000000104047899 */ /* 0x000fe4000800063f */
[----:B------:R-:W-:-:S04]  /*04a0*/  UIADD3 UR6, -UR7, 0x100000, URZ ;  /* 0x0010000007067890 */ /* 0x000fc8000fffe13f */
[----:B------:R-:W-:Y:S02]  /*04b0*/  USHF.L.U32 UR7, UR6, 0xb, URZ ;  /* 0x0000000b06077899 */ /* 0x000fe4000800063f */
[----:B------:R-:W-:Y:S01]  /*04c0*/  USHF.L.U32 UR6, UR6, 0x1, URZ ;  /* 0x0000000106067899 */ /* 0x000fe2000800063f */
[----:B------:R-:W0:Y:S03]  /*04d0*/  FENCE.VIEW.ASYNC.S ;  /* 0x00000000000073c6 */ /* 0x000e260000000000 */
[----:B0-----:R0:W0:Y:S08]  /*04e0*/  SYNCS.EXCH.64 URZ, [UR8+0x31c50], UR4 ;  /* 0x031c5004083f75b2 */ /* 0x0010300008000100 */
[----:B------:R0:W0:Y:S01]  /*04f0*/  SYNCS.EXCH.64 URZ, [UR8+0x31c60], UR6 ;  /* 0x031c6006083f75b2 */ /* 0x0000220008000100 */
[----:B------:R0:W0:Y:S01]  /*0500*/  SYNCS.EXCH.64 URZ, [UR8+0x31c58], UR4 ;  /* 0x031c5804083f75b2 */ /* 0x0000220008000100 */
[----:B------:R0:W0:Y:S01]  /*0510*/  SYNCS.EXCH.64 URZ, [UR8+0x31c68], UR6 ;  /* 0x031c6806083f75b2 */ /* 0x0000220008000100 */
[----:B------:R-:W-:Y:S01]  /*0520*/  NOP ;  /* 0x0000000000007918 */ /* 0x000fe20000000000 */
.L_x_119:
[----:B------:R-:W5:Y:S01]  /*0530*/  SHFL.IDX PT, R3, R0, RZ, 0x1f ;  /* 0x00001fff00037589 */ /* 0x000f6200000e0000 */
[----:B------:R-:W-:Y:S01]  /*0540*/  NOP ;  /* 0x0000000000007918 */ /* 0x000fe20000000000 */
[----:B-----5:R-:W-:-:S13]  /*0550*/  ISETP.NE.AND P0, PT, R3, RZ, PT ;  /* 0x000000ff0300720c */ /* 0x020fda0003f05270 */
[----:B------:R-:W-:Y:S05]  /*0560*/  @P0 BRA `(.L_x_120) ;  /* 0x0000000000380947 */ /* 0x000fea0003800000 */
[----:B0-----:R-:W0:Y:S01]  /*0570*/  S2UR UR5, SR_CgaCtaId ;  /* 0x00000000000579c3 */ /* 0x001e220000008800 */
[----:B------:R-:W-:Y:S01]  /*0580*/  UMOV UR4, 0x400 ;  /* 0x0000040000047882 */ /* 0x000fe20000000000 */
[----:B------:R-:W-:Y:S01]  /*0590*/  UMOV UR7, 0x1 ;  /* 0x0000000100077882 */ /* 0x000fe20000000000 */
[----:B------:R-:W-:Y:S01]  /*05a0*/  ELECT P0, URZ, PT ;  /* 0x00000000003f782f */ /* 0x000fe20003800000 */
[----:B0-----:R-:W-:Y:S02]  /*05b0*/  ULEA UR6, UR5, UR4, 0x18 ;  /* 0x0000000405067291 */ /* 0x001fe4000f8ec03f */
[----:B------:R-:W-:-:S04]  /*05c0*/  UIADD3 UR4, -UR7, 0x100000, URZ ;  /* 0x0010000007047890 */ /* 0x000fc8000fffe13f */
[----:B------:R-:W-:Y:S02]  /*05d0*/  USHF.L.U32 UR5, UR4, 0xb, URZ ;  /* 0x0000000b04057899 */ /* 0x000fe4000800063f */
[----:B------:R-:W-:Y:S01]  /*05e0*/  USHF.L.U32 UR4, UR4, 0x1, URZ ;  /* 0x0000000104047899 */ /* 0x000fe2000800063f */
[----:B------:R-:W0:Y:S11]  /*05f0*/  FENCE.VIEW.ASYNC.S ;  /* 0x00000000000073c6 */ /* 0x000e360000000000 */
[----:B0-----:R0:W0:Y:S01]  /*0600*/  SYNCS.EXCH.64 URZ, [UR6+0x31c70], UR4 ;  /* 0x031c7004063f75b2 */ /* 0x0010220008000100 */
[----:B------:R0:W0:Y:S01]  /*0610*/  SYNCS.EXCH.64 URZ, [UR6+0x31c80], UR4 ;  /* 0x031c8004063f75b2 */ /* 0x0000220008000100 */
[----:B------:R0:W0:Y:S01]  /*0620*/  SYNCS.EXCH.64 URZ, [UR6+0x31c78], UR4 ;  /* 0x031c7804063f75b2 */ /* 0x0000220008000100 */
[----:B------:R0:W0:Y:S01]  /*0630*/  SYNCS.EXCH.64 URZ, [UR6+0x31c88], UR4 ;  /* 0x031c8804063f75b2 */ /* 0x0000220008000100 */
[----:B------:R-:W-:Y:S01]  /*0640*/  NOP ;  /* 0x0000000000007918 */ /* 0x000fe20000000000 */
.L_x_120:
        /* <DEDUP_REMOVED lines=22> */
.L_x_121:
        /* <DEDUP_REMOVED lines=22> */
.L_x_122:
[----:B--2---:R-:W-:Y:S01]  /*0910*/  ISETP.NE.AND P0, PT, R2, RZ, PT ;  /* 0x000000ff0200720c */ /* 0x004fe20003f05270 */
[----:B------:R-:W-:Y:S01]  /*0920*/  IMAD.MOV.U32 R2, RZ, RZ, 0x1 ;  /* 0x00000001ff027424 */ /* 0x000fe200078e00ff */
[----:B------:R-:W-:Y:S01]  /*0930*/  NOP ;  /* 0x0000000000007918 */ /* 0x000fe20000000000 */
[----:B------:R-:W-:-:S03]  /*0940*/  ULDC.64 UR60, c[0x0][0x208] ;  /* 0x00008200003c7ab9 */ /* 0x000fc60000000a00 */
[----:B------:R-:W-:-:S05]  /*0950*/  SEL R2, R2, 0x2, !P0 ;  /* 0x0000000202027807 */ /* 0x000fca0004000000 */
[----:B------:R2:W-:Y:S01]  /*0960*/  STL [R1+0x14], R2 ;  /* 0x0000140201007387 */ /* 0x0005e20000100800 */
[----:B01-34-:R-:W-:Y:S06]  /*0970*/  BAR.SYNC.DEFER_BLOCKING 0x0 ;  /* 0x0000000000007b1d */ /* 0x01bfec0000010000 */
[----:B------:R-:W-:Y:S05]  /*0980*/  @!P0 BRA `(.L_x_123) ;  /* 0x000000ac00a88947 */ /* 0x000fea0003800000 */
.L_x_124:
[----:B------:R-:W-:-:S08]  /*0990*/  NOP ;  /* 0x0000000000007918 */ /* 0x000fd00000000000 */
[----:B------:R-:W0:Y:S02]  /*09a0*/  USETMAXREG.TRY_ALLOC.CTAPOOL UP0, 0xa0 ;  /* 0x000000a0000079c8 */ /* 0x000e240008000600 */
[----:B0-----:R-:W-:-:S13]  /*09b0*/  PLOP3.LUT P0, PT, PT, PT, UP0, 0x80, 0x0 ;  /* 0x000000000000781c */ /* 0x001fda0003f0f008 */
[----:B------:R-:W-:Y:S05]  /*09c0*/  @!P0 BRA `(.L_x_124) ;  /* 0xfffffffc00f08947 */ /* 0x000fea000383ffff */
[----:B--2---:R-:W0:Y:S01]  /*09d0*/  S2R R2, SR_TID.X ;  /* 0x0000000000027919 */ /* 0x004e220000002100 */
[----:B------:R-:W1:Y:S01]  /*09e0*/  S2UR UR4, SR_CgaCtaId ;  /* 0x00000000000479c3 */ /* 0x000e620000008800 */
[----:B------:R-:W-:-:S07]  /*09f0*/  UMOV UR36, 0x400 ;  /* 0x0000040000247882 */ /* 0x000fce0000000000 */
[----:B------:R-:W-:Y:S06]  /*0a00*/  BAR.ARV 0x8, 0x1a0 ;  /* 0x0206800000007b1d */ /* 0x000fec0000002000 */
[----:B-1----:R-:W-:-:S03]  /*0a10*/  ULEA UR36, UR4, UR36, 0x18 ;  /* 0x0000002404247291 */ /* 0x002fc6000f8ec03f */
[----:B------:R-:W-:Y:S01]  /*0a20*/  ULDC UR4, c[0x0][0xc14] ;  /* 0x0003050000047ab9 */ /* 0x000fe20000000800 */
[----:B0-----:R-:W-:-:S04]  /*0a30*/  LOP3.LUT R0, R2, 0xffffff80, RZ, 0xc0, !PT ;  /* 0xffffff8002007812 */ /* 0x001fc800078ec0ff */
[----:B------:R-:W-:-:S13]  /*0a40*/  ISETP.NE.AND P0, PT, R0, 0x80, PT ;  /* 0x000000800000780c */ /* 0x000fda0003f05270 */
[----:B------:R-:W-:Y:S08]  /*0a50*/  @!P0 BAR.ARV 0x9, 0x100 ;  /* 0x0244000000008b1d */ /* 0x000ff00000002000 */
[----:B------:R-:W-:Y:S06]  /*0a60*/  BAR.SYNC.DEFER_BLOCKING 0x5, 0x1a0 ;  /* 0x0146800000007b1d */ /* 0x000fec0000010000 */
[----:B------:R-:W0:Y:S02]  /*0a70*/  LDS.128 R28, [UR36+0x31cd0] ;  /* 0x031cd024ff1c7984 */ /* 0x000e240008000c00 */
[----:B------:R-:W-:Y:S06]  /*0a80*/  BAR.ARV 0x4, 0x1a0 ;  /* 0x0106800000007b1d */ /* 0x000fec0000002000 */
[----:B0-----:R-:W-:-:S13]  /*0a90*/  ISETP.GE.AND P0, PT, R31, UR4, PT ;  /* 0x000000041f007c0c */ /* 0x001fda000bf06270 */
[----:B------:R-:W-:Y:S05]  /*0aa0*/  @P0 EXIT ;  /* 0x000000000000094d */ /* 0x000fea0003800000 */
[----:B------:R-:W2:Y:S01]  /*0ab0*/  LDL.LU R14, [R1+0x14] ;  /* 0x00001400010e7983 */ /* 0x000ea20000300800 */
[----:B------:R-:W-:-:S05]  /*0ac0*/  VIADD R155, R2, 0xffffff80 ;  /* 0xffffff80029b7836 */ /* 0x000fca0000000000 */
[----:B------:R-:W-:-:S04]  /*0ad0*/  SHF.R.S32.HI R0, RZ, 0x1f, R155 ;  /* 0x0000001fff007819 */ /* 0x000fc8000001149b */
[----:B------:R-:W-:-:S04]  /*0ae0*/  LEA.HI R2, R0, R155, RZ, 0x4 ;  /* 0x0000009b00027211 */ /* 0x000fc800078f20ff */
[----:B------:R-:W-:-:S04]  /*0af0*/  SHF.R.S32.HI R3, RZ, 0x4, R2 ;  /* 0x00000004ff037819 */ /* 0x000fc80000011402 */
[C---:B------:R-:W-:Y:S02]  /*0b00*/  LEA.HI R4, R2.reuse, R3, RZ, 0x1 ;  /* 0x0000000302047211 */ /* 0x040fe400078f08ff */
[----:B------:R-:W-:Y:S02]  /*0b10*/  LOP3.LUT R2, R2, 0xfffffff0, RZ, 0xc0, !PT ;  /* 0xfffffff002027812 */ /* 0x000fe400078ec0ff */
[----:B------:R-:W-:-:S03]  /*0b20*/  LOP3.LUT R4, R4, 0x1ffffffe, RZ, 0xc0, !PT ;  /* 0x1ffffffe04047812 */ /* 0x000fc600078ec0ff */
[----:B------:R-:W-:Y:S01]  /*0b30*/  IMAD.IADD R2, R155, 0x1, -R2 ;  /* 0x000000019b027824 */ /* 0x000fe200078e0a02 */
[CC--:B------:R-:W-:Y:S01]  /*0b40*/  LEA.HI R151, R0.reuse, R155.reuse, RZ, 0x7 ;  /* 0x0000009b00977211 */ /* 0x0c0fe200078f38ff */
[----:B------:R-:W-:Y:S01]  /*0b50*/  IMAD.IADD R4, R3, 0x1, -R4 ;  /* 0x0000000103047824 */ /* 0x000fe200078e0a04 */
[----:B------:R-:W-:Y:S02]  /*0b60*/  LEA.HI R5, R0, R155, RZ, 0x5 ;  /* 0x0000009b00057211 */ /* 0x000fe400078f28ff */
[----:B------:R-:W-:Y:S02]  /*0b70*/  SHF.R.S32.HI R3, RZ, 0x1f, R2 ;  /* 0x0000001fff037819 */ /* 0x000fe40000011402 */
[----:B------:R-:W-:Y:S02]  /*0b80*/  LOP3.LUT R150, R151, 0xffffff80, RZ, 0xc0, !PT ;  /* 0xffffff8097967812 */ /* 0x000fe400078ec0ff */
[----:B------:R-:W-:Y:S02]  /*0b90*/  SHF.R.S32.HI R7, RZ, 0x5, R5 ;  /* 0x00000005ff077819 */ /* 0x000fe40000011405 */
[-C--:B------:R-:W-:Y:S01]  /*0ba0*/  LEA.HI R5, R3, R2.reuse, RZ, 0x3 ;  /* 0x0000000203057211 */ /* 0x080fe200078f18ff */
[----:B------:R-:W-:Y:S01]  /*0bb0*/  IMAD.IADD R150, R155, 0x1, -R150 ;  /* 0x000000019b967824 */ /* 0x000fe200078e0a96 */
[----:B------:R-:W-:-:S03]  /*0bc0*/  LEA.HI R3, R3, R2, RZ, 0x2 ;  /* 0x0000000203037211 */ /* 0x000fc600078f10ff */
[----:B------:R-:W-:Y:S01]  /*0bd0*/  IMAD.SHL.U32 R6, R5, 0x10, RZ ;  /* 0x0000001005067824 */ /* 0x000fe200078e00ff */
[----:B------:R-:W-:Y:S02]  /*0be0*/  LOP3.LUT R5, R3, 0x7fffffc, RZ, 0xc0, !PT ;  /* 0x07fffffc03057812 */ /* 0x000fe400078ec0ff */
[----:B------:R-:W-:Y:S02]  /*0bf0*/  SHF.R.S32.HI R3, RZ, 0x2, R3 ;  /* 0x00000002ff037819 */ /* 0x000fe40000011403 */
[----:B------:R-:W-:-:S03]  /*0c00*/  SHF.R.S32.HI R9, RZ, 0x1f, R150 ;  /* 0x0000001fff097819 */ /* 0x000fc60000011496 */
[----:B------:R-:W-:Y:S01]  /*0c10*/  IMAD.SHL.U32 R3, R3, 0x40, RZ ;  /* 0x0000004003037824 */ /* 0x000fe200078e00ff */
[----:B------:R-:W-:Y:S01]  /*0c20*/  LEA.HI R10, R9, R150, RZ, 0x2 ;  /* 0x00000096090a7211 */ /* 0x000fe200078f10ff */
[----:B------:R-:W-:Y:S02]  /*0c30*/  IMAD R13, R7, 0x10, R2 ;  /* 0x00000010070d7824 */ /* 0x000fe400078e0202 */
[----:B------:R-:W-:Y:S01]  /*0c40*/  IMAD.SHL.U32 R4, R4, 0x8, RZ ;  /* 0x0000000804047824 */ /* 0x000fe200078e00ff */
[--C-:B------:R-:W-:Y:S02]  /*0c50*/  SHF.R.S32.HI R11, RZ, 0x2, R10.reuse ;  /* 0x00000002ff0b7819 */ /* 0x100fe4000001140a */
[----:B------:R-:W-:Y:S02]  /*0c60*/  SHF.R.S32.HI R12, RZ, 0x1f, R10 ;  /* 0x0000001fff0c7819 */ /* 0x000fe4000001140a */
[----:B------:R-:W-:Y:S02]  /*0c70*/  LOP3.LUT R3, R3, 0x40, RZ, 0xc0, !PT ;  /* 0x0000004003037812 */ /* 0x000fe400078ec0ff */
[----:B------:R-:W-:Y:S01]  /*0c80*/  SHF.R.S32.HI R151, RZ, 0x7, R151 ;  /* 0x00000007ff977819 */ /* 0x000fe20000011497 */
[----:B------:R-:W-:Y:S01]  /*0c90*/  IMAD.U32 R154, R13, 0x20, R4 ;  /* 0x000000200d9a7824 */ /* 0x000fe200078e0004 */
[----:B------:R-:W-:-:S02]  /*0ca0*/  LOP3.LUT R6, R6, 0x7fffff80, RZ, 0xc0, !PT ;  /* 0x7fffff8006067812 */ /* 0x000fc400078ec0ff */
[----:B------:R-:W-:Y:S02]  /*0cb0*/  LEA.HI R12, R12, R11, RZ, 0x3 ;  /* 0x0000000b0c0c7211 */ /* 0x000fe400078f18ff */
[----:B------:R-:W-:Y:S01]  /*0cc0*/  LOP3.LUT R4, R3, 0x8, R4, 0xf8, !PT ;  /* 0x0000000803047812 */ /* 0x000fe200078ef804 */
[----:B------:R-:W-:Y:S01]  /*0cd0*/  IMAD.HI R8, R151, 0x55555556, RZ ;  /* 0x5555555697087827 */ /* 0x000fe200078e02ff */
[----:B------:R-:W-:Y:S02]  /*0ce0*/  SHF.R.U32.HI R3, RZ, 0x3, R3 ;  /* 0x00000003ff037819 */ /* 0x000fe40000011603 */
[----:B------:R-:W-:Y:S01]  /*0cf0*/  IADD3 R5, R2, -R5, RZ ;  /* 0x8000000502057210 */ /* 0x000fe20007ffe0ff */
[----:B------:R-:W-:Y:S01]  /*0d00*/  IMAD R6, R7, 0x100, R6 ;  /* 0x0000010007067824 */ /* 0x000fe200078e0206 */
[----:B------:R-:W-:Y:S02]  /*0d10*/  LEA.HI R0, R0, R155, RZ, 0x2 ;  /* 0x0000009b00007211 */ /* 0x000fe400078f10ff */
[----:B------:R-:W-:-:S02]  /*0d20*/  LOP3.LUT R12, R12, 0xfffffff8, RZ, 0xc0, !PT ;  /* 0xfffffff80c0c7812 */ /* 0x000fc400078ec0ff */
[----:B------:R-:W-:Y:S02]  /*0d30*/  LEA.HI R9, R9, R150, RZ, 0x5 ;  /* 0x0000009609097211 */ /* 0x000fe400078f28ff */
[----:B------:R-:W-:Y:S01]  /*0d40*/  LOP3.LUT R3, R4, R3, RZ, 0x3c, !PT ;  /* 0x0000000304037212 */ /* 0x000fe200078e3cff */
[----:B------:R-:W-:Y:S01]  /*0d50*/  IMAD R6, R5, 0x10, R6 ;  /* 0x0000001005067824 */ /* 0x000fe200078e0206 */
[----:B------:R-:W-:Y:S01]  /*0d60*/  LOP3.LUT R4, R0, 0x1ffffffc, RZ, 0xc0, !PT ;  /* 0x1ffffffc00047812 */ /* 0x000fe200078ec0ff */
[----:B------:R-:W-:Y:S01]  /*0d70*/  IMAD.IADD R12, R11, 0x1, -R12 ;  /* 0x000000010b0c7824 */ /* 0x000fe200078e0a0c */
[----:B------:R-:W-:Y:S02]  /*0d80*/  LEA.HI R8, R8, R8, RZ, 0x1 ;  /* 0x0000000808087211 */ /* 0x000fe400078f08ff */
[----:B------:R-:W-:Y:S02]  /*0d90*/  LOP3.LUT R7, R10, 0x7ffffffc, RZ, 0xc0, !PT ;  /* 0x7ffffffc0a077812 */ /* 0x000fe400078ec0ff */
[----:B------:R-:W-:Y:S01]  /*0da0*/  SHF.R.S32.HI R9, RZ, 0x5, R9 ;  /* 0x00000005ff097819 */ /* 0x000fe20000011409 */
[----:B------:R-:W-:Y:S01]  /*0db0*/  IMAD.IADD R2, R3, 0x1, R6 ;  /* 0x0000000103027824 */ /* 0x000fe200078e0206 */
[----:B------:R-:W-:Y:S01]  /*0dc0*/  IADD3 R7, R150, -R7, RZ ;  /* 0x8000000796077210 */ /* 0x000fe20007ffe0ff */
[----:B------:R-:W-:-:S02]  /*0dd0*/  IMAD.IADD R4, R155, 0x1, -R4 ;  /* 0x000000019b047824 */ /* 0x000fc400078e0a04 */
[----:B------:R-:W-:Y:S02]  /*0de0*/  IMAD.MOV.U32 R152, RZ, RZ, -0x2 ;  /* 0xfffffffeff987424 */ /* 0x000fe400078e00ff */
[----:B------:R-:W-:Y:S02]  /*0df0*/  IMAD R8, R8, -0x3, R151 ;  /* 0xfffffffd08087824 */ /* 0x000fe400078e0297 */
[----:B------:R-:W-:Y:S01]  /*0e00*/  IMAD R9, R9, 0x10, R12 ;  /* 0x0000001009097824 */ /* 0x000fe200078e020c */
[----:B------:R-:W-:Y:S01]  /*0e10*/  SHF.R.S32.HI R18, RZ, 0x2, R0 ;  /* 0x00000002ff127819 */ /* 0x000fe20000011400 */
[----:B------:R-:W-:Y:S01]  /*0e20*/  IMAD R152, R7, R152, 0x90 ;  /* 0x0000009007987424 */ /* 0x000fe200078e0298 */
[----:B------:R-:W-:Y:S01]  /*0e30*/  SHF.L.U32 R17, R4, 0x3, RZ ;  /* 0x0000000304117819 */ /* 0x000fe200000006ff */
[----:B------:R-:W-:Y:S01]  /*0e40*/  IMAD R153, R8, 0x40, R9 ;  /* 0x0000004008997824 */ /* 0x000fe200078e0209 */
[----:B------:R-:W-:Y:S01]  /*0e50*/  LEA R2, R2, UR36, 0x1 ;  /* 0x0000002402027c11 */ /* 0x000fe2000f8e08ff */
[----:B------:R-:W-:-:S02]  /*0e60*/  IMAD.MOV.U32 R149, RZ, RZ, RZ ;  /* 0x000000ffff957224 */ /* 0x000fc400078e00ff */
[----:B------:R-:W-:Y:S01]  /*0e70*/  IMAD.MOV.U32 R16, RZ, RZ, RZ ;  /* 0x000000ffff107224 */ /* 0x000fe200078e00ff */
[----:B------:R-:W-:Y:S01]  /*0e80*/  UMOV UR39, URZ ;  /* 0x0000003f00277c82 */ /* 0x000fe20008000000 */
[----:B--2---:R-:W-:-:S07]  /*0e90*/  LOP3.LUT R144, R14, 0x1, RZ, 0xfc, !PT ;  /* 0x000000010e907812 */ /* 0x004fce00078efcff */
.L_x_158:
[----:B---3-5:R-:W0:Y:S01]  /*0ea0*/  LDC.64 R4, c[0x0][0xc60] ;  /* 0x00031800ff047b82 */ /* 0x028e220000000a00 */
[----:B------:R-:W-:Y:S01]  /*0eb0*/  ULDC.64 UR4, c[0x0][0xa28] ;  /* 0x00028a0000047ab9 */ /* 0x000fe20000000a00 */
[----:B------:R-:W-:Y:S01]  /*0ec0*/  IMAD.MOV.U32 R0, RZ, RZ, RZ ;  /* 0x000000ffff007224 */ /* 0x000fe200078e00ff */
[----:B------:R-:W-:Y:S01]  /*0ed0*/  ULDC.64 UR6, c[0x0][0xa20] ;  /* 0x0002880000067ab9 */ /* 0x000fe20000000a00 */
[----:B0-----:R-:W-:-:S05]  /*0ee0*/  IMAD.WIDE R4, R31, 0x4, R4 ;  /* 0x000000041f047825 */ /* 0x001fca00078e0204 */
[----:B--2---:R-:W2:Y:S01]  /*0ef0*/  LDG.E R145, desc[UR60][R4.64] ;  /* 0x0000003c04917981 */ /* 0x004ea2000c1e1900 */
[----:B------:R-:W-:-:S04]  /*0f00*/  ISETP.NE.U32.AND P0, PT, RZ, UR4, PT ;  /* 0x00000004ff007c0c */ /* 0x000fc8000bf05070 */
[----:B------:R-:W-:Y:S02]  /*0f10*/  ISETP.NE.AND.EX P0, PT, RZ, UR5, PT, P0 ;  /* 0x00000005ff007c0c */ /* 0x000fe4000bf05300 */
[----:B--2---:R-:W-:-:S11]  /*0f20*/  SHF.R.S32.HI R148, RZ, 0x1f, R145 ;  /* 0x0000001fff947819 */ /* 0x004fd60000011491 */
[----:B------:R-:W-:-:S04]  /*0f30*/  @P0 LEA R6, P1, R145, UR4, 0x2 ;  /* 0x0000000491060c11 */ /* 0x000fc8000f8210ff */
[----:B------:R-:W-:Y:S01]  /*0f40*/  @P0 LEA.HI.X R7, R145, UR5, R148, 0x2, P1 ;  /* 0x0000000591070c11 */ /* 0x000fe200088f1494 */
[----:B------:R-:W-:-:S04]  /*0f50*/  ULDC.64 UR4, c[0x0][0x3f8] ;  /* 0x0000fe0000047ab9 */ /* 0x000fc80000000a00 */
[----:B------:R0:W5:Y:S01]  /*0f60*/  @P0 LDG.E R0, desc[UR60][R6.64] ;  /* 0x0000003c06000981 */ /* 0x000162000c1e1900 */
[----:B------:R-:W-:Y:S01]  /*0f70*/  ISETP.NE.U32.AND P0, PT, RZ, UR6, PT ;  /* 0x00000006ff007c0c */ /* 0x000fe2000bf05070 */
[----:B------:R-:W-:-:S03]  /*0f80*/  UISETP.NE.U32.AND UP0, UPT, UR4, URZ, UPT ;  /* 0x0000003f0400728c */ /* 0x000fc6000bf05070 */
[----:B------:R-:W-:Y:S01]  /*0f90*/  ISETP.NE.AND.EX P0, PT, RZ, UR7, PT, P0 ;  /* 0x00000007ff007c0c */ /* 0x000fe2000bf05300 */
[----:B------:R-:W-:Y:S01]  /*0fa0*/  UISETP.NE.AND.EX UP0, UPT, UR5, URZ, UPT, UP0 ;  /* 0x0000003f0500728c */ /* 0x000fe2000bf05300 */
[----:B------:R-:W-:Y:S02]  /*0fb0*/  ULDC UR4, c[0x0][0x404] ;  /* 0x0001010000047ab9 */ /* 0x000fe40000000800 */
[----:B------:R-:W-:Y:S01]  /*0fc0*/  ULDC UR5, c[0x0][0x2e0] ;  /* 0x0000b80000057ab9 */ /* 0x000fe20000000800 */
[----:B------:R-:W-:-:S04]  /*0fd0*/  USEL UR4, UR4, 0x1, UP0 ;  /* 0x0000000104047887 */ /* 0x000fc80008000000 */
[----:B------:R-:W-:-:S04]  /*0fe0*/  UIMAD UR4, UR4, UR5, URZ ;  /* 0x00000005040472a4 */ /* 0x000fc8000f8e023f */
[C---:B------:R-:W-:Y:S02]  /*0ff0*/  @P0 LEA R4, P1, R145.reuse, UR6, 0x2 ;  /* 0x0000000691040c11 */ /* 0x040fe4000f8210ff */
[----:B------:R-:W-:Y:S02]  /*1000*/  IMAD.U32 R23, RZ, RZ, UR4 ;  /* 0x00000004ff177e24 */ /* 0x000fe4000f8e00ff */
[----:B------:R-:W-:-:S05]  /*1010*/  @P0 LEA.HI.X R5, R145, UR7, R148, 0x2, P1 ;  /* 0x0000000791050c11 */ /* 0x000fca00088f1494 */
[----:B------:R0:W5:Y:S01]  /*1020*/  @P0 LDG.E R23, desc[UR60][R4.64] ;  /* 0x0000003c04170981 */ /* 0x000162000c1e1900 */
[----:B-1--4-:R-:W-:Y:S05]  /*1030*/  @P0 BRA `(.L_x_125) ;  /* 0x0000000000240947 */ /* 0x012fea0003800000 */
[----:B------:R-:W-:Y:S02]  /*1040*/  ULDC.64 UR4, c[0x0][0xa08] ;  /* 0x0002820000047ab9 */ /* 0x000fe40000000a00 */
[----:B------:R-:W-:-:S04]  /*1050*/  ISETP.NE.U32.AND P0, PT, RZ, UR4, PT ;  /* 0x00000004ff007c0c */ /* 0x000fc8000bf05070 */
[----:B------:R-:W-:-:S13]  /*1060*/  ISETP.NE.AND.EX P0, PT, RZ, UR5, PT, P0 ;  /* 0x00000005ff007c0c */ /* 0x000fda000bf05300 */
[----:B------:R-:W-:Y:S05]  /*1070*/  @!P0 BRA `(.L_x_125) ;  /* 0x0000000000148947 */ /* 0x000fea0003800000 */
[----:B0-----:R-:W0:Y:S02]  /*1080*/  LDC.64 R4, c[0x0][0xa08] ;  /* 0x00028200ff047b82 */ /* 0x001e240000000a00 */
[----:B0-----:R-:W-:-:S05]  /*1090*/  IMAD.WIDE R4, R145, 0x4, R4 ;  /* 0x0000000491047825 */ /* 0x001fca00078e0204 */
[----:B-----5:R-:W2:Y:S04]  /*10a0*/  LDG.E R23, desc[UR60][R4.64] ;  /* 0x0000003c04177981 */ /* 0x020ea8000c1e1900 */
[----:B------:R-:W2:Y:S02]  /*10b0*/  LDG.E R6, desc[UR60][R4.64+0x4] ;  /* 0x0000043c04067981 */ /* 0x000ea4000c1e1900 */
[----:B--2---:R-:W-:-:S07]  /*10c0*/  IMAD.IADD R23, R6, 0x1, -R23 ;  /* 0x0000000106177824 */ /* 0x004fce00078e0a17 */
.L_x_125:
[----:B-----5:R-:W-:Y:S01]  /*10d0*/  IMAD.IADD R23, R23, 0x1, -R0 ;  /* 0x0000000117177824 */ /* 0x020fe200078e0a00 */
[----:B------:R-:W-:Y:S01]  /*10e0*/  PLOP3.LUT P0, PT, PT, PT, PT, 0x80, 0x0 ;  /* 0x000000000000781c */ /* 0x000fe20003f0f070 */
[----:B------:R-:W-:Y:S01]  /*10f0*/  IMAD.MOV.U32 R147, RZ, RZ, R29 ;  /* 0x000000ffff937224 */ /* 0x000fe200078e001d */
[----:B------:R-:W-:Y:S01]  /*1100*/  CS2R R38, SRZ ;  /* 0x0000000000267805 */ /* 0x000fe2000001ff00 */
[C---:B------:R-:W-:Y:S01]  /*1110*/  VIADD R0, R23.reuse, 0x8f ;  /* 0x0000008f17007836 */ /* 0x040fe20000000000 */
[----:B------:R-:W-:Y:S01]  /*1120*/  ISETP.GE.AND P1, PT, R23, 0x1, PT ;  /* 0x000000011700780c */ /* 0x000fe20003f26270 */
[----:B------:R-:W-:Y:S01]  /*1130*/  IMAD.MOV.U32 R146, RZ, RZ, R30 ;  /* 0x000000ffff927224 */ /* 0x000fe200078e001e */
[----:B------:R-:W-:Y:S01]  /*1140*/  CS2R R34, SRZ ;  /* 0x0000000000227805 */ /* 0x000fe2000001ff00 */
[----:B------:R-:W-:Y:S01]  /*1150*/  IMAD.HI R0, R0, 0x38e38e39, RZ ;  /* 0x38e38e3900007827 */ /* 0x000fe200078e02ff */
[----:B------:R-:W-:Y:S02]  /*1160*/  CS2R R32, SRZ ;  /* 0x0000000000207805 */ /* 0x000fe4000001ff00 */
[----:B------:R-:W-:-:S02]  /*1170*/  CS2R R44, SRZ ;  /* 0x00000000002c7805 */ /* 0x000fc4000001ff00 */
[----:B------:R-:W-:Y:S02]  /*1180*/  CS2R R36, SRZ ;  /* 0x0000000000247805 */ /* 0x000fe4000001ff00 */
[----:B------:R-:W-:Y:S02]  /*1190*/  CS2R R42, SRZ ;  /* 0x00000000002a7805 */ /* 0x000fe4000001ff00 */
[----:B------:R-:W-:Y:S02]  /*11a0*/  SHF.R.U32.HI R3, RZ, 0x1f, R0 ;  /* 0x0000001fff037819 */ /* 0x000fe40000011600 */
[----:B------:R-:W-:Y:S02]  /*11b0*/  CS2R R48, SRZ ;  /* 0x0000000000307805 */ /* 0x000fe4000001ff00 */
[----:B------:R-:W-:Y:S02]  /*11c0*/  CS2R R46, SRZ ;  /* 0x00000000002e7805 */ /* 0x000fe4000001ff00 */
[----:B------:R-:W-:-:S02]  /*11d0*/  CS2R R40, SRZ ;  /* 0x0000000000287805 */ /* 0x000fc4000001ff00 */
[----:B------:R-:W-:Y:S01]  /*11e0*/  LEA.HI.SX32 R22, R0, R3, 0x1b ;  /* 0x0000000300167211 */ /* 0x000fe200078fdaff */
[----:B------:R-:W-:Y:S01]  /*11f0*/  IMAD.MOV.U32 R3, RZ, RZ, RZ ;  /* 0x000000ffff037224 */ /* 0x000fe200078e00ff */
[----:B------:R-:W-:Y:S02]  /*1200*/  MOV R0, RZ ;  /* 0x000000ff00007202 */ /* 0x000fe40000000f00 */
        /* <DEDUP_REMOVED lines=11> */
[----:B0-----:R-:W-:Y:S01]  /*12c0*/  CS2R R6, SRZ ;  /* 0x0000000000067805 */ /* 0x001fe2000001ff00 */
[----:B------:R-:W-:Y:S01]  /*12d0*/  IMAD.MOV.U32 R8, RZ, RZ, RZ ;  /* 0x000000ffff087224 */ /* 0x000fe200078e00ff */
[----:B------:R-:W-:Y:S01]  /*12e0*/  CS2R R80, SRZ ;  /* 0x0000000000507805 */ /* 0x000fe2000001ff00 */
[----:B------:R-:W-:Y:S02]  /*12f0*/  IMAD.MOV.U32 R20, RZ, RZ, RZ ;  /* 0x000000ffff147224 */ /* 0x000fe400078e00ff */
[----:B------:R-:W-:Y:S02]  /*1300*/  IMAD.MOV.U32 R83, RZ, RZ, RZ ;  /* 0x000000ffff537224 */ /* 0x000fe400078e00ff */
[----:B------:R-:W-:Y:S01]  /*1310*/  IMAD.MOV.U32 R85, RZ, RZ, RZ ;  /* 0x000000ffff557224 */ /* 0x000fe200078e00ff */
[----:B------:R-:W-:Y:S06]  /*1320*/  @!P1 BRA `(.L_x_126) ;  /* 0x0000008c00809947 */ /* 0x000fec0003800000 */
[----:B------:R-:W0:Y:S01]  /*1330*/  SHFL.IDX PT, R0, R151, RZ, 0x1f ;  /* 0x00001fff97007589 */ /* 0x000e2200000e0000 */
[----:B------:R-:W-:-:S04]  /*1340*/  UIADD3 UR6, UR36, 0x24300, URZ ;  /* 0x0002430024067890 */ /* 0x000fc8000fffe03f */
[----:B------:R-:W-:-:S06]  /*1350*/  ULOP3.LUT UP0, URZ, UR6, 0x9f, URZ, 0xc0, !UPT ;  /* 0x0000009f063f7892 */ /* 0x000fcc000f80c03f */
[----:B------:R-:W-:Y:S02]  /*1360*/  PLOP3.LUT P0, PT, PT, PT, UP0, 0x80, 0x0 ;  /* 0x000000000000781c */ /* 0x000fe40003f0f008 */
[----:B0-----:R-:W-:-:S13]  /*1370*/  R2UR UR38, R0 ;  /* 0x00000000002672ca */ /* 0x001fda00000e0000 */
[----:B------:R-:W-:-:S04]  /*1380*/  UIMAD.WIDE UR4, UR38, 0x55555556, URZ ;  /* 0x55555556260478a5 */ /* 0x000fc8000f8e023f */
[----:B------:R-:W-:-:S04]  /*1390*/  ULEA.HI UR5, UR5, UR5, URZ, 0x1 ;  /* 0x0000000505057291 */ /* 0x000fc8000f8f083f */
[----:B------:R-:W-:-:S04]  /*13a0*/  UIMAD UR40, UR5, -0x3, UR38 ;  /* 0xfffffffd052878a4 */ /* 0x000fc8000f8e0226 */
[----:B------:R-:W-:-:S04]  /*13b0*/  ULEA UR4, UR40, UR6, 0xb ;  /* 0x0000000628047291 */ /* 0x000fc8000f8e583f */
[----:B------:R-:W-:-:S04]  /*13c0*/  USHF.R.U32.HI UR4, URZ, 0x4, UR4 ;  /* 0x000000043f047899 */ /* 0x000fc80008011604 */
[----:B------:R-:W-:Y:S01]  /*13d0*/  ULOP3.LUT UR37, UR4, 0x3fff, URZ, 0xc0, !UPT ;  /* 0x00003fff04257892 */ /* 0x000fe2000f8ec03f */
[----:B------:R-:W-:Y:S11]  /*13e0*/  @!P0 BRA `(.L_x_127) ;  /* 0x0000000000408947 */ /* 0x000ff60003800000 */
[----:B------:R-:W-:Y:S01]  /*13f0*/  MOV R0, 0x0 ;  /* 0x0000000000007802 */ /* 0x000fe20000000f00 */
[----:B------:R-:W-:Y:S01]  /*1400*/  ULDC.64 UR4, c[0x4][0xa8] ;  /* 0x01002a0000047ab9 */ /* 0x000fe20000000a00 */
[----:B------:R-:W-:Y:S01]  /*1410*/  ULDC.64 UR6, c[0x4][0x20] ;  /* 0x0100080000067ab9 */ /* 0x000fe20000000a00 */
[----:B------:R-:W-:Y:S01]  /*1420*/  IMAD.U32 R4, RZ, RZ, UR4 ;  /* 0x00000004ff047e24 */ /* 0x000fe2000f8e00ff */
[----:B------:R0:W1:Y:S01]  /*1430*/  LDC.64 R14, c[0x4][R0] ;  /* 0x01000000000e7b82 */ /* 0x0000620000000a00 */
[----:B------:R-:W-:Y:S01]  /*1440*/  MOV R5, UR5 ;  /* 0x0000000500057c02 */ /* 0x000fe20008000f00 */
[----:B------:R-:W-:Y:S01]  /*1450*/  ULDC.64 UR4, c[0x4][0xb0] ;  /* 0x01002c0000047ab9 */ /* 0x000fe20000000a00 */
[----:B------:R-:W-:Y:S01]  /*1460*/  IMAD.U32 R10, RZ, RZ, UR6 ;  /* 0x00000006ff0a7e24 */ /* 0x000fe2000f8e00ff */
[----:B------:R-:W-:Y:S01]  /*1470*/  MOV R13, RZ ;  /* 0x000000ff000d7202 */ /* 0x000fe20000000f00 */
[----:B------:R-:W-:Y:S02]  /*1480*/  IMAD.U32 R6, RZ, RZ, UR4 ;  /* 0x00000004ff067e24 */ /* 0x000fe4000f8e00ff */
[----:B------:R-:W-:-:S02]  /*1490*/  IMAD.U32 R7, RZ, RZ, UR5 ;  /* 0x00000005ff077e24 */ /* 0x000fc4000f8e00ff */
[----:B------:R-:W-:Y:S02]  /*14a0*/  IMAD.U32 R11, RZ, RZ, UR7 ;  /* 0x00000007ff0b7e24 */ /* 0x000fe4000f8e00ff */
[----:B------:R-:W-:Y:S02]  /*14b0*/  IMAD.MOV.U32 R8, RZ, RZ, 0x70 ;  /* 0x00000070ff087424 */ /* 0x000fe400078e00ff */
[----:B0-----:R-:W-:-:S07]  /*14c0*/  IMAD.MOV.U32 R12, RZ, RZ, 0x1 ;  /* 0x00000001ff0c7424 */ /* 0x001fce00078e00ff */
[----:B------:R-:W-:-:S07]  /*14d0*/  LEPC R20, `(.L_x_127) ;  /* 0x000000001014794e */ /* 0x000fce0000000000 */
[----:B-1----:R-:W-:Y:S05]  /*14e0*/  CALL.ABS.NOINC R14 ;  /* 0x000000000e007343 */ /* 0x002fea0003c00000 */
.L_x_127:
[----:B------:R-:W-:Y:S02]  /*14f0*/  LEA.HI R0, R149, R149, RZ, 0x1 ;  /* 0x0000009595007211 */ /* 0x000fe400078f08ff */
[----:B------:R-:W-:Y:S02]  /*1500*/  ISETP.NE.AND P0, PT, R144, 0x3, PT ;  /* 0x000000039000780c */ /* 0x000fe40003f05270 */
[----:B------:R-:W-:-:S05]  /*1510*/  LOP3.LUT R0, R0, 0xfffffffe, RZ, 0xc0, !PT ;  /* 0xfffffffe00007812 */ /* 0x000fca00078ec0ff */
[----:B------:R-:W-:-:S05]  /*1520*/  IMAD.IADD R0, R149, 0x1, -R0 ;  /* 0x0000000195007824 */ /* 0x000fca00078e0a00 */
[----:B------:R-:W-:-:S04]  /*1530*/  SHF.L.U32 R0, R0, 0x1f, RZ ;  /* 0x0000001f00007819 */ /* 0x000fc800000006ff */
[----:B------:R-:W0:Y:S02]  /*1540*/  SYNCS.PHASECHK.TRANS64.TRYWAIT P1, [UR36+0x31c00], R0 ;  /* 0x031c0000ff0075a7 */ /* 0x000e240008020164 */
[----:B0-----:R-:W-:Y:S05]  /*1550*/  @!P1 BRA `(.L_x_128) ;  /* 0x000000e800209947 */ /* 0x001fea0003800000 */
.L_x_244:
[----:B------:R-:W-:Y:S05]  /*1560*/  @!P0 BRA `(.L_x_129) ;  /* 0x0000000000048947 */ /* 0x000fea0003800000 */
[----:B------:R-:W-:Y:S01]  /*1570*/  BPT.TRAP 0x1 ;  /* 0x000000040000795c */ /* 0x000fe20000300000 */
.L_x_129:
[----:B0-----:R-:W-:Y:S01]  /*1580*/  IMAD.U32 R0, RZ, RZ, UR39 ;  /* 0x00000027ff007e24 */ /* 0x001fe2000f8e00ff */
[----:B------:R-:W-:-:S04]  /*1590*/  SHF.L.U32 R3, R16, 0x1f, RZ ;  /* 0x0000001f10037819 */ /* 0x000fc800000006ff */
[----:B------:R-:W-:-:S04]  /*15a0*/  LEA R0, R0, UR36, 0x3 ;  /* 0x0000002400007c11 */ /* 0x000fc8000f8e18ff */
[----:B------:R0:W1:Y:S01]  /*15b0*/  SYNCS.PHASECHK.TRANS64.TRYWAIT P2, [R0+URZ+0x31c30], R3 ;  /* 0x031c3003000075a7 */ /* 0x000062000804017f */
[----:B------:R-:W-:Y:S05]  /*15c0*/  @!P0 BRA `(.L_x_130) ;  /* 0x0000000000048947 */ /* 0x000fea0003800000 */
[----:B------:R-:W-:Y:S01]  /*15d0*/  BPT.TRAP 0x1 ;  /* 0x000000040000795c */ /* 0x000fe20000300000 */
.L_x_130:
[----:B------:R-:W2:Y:S01]  /*15e0*/  S2R R4, SR_TID.X ;  /* 0x0000000000047919 */ /* 0x000ea20000002100 */
[----:B------:R-:W-:Y:S01]  /*15f0*/  IMAD.MOV.U32 R71, RZ, RZ, RZ ;  /* 0x000000ffff477224 */ /* 0x000fe200078e00ff */
[----:B--2---:R-:W-:Y:S01]  /*1600*/  LOP3.LUT P1, RZ, R4, 0x7f, RZ, 0xc0, !PT ;  /* 0x0000007f04ff7812 */ /* 0x004fe2000782c0ff */
[----:B-1----:R-:W-:-:S12]  /*1610*/  @P2 BRA `(.L_x_131) ;  /* 0x0000000000082947 */ /* 0x002fd80003800000 */
[----:B------:R-:W1:Y:S02]  /*1620*/  SYNCS.PHASECHK.TRANS64.TRYWAIT P2, [R0+URZ+0x31c30], R3 ;  /* 0x031c3003000075a7 */ /* 0x000e64000804017f */
[----:B-1----:R-:W-:Y:S05]  /*1630*/  @!P2 BRA `(.L_x_132) ;  /* 0x000000e80000a947 */ /* 0x002fea0003800000 */
.L_x_131:
[----:B------:R-:W-:Y:S05]  /*1640*/  WARPSYNC.ALL ;  /* 0x0000000000007948 */ /* 0x000fea0003800000 */
[----:B------:R-:W-:Y:S01]  /*1650*/  UIADD3 UR4, UR36, 0x16a00, URZ ;  /* 0x00016a0024047890 */ /* 0x000fe2000fffe03f */
[----:B------:R-:W-:Y:S01]  /*1660*/  WARPGROUP.ARRIVE ;  /* 0x00000000000079c5 */ /* 0x000fe20000000000 */
[----:B------:R-:W-:Y:S01]  /*1670*/  ULEA UR40, UR40, UR36, 0xc ;  /* 0x0000002428287291 */ /* 0x000fe2000f8e603f */
[----:B------:R-:W-:Y:S01]  /*1680*/  P2R R14, PR, RZ, 0x1 ;  /* 0x00000001ff0e7803 */ /* 0x000fe20000000000 */
[----:B------:R-:W-:Y:S01]  /*1690*/  USHF.R.U32.HI UR4, URZ, 0x4, UR4 ;  /* 0x000000043f047899 */ /* 0x000fe20008011604 */
[----:B01----:R-:W-:Y:S01]  /*16a0*/  @!P1 VIADD R0, R0, 0x31c40 ;  /* 0x00031c4000009836 */ /* 0x003fe20000000000 */
        /* <DEDUP_REMOVED lines=9> */
[----:B------:R-:W-:Y:S01]  /*1740*/  UIADD3 UR6, UR26, 0x40, URZ ;  /* 0x000000401a067890 */ /* 0x000fe2000fffe03f */
[----:B------:R-:W-:-:S03]  /*1750*/  UMOV UR5, UR25 ;  /* 0x0000001900057c82 */ /* 0x000fc60008000000 */
[----:B------:R-:W-:Y:S01]  /*1760*/  UMOV UR4, UR24 ;  /* 0x0000001800047c82 */ /* 0x000fe20008000000 */
[----:B------:R-:W-:Y:S01]  /*1770*/  UMOV UR7, 0x80000020 ;  /* 0x8000002000077882 */ /* 0x000fe20000000000 */
[----:B------:R-:W-:Y:S01]  /*1780*/  HGMMA.64x16x16.F32 R96, gdesc[UR24], RZ, !UPT, gsb0 ;  /* 0x00200000186079f0 */ /* 0x000fe2000c0008ff */
[----:B------:R-:W-:Y:S02]  /*1790*/  UIADD3 UR8, UR26, 0x80, URZ ;  /* 0x000000801a087890 */ /* 0x000fe4000fffe03f */
[----:B------:R-:W-:Y:S02]  /*17a0*/  UIADD3 UR9, UR26, 0xc0, URZ ;  /* 0x000000c01a097890 */ /* 0x000fe4000fffe03f */
        /* <DEDUP_REMOVED lines=14> */
[----:B------:R-:W-:-:S02]  /*1890*/  WARPGROUP.DEPBAR.LE gsb0, 0x0 ;  /* 0x00008000000079c5 */ /* 0x000fc40000010000 */
        /* <DEDUP_REMOVED lines=99> */
[----:B------:R-:W-:Y:S01]  /*1ed0*/  UMOV UR11, 0x80000020 ;  /* 0x80000020000b7882 */ /* 0x000fe20000000000 */
        /* <DEDUP_REMOVED lines=184> */
[----:B------:R-:W0:Y:S01]  /*2a60*/  MUFU.TANH R7, R7 ;  /* 0x0000000700077308 */ /* 0x000e220000002400 */
[----:B------:R-:W-:Y:S01]  /*2a70*/  UMOV UR23, 0x80000020 ;  /* 0x8000002000177882 */ /* 0x000fe20000000000 */
[----:B------:R-:W-:Y:S01]  /*2a80*/  FMUL.FTZ R3, R98, UR6 ;  /* 0x0000000662037c20 */ /* 0x000fe20008410000 */
[----:B------:R-:W-:Y:S01]  /*2a90*/  FMUL.FTZ R5, R99, UR6 ;  /* 0x0000000663057c20 */ /* 0x000fe20008410000 */
[----:B------:R-:W-:-:S04]  /*2aa0*/  FMUL.FTZ R11, R102, UR6 ;  /* 0x00000006660b7c20 */ /* 0x000fc80008410000 */
[----:B------:R-:W-:Y:S08]  /*2ab0*/  MUFU.TANH R9, R9 ;  /* 0x0000000900097308 */ /* 0x000ff00000002400 */
[----:B------:R-:W1:Y:S08]  /*2ac0*/  MUFU.TANH R10, R10 ;  /* 0x0000000a000a7308 */ /* 0x000e700000002400 */
        /* <DEDUP_REMOVED lines=10> */
[----:B------:R-:W-:Y:S01]  /*2b70*/  MUFU.TANH R11, R11 ;  /* 0x0000000b000b7308 */ /* 0x000fe20000002400 */
[----:B------:R-:W-:Y:S01]  /*2b80*/  HGMMA.64x16x16.F32 R80, gdesc[UR20], R80, gsb0 ;  /* 0x00200000145079f0 */ /* 0x000fe20008000850 */
[----:B------:R-:W-:Y:S01]  /*2b90*/  UIADD3 UR22, UR26, 0x542, URZ ;  /* 0x000005421a167890 */ /* 0x000fe2000fffe03f */
[----:B------:R-:W-:Y:S01]  /*2ba0*/  FMUL.FTZ R15, R90, UR6 ;  /* 0x000000065a0f7c20 */ /* 0x000fe20008410000 */
[----:B------:R-:W-:Y:S01]  /*2bb0*/  UMOV UR23, 0x80000020 ;  /* 0x8000002000177882 */ /* 0x000fe20000000000 */
[----:B------:R-:W-:Y:S01]  /*2bc0*/  FMUL.FTZ R13, R91, UR6 ;  /* 0x000000065b0d7c20 */ /* 0x000fe20008410000 */
[----:B------:R-:W-:Y:S01]  /*2bd0*/  FMUL.FTZ R64, R94, UR6 ;  /* 0x000000065e407c20 */ /* 0x000fe20008410000 */
[----:B------:R-:W-:Y:S01]  /*2be0*/  FMUL.FTZ R21, R95, UR6 ;  /* 0x000000065f157c20 */ /* 0x000fe20008410000 */
[----:B------:R-:W-:Y:S08]  /*2bf0*/  MUFU.TANH R65, R65 ;  /* 0x0000004100417308 */ /* 0x000ff00000002400 */
[----:B------:R-:W-:Y:S08]  /*2c00*/  MUFU.TANH R67, R67 ;  /* 0x0000004300437308 */ /* 0x000ff00000002400 */
[----:B------:R-:W-:Y:S08]  /*2c10*/  MUFU.TANH R69, R69 ;  /* 0x0000004500457308 */ /* 0x000ff00000002400 */
[----:B------:R-:W-:Y:S08]  /*2c20*/  MUFU.TANH R12, R12 ;  /* 0x0000000c000c7308 */ /* 0x000ff00000002400 */
        /* <DEDUP_REMOVED lines=11> */
[----:B------:R-:W4:Y:S01]  /*2ce0*/  MUFU.TANH R20, R20 ;  /* 0x0000001400147308 */ /* 0x000f220000002400 */
[----:B------:R-:W-:Y:S01]  /*2cf0*/  UMOV UR23, 0x80000020 ;  /* 0x8000002000177882 */ /* 0x000fe20000000000 */
[----:B------:R-:W-:Y:S01]  /*2d00*/  FMUL.FTZ R68, R82, UR6 ;  /* 0x0000000652447c20 */ /* 0x000fe20008410000 */
[----:B------:R-:W-:Y:S01]  /*2d10*/  FMUL.FTZ R81, R81, UR6 ;  /* 0x0000000651517c20 */ /* 0x000fe20008410000 */
[----:B------:R-:W-:-:S04]  /*2d20*/  FMUL.FTZ R85, R85, UR6 ;  /* 0x0000000655557c20 */ /* 0x000fc80008410000 */
[----:B------:R-:W-:Y:S08]  /*2d30*/  MUFU.TANH R64, R64 ;  /* 0x0000004000407308 */ /* 0x000ff00000002400 */
        /* <DEDUP_REMOVED lines=14> */
[----:B------:R-:W-:Y:S01]  /*2e20*/  FMUL.FTZ R76, R79, UR6 ;  /* 0x000000064f4c7c20 */ /* 0x000fe20008410000 */
[----:B------:R-:W-:Y:S01]  /*2e30*/  UMOV UR23, 0x80000020 ;  /* 0x8000002000177882 */ /* 0x000fe20000000000 */
        /* <DEDUP_REMOVED lines=19> */
[----:B------:R-:W5:Y:S01]  /*2f70*/  MUFU.TANH R72, R72 ;  /* 0x0000004800487308 */ /* 0x000f620000002400 */
[----:B------:R-:W-:Y:S01]  /*2f80*/  FMUL.FTZ R60, R60, UR6 ;  /* 0x000000063c3c7c20 */ /* 0x000fe20008410000 */
[----:B------:R-:W-:-:S06]  /*2f90*/  FMUL.FTZ R58, R58, UR6 ;  /* 0x000000063a3a7c20 */ /* 0x000fcc0008410000 */
        /* <DEDUP_REMOVED lines=11> */
[----:B------:R-:W5:Y:S01]  /*3050*/  MUFU.TANH R60, R60 ;  /* 0x0000003c003c7308 */ /* 0x000f620000002400 */
[----:B------:R-:W-:Y:S01]  /*3060*/  HGMMA.64x16x16.F32 R40, gdesc[UR20], R40, gsb0 ;  /* 0x00200000142879f0 */ /* 0x000fe20008000828 */
[----:B------:R-:W-:Y:S01]  /*3070*/  UIADD3 UR22, UR26, 0x642, URZ ;  /* 0x000006421a167890 */ /* 0x000fe2000fffe03f */
[----:B------:R-:W-:Y:S01]  /*3080*/  IMAD R6, R22, -0x90, R49 ;  /* 0xffffff7016067824 */ /* 0x000fe200078e0231 */
[----:B------:R-:W-:Y:S01]  /*3090*/  UMOV UR23, 0x80000020 ;  /* 0x8000002000177882 */ /* 0x000fe20000000000 */
[----:B------:R-:W-:Y:S01]  /*30a0*/  FMUL.FTZ R54, R54, UR6 ;  /* 0x0000000636367c20 */ /* 0x000fe20008410000 */
[----:B------:R-:W-:Y:S01]  /*30b0*/  FMUL.FTZ R48, R48, UR6 ;  /* 0x0000000630307c20 */ /* 0x000fe20008410000 */
[----:B------:R-:W-:Y:S01]  /*30c0*/  FMUL.FTZ R52, R52, UR6 ;  /* 0x0000000634347c20 */ /* 0x000fe20008410000 */
[C---:B------:R-:W-:Y:S01]  /*30d0*/  ISETP.GT.AND P5, PT, R6.reuse, 0x8, PT ;  /* 0x000000080600780c */ /* 0x040fe20003fa4270 */
[----:B------:R-:W5:Y:S01]  /*30e0*/  MUFU.TANH R76, R76 ;  /* 0x0000004c004c7308 */ /* 0x000f620000002400 */
[C---:B------:R-:W-:Y:S01]  /*30f0*/  ISETP.GT.AND P4, PT, R6.reuse, 0x9, PT ;  /* 0x000000090600780c */ /* 0x040fe20003f84270 */
[----:B------:R-:W-:Y:S01]  /*3100*/  FMUL.FTZ R53, R53, UR6 ;  /* 0x0000000635357c20 */ /* 0x000fe20008410000 */
[C---:B------:R-:W-:Y:S01]  /*3110*/  ISETP.GT.AND P2, PT, R6.reuse, RZ, PT ;  /* 0x000000ff0600720c */ /* 0x040fe20003f44270 */
[----:B------:R-:W-:Y:S01]  /*3120*/  FMUL.FTZ R93, R55, UR6 ;  /* 0x00000006375d7c20 */ /* 0x000fe20008410000 */
[----:B------:R-:W-:-:S02]  /*3130*/  ISETP.GT.AND P6, PT, R6, 0x1, PT ;  /* 0x000000010600780c */ /* 0x000fc40003fc4270 */
[----:B0-----:R-:W-:Y:S01]  /*3140*/  FSEL R59, R7, -INF , P5 ;  /* 0xff800000073b7808 */ /* 0x001fe20002800000 */
[----:B------:R-:W0:Y:S01]  /*3150*/  MUFU.TANH R86, R86 ;  /* 0x0000005600567308 */ /* 0x000e220000002400 */
[----:B-1----:R-:W-:Y:S02]  /*3160*/  FSEL R7, R10, -INF , P4 ;  /* 0xff8000000a077808 */ /* 0x002fe40002000000 */
[----:B------:R-:W-:Y:S02]  /*3170*/  FSEL R63, R9, -INF , P4 ;  /* 0xff800000093f7808 */ /* 0x000fe40002000000 */
[----:B------:R-:W-:Y:S02]  /*3180*/  ISETP.GT.AND P4, PT, R6, 0x20, PT ;  /* 0x000000200600780c */ /* 0x000fe40003f84270 */
[----:B--2---:R-:W-:Y:S01]  /*3190*/  FSEL R57, R4, -INF , P2 ;  /* 0xff80000004397808 */ /* 0x004fe20001000000 */
[----:B------:R-:W1:Y:S01]  /*31a0*/  MUFU.TANH R58, R58 ;  /* 0x0000003a003a7308 */ /* 0x000e620000002400 */
[----:B---3--:R-:W-:-:S02]  /*31b0*/  FSEL R8, R8, -INF , P6 ;  /* 0xff80000008087808 */ /* 0x008fc40003000000 */
[----:B----4-:R-:W-:Y:S02]  /*31c0*/  FSEL R79, R20, -INF , P4 ;  /* 0xff800000144f7808 */ /* 0x010fe40002000000 */
[----:B------:R-:W-:Y:S02]  /*31d0*/  FMNMX.FTZ R20, R57, R8, !PT ;  /* 0x0000000839147209 */ /* 0x000fe40007810000 */
[C---:B------:R-:W-:Y:S01]  /*31e0*/  ISETP.GT.AND P3, PT, R6.reuse, 0x10, PT ;  /* 0x000000100600780c */ /* 0x040fe20003f64270 */
[----:B------:R-:W2:Y:S01]  /*31f0*/  MUFU.TANH R48, R48 ;  /* 0x0000003000307308 */ /* 0x000ea20000002400 */
[----:B------:R-:W-:Y:S02]  /*3200*/  FMNMX.FTZ R20, R59, R20, !PT ;  /* 0x000000143b147209 */ /* 0x000fe40007810000 */
[----:B------:R-:W-:Y:S02]  /*3210*/  FSEL R3, R3, -INF , P2 ;  /* 0xff80000003037808 */ /* 0x000fe40001000000 */
[----:B------:R-:W-:-:S02]  /*3220*/  ISETP.GT.AND P2, PT, R6, 0x11, PT ;  /* 0x000000110600780c */ /* 0x000fc40003f44270 */
[----:B------:R-:W-:Y:S01]  /*3230*/  FSEL R65, R65, -INF , P3 ;  /* 0xff80000041417808 */ /* 0x000fe20001800000 */
[----:B------:R-:W3:Y:S01]  /*3240*/  MUFU.TANH R84, R84 ;  /* 0x0000005400547308 */ /* 0x000ee20000002400 */
[----:B------:R-:W-:Y:S02]  /*3250*/  FMNMX.FTZ R20, R63, R20, !PT ;  /* 0x000000143f147209 */ /* 0x000fe40007810000 */
[----:B------:R-:W-:Y:S02]  /*3260*/  FSEL R4, R5, -INF , P6 ;  /* 0xff80000005047808 */ /* 0x000fe40003000000 */
[----:B------:R-:W-:Y:S02]  /*3270*/  ISETP.GT.AND P6, PT, R6, 0x18, PT ;  /* 0x000000180600780c */ /* 0x000fe40003fc4270 */
[----:B------:R-:W-:Y:S01]  /*3280*/  FSEL R67, R67, -INF , P2 ;  /* 0xff80000043437808 */ /* 0x000fe20001000000 */
[----:B------:R-:W4:Y:S01]  /*3290*/  MUFU.TANH R87, R87 ;  /* 0x0000005700577308 */ /* 0x000f220000002400 */
[----:B------:R-:W-:-:S02]  /*32a0*/  FMNMX.FTZ R20, R65, R20, !PT ;  /* 0x0000001441147209 */ /* 0x000fc40007810000 */
[----:B------:R-:W-:Y:S01]  /*32b0*/  FSEL R5, R11, -INF , P5 ;  /* 0xff8000000b057808 */ /* 0x000fe20002800000 */
[----:B------:R-:W-:Y:S02]  /*32c0*/  WARPGROUP.DEPBAR.LE gsb0, 0x0 ;  /* 0x00008000000079c5 */ /* 0x000fe40000010000 */
[----:B------:R-:W-:Y:S01]  /*32d0*/  WARPGROUP.ARRIVE ;  /* 0x00000000000079c5 */ /* 0x000fe20000000000 */
[----:B------:R-:W-:Y:S01]  /*32e0*/  ISETP.GT.AND P5, PT, R6, 0x19, PT ;  /* 0x000000190600780c */ /* 0x000fe20003fa4270 */
[----:B------:R-:W-:Y:S01]  /*32f0*/  FMUL.FTZ R97, R46, UR6 ;  /* 0x000000062e617c20 */ /* 0x000fe20008410000 */
[----:B------:R-:W-:Y:S01]  /*3300*/  FSEL R69, R69, -INF , P6 ;  /* 0xff80000045457808 */ /* 0x000fe20003000000 */
[----:B------:R-:W-:Y:S01]  /*3310*/  FMUL.FTZ R41, R41, UR6 ;  /* 0x0000000629297c20 */ /* 0x000fe20008410000 */
[----:B------:R-:W-:Y:S01]  /*3320*/  FMNMX.FTZ R20, R67, R20, !PT ;  /* 0x0000001443147209 */ /* 0x000fe20007810000 */
[----:B------:R-:W-:Y:S01]  /*3330*/  HGMMA.64x16x16.F32 R32, gdesc[UR20], R32, gsb0 ;  /* 0x00200000142079f0 */ /* 0x000fe20008000820 */
[----:B------:R-:W-:Y:S01]  /*3340*/  FSEL R73, R12, -INF , P5 ;  /* 0xff8000000c497808 */ /* 0x000fe20002800000 */
[----:B------:R-:W-:Y:S01]  /*3350*/  UIADD3 UR22, UR26, 0x682, URZ ;  /* 0x000006821a167890 */ /* 0x000fe2000fffe03f */
[----:B------:R-:W-:Y:S01]  /*3360*/  FMNMX.FTZ R20, R69, R20, !PT ;  /* 0x0000001445147209 */ /* 0x000fe20007810000 */
[----:B------:R0:W-:Y:S01]  /*3370*/  MUFU.TANH R10, R41 ;  /* 0x00000029000a7308 */ /* 0x0001e20000002400 */
[----:B------:R-:W-:Y:S01]  /*3380*/  FSEL R9, R15, -INF , P3 ;  /* 0xff8000000f097808 */ /* 0x000fe20001800000 */
[----:B------:R-:W-:Y:S01]  /*3390*/  UMOV UR23, 0x80000020 ;  /* 0x8000002000177882 */ /* 0x000fe20000000000 */
[----:B------:R-:W-:Y:S01]  /*33a0*/  ISETP.GT.AND P3, PT, R6, 0x21, PT ;  /* 0x000000210600780c */ /* 0x000fe20003f64270 */
[----:B------:R-:W-:Y:S01]  /*33b0*/  FMUL.FTZ R51, R43, UR6 ;  /* 0x000000062b337c20 */ /* 0x000fe20008410000 */
[----:B------:R-:W-:Y:S01]  /*33c0*/  FMNMX.FTZ R20, R73, R20, !PT ;  /* 0x0000001449147209 */ /* 0x000fe20007810000 */
[----:B------:R-:W-:Y:S01]  /*33d0*/  FMUL.FTZ R95, R42, UR6 ;  /* 0x000000062a5f7c20 */ /* 0x000fe20008410000 */
[----:B------:R-:W-:Y:S01]  /*33e0*/  FSEL R11, R13, -INF , P2 ;  /* 0xff8000000d0b7808 */ /* 0x000fe20001000000 */
[----:B------:R-:W-:Y:S01]  /*33f0*/  FMUL.FTZ R135, R45, UR6 ;  /* 0x000000062d877c20 */ /* 0x000fe20008410000 */
[----:B------:R-:W-:Y:S01]  /*3400*/  ISETP.GT.AND P2, PT, R6, 0x28, PT ;  /* 0x000000280600780c */ /* 0x000fe20003f44270 */
[----:B------:R1:W-:Y:S01]  /*3410*/  MUFU.TANH R42, R54 ;  /* 0x00000036002a7308 */ /* 0x0003e20000002400 */
[----:B-----5:R-:W-:Y:S01]  /*3420*/  FSEL R81, R81, -INF , P3 ;  /* 0xff80000051517808 */ /* 0x020fe20001800000 */
[----:B------:R-:W-:Y:S01]  /*3430*/  FMUL.FTZ R49, R40, UR6 ;  /* 0x0000000628317c20 */ /* 0x000fe20008410000 */
[----:B------:R-:W-:Y:S01]  /*3440*/  FMNMX.FTZ R20, R79, R20, !PT ;  /* 0x000000144f147209 */ /* 0x000fe20007810000 */
[----:B------:R-:W-:Y:S01]  /*3450*/  FMUL.FTZ R99, R47, UR6 ;  /* 0x000000062f637c20 */ /* 0x000fe20008410000 */
[----:B------:R-:W-:Y:S01]  /*3460*/  FSEL R13, R64, -INF , P6 ;  /* 0xff800000400d7808 */ /* 0x000fe20003000000 */
[----:B------:R-:W-:Y:S01]  /*3470*/  FMUL.FTZ R133, R44, UR6 ;  /* 0x000000062c857c20 */ /* 0x000fe20008410000 */
[----:B------:R-:W-:Y:S01]  /*3480*/  ISETP.GT.AND P6, PT, R6, 0x29, PT ;  /* 0x000000290600780c */ /* 0x000fe20003fc4270 */
[----:B------:R5:W-:Y:S01]  /*3490*/  MUFU.TANH R44, R49 ;  /* 0x00000031002c7308 */ /* 0x000be20000002400 */
[----:B------:R-:W-:-:S02]  /*34a0*/  FSEL R83, R83, -INF , P2 ;  /* 0xff80000053537808 */ /* 0x000fc40001000000 */
[----:B------:R-:W-:Y:S02]  /*34b0*/  FMNMX.FTZ R20, R81, R20, !PT ;  /* 0x0000001451147209 */ /* 0x000fe40007810000 */
[----:B------:R-:W-:Y:S02]  /*34c0*/  FSEL R15, R21, -INF , P5 ;  /* 0xff800000150f7808 */ /* 0x000fe40002800000 */
[----:B------:R-:W-:Y:S01]  /*34d0*/  ISETP.GT.AND P5, PT, R6, 0x30, PT ;  /* 0x000000300600780c */ /* 0x000fe20003fa4270 */
[----:B------:R-:W4:Y:S01]  /*34e0*/  MUFU.TANH R61, R61 ;  /* 0x0000003d003d7308 */ /* 0x000f220000002400 */
[----:B------:R-:W-:Y:S02]  /*34f0*/  FSEL R85, R85, -INF , P6 ;  /* 0xff80000055557808 */ /* 0x000fe40003000000 */
[----:B------:R-:W-:Y:S02]  /*3500*/  FMNMX.FTZ R46, R83, R20, !PT ;  /* 0x00000014532e7209 */ /* 0x000fe40007810000 */
[----:B------:R-:W-:-:S02]  /*3510*/  FSEL R21, R68, -INF , P4 ;  /* 0xff80000044157808 */ /* 0x000fc40002000000 */
[----:B------:R-:W-:Y:S01]  /*3520*/  ISETP.GT.AND P4, PT, R6, 0x31, PT ;  /* 0x000000310600780c */ /* 0x000fe20003f84270 */
[----:B------:R2:W-:Y:S01]  /*3530*/  MUFU.TANH R12, R51 ;  /* 0x00000033000c7308 */ /* 0x0005e20000002400 */
[----:B------:R-:W-:Y:S02]  /*3540*/  FSEL R89, R89, -INF , P5 ;  /* 0xff80000059597808 */ /* 0x000fe40002800000 */
[----:B------:R-:W-:Y:S02]  /*3550*/  FMNMX.FTZ R46, R85, R46, !PT ;  /* 0x0000002e552e7209 */ /* 0x000fe40007810000 */
[----:B0-----:R-:W-:Y:S02]  /*3560*/  FSEL R41, R66, -INF , P3 ;  /* 0xff80000042297808 */ /* 0x001fe40001800000 */
[----:B------:R-:W-:Y:S01]  /*3570*/  ISETP.GT.AND P3, PT, R6, 0x38, PT ;  /* 0x000000380600780c */ /* 0x000fe20003f64270 */
[----:B------:R-:W0:Y:S01]  /*3580*/  MUFU.TANH R52, R52 ;  /* 0x0000003400347308 */ /* 0x000e220000002400 */
[----:B------:R-:W-:-:S02]  /*3590*/  FSEL R91, R91, -INF , P4 ;  /* 0xff8000005b5b7808 */ /* 0x000fc40002000000 */
[----:B------:R-:W-:Y:S02]  /*35a0*/  FMNMX.FTZ R46, R89, R46, !PT ;  /* 0x0000002e592e7209 */ /* 0x000fe40007810000 */
[----:B------:R-:W-:Y:S01]  /*35b0*/  FSEL R43, R80, -INF , P2 ;  /* 0xff800000502b7808 */ /* 0x000fe20001000000 */
[----:B------:R-:W-:Y:S02]  /*35c0*/  WARPGROUP.DEPBAR.LE gsb0, 0x0 ;  /* 0x00008000000079c5 */ /* 0x000fe40000010000 */
[----:B------:R-:W-:Y:S01]  /*35d0*/  WARPGROUP.ARRIVE ;  /* 0x00000000000079c5 */ /* 0x000fe20000000000 */
[----:B------:R-:W-:Y:S01]  /*35e0*/  ISETP.GT.AND P2, PT, R6, 0x39, PT ;  /* 0x000000390600780c */ /* 0x000fe20003f44270 */
[----:B------:R-:W0:Y:S01]  /*35f0*/  MUFU.TANH R62, R62 ;  /* 0x0000003e003e7308 */ /* 0x000e220000002400 */
[----:B------:R-:W-:Y:S01]  /*3600*/  FSEL R109, R75, -INF , P3 ;  /* 0xff8000004b6d7808 */ /* 0x000fe20001800000 */
[----:B------:R-:W-:Y:S01]  /*3610*/  FMUL.FTZ R20, R33, UR6 ;  /* 0x0000000621147c20 */ /* 0x000fe20008410000 */
[----:B------:R-:W-:Y:S01]  /*3620*/  FMNMX.FTZ R46, R91, R46, !PT ;  /* 0x0000002e5b2e7209 */ /* 0x000fe20007810000 */
[----:B------:R-:W-:Y:S01]  /*3630*/  HGMMA.64x16x16.F32 R24, gdesc[UR20], R24, gsb0 ;  /* 0x00200000141879f0 */ /* 0x000fe20008000818 */
[----:B------:R-:W-:Y:S01]  /*3640*/  FSEL R45, R70, -INF , P6 ;  /* 0xff800000462d7808 */ /* 0x000fe20003000000 */
[----:B------:R-:W-:Y:S01]  /*3650*/  FMUL.FTZ R32, R32, UR6 ;  /* 0x0000000620207c20 */ /* 0x000fe20008410000 */
[----:B------:R-:W-:Y:S01]  /*3660*/  ISETP.GT.AND P6, PT, R6, 0x40, PT ;  /* 0x000000400600780c */ /* 0x000fe20003fc4270 */
[----:B------:R3:W0:Y:S01]  /*3670*/  MUFU.TANH R40, R53 ;  /* 0x0000003500287308 */ /* 0x0006220000002400 */
[----:B------:R-:W-:Y:S01]  /*3680*/  FSEL R111, R72, -INF , P2 ;  /* 0xff800000486f7808 */ /* 0x000fe20001000000 */
[----:B------:R-:W-:Y:S01]  /*3690*/  FMUL.FTZ R36, R36, UR6 ;  /* 0x0000000624247c20 */ /* 0x000fe20008410000 */
[----:B-1----:R-:W-:Y:S01]  /*36a0*/  FMNMX.FTZ R54, R109, R46, !PT ;  /* 0x0000002e6d367209 */ /* 0x002fe20007810000 */
[----:B------:R-:W-:Y:S01]  /*36b0*/  FMUL.FTZ R46, R35, UR6 ;  /* 0x00000006232e7c20 */ /* 0x000fe20008410000 */
[----:B------:R-:W-:Y:S01]  /*36c0*/  FSEL R47, R82, -INF , P5 ;  /* 0xff800000522f7808 */ /* 0x000fe20002800000 */
[----:B------:R-:W-:Y:S01]  /*36d0*/  FMUL.FTZ R34, R34, UR6 ;  /* 0x0000000622227c20 */ /* 0x000fe20008410000 */
[----:B------:R-:W-:Y:S01]  /*36e0*/  ISETP.GT.AND P5, PT, R6, 0x41, PT ;  /* 0x000000410600780c */ /* 0x000fe20003fa4270 */
[----:B------:R-:W1:Y:S01]  /*36f0*/  MUFU.TANH R88, R88 ;  /* 0x0000005800587308 */ /* 0x000e620000002400 */
[----:B------:R-:W-:Y:S01]  /*3700*/  FSEL R113, R77, -INF , P6 ;  /* 0xff8000004d717808 */ /* 0x000fe20003000000 */
[----:B------:R-:W-:Y:S01]  /*3710*/  FMUL.FTZ R38, R38, UR6 ;  /* 0x0000000626267c20 */ /* 0x000fe20008410000 */
[----:B------:R-:W-:-:S02]  /*3720*/  FMNMX.FTZ R54, R111, R54, !PT ;  /* 0x000000366f367209 */ /* 0x000fc40007810000 */
[----:B-----5:R-:W-:Y:S01]  /*3730*/  FSEL R49, R74, -INF , P4 ;  /* 0xff8000004a317808 */ /* 0x020fe20002000000 */
[----:B------:R-:W-:Y:S01]  /*3740*/  IMAD.U32 R74, RZ, RZ, UR7 ;  /* 0x00000007ff4a7e24 */ /* 0x000fe2000f8e00ff */
[----:B------:R-:W-:Y:S01]  /*3750*/  ISETP.GT.AND P4, PT, R6, 0x48, PT ;  /* 0x000000480600780c */ /* 0x000fe20003f84270 */
[----:B------:R-:W5:Y:S01]  /*3760*/  MUFU.TANH R50, R50 ;  /* 0x0000003200327308 */ /* 0x000f620000002400 */
[----:B------:R-:W-:Y:S02]  /*3770*/  FSEL R115, R56, -INF , P5 ;  /* 0xff80000038737808 */ /* 0x000fe40002800000 */
[----:B------:R-:W-:Y:S02]  /*3780*/  FMNMX.FTZ R54, R113, R54, !PT ;  /* 0x0000003671367209 */ /* 0x000fe40007810000 */
[----:B--2---:R-:W-:Y:S02]  /*3790*/  FSEL R51, R78, -INF , P3 ;  /* 0xff8000004e337808 */ /* 0x004fe40001800000 */
[----:B------:R-:W-:Y:S01]  /*37a0*/  ISETP.GT.AND P3, PT, R6, 0x49, PT ;  /* 0x000000490600780c */ /* 0x000fe20003f64270 */
[----:B------:R-:W2:Y:S01]  /*37b0*/  MUFU.TANH R133, R133 ;  /* 0x0000008500857308 */ /* 0x000ea20000002400 */
[----:B------:R-:W-:-:S02]  /*37c0*/  FSEL R117, R60, -INF , P4 ;  /* 0xff8000003c757808 */ /* 0x000fc40002000000 */
[----:B------:R-:W-:Y:S02]  /*37d0*/  FMNMX.FTZ R54, R115, R54, !PT ;  /* 0x0000003673367209 */ /* 0x000fe40007810000 */
[----:B---3--:R-:W-:Y:S02]  /*37e0*/  FSEL R53, R76, -INF , P2 ;  /* 0xff8000004c357808 */ /* 0x008fe40001000000 */
[----:B------:R-:W-:Y:S01]  /*37f0*/  ISETP.GT.AND P2, PT, R6, 0x50, PT ;  /* 0x000000500600780c */ /* 0x000fe20003f44270 */
[----:B------:R-:W3:Y:S01]  /*3800*/  MUFU.TANH R93, R93 ;  /* 0x0000005d005d7308 */ /* 0x000ee20000002400 */
[----:B------:R-:W-:Y:S02]  /*3810*/  FSEL R119, R86, -INF , P3 ;  /* 0xff80000056777808 */ /* 0x000fe40001800000 */
[----:B------:R-:W-:Y:S02]  /*3820*/  FMNMX.FTZ R54, R117, R54, !PT ;  /* 0x0000003675367209 */ /* 0x000fe40007810000 */
[----:B------:R-:W-:-:S02]  /*3830*/  FSEL R33, R58, -INF , P6 ;  /* 0xff8000003a217808 */ /* 0x000fc40003000000 */
[----:B------:R-:W-:Y:S01]  /*3840*/  ISETP.GT.AND P6, PT, R6, 0x51, PT ;  /* 0x000000510600780c */ /* 0x000fe20003fc4270 */
[----:B------:R-:W3:Y:S01]  /*3850*/  MUFU.TANH R135, R135 ;  /* 0x0000008700877308 */ /* 0x000ee20000002400 */
[----:B------:R-:W-:Y:S01]  /*3860*/  FSEL R121, R48, -INF , P2 ;  /* 0xff80000030797808 */ /* 0x000fe20001000000 */
[----:B------:R-:W-:Y:S01]  /*3870*/  FMUL.FTZ R48, R37, UR6 ;  /* 0x0000000625307c20 */ /* 0x000fe20008410000 */
[----:B------:R-:W-:Y:S02]  /*3880*/  FMNMX.FTZ R54, R119, R54, !PT ;  /* 0x0000003677367209 */ /* 0x000fe40007810000 */
[----:B------:R-:W-:Y:S02]  /*3890*/  FSEL R55, R84, -INF , P5 ;  /* 0xff80000054377808 */ /* 0x000fe40002800000 */
[----:B------:R-:W-:Y:S01]  /*38a0*/  ISETP.GT.AND P5, PT, R6, 0x58, PT ;  /* 0x000000580600780c */ /* 0x000fe20003fa4270 */
[----:B------:R-:W3:Y:S01]  /*38b0*/  MUFU.TANH R95, R95 ;  /* 0x0000005f005f7308 */ /* 0x000ee20000002400 */
[----:B----4-:R-:W-:Y:S01]  /*38c0*/  FSEL R123, R87, -INF , P6 ;  /* 0xff800000577b7808 */ /* 0x010fe20003000000 */
[----:B------:R-:W-:-:S02]  /*38d0*/  WARPGROUP.DEPBAR.LE gsb0, 0x0 ;  /* 0x00008000000079c5 */ /* 0x000fc40000010000 */
[----:B------:R-:W-:Y:S01]  /*38e0*/  FMNMX.FTZ R54, R121, R54, !PT ;  /* 0x0000003679367209 */ /* 0x000fe20007810000 */
[----:B------:R-:W-:Y:S01]  /*38f0*/  FMUL.FTZ R24, R24, UR6 ;  /* 0x0000000618187c20 */ /* 0x000fe20008410000 */
[----:B------:R-:W-:Y:S01]  /*3900*/  FSEL R61, R61, -INF , P4 ;  /* 0xff8000003d3d7808 */ /* 0x000fe20002000000 */
[----:B------:R-:W-:Y:S01]  /*3910*/  FMUL.FTZ R28, R28, UR6 ;  /* 0x000000061c1c7c20 */ /* 0x000fe20008410000 */
[----:B------:R-:W-:Y:S01]  /*3920*/  ISETP.GT.AND P4, PT, R6, 0x59, PT ;  /* 0x000000590600780c */ /* 0x000fe20003f84270 */
[----:B------:R-:W4:Y:S01]  /*3930*/  MUFU.TANH R32, R32 ;  /* 0x0000002000207308 */ /* 0x000f220000002400 */
[----:B0-----:R-:W-:Y:S01]  /*3940*/  FSEL R125, R52, -INF , P5 ;  /* 0xff800000347d7808 */ /* 0x001fe20002800000 */
[----:B------:R-:W-:Y:S01]  /*3950*/  FMUL.FTZ R29, R29, UR6 ;  /* 0x000000061d1d7c20 */ /* 0x000fe20008410000 */
[----:B------:R-:W-:Y:S02]  /*3960*/  FMNMX.FTZ R54, R123, R54, !PT ;  /* 0x000000367b367209 */ /* 0x000fe40007810000 */
[----:B------:R-:W-:-:S02]  /*3970*/  FSEL R35, R62, -INF , P3 ;  /* 0xff8000003e237808 */ /* 0x000fc40001800000 */
[----:B------:R-:W-:Y:S01]  /*3980*/  ISETP.GT.AND P3, PT, R6, 0x60, PT ;  /* 0x000000600600780c */ /* 0x000fe20003f64270 */
[----:B------:R-:W0:Y:S01]  /*3990*/  MUFU.TANH R20, R20 ;  /* 0x0000001400147308 */ /* 0x000e220000002400 */
[----:B------:R-:W-:Y:S01]  /*39a0*/  FSEL R127, R40, -INF , P4 ;  /* 0xff800000287f7808 */ /* 0x000fe20002000000 */
[----:B------:R-:W-:Y:S01]  /*39b0*/  FMUL.FTZ R40, R39, UR6 ;  /* 0x0000000627287c20 */ /* 0x000fe20008410000 */
[----:B------:R-:W-:Y:S02]  /*39c0*/  FMNMX.FTZ R54, R125, R54, !PT ;  /* 0x000000367d367209 */ /* 0x000fe40007810000 */
[----:B-1----:R-:W-:Y:S02]  /*39d0*/  FSEL R77, R88, -INF , P2 ;  /* 0xff800000584d7808 */ /* 0x002fe40001000000 */
[----:B------:R-:W-:Y:S01]  /*39e0*/  ISETP.GT.AND P2, PT, R6, 0x61, PT ;  /* 0x000000610600780c */ /* 0x000fe20003f44270 */
[----:B------:R-:W1:Y:S01]  /*39f0*/  MUFU.TANH R97, R97 ;  /* 0x0000006100617308 */ /* 0x000e620000002400 */
[----:B------:R-:W-:-:S02]  /*3a00*/  FSEL R129, R44, -INF , P3 ;  /* 0xff8000002c817808 */ /* 0x000fc40001800000 */
[----:B------:R-:W-:Y:S02]  /*3a10*/  FMNMX.FTZ R54, R127, R54, !PT ;  /* 0x000000367f367209 */ /* 0x000fe40007810000 */
[----:B-----5:R-:W-:Y:S02]  /*3a20*/  FSEL R87, R50, -INF , P6 ;  /* 0xff80000032577808 */ /* 0x020fe40003000000 */
[----:B------:R-:W-:Y:S01]  /*3a30*/  ISETP.GT.AND P6, PT, R6, 0x68, PT ;  /* 0x000000680600780c */ /* 0x000fe20003fc4270 */
[----:B------:R-:W5:Y:S01]  /*3a40*/  MUFU.TANH R36, R36 ;  /* 0x0000002400247308 */ /* 0x000f620000002400 */
[----:B------:R-:W-:Y:S01]  /*3a50*/  FSEL R131, R10, -INF , P2 ;  /* 0xff8000000a837808 */ /* 0x000fe20001000000 */
[----:B------:R-:W-:Y:S01]  /*3a60*/  FMUL.FTZ R10, R25, UR6 ;  /* 0x00000006190a7c20 */ /* 0x000fe20008410000 */
[----:B------:R-:W-:Y:S02]  /*3a70*/  FMNMX.FTZ R54, R129, R54, !PT ;  /* 0x0000003681367209 */ /* 0x000fe40007810000 */
[----:B------:R-:W-:-:S02]  /*3a80*/  FSEL R37, R42, -INF , P5 ;  /* 0xff8000002a257808 */ /* 0x000fc40002800000 */
[C---:B------:R-:W-:Y:S01]  /*3a90*/  ISETP.GT.AND P5, PT, R6.reuse, 0x69, PT ;  /* 0x000000690600780c */ /* 0x040fe20003fa4270 */
[----:B------:R-:W5:Y:S01]  /*3aa0*/  MUFU.TANH R99, R99 ;  /* 0x0000006300637308 */ /* 0x000f620000002400 */
[----:B--2---:R-:W-:Y:S02]  /*3ab0*/  FSEL R133, R133, -INF , P6 ;  /* 0xff80000085857808 */ /* 0x004fe40003000000 */
[----:B------:R-:W-:Y:S02]  /*3ac0*/  FMNMX.FTZ R54, R131, R54, !PT ;  /* 0x0000003683367209 */ /* 0x000fe40007810000 */
[----:B---3--:R-:W-:Y:S02]  /*3ad0*/  FSEL R93, R93, -INF , P4 ;  /* 0xff8000005d5d7808 */ /* 0x008fe40002000000 */
[----:B------:R-:W-:Y:S01]  /*3ae0*/  ISETP.GT.AND P4, PT, R6, 0x70, PT ;  /* 0x000000700600780c */ /* 0x000fe20003f84270 */
[----:B------:R-:W2:Y:S01]  /*3af0*/  MUFU.TANH R48, R48 ;  /* 0x0000003000307308 */ /* 0x000ea20000002400 */
[----:B------:R-:W-:-:S02]  /*3b00*/  FSEL R135, R135, -INF , P5 ;  /* 0xff80000087877808 */ /* 0x000fc40002800000 */
[----:B------:R-:W-:Y:S02]  /*3b10*/  FMNMX.FTZ R54, R133, R54, !PT ;  /* 0x0000003685367209 */ /* 0x000fe40007810000 */
[----:B------:R-:W-:Y:S02]  /*3b20*/  FSEL R95, R95, -INF , P3 ;  /* 0xff8000005f5f7808 */ /* 0x000fe40001800000 */
[----:B------:R-:W-:Y:S01]  /*3b30*/  ISETP.GT.AND P3, PT, R6, 0x71, PT ;  /* 0x000000710600780c */ /* 0x000fe20003f64270 */
[----:B------:R-:W3:Y:S01]  /*3b40*/  MUFU.TANH R34, R34 ;  /* 0x0000002200227308 */ /* 0x000ee20000002400 */
[----:B----4-:R-:W-:Y:S01]  /*3b50*/  FSEL R137, R32, -INF , P4 ;  /* 0xff80000020897808 */ /* 0x010fe20002000000 */
[----:B------:R-:W-:Y:S01]  /*3b60*/  FMUL.FTZ R32, R31, UR6 ;  /* 0x000000061f207c20 */ /* 0x000fe20008410000 */
[----:B------:R-:W-:Y:S02]  /*3b70*/  FMNMX.FTZ R54, R135, R54, !PT ;  /* 0x0000003687367209 */ /* 0x000fe40007810000 */
[----:B------:R-:W-:-:S02]  /*3b80*/  FSEL R25, R12, -INF , P2 ;  /* 0xff8000000c197808 */ /* 0x000fc40001000000 */
[----:B------:R-:W-:Y:S01]  /*3b90*/  ISETP.GT.AND P2, PT, R6, 0x78, PT ;  /* 0x000000780600780c */ /* 0x000fe20003f44270 */
[----:B------:R-:W4:Y:S01]  /*3ba0*/  MUFU.TANH R24, R24 ;  /* 0x0000001800187308 */ /* 0x000f220000002400 */
[----:B0-----:R-:W-:Y:S02]  /*3bb0*/  FSEL R139, R20, -INF , P3 ;  /* 0xff800000148b7808 */ /* 0x001fe40001800000 */
[----:B------:R-:W-:Y:S02]  /*3bc0*/  FMNMX.FTZ R54, R137, R54, !PT ;  /* 0x0000003689367209 */ /* 0x000fe40007810000 */
[----:B-1----:R-:W-:Y:S02]  /*3bd0*/  FSEL R97, R97, -INF , P6 ;  /* 0xff80000061617808 */ /* 0x002fe40003000000 */
[----:B------:R-:W-:Y:S01]  /*3be0*/  ISETP.GT.AND P6, PT, R6, 0x79, PT ;  /* 0x000000790600780c */ /* 0x000fe20003fc4270 */
[----:B------:R-:W0:Y:S01]  /*3bf0*/  MUFU.TANH R46, R46 ;  /* 0x0000002e002e7308 */ /* 0x000e220000002400 */
[----:B-----5:R-:W-:Y:S01]  /*3c00*/  FSEL R141, R36, -INF , P2 ;  /* 0xff800000248d7808 */ /* 0x020fe20001000000 */
[----:B------:R-:W-:Y:S01]  /*3c10*/  FMUL.FTZ R36, R26, UR6 ;  /* 0x000000061a247c20 */ /* 0x000fe20008410000 */
[----:B------:R-:W-:-:S02]  /*3c20*/  FMNMX.FTZ R54, R139, R54, !PT ;  /* 0x000000368b367209 */ /* 0x000fc40007810000 */
[----:B------:R-:W-:Y:S02]  /*3c30*/  FSEL R99, R99, -INF , P5 ;  /* 0xff80000063637808 */ /* 0x000fe40002800000 */
[----:B------:R-:W-:Y:S01]  /*3c40*/  ISETP.GT.AND P5, PT, R6, 0x80, PT ;  /* 0x000000800600780c */ /* 0x000fe20003fa4270 */
[----:B------:R-:W1:Y:S01]  /*3c50*/  MUFU.TANH R10, R10 ;  /* 0x0000000a000a7308 */ /* 0x000e620000002400 */
[----:B--2---:R-:W-:Y:S02]  /*3c60*/  FSEL R143, R48, -INF , P6 ;  /* 0xff800000308f7808 */ /* 0x004fe40003000000 */
[----:B------:R-:W-:Y:S02]  /*3c70*/  FMNMX.FTZ R54, R141, R54, !PT ;  /* 0x000000368d367209 */ /* 0x000fe40007810000 */
[----:B---3--:R-:W-:Y:S01]  /*3c80*/  FSEL R101, R34, -INF , P4 ;  /* 0xff80000022657808 */ /* 0x008fe20002000000 */
[----:B------:R-:W-:Y:S01]  /*3c90*/  FMUL.FTZ R34, R30, UR6 ;  /* 0x000000061e227c20 */ /* 0x000fe20008410000 */
[----:B------:R-:W-:Y:S01]  /*3ca0*/  ISETP.GT.AND P4, PT, R6, 0x81, PT ;  /* 0x000000810600780c */ /* 0x000fe20003f84270 */
[----:B------:R-:W2:Y:S01]  /*3cb0*/  MUFU.TANH R38, R38 ;  /* 0x0000002600267308 */ /* 0x000ea20000002400 */
[----:B----4-:R-:W-:-:S02]  /*3cc0*/  FSEL R157, R24, -INF , P5 ;  /* 0xff800000189d7808 */ /* 0x010fc40002800000 */
[----:B------:R-:W-:Y:S02]  /*3cd0*/  FMNMX.FTZ R54, R143, R54, !PT ;  /* 0x000000368f367209 */ /* 0x000fe40007810000 */
[----:B0-----:R-:W-:Y:S02]  /*3ce0*/  FSEL R103, R46, -INF , P3 ;  /* 0xff8000002e677808 */ /* 0x001fe40001800000 */
[----:B------:R-:W-:Y:S01]  /*3cf0*/  ISETP.GT.AND P3, PT, R6, 0x88, PT ;  /* 0x000000880600780c */ /* 0x000fe20003f64270 */
[----:B------:R-:W0:Y:S01]  /*3d00*/  MUFU.TANH R28, R28 ;  /* 0x0000001c001c7308 */ /* 0x000e220000002400 */
[----:B-1----:R-:W-:Y:S02]  /*3d10*/  FSEL R44, R10, -INF , P4 ;  /* 0xff8000000a2c7808 */ /* 0x002fe40002000000 */
[----:B------:R-:W-:-:S04]  /*3d20*/  FMNMX.FTZ R75, R157, R54, !PT ;  /* 0x000000369d4b7209 */ /* 0x000fc80007810000 */
[----:B------:R-:W-:Y:S01]  /*3d30*/  FMNMX.FTZ R75, R44, R75, !PT ;  /* 0x0000004b2c4b7209 */ /* 0x000fe20007810000 */
[----:B------:R2:W1:Y:S08]  /*3d40*/  MUFU.TANH R52, R29 ;  /* 0x0000001d00347308 */ /* 0x0004700000002400 */
[----:B------:R-:W-:Y:S01]  /*3d50*/  MUFU.TANH R40, R40 ;  /* 0x0000002800287308 */ /* 0x000fe20000002400 */
[----:B--2---:R-:W-:Y:S01]  /*3d60*/  FSEL R29, R38, -INF , P2 ;  /* 0xff800000261d7808 */ /* 0x004fe20001000000 */
[----:B------:R-:W-:Y:S01]  /*3d70*/  FMUL.FTZ R38, R27, UR6 ;  /* 0x000000061b267c20 */ /* 0x000fe20008410000 */
[----:B------:R-:W-:-:S02]  /*3d80*/  ISETP.GT.AND P2, PT, R6, 0x89, PT ;  /* 0x000000890600780c */ /* 0x000fc40003f44270 */
[----:B0-----:R-:W-:-:S03]  /*3d90*/  FSEL R50, R28, -INF , P3 ;  /* 0xff8000001c327808 */ /* 0x001fc60001800000 */
[----:B------:R-:W0:Y:S01]  /*3da0*/  MUFU.TANH R36, R36 ;  /* 0x0000002400247308 */ /* 0x000e220000002400 */
[----:B-1----:R-:W-:Y:S02]  /*3db0*/  FSEL R52, R52, -INF , P2 ;  /* 0xff80000034347808 */ /* 0x002fe40001000000 */
[----:B------:R-:W-:-:S04]  /*3dc0*/  FMNMX.FTZ R75, R50, R75, !PT ;  /* 0x0000004b324b7209 */ /* 0x000fc80007810000 */
[----:B------:R-:W-:Y:S01]  /*3dd0*/  FMNMX.FTZ R6, R52, R75, !PT ;  /* 0x0000004b34067209 */ /* 0x000fe20007810000 */
[----:B------:R-:W-:Y:S04]  /*3de0*/  MUFU.TANH R38, R38 ;  /* 0x0000002600267308 */ /* 0x000fe80000002400 */
[----:B------:R-:W1:Y:S04]  /*3df0*/  SHFL.BFLY PT, R75, R6, 0x2, 0x1f ;  /* 0x0c401f00064b7f89 */ /* 0x000e6800000e0000 */
[----:B------:R-:W2:Y:S08]  /*3e00*/  MUFU.TANH R34, R34 ;  /* 0x0000002200227308 */ /* 0x000eb00000002400 */
[----:B------:R-:W3:Y:S01]  /*3e10*/  MUFU.TANH R32, R32 ;  /* 0x0000002000207308 */ /* 0x000ee20000002400 */
[----:B-1----:R-:W-:-:S05]  /*3e20*/  FMNMX.FTZ R10, R6, R75, !PT ;  /* 0x0000004b060a7209 */ /* 0x002fca0007810000 */
[----:B------:R-:W1:Y:S02]  /*3e30*/  SHFL.BFLY PT, R75, R10, 0x1, 0x1f ;  /* 0x0c201f000a4b7f89 */ /* 0x000e6400000e0000 */
[----:B-1----:R-:W-:Y:S02]  /*3e40*/  FMNMX.FTZ R75, R10, R75, !PT ;  /* 0x0000004b0a4b7209 */ /* 0x002fe40007810000 */
        /* <DEDUP_REMOVED lines=12> */
[----:B0-----:R-:W-:Y:S01]  /*3f10*/  FSEL R111, R36, -INF , P5 ;  /* 0xff800000246f7808 */ /* 0x001fe20002800000 */
[--C-:B------:R-:W-:Y:S01]  /*3f20*/  FFMA.FTZ R46, R59, R74, -R48.reuse ;  /* 0x0000004a3b2e7223 */ /* 0x100fe20000010830 */
[----:B------:R-:W-:Y:S01]  /*3f30*/  FMNMX.FTZ R12, R13, R12, !PT ;  /* 0x0000000c0d0c7209 */ /* 0x000fe20007810000 */
[-CC-:B------:R-:W-:Y:S01]  /*3f40*/  FFMA.FTZ R59, R115, R74.reuse, -R48.reuse ;  /* 0x0000004a733b7223 */ /* 0x180fe20000010830 */
[-CC-:B------:R-:W-:Y:S01]  /*3f50*/  FFMA.FTZ R117, R117, R74.reuse, -R48.reuse ;  /* 0x0000004a75757223 */ /* 0x180fe20000010830 */
[----:B--2---:R-:W-:Y:S01]  /*3f60*/  FSEL R115, R34, -INF , P3 ;  /* 0xff80000022737808 */ /* 0x004fe20001800000 */
[--C-:B------:R-:W-:Y:S01]  /*3f70*/  FFMA.FTZ R69, R69, R74, -R48.reuse ;  /* 0x0000004a45457223 */ /* 0x100fe20000010830 */
[----:B------:R-:W-:Y:S01]  /*3f80*/  FMNMX.FTZ R12, R15, R12, !PT ;  /* 0x0000000c0f0c7209 */ /* 0x000fe20007810000 */
[-CC-:B------:R-:W-:Y:S01]  /*3f90*/  FFMA.FTZ R20, R83, R74.reuse, -R48.reuse ;  /* 0x0000004a53147223 */ /* 0x180fe20000010830 */
[--C-:B------:R-:W-:Y:S01]  /*3fa0*/  FFMA.FTZ R56, R44, R74, -R48.reuse ;  /* 0x0000004a2c387223 */ /* 0x100fe20000010830 */
[----:B------:R-:W-:Y:S01]  /*3fb0*/  MUFU.EX2 R10, R69 ;  /* 0x00000045000a7308 */ /* 0x000fe20000000800 */
        /* <DEDUP_REMOVED lines=27> */
[----:B------:R-:W-:Y:S01]  /*4170*/  FFMA.FTZ R91, R52, R74, -R48 ;  /* 0x0000004a345b7223 */ /* 0x000fe20000010830 */
[----:B------:R-:W-:Y:S01]  /*4180*/  FMNMX.FTZ R14, R53, R12, !PT ;  /* 0x0000000c350e7209 */ /* 0x000fe20007810000 */
[----:B------:R-:W-:Y:S03]  /*4190*/  MUFU.EX2 R6, R6 ;  /* 0x0000000600067308 */ /* 0x000fe60000000800 */
[----:B------:R-:W-:-:S04]  /*41a0*/  FMNMX.FTZ R14, R33, R14, !PT ;  /* 0x0000000e210e7209 */ /* 0x000fc80007810000 */
[----:B------:R-:W-:Y:S01]  /*41b0*/  FMNMX.FTZ R14, R55, R14, !PT ;  /* 0x0000000e370e7209 */ /* 0x000fe20007810000 */
[----:B------:R0:W-:Y:S03]  /*41c0*/  MUFU.EX2 R12, R89 ;  /* 0x00000059000c7308 */ /* 0x0001e60000000800 */
[----:B------:R-:W-:-:S04]  /*41d0*/  FMNMX.FTZ R14, R61, R14, !PT ;  /* 0x0000000e3d0e7209 */ /* 0x000fc80007810000 */
[----:B------:R-:W-:Y:S01]  /*41e0*/  FMNMX.FTZ R24, R35, R14, !PT ;  /* 0x0000000e23187209 */ /* 0x000fe20007810000 */
[----:B------:R-:W1:Y:S01]  /*41f0*/  MUFU.EX2 R105, R105 ;  /* 0x0000006900697308 */ /* 0x000e620000000800 */
[----:B0-----:R-:W-:Y:S02]  /*4200*/  FFMA.FTZ R89, R123, R74, -R48 ;  /* 0x0000004a7b597223 */ /* 0x001fe40000010830 */
[----:B------:R-:W-:-:S04]  /*4210*/  FMNMX.FTZ R24, R77, R24, !PT ;  /* 0x000000184d187209 */ /* 0x000fc80007810000 */
[----:B------:R-:W-:Y:S01]  /*4220*/  FMNMX.FTZ R24, R87, R24, !PT ;  /* 0x0000001857187209 */ /* 0x000fe20007810000 */
[----:B------:R0:W-:Y:S03]  /*4230*/  MUFU.EX2 R14, R109 ;  /* 0x0000006d000e7308 */ /* 0x0001e60000000800 */
[----:B------:R-:W-:-:S04]  /*4240*/  FMNMX.FTZ R24, R37, R24, !PT ;  /* 0x0000001825187209 */ /* 0x000fc80007810000 */
[----:B------:R-:W-:Y:S01]  /*4250*/  FMNMX.FTZ R26, R93, R24, !PT ;  /* 0x000000185d1a7209 */ /* 0x000fe20007810000 */
[----:B------:R-:W-:Y:S01]  /*4260*/  MUFU.EX2 R46, R46 ;  /* 0x0000002e002e7308 */ /* 0x000fe20000000800 */
[----:B0-----:R-:W-:Y:S01]  /*4270*/  FSEL R109, R40, -INF , P6 ;  /* 0xff800000286d7808 */ /* 0x001fe20003000000 */
[----:B------:R-:W-:Y:S01]  /*4280*/  FFMA.FTZ R40, R129, R74, -R48 ;  /* 0x0000004a81287223 */ /* 0x000fe20000010830 */
        /* <DEDUP_REMOVED lines=14> */
[----:B---3--:R-:W-:Y:S01]  /*4370*/  FSEL R117, R32, -INF , P2 ;  /* 0xff80000020757808 */ /* 0x008fe20001000000 */
[----:B------:R-:W-:Y:S01]  /*4380*/  FFMA.FTZ R32, R157, R74, -R48 ;  /* 0x0000004a9d207223 */ /* 0x000fe20000010830 */
[----:B------:R-:W-:-:S04]  /*4390*/  FMNMX.FTZ R36, R111, R36, !PT ;  /* 0x000000246f247209 */ /* 0x000fc80007810000 */
[----:B------:R-:W-:Y:S01]  /*43a0*/  FMNMX.FTZ R36, R113, R36, !PT ;  /* 0x0000002471247209 */ /* 0x000fe20007810000 */
[----:B------:R-:W-:Y:S03]  /*43b0*/  MUFU.EX2 R65, R65 ;  /* 0x0000004100417308 */ /* 0x000fe60000000800 */
[----:B------:R-:W-:-:S04]  /*43c0*/  FMNMX.FTZ R36, R115, R36, !PT ;  /* 0x0000002473247209 */ /* 0x000fc80007810000 */
[----:B------:R-:W-:Y:S01]  /*43d0*/  FMNMX.FTZ R36, R117, R36, !PT ;  /* 0x0000002475247209 */ /* 0x000fe20007810000 */
[----:B------:R-:W-:Y:S04]  /*43e0*/  MUFU.EX2 R39, R39 ;  /* 0x0000002700277308 */ /* 0x000fe80000000800 */
[----:B------:R-:W0:Y:S04]  /*43f0*/  SHFL.BFLY PT, R69, R36, 0x2, 0x1f ;  /* 0x0c401f0024457f89 */ /* 0x000e2800000e0000 */
[----:B------:R-:W-:Y:S08]  /*4400*/  MUFU.EX2 R27, R27 ;  /* 0x0000001b001b7308 */ /* 0x000ff00000000800 */
[----:B------:R-:W-:Y:S08]  /*4410*/  MUFU.EX2 R28, R28 ;  /* 0x0000001c001c7308 */ /* 0x000ff00000000800 */
[----:B------:R-:W-:Y:S01]  /*4420*/  MUFU.EX2 R20, R20 ;  /* 0x0000001400147308 */ /* 0x000fe20000000800 */
[----:B0-----:R-:W-:Y:S01]  /*4430*/  FMNMX.FTZ R54, R36, R69, !PT ;  /* 0x0000004524367209 */ /* 0x001fe20007810000 */
[-CC-:B------:R-:W-:Y:S01]  /*4440*/  FFMA.FTZ R36, R137, R74.reuse, -R48.reuse ;  /* 0x0000004a89247223 */ /* 0x180fe20000010830 */
[----:B------:R-:W-:-:S05]  /*4450*/  FFMA.FTZ R69, R143, R74, -R48 ;  /* 0x0000004a8f457223 */ /* 0x000fca0000010830 */
[----:B------:R-:W-:Y:S01]  /*4460*/  MUFU.EX2 R63, R63 ;  /* 0x0000003f003f7308 */ /* 0x000fe20000000800 */
[----:B------:R-:W0:Y:S07]  /*4470*/  SHFL.BFLY PT, R83, R54, 0x1, 0x1f ;  /* 0x0c201f0036537f89 */ /* 0x000e2e00000e0000 */
[----:B------:R-:W-:Y:S08]  /*4480*/  MUFU.EX2 R57, R57 ;  /* 0x0000003900397308 */ /* 0x000ff00000000800 */
[----:B------:R-:W-:Y:S08]  /*4490*/  MUFU.EX2 R31, R31 ;  /* 0x0000001f001f7308 */ /* 0x000ff00000000800 */
[----:B------:R-:W-:Y:S01]  /*44a0*/  MUFU.EX2 R59, R59 ;  /* 0x0000003b003b7308 */ /* 0x000fe20000000800 */
[----:B0-----:R-:W-:-:S04]  /*44b0*/  FMNMX.FTZ R72, R54, R83, !PT ;  /* 0x0000005336487209 */ /* 0x001fc80007810000 */
[C---:B------:R-:W-:Y:S01]  /*44c0*/  FSETP.NEU.FTZ.AND P2, PT, R72.reuse, -INF , PT ;  /* 0xff8000004800780b */ /* 0x040fe20003f5d000 */
[----:B------:R-:W-:Y:S02]  /*44d0*/  FMUL.FTZ R50, R72, R74 ;  /* 0x0000004a48327220 */ /* 0x000fe40000410000 */
[----:B------:R-:W-:Y:S03]  /*44e0*/  MUFU.EX2 R83, R56 ;  /* 0x0000003800537308 */ /* 0x000fe60000000800 */
[----:B------:R-:W-:Y:S02]  /*44f0*/  FSEL R48, R50, RZ, P2 ;  /* 0x000000ff32307208 */ /* 0x000fe40001000000 */
        /* <DEDUP_REMOVED lines=13> */
[----:B------:R2:W3:Y:S01]  /*45d0*/  MUFU.EX2 R119, R4 ;  /* 0x0000000400777308 */ /* 0x0004e20000000800 */
[-CC-:B0-----:R-:W-:Y:S01]  /*45e0*/  FFMA.FTZ R3, R21, R74.reuse, -R48.reuse ;  /* 0x0000004a15037223 */ /* 0x181fe20000010830 */
[-CC-:B------:R-:W-:Y:S01]  /*45f0*/  FFMA.FTZ R56, R45, R74.reuse, -R48.reuse ;  /* 0x0000004a2d387223 */ /* 0x180fe20000010830 */
[-CC-:B------:R-:W-:Y:S01]  /*4600*/  FFMA.FTZ R15, R47, R74.reuse, -R48.reuse ;  /* 0x0000004a2f0f7223 */ /* 0x180fe20000010830 */
[-CC-:B------:R-:W-:Y:S01]  /*4610*/  FFMA.FTZ R58, R49, R74.reuse, -R48.reuse ;  /* 0x0000004a313a7223 */ /* 0x180fe20000010830 */
[-CC-:B------:R-:W-:Y:S01]  /*4620*/  FFMA.FTZ R41, R51, R74.reuse, -R48.reuse ;  /* 0x0000004a33297223 */ /* 0x180fe20000010830 */
[-CC-:B------:R-:W-:Y:S01]  /*4630*/  FFMA.FTZ R60, R53, R74.reuse, -R48.reuse ;  /* 0x0000004a353c7223 */ /* 0x180fe20000010830 */
[-C--:B------:R-:W-:Y:S01]  /*4640*/  FFMA.FTZ R21, R33, R74.reuse, -R48 ;  /* 0x0000004a21157223 */ /* 0x080fe20000010830 */
[----:B------:R1:W0:Y:S01]  /*4650*/  MUFU.EX2 R68, R5 ;  /* 0x0000000500447308 */ /* 0x0002220000000800 */
[----:B--2---:R-:W-:Y:S01]  /*4660*/  @!P1 PRMT R4, RZ, 0x654, R0 ;  /* 0x00000654ff049816 */ /* 0x004fe20000000000 */
[-CC-:B------:R-:W-:Y:S01]  /*4670*/  FFMA.FTZ R62, R55, R74.reuse, -R48.reuse ;  /* 0x0000004a373e7223 */ /* 0x180fe20000010830 */
[-CC-:B------:R-:W-:Y:S01]  /*4680*/  FFMA.FTZ R33, R61, R74.reuse, -R48.reuse ;  /* 0x0000004a3d217223 */ /* 0x180fe20000010830 */
[-CC-:B------:R-:W-:Y:S01]  /*4690*/  FFMA.FTZ R77, R77, R74.reuse, -R48.reuse ;  /* 0x0000004a4d4d7223 */ /* 0x180fe20000010830 */
[----:B------:R2:W-:Y:S01]  /*46a0*/  @!P1 SYNCS.ARRIVE.TRANS64.RED.A1T0 RZ, [R4+URZ], RZ ;  /* 0x000000ff04ff99a7 */ /* 0x0005e2000810043f */
[-CC-:B------:R-:W-:Y:S01]  /*46b0*/  FFMA.FTZ R23, R87, R74.reuse, -R48.reuse ;  /* 0x0000004a57177223 */ /* 0x180fe20000010830 */
[-CC-:B------:R-:W-:Y:S01]  /*46c0*/  FFMA.FTZ R95, R95, R74.reuse, -R48.reuse ;  /* 0x0000004a5f5f7223 */ /* 0x180fe20000010830 */
[----:B------:R-:W4:Y:S01]  /*46d0*/  MUFU.EX2 R7, R7 ;  /* 0x0000000700077308 */ /* 0x000f220000000800 */
[----:B-1----:R-:W-:Y:S01]  /*46e0*/  FADD.FTZ R5, R6, R105 ;  /* 0x0000006906057221 */ /* 0x002fe20000010000 */
[----:B---3--:R-:W-:Y:S01]  /*46f0*/  FADD.FTZ R35, R66, R119 ;  /* 0x0000007742237221 */ /* 0x008fe20000010000 */
[-CC-:B------:R-:W-:Y:S01]  /*4700*/  FFMA.FTZ R99, R99, R74.reuse, -R48.reuse ;  /* 0x0000004a63637223 */ /* 0x180fe20000010830 */
[--C-:B------:R-:W-:Y:S01]  /*4710*/  FFMA.FTZ R101, R101, R74, -R48.reuse ;  /* 0x0000004a65657223 */ /* 0x100fe20000010830 */
[----:B------:R-:W-:Y:S01]  /*4720*/  FADD.FTZ R70, R46, R5 ;  /* 0x000000052e467221 */ /* 0x000fe20000010000 */
[----:B------:R-:W-:Y:S01]  /*4730*/  F2FP.F16.F32.PACK_AB R5, R119, R66 ;  /* 0x000000427705723e */ /* 0x000fe200000000ff */
[-C--:B------:R-:W-:Y:S01]  /*4740*/  FFMA.FTZ R66, R25, R74.reuse, -R48 ;  /* 0x0000004a19427223 */ /* 0x080fe20000010830 */
[----:B------:R-:W1:Y:S01]  /*4750*/  MUFU.EX2 R9, R9 ;  /* 0x0000000900097308 */ /* 0x000e620000000800 */
[----:B0-----:R-:W-:Y:S01]  /*4760*/  FADD.FTZ R76, R68, R35 ;  /* 0x00000023444c7221 */ /* 0x001fe20000010000 */
[----:B------:R-:W-:Y:S01]  /*4770*/  FADD.FTZ R43, R107, R70 ;  /* 0x000000466b2b7221 */ /* 0x000fe20000010000 */
[--C-:B------:R-:W-:Y:S01]  /*4780*/  FFMA.FTZ R35, R37, R74, -R48.reuse ;  /* 0x0000004a25237223 */ /* 0x100fe20000010830 */
[----:B--2---:R-:W-:Y:S01]  /*4790*/  F2FP.F16.F32.PACK_AB R4, R105, R6 ;  /* 0x000000066904723e */ /* 0x004fe200000000ff */
[--C-:B------:R-:W-:Y:S01]  /*47a0*/  FFMA.FTZ R103, R103, R74, -R48.reuse ;  /* 0x0000004a67677223 */ /* 0x100fe20000010830 */
[----:B------:R-:W-:Y:S01]  /*47b0*/  F2FP.F16.F32.PACK_AB R6, R107, R46 ;  /* 0x0000002e6b06723e */ /* 0x000fe200000000ff */
[----:B------:R-:W-:Y:S01]  /*47c0*/  FFMA.FTZ R46, R93, R74, -R48 ;  /* 0x0000004a5d2e7223 */ /* 0x000fe20000010830 */
[----:B------:R-:W0:Y:S01]  /*47d0*/  MUFU.EX2 R50, R50 ;  /* 0x0000003200327308 */ /* 0x000e220000000800 */
[C---:B----4-:R-:W-:Y:S01]  /*47e0*/  FADD.FTZ R76, R7.reuse, R76 ;  /* 0x0000004c074c7221 */ /* 0x050fe20000010000 */
[----:B------:R-:W-:Y:S01]  /*47f0*/  F2FP.F16.F32.PACK_AB R7, R7, R68 ;  /* 0x000000440707723e */ /* 0x000fe200000000ff */
[----:B------:R-:W-:Y:S01]  /*4800*/  FADD.FTZ R68, R8, R43 ;  /* 0x0000002b08447221 */ /* 0x000fe20000010000 */
[----:B------:R-:W-:Y:S01]  /*4810*/  F2FP.F16.F32.PACK_AB R8, R65, R8 ;  /* 0x000000084108723e */ /* 0x000fe200000000ff */
[-CC-:B------:R-:W-:Y:S01]  /*4820*/  FFMA.FTZ R43, R97, R74.reuse, -R48.reuse ;  /* 0x0000004a612b7223 */ /* 0x180fe20000010830 */
[----:B------:R-:W-:Y:S01]  /*4830*/  FFMA.FTZ R109, R109, R74, -R48 ;  /* 0x0000004a6d6d7223 */ /* 0x000fe20000010830 */
[----:B------:R-:W-:Y:S01]  /*4840*/  FADD.FTZ R37, R65, R68 ;  /* 0x0000004441257221 */ /* 0x000fe20000010000 */
[----:B------:R-:W2:Y:S01]  /*4850*/  MUFU.EX2 R11, R11 ;  /* 0x0000000b000b7308 */ /* 0x000ea20000000800 */
[----:B-1----:R-:W-:Y:S01]  /*4860*/  FADD.FTZ R25, R9, R76 ;  /* 0x0000004c09197221 */ /* 0x002fe20000010000 */
[----:B------:R1:W-:Y:S01]  /*4870*/  STSM.16.M88.4 [R2+0x24300], R4 ;  /* 0x0243000402007844 */ /* 0x0003e20000000200 */
[----:B------:R-:W-:Y:S01]  /*4880*/  FADD.FTZ R70, R10, R37 ;  /* 0x000000250a467221 */ /* 0x000fe20000010000 */
[----:B------:R-:W-:Y:S01]  /*4890*/  F2FP.F16.F32.PACK_AB R10, R39, R10 ;  /* 0x0000000a270a723e */ /* 0x000fe200000000ff */
[-CC-:B------:R-:W-:Y:S01]  /*48a0*/  FFMA.FTZ R111, R111, R74.reuse, -R48.reuse ;  /* 0x0000004a6f6f7223 */ /* 0x180fe20000010830 */
[-C--:B------:R-:W-:Y:S01]  /*48b0*/  FFMA.FTZ R113, R113, R74.reuse, -R48 ;  /* 0x0000004a71717223 */ /* 0x080fe20000010830 */
[----:B------:R-:W-:Y:S01]  /*48c0*/  FADD.FTZ R70, R39, R70 ;  /* 0x0000004627467221 */ /* 0x000fe20000010000 */
[----:B------:R-:W3:Y:S01]  /*48d0*/  MUFU.EX2 R52, R52 ;  /* 0x0000003400347308 */ /* 0x000ee20000000800 */
[C---:B0-----:R-:W-:Y:S01]  /*48e0*/  FADD.FTZ R68, R50.reuse, R25 ;  /* 0x0000001932447221 */ /* 0x041fe20000010000 */
[-CC-:B------:R-:W-:Y:S01]  /*48f0*/  FFMA.FTZ R25, R29, R74.reuse, -R48.reuse ;  /* 0x0000004a1d197223 */ /* 0x180fe20000010830 */
[----:B------:R-:W-:Y:S01]  /*4900*/  F2FP.F16.F32.PACK_AB R9, R50, R9 ;  /* 0x000000093209723e */ /* 0x000fe200000000ff */
[-CC-:B------:R-:W-:Y:S01]  /*4910*/  FFMA.FTZ R115, R115, R74.reuse, -R48.reuse ;  /* 0x0000004a73737223 */ /* 0x180fe20000010830 */
[----:B------:R-:W-:Y:S01]  /*4920*/  FFMA.FTZ R48, R117, R74, -R48 ;  /* 0x0000004a75307223 */ /* 0x000fe20000010830 */
[--C-:B------:R-:W-:Y:S01]  /*4930*/  IMAD.MOV.U32 R65, RZ, RZ, R71.reuse ;  /* 0x000000ffff417224 */ /* 0x100fe200078e0047 */
[----:B------:R-:W-:Y:S01]  /*4940*/  MOV R49, R71 ;  /* 0x0000004700317202 */ /* 0x000fe20000000f00 */
[----:B------:R-:W0:Y:S01]  /*4950*/  MUFU.EX2 R3, R3 ;  /* 0x0000000300037308 */ /* 0x000e220000000800 */
[----:B--2---:R-:W-:Y:S01]  /*4960*/  FADD.FTZ R37, R11, R68 ;  /* 0x000000440b257221 */ /* 0x004fe20000010000 */
[----:B-1----:R-:W-:Y:S01]  /*4970*/  F2FP.F16.F32.PACK_AB R4, R28, R27 ;  /* 0x0000001b1c04723e */ /* 0x002fe200000000ff */
[----:B------:R-:W-:-:S02]  /*4980*/  IMAD.MOV.U32 R61, RZ, RZ, R71 ;  /* 0x000000ffff3d7224 */ /* 0x000fc400078e0047 */
[--C-:B------:R-:W-:Y:S02]  /*4990*/  IMAD.MOV.U32 R55, RZ, RZ, R71.reuse ;  /* 0x000000ffff377224 */ /* 0x100fe400078e0047 */
[----:B------:R-:W-:Y:S01]  /*49a0*/  IMAD.MOV.U32 R53, RZ, RZ, R71 ;  /* 0x000000ffff357224 */ /* 0x000fe200078e0047 */
[----:B------:R-:W1:Y:S01]  /*49b0*/  MUFU.EX2 R54, R54 ;  /* 0x0000003600367308 */ /* 0x000e620000000800 */
[C---:B---3--:R-:W-:Y:S01]  /*49c0*/  FADD.FTZ R68, R52.reuse, R37 ;  /* 0x0000002534447221 */ /* 0x048fe20000010000 */
[----:B------:R-:W-:Y:S01]  /*49d0*/  FADD.FTZ R37, R27, R70 ;  /* 0x000000461b257221 */ /* 0x000fe20000010000 */
[----:B------:R-:W-:Y:S01]  /*49e0*/  F2FP.F16.F32.PACK_AB R11, R52, R11 ;  /* 0x0000000b340b723e */ /* 0x000fe200000000ff */
[----:B------:R-:W-:Y:S02]  /*49f0*/  IMAD.MOV.U32 R51, RZ, RZ, R71 ;  /* 0x000000ffff337224 */ /* 0x000fe400078e0047 */
[----:B------:R-:W-:Y:S01]  /*4a00*/  FADD.FTZ R37, R28, R37 ;  /* 0x000000251c257221 */ /* 0x000fe20000010000 */
[----:B------:R-:W-:Y:S01]  /*4a10*/  IMAD.MOV.U32 R47, RZ, RZ, R71 ;  /* 0x000000ffff2f7224 */ /* 0x000fe200078e0047 */
[----:B------:R-:W2:Y:S01]  /*4a20*/  MUFU.EX2 R13, R13 ;  /* 0x0000000d000d7308 */ /* 0x000ea20000000800 */
[----:B0-----:R-:W-:Y:S01]  /*4a30*/  FADD.FTZ R45, R3, R68 ;  /* 0x00000044032d7221 */ /* 0x001fe20000010000 */
[----:B------:R-:W-:Y:S01]  /*4a40*/  FADD.FTZ R70, R20, R37 ;  /* 0x0000002514467221 */ /* 0x000fe20000010000 */
[----:B------:R-:W-:Y:S05]  /*4a50*/  STSM.16.M88.4 [R2+0x25b00], R8 ;  /* 0x025b000802007844 */ /* 0x000fea0000000200 */
[----:B------:R-:W0:Y:S01]  /*4a60*/  MUFU.EX2 R56, R56 ;  /* 0x0000003800387308 */ /* 0x000e220000000800 */
[C---:B-1----:R-:W-:Y:S01]  /*4a70*/  FADD.FTZ R68, R54.reuse, R45 ;  /* 0x0000002d36447221 */ /* 0x042fe20000010000 */
[----:B------:R-:W-:Y:S01]  /*4a80*/  FADD.FTZ R45, R63, R70 ;  /* 0x000000463f2d7221 */ /* 0x000fe20000010000 */
[----:B------:R-:W-:-:S03]  /*4a90*/  F2FP.F16.F32.PACK_AB R5, R54, R3 ;  /* 0x000000033605723e */ /* 0x000fc600000000ff */
[----:B------:R-:W-:Y:S01]  /*4aa0*/  FADD.FTZ R70, R12, R45 ;  /* 0x0000002d0c467221 */ /* 0x000fe20000010000 */
[----:B------:R-:W-:Y:S01]  /*4ab0*/  F2FP.F16.F32.PACK_AB R12, R57, R12 ;  /* 0x0000000c390c723e */ /* 0x000fe200000000ff */
[----:B------:R-:W1:Y:S01]  /*4ac0*/  MUFU.EX2 R15, R15 ;  /* 0x0000000f000f7308 */ /* 0x000e620000000800 */
[----:B--2---:R-:W-:Y:S01]  /*4ad0*/  FADD.FTZ R37, R13, R68 ;  /* 0x000000440d257221 */ /* 0x004fe20000010000 */
[----:B------:R-:W-:Y:S01]  /*4ae0*/  FADD.FTZ R45, R57, R70 ;  /* 0x00000046392d7221 */ /* 0x000fe20000010000 */
[-C--:B------:R-:W-:Y:S01]  /*4af0*/  MOV R70, R71.reuse ;  /* 0x0000004700467202 */ /* 0x080fe20000000f00 */
[----:B------:R-:W-:Y:S02]  /*4b00*/  IMAD.MOV.U32 R57, RZ, RZ, R71 ;  /* 0x000000ffff397224 */ /* 0x000fe400078e0047 */
[----:B------:R-:W-:Y:S01]  /*4b10*/  FADD.FTZ R6, R14, R45 ;  /* 0x0000002d0e067221 */ /* 0x000fe20000010000 */
[C---:B------:R-:W-:Y:S01]  /*4b20*/  F2FP.F16.F32.PACK_AB R14, R31.reuse, R14 ;  /* 0x0000000e1f0e723e */ /* 0x040fe200000000ff */
[----:B------:R-:W2:Y:S01]  /*4b30*/  MUFU.EX2 R58, R58 ;  /* 0x0000003a003a7308 */ /* 0x000ea20000000800 */
[----:B0-----:R-:W-:Y:S01]  /*4b40*/  FADD.FTZ R68, R56, R37 ;  /* 0x0000002538447221 */ /* 0x001fe20000010000 */
[----:B------:R-:W-:Y:S01]  /*4b50*/  FADD.FTZ R27, R31, R6 ;  /* 0x000000061f1b7221 */ /* 0x000fe20000010000 */
[----:B------:R-:W-:Y:S01]  /*4b60*/  F2FP.F16.F32.PACK_AB R6, R63, R20 ;  /* 0x000000143f06723e */ /* 0x000fe200000000ff */
[----:B------:R-:W-:Y:S01]  /*4b70*/  IMAD.MOV.U32 R45, RZ, RZ, R71 ;  /* 0x000000ffff2d7224 */ /* 0x000fe200078e0047 */
[----:B------:R-:W-:Y:S01]  /*4b80*/  MOV R63, R71 ;  /* 0x00000047003f7202 */ /* 0x000fe20000000f00 */
[----:B------:R-:W-:Y:S01]  /*4b90*/  FADD.FTZ R52, R24, R27 ;  /* 0x0000001b18347221 */ /* 0x000fe20000010000 */
[----:B------:R-:W-:Y:S01]  /*4ba0*/  F2FP.F16.F32.PACK_AB R24, R59, R24 ;  /* 0x000000183b18723e */ /* 0x000fe200000000ff */
[----:B------:R-:W0:Y:S01]  /*4bb0*/  MUFU.EX2 R41, R41 ;  /* 0x0000002900297308 */ /* 0x000e220000000800 */
[----:B-1----:R-:W-:Y:S01]  /*4bc0*/  FADD.FTZ R37, R15, R68 ;  /* 0x000000440f257221 */ /* 0x002fe20000010000 */
[----:B------:R-:W-:-:S06]  /*4bd0*/  IMAD.MOV.U32 R31, RZ, RZ, R71 ;  /* 0x000000ffff1f7224 */ /* 0x000fcc00078e0047 */
[----:B------:R-:W1:Y:S01]  /*4be0*/  MUFU.EX2 R60, R60 ;  /* 0x0000003c003c7308 */ /* 0x000e620000000800 */
[----:B--2---:R-:W-:-:S07]  /*4bf0*/  FADD.FTZ R68, R58, R37 ;  /* 0x000000253a447221 */ /* 0x004fce0000010000 */
[----:B------:R-:W2:Y:S01]  /*4c00*/  MUFU.EX2 R21, R21 ;  /* 0x0000001500157308 */ /* 0x000ea20000000800 */
[----:B0-----:R-:W-:Y:S01]  /*4c10*/  FADD.FTZ R7, R41, R68 ;  /* 0x0000004429077221 */ /* 0x001fe20000010000 */
[----:B------:R-:W-:-:S06]  /*4c20*/  IMAD.MOV.U32 R68, RZ, RZ, R71 ;  /* 0x000000ffff447224 */ /* 0x000fcc00078e0047 */
[----:B------:R-:W0:Y:S01]  /*4c30*/  MUFU.EX2 R62, R62 ;  /* 0x0000003e003e7308 */ /* 0x000e220000000800 */
[----:B-1----:R-:W-:Y:S01]  /*4c40*/  FADD.FTZ R28, R60, R7 ;  /* 0x000000073c1c7221 */ /* 0x002fe20000010000 */
[----:B------:R-:W-:Y:S01]  /*4c50*/  F2FP.F16.F32.PACK_AB R7, R56, R13 ;  /* 0x0000000d3807723e */ /* 0x000fe200000000ff */
[----:B------:R-:W-:Y:S01]  /*4c60*/  FADD.FTZ R13, R59, R52 ;  /* 0x000000343b0d7221 */ /* 0x000fe20000010000 */
[----:B------:R-:W-:Y:S01]  /*4c70*/  IMAD.MOV.U32 R59, RZ, RZ, R71 ;  /* 0x000000ffff3b7224 */ /* 0x000fe200078e0047 */
[----:B------:R-:W-:Y:S02]  /*4c80*/  MOV R56, R71 ;  /* 0x0000004700387202 */ /* 0x000fe40000000f00 */
[----:B------:R-:W-:Y:S01]  /*4c90*/  FADD.FTZ R52, R26, R13 ;  /* 0x0000000d1a347221 */ /* 0x000fe20000010000 */
[----:B------:R-:W1:Y:S01]  /*4ca0*/  MUFU.EX2 R33, R33 ;  /* 0x0000002100217308 */ /* 0x000e620000000800 */
[----:B--2---:R-:W-:Y:S01]  /*4cb0*/  FADD.FTZ R3, R21, R28 ;  /* 0x0000001c15037221 */ /* 0x004fe20000010000 */
[----:B------:R2:W-:Y:S01]  /*4cc0*/  STSM.16.M88.4 [R2+0x27300], R4 ;  /* 0x0273000402007844 */ /* 0x0005e20000000200 */
[----:B------:R-:W-:Y:S01]  /*4cd0*/  F2FP.F16.F32.PACK_AB R13, R58, R15 ;  /* 0x0000000f3a0d723e */ /* 0x000fe200000000ff */
[--C-:B------:R-:W-:Y:S01]  /*4ce0*/  IMAD.MOV.U32 R58, RZ, RZ, R71.reuse ;  /* 0x000000ffff3a7224 */ /* 0x100fe200078e0047 */
[----:B------:R-:W-:Y:S01]  /*4cf0*/  F2FP.F16.F32.PACK_AB R15, R60, R41 ;  /* 0x000000293c0f723e */ /* 0x000fe200000000ff */
[----:B------:R-:W-:-:S02]  /*4d00*/  IMAD.MOV.U32 R60, RZ, RZ, R71 ;  /* 0x000000ffff3c7224 */ /* 0x000fc400078e0047 */
[----:B------:R-:W3:Y:S01]  /*4d10*/  MUFU.EX2 R67, R67 ;  /* 0x0000004300437308 */ /* 0x000ee20000000800 */
[----:B0-----:R-:W-:Y:S01]  /*4d20*/  FADD.FTZ R28, R62, R3 ;  /* 0x000000033e1c7221 */ /* 0x001fe20000010000 */
[----:B------:R-:W-:Y:S06]  /*4d30*/  STSM.16.M88.4 [R2+0x28b00], R12 ;  /* 0x028b000c02007844 */ /* 0x000fec0000000200 */
[----:B------:R-:W0:Y:S01]  /*4d40*/  MUFU.EX2 R64, R64 ;  /* 0x0000004000407308 */ /* 0x000e220000000800 */
[----:B-1----:R-:W-:-:S07]  /*4d50*/  FADD.FTZ R3, R33, R28 ;  /* 0x0000001c21037221 */ /* 0x002fce0000010000 */
[----:B------:R-:W1:Y:S01]  /*4d60*/  MUFU.EX2 R30, R121 ;  /* 0x00000079001e7308 */ /* 0x000e620000000800 */
[C---:B---3--:R-:W-:Y:S01]  /*4d70*/  FADD.FTZ R27, R67.reuse, R52 ;  /* 0x00000034431b7221 */ /* 0x048fe20000010000 */
[----:B------:R-:W-:Y:S01]  /*4d80*/  F2FP.F16.F32.PACK_AB R26, R67, R26 ;  /* 0x0000001a431a723e */ /* 0x000fe200000000ff */
[----:B------:R-:W-:-:S05]  /*4d90*/  IMAD.MOV.U32 R67, RZ, RZ, R71 ;  /* 0x000000ffff437224 */ /* 0x000fca00078e0047 */
[----:B------:R-:W3:Y:S01]  /*4da0*/  MUFU.EX2 R0, R77 ;  /* 0x0000004d00007308 */ /* 0x000ee20000000800 */
[----:B0-----:R-:W-:-:S07]  /*4db0*/  FADD.FTZ R3, R64, R3 ;  /* 0x0000000340037221 */ /* 0x001fce0000010000 */
[----:B------:R-:W0:Y:S01]  /*4dc0*/  MUFU.EX2 R89, R89 ;  /* 0x0000005900597308 */ /* 0x000e220000000800 */
[----:B-1----:R-:W-:Y:S01]  /*4dd0*/  FADD.FTZ R28, R30, R27 ;  /* 0x0000001b1e1c7221 */ /* 0x002fe20000010000 */
[----:B------:R-:W-:Y:S01]  /*4de0*/  F2FP.F16.F32.PACK_AB R27, R64, R33 ;  /* 0x00000021401b723e */ /* 0x000fe200000000ff */
[----:B------:R-:W-:-:S05]  /*4df0*/  IMAD.MOV.U32 R64, RZ, RZ, R71 ;  /* 0x000000ffff407224 */ /* 0x000fca00078e0047 */
[----:B------:R-:W1:Y:S01]  /*4e00*/  MUFU.EX2 R42, R42 ;  /* 0x0000002a002a7308 */ /* 0x000e620000000800 */
[----:B---3--:R-:W-:-:S07]  /*4e10*/  FADD.FTZ R52, R0, R3 ;  /* 0x0000000300347221 */ /* 0x008fce0000010000 */
[----:B------:R-:W3:Y:S01]  /*4e20*/  MUFU.EX2 R23, R23 ;  /* 0x0000001700177308 */ /* 0x000ee20000000800 */
[----:B0-----:R-:W-:-:S07]  /*4e30*/  FADD.FTZ R3, R89, R28 ;  /* 0x0000001c59037221 */ /* 0x001fce0000010000 */
[----:B------:R-:W0:Y:S01]  /*4e40*/  MUFU.EX2 R85, R85 ;  /* 0x0000005500557308 */ /* 0x000e220000000800 */
[----:B-1----:R-:W-:-:S07]  /*4e50*/  FADD.FTZ R54, R42, R3 ;  /* 0x000000032a367221 */ /* 0x002fce0000010000 */
[----:B------:R-:W1:Y:S01]  /*4e60*/  MUFU.EX2 R35, R35 ;  /* 0x0000002300237308 */ /* 0x000e620000000800 */
[C---:B---3--:R-:W-:Y:S01]  /*4e70*/  FADD.FTZ R52, R23.reuse, R52 ;  /* 0x0000003417347221 */ /* 0x048fe20000010000 */
[----:B--2---:R-:W-:-:S06]  /*4e80*/  F2FP.F16.F32.PACK_AB R5, R23, R0 ;  /* 0x000000001705723e */ /* 0x004fcc00000000ff */
[----:B------:R-:W2:Y:S01]  /*4e90*/  MUFU.EX2 R40, R40 ;  /* 0x0000002800287308 */ /* 0x000ea20000000800 */
[----:B0-----:R-:W-:Y:S01]  /*4ea0*/  FADD.FTZ R9, R85, R54 ;  /* 0x0000003655097221 */ /* 0x001fe20000010000 */
[----:B------:R-:W-:-:S06]  /*4eb0*/  IMAD.MOV.U32 R54, RZ, RZ, R71 ;  /* 0x000000ffff367224 */ /* 0x000fcc00078e0047 */
[----:B------:R-:W0:Y:S01]  /*4ec0*/  MUFU.EX2 R46, R46 ;  /* 0x0000002e002e7308 */ /* 0x000e220000000800 */
[----:B-1----:R-:W-:Y:S01]  /*4ed0*/  FADD.FTZ R3, R35, R52 ;  /* 0x0000003423037221 */ /* 0x002fe20000010000 */
[----:B------:R-:W-:-:S06]  /*4ee0*/  IMAD.MOV.U32 R52, RZ, RZ, R71 ;  /* 0x000000ffff347224 */ /* 0x000fcc00078e0047 */
[----:B------:R-:W1:Y:S01]  /*4ef0*/  MUFU.EX2 R73, R73 ;  /* 0x0000004900497308 */ /* 0x000e620000000800 */
[----:B--2---:R-:W-:-:S07]  /*4f00*/  FADD.FTZ R6, R40, R9 ;  /* 0x0000000928067221 */ /* 0x004fce0000010000 */
[----:B------:R-:W2:Y:S01]  /*4f10*/  MUFU.EX2 R29, R95 ;  /* 0x0000005f001d7308 */ /* 0x000ea20000000800 */
[----:B0-----:R-:W-:-:S07]  /*4f20*/  FADD.FTZ R4, R46, R3 ;  /* 0x000000032e047221 */ /* 0x001fce0000010000 */
[----:B------:R-:W0:Y:S01]  /*4f30*/  MUFU.EX2 R38, R38 ;  /* 0x0000002600267308 */ /* 0x000e220000000800 */
[----:B-1----:R-:W-:Y:S01]  /*4f40*/  FADD.FTZ R7, R73, R6 ;  /* 0x0000000649077221 */ /* 0x002fe20000010000 */
[----:B------:R-:W-:Y:S02]  /*4f50*/  F2FP.F16.F32.PACK_AB R6, R85, R42 ;  /* 0x0000002a5506723e */ /* 0x000fe400000000ff */
[----:B------:R-:W-:-:S04]  /*4f60*/  F2FP.F16.F32.PACK_AB R40, R73, R40 ;  /* 0x000000284928723e */ /* 0x000fc800000000ff */
[----:B------:R-:W1:Y:S01]  /*4f70*/  MUFU.EX2 R66, R66 ;  /* 0x0000004200427308 */ /* 0x000e620000000800 */
[----:B--2---:R-:W-:Y:S01]  /*4f80*/  FADD.FTZ R3, R29, R4 ;  /* 0x000000041d037221 */ /* 0x004fe20000010000 */
[----:B------:R-:W-:Y:S01]  /*4f90*/  F2FP.F16.F32.PACK_AB R4, R89, R30 ;  /* 0x0000001e5904723e */ /* 0x000fe200000000ff */
[----:B------:R-:W-:-:S05]  /*4fa0*/  IMAD.MOV.U32 R30, RZ, RZ, R71 ;  /* 0x000000ffff1e7224 */ /* 0x000fca00078e0047 */
[----:B------:R-:W2:Y:S01]  /*4fb0*/  MUFU.EX2 R79, R79 ;  /* 0x0000004f004f7308 */ /* 0x000ea20000000800 */
[----:B0-----:R-:W-:Y:S01]  /*4fc0*/  FADD.FTZ R10, R38, R7 ;  /* 0x00000007260a7221 */ /* 0x001fe20000010000 */
[----:B------:R-:W-:Y:S01]  /*4fd0*/  F2FP.F16.F32.PACK_AB R7, R46, R35 ;  /* 0x000000232e07723e */ /* 0x000fe200000000ff */
[----:B------:R-:W-:-:S05]  /*4fe0*/  IMAD.MOV.U32 R46, RZ, RZ, R71 ;  /* 0x000000ffff2e7224 */ /* 0x000fca00078e0047 */
[----:B------:R-:W0:Y:S01]  /*4ff0*/  MUFU.EX2 R43, R43 ;  /* 0x0000002b002b7308 */ /* 0x000e220000000800 */
[C---:B-1----:R-:W-:Y:S01]  /*5000*/  FADD.FTZ R8, R66.reuse, R3 ;  /* 0x0000000342087221 */ /* 0x042fe20000010000 */
[----:B------:R-:W-:Y:S01]  /*5010*/  F2FP.F16.F32.PACK_AB R41, R66, R29 ;  /* 0x0000001d4229723e */ /* 0x000fe200000000ff */
[--C-:B------:R-:W-:Y:S02]  /*5020*/  IMAD.MOV.U32 R66, RZ, RZ, R71.reuse ;  /* 0x000000ffff427224 */ /* 0x100fe400078e0047 */
[----:B------:R-:W-:-:S03]  /*5030*/  IMAD.MOV.U32 R29, RZ, RZ, R71 ;  /* 0x000000ffff1d7224 */ /* 0x000fc600078e0047 */
[----:B------:R-:W1:Y:S01]  /*5040*/  MUFU.EX2 R36, R36 ;  /* 0x0000002400247308 */ /* 0x000e620000000800 */
[C---:B--2---:R-:W-:Y:S01]  /*5050*/  FADD.FTZ R9, R79.reuse, R10 ;  /* 0x0000000a4f097221 */ /* 0x044fe20000010000 */
[----:B------:R-:W-:-:S06]  /*5060*/  F2FP.F16.F32.PACK_AB R42, R79, R38 ;  /* 0x000000264f2a723e */ /* 0x000fcc00000000ff */
[----:B------:R-:W2:Y:S01]  /*5070*/  MUFU.EX2 R50, R99 ;  /* 0x0000006300327308 */ /* 0x000ea20000000800 */
[----:B0-----:R-:W-:-:S07]  /*5080*/  FADD.FTZ R3, R43, R8 ;  /* 0x000000082b037221 */ /* 0x001fce0000010000 */
[----:B------:R-:W0:Y:S01]  /*5090*/  MUFU.EX2 R81, R81 ;  /* 0x0000005100517308 */ /* 0x000e220000000800 */
[----:B-1----:R-:W-:-:S07]  /*50a0*/  FADD.FTZ R10, R36, R9 ;  /* 0x00000009240a7221 */ /* 0x002fce0000010000 */
[----:B------:R-:W1:Y:S01]  /*50b0*/  MUFU.EX2 R37, R101 ;  /* 0x0000006500257308 */ /* 0x000e620000000800 */
[C---:B--2---:R-:W-:Y:S01]  /*50c0*/  FADD.FTZ R8, R50.reuse, R3 ;  /* 0x0000000332087221 */ /* 0x044fe20000010000 */
[----:B------:R-:W-:Y:S01]  /*50d0*/  F2FP.F16.F32.PACK_AB R43, R50, R43 ;  /* 0x0000002b322b723e */ /* 0x000fe200000000ff */
[----:B------:R-:W-:-:S05]  /*50e0*/  IMAD.MOV.U32 R50, RZ, RZ, R71 ;  /* 0x000000ffff327224 */ /* 0x000fca00078e0047 */
[----:B------:R-:W2:Y:S01]  /*50f0*/  MUFU.EX2 R34, R34 ;  /* 0x0000002200227308 */ /* 0x000ea20000000800 */
[C---:B0-----:R-:W-:Y:S01]  /*5100*/  FADD.FTZ R9, R81.reuse, R10 ;  /* 0x0000000a51097221 */ /* 0x041fe20000010000 */
[----:B------:R-:W-:-:S06]  /*5110*/  F2FP.F16.F32.PACK_AB R36, R81, R36 ;  /* 0x000000245124723e */ /* 0x000fcc00000000ff */
[----:B------:R-:W0:Y:S01]  /*5120*/  MUFU.EX2 R20, R103 ;  /* 0x0000006700147308 */ /* 0x000e220000000800 */
[----:B-1----:R-:W-:-:S07]  /*5130*/  FADD.FTZ R3, R37, R8 ;  /* 0x0000000825037221 */ /* 0x002fce0000010000 */
[----:B------:R-:W1:Y:S01]  /*5140*/  MUFU.EX2 R69, R69 ;  /* 0x0000004500457308 */ /* 0x000e620000000800 */
[----:B--2---:R-:W-:-:S07]  /*5150*/  FADD.FTZ R10, R34, R9 ;  /* 0x00000009220a7221 */ /* 0x004fce0000010000 */
[----:B------:R2:W3:Y:S01]  /*5160*/  MUFU.EX2 R39, R25 ;  /* 0x0000001900277308 */ /* 0x0004e20000000800 */
[C---:B0-----:R-:W-:Y:S01]  /*5170*/  FADD.FTZ R8, R20.reuse, R3 ;  /* 0x0000000314087221 */ /* 0x041fe20000010000 */
[----:B------:R-:W-:-:S06]  /*5180*/  F2FP.F16.F32.PACK_AB R37, R20, R37 ;  /* 0x000000251425723e */ /* 0x000fcc00000000ff */
[----:B------:R-:W-:Y:S01]  /*5190*/  MUFU.EX2 R32, R32 ;  /* 0x0000002000207308 */ /* 0x000fe20000000800 */
[----:B--2---:R-:W-:Y:S01]  /*51a0*/  F2FP.F16.F32.PACK_AB R25, R62, R21 ;  /* 0x000000153e19723e */ /* 0x004fe200000000ff */
[----:B------:R-:W-:Y:S01]  /*51b0*/  IMAD.MOV.U32 R62, RZ, RZ, R71 ;  /* 0x000000ffff3e7224 */ /* 0x000fe200078e0047 */
[----:B-1----:R-:W-:-:S03]  /*51c0*/  F2FP.F16.F32.PACK_AB R38, R69, R34 ;  /* 0x000000224526723e */ /* 0x002fc600000000ff */
[----:B------:R0:W-:Y:S02]  /*51d0*/  STSM.16.M88.4 [R2+0x2a300], R24 ;  /* 0x02a3001802007844 */ /* 0x0001e40000000200 */
[----:B------:R-:W1:Y:S01]  /*51e0*/  MUFU.EX2 R28, R109 ;  /* 0x0000006d001c7308 */ /* 0x000e620000000800 */
[----:B---3--:R-:W-:Y:S01]  /*51f0*/  FADD.FTZ R3, R39, R8 ;  /* 0x0000000827037221 */ /* 0x008fe20000010000 */
[----:B------:R2:W-:Y:S04]  /*5200*/  STSM.16.M88.4 [R2+0x2bb00], R4 ;  /* 0x02bb000402007844 */ /* 0x0005e80000000200 */
[----:B------:R3:W-:Y:S02]  /*5210*/  STSM.16.M88.4 [R2+0x2d300], R40 ;  /* 0x02d3002802007844 */ /* 0x0007e40000000200 */
[----:B------:R-:W-:Y:S01]  /*5220*/  MUFU.EX2 R44, R44 ;  /* 0x0000002c002c7308 */ /* 0x000fe20000000800 */
[----:B0-----:R-:W-:-:S07]  /*5230*/  IMAD.MOV.U32 R27, RZ, RZ, R71 ;  /* 0x000000ffff1b7224 */ /* 0x001fce00078e0047 */
[----:B------:R-:W0:Y:S01]  /*5240*/  MUFU.EX2 R91, R91 ;  /* 0x0000005b005b7308 */ /* 0x000e220000000800 */
[C---:B-1----:R-:W-:Y:S01]  /*5250*/  F2FP.F16.F32.PACK_AB R39, R28.reuse, R39 ;  /* 0x000000271c27723e */ /* 0x042fe200000000ff */
[----:B--2---:R-:W-:Y:S01]  /*5260*/  FADD.FTZ R5, R69, R10 ;  /* 0x0000000a45057221 */ /* 0x004fe20000010000 */
[----:B------:R-:W-:Y:S01]  /*5270*/  FADD.FTZ R4, R28, R3 ;  /* 0x000000031c047221 */ /* 0x000fe20000010000 */
[----:B------:R-:W-:Y:S01]  /*5280*/  IMAD.MOV.U32 R69, RZ, RZ, R71 ;  /* 0x000000ffff457224 */ /* 0x000fe200078e0047 */
[-C--:B------:R-:W-:Y:S01]  /*5290*/  MOV R28, R71.reuse ;  /* 0x00000047001c7202 */ /* 0x080fe20000000f00 */
[----:B------:R-:W-:Y:S01]  /*52a0*/  FADD.FTZ R6, R32, R5 ;  /* 0x0000000520067221 */ /* 0x000fe20000010000 */
[C---:B------:R-:W-:Y:S01]  /*52b0*/  F2FP.F16.F32.PACK_AB R32, R83.reuse, R32 ;  /* 0x000000205320723e */ /* 0x040fe200000000ff */
[----:B------:R-:W1:Y:S01]  /*52c0*/  MUFU.EX2 R111, R111 ;  /* 0x0000006f006f7308 */ /* 0x000e620000000800 */
[----:B------:R2:W-:Y:S01]  /*52d0*/  STSM.16.M88.4 [R2+0x2eb00], R36 ;  /* 0x02eb002402007844 */ /* 0x0005e20000000200 */
[----:B------:R-:W-:Y:S01]  /*52e0*/  FADD.FTZ R5, R83, R6 ;  /* 0x0000000653057221 */ /* 0x000fe20000010000 */
[--C-:B---3--:R-:W-:Y:S01]  /*52f0*/  IMAD.MOV.U32 R43, RZ, RZ, R71.reuse ;  /* 0x000000ffff2b7224 */ /* 0x108fe200078e0047 */
[----:B------:R-:W-:Y:S01]  /*5300*/  MOV R42, R71 ;  /* 0x00000047002a7202 */ /* 0x000fe20000000f00 */
[----:B------:R-:W-:-:S02]  /*5310*/  IMAD.MOV.U32 R41, RZ, RZ, R71 ;  /* 0x000000ffff297224 */ /* 0x000fc400078e0047 */
[----:B------:R-:W-:Y:S01]  /*5320*/  IMAD.MOV.U32 R40, RZ, RZ, R71 ;  /* 0x000000ffff287224 */ /* 0x000fe200078e0047 */
[----:B------:R-:W3:Y:S01]  /*5330*/  MUFU.EX2 R0, R113 ;  /* 0x0000007100007308 */ /* 0x000ee20000000800 */
[----:B0-----:R-:W-:Y:S01]  /*5340*/  F2FP.F16.F32.PACK_AB R34, R91, R44 ;  /* 0x0000002c5b22723e */ /* 0x001fe200000000ff */
[----:B------:R-:W-:Y:S01]  /*5350*/  FADD.FTZ R44, R44, R5 ;  /* 0x000000052c2c7221 */ /* 0x000fe20000010000 */
[--C-:B------:R-:W-:Y:S02]  /*5360*/  IMAD.MOV.U32 R26, RZ, RZ, R71.reuse ;  /* 0x000000ffff1a7224 */ /* 0x100fe400078e0047 */
[--C-:B------:R-:W-:Y:S02]  /*5370*/  IMAD.MOV.U32 R25, RZ, RZ, R71.reuse ;  /* 0x000000ffff197224 */ /* 0x100fe400078e0047 */
[--C-:B------:R-:W-:Y:S01]  /*5380*/  IMAD.MOV.U32 R24, RZ, RZ, R71.reuse ;  /* 0x000000ffff187224 */ /* 0x100fe200078e0047 */
[----:B------:R-:W0:Y:S01]  /*5390*/  MUFU.EX2 R115, R115 ;  /* 0x0000007300737308 */ /* 0x000e220000000800 */
[----:B-1----:R-:W-:Y:S01]  /*53a0*/  FADD.FTZ R3, R111, R4 ;  /* 0x000000046f037221 */ /* 0x002fe20000010000 */
[----:B--2---:R-:W-:-:S02]  /*53b0*/  IMAD.MOV.U32 R39, RZ, RZ, R71 ;  /* 0x000000ffff277224 */ /* 0x004fc400078e0047 */
[--C-:B------:R-:W-:Y:S02]  /*53c0*/  IMAD.MOV.U32 R38, RZ, RZ, R71.reuse ;  /* 0x000000ffff267224 */ /* 0x100fe400078e0047 */
[----:B------:R-:W-:Y:S02]  /*53d0*/  IMAD.MOV.U32 R37, RZ, RZ, R71 ;  /* 0x000000ffff257224 */ /* 0x000fe400078e0047 */
[----:B------:R-:W1:Y:S01]  /*53e0*/  MUFU.EX2 R48, R48 ;  /* 0x0000003000307308 */ /* 0x000e620000000800 */
[C---:B---3--:R-:W-:Y:S01]  /*53f0*/  F2FP.F16.F32.PACK_AB R33, R0.reuse, R111 ;  /* 0x0000006f0021723e */ /* 0x048fe200000000ff */
[----:B------:R-:W-:Y:S01]  /*5400*/  FADD.FTZ R4, R0, R3 ;  /* 0x0000000300047221 */ /* 0x000fe20000010000 */
[----:B------:R-:W-:-:S03]  /*5410*/  IMAD.MOV.U32 R36, RZ, RZ, R71 ;  /* 0x000000ffff247224 */ /* 0x000fc600078e0047 */
[----:B0-----:R-:W-:Y:S01]  /*5420*/  FADD.FTZ R3, R115, R4 ;  /* 0x0000000473037221 */ /* 0x001fe20000010000 */
[----:B------:R-:W-:Y:S01]  /*5430*/  FADD.FTZ R4, R91, R44 ;  /* 0x0000002c5b047221 */ /* 0x000fe20000010000 */
[----:B------:R-:W-:Y:S01]  /*5440*/  IMAD.MOV.U32 R44, RZ, RZ, R71 ;  /* 0x000000ffff2c7224 */ /* 0x000fe200078e0047 */
[C---:B-1----:R-:W-:Y:S01]  /*5450*/  F2FP.F16.F32.PACK_AB R35, R48.reuse, R115 ;  /* 0x000000733023723e */ /* 0x042fe200000000ff */
[----:B------:R-:W-:Y:S01]  /*5460*/  FADD.FTZ R3, R48, R3 ;  /* 0x0000000330037221 */ /* 0x000fe20000010000 */
[----:B------:R-:W-:-:S03]  /*5470*/  IMAD.MOV.U32 R48, RZ, RZ, R71 ;  /* 0x000000ffff307224 */ /* 0x000fc600078e0047 */
[----:B------:R0:W-:Y:S01]  /*5480*/  STSM.16.M88.4 [R2+0x30300], R32 ;  /* 0x0303002002007844 */ /* 0x0001e20000000200 */
[----:B------:R1:W-:Y:S06]  /*5490*/  MEMBAR.ALL.CTA ;  /* 0x0000000000007992 */ /* 0x0003ec0000008000 */
[----:B-1----:R-:W1:Y:S01]  /*54a0*/  FENCE.VIEW.ASYNC.S ;  /* 0x00000000000073c6 */ /* 0x002e620000000000 */
[----:B0-----:R-:W-:Y:S01]  /*54b0*/  MOV R35, R71 ;  /* 0x0000004700237202 */ /* 0x001fe20000000f00 */
[--C-:B------:R-:W-:Y:S02]  /*54c0*/  IMAD.MOV.U32 R34, RZ, RZ, R71.reuse ;  /* 0x000000ffff227224 */ /* 0x100fe400078e0047 */
[----:B------:R-:W-:-:S02]  /*54d0*/  IMAD.MOV.U32 R33, RZ, RZ, R71 ;  /* 0x000000ffff217224 */ /* 0x000fc400078e0047 */
[----:B------:R-:W-:Y:S01]  /*54e0*/  IMAD.MOV.U32 R32, RZ, RZ, R71 ;  /* 0x000000ffff207224 */ /* 0x000fe200078e0047 */
[----:B-1----:R-:W-:Y:S01]  /*54f0*/  NOP ;  /* 0x0000000000007918 */ /* 0x002fe20000000000 */
[----:B------:R-:W-:Y:S05]  /*5500*/  @!P2 BRA `(.L_x_133) ;  /* 0x00000040007ca947 */ /* 0x000fea0003800000 */
[----:B------:R-:W-:Y:S01]  /*5510*/  VIADD R0, R22, 0xfffffffe ;  /* 0xfffffffe16007836 */ /* 0x000fe20000000000 */
[----:B------:R-:W-:Y:S01]  /*5520*/  MOV R5, R75 ;  /* 0x0000004b00057202 */ /* 0x000fe20000000f00 */
[----:B------:R-:W-:Y:S01]  /*5530*/  IMAD.MOV.U32 R6, RZ, RZ, R72 ;  /* 0x000000ffff067224 */ /* 0x000fe200078e0048 */
[----:B------:R-:W-:Y:S01]  /*5540*/  CS2R R70, SRZ ;  /* 0x0000000000467805 */ /* 0x000fe2000001ff00 */
[----:B------:R-:W-:Y:S01]  /*5550*/  IMAD.MOV.U32 R7, RZ, RZ, R16 ;  /* 0x000000ffff077224 */ /* 0x000fe200078e0010 */
        /* <DEDUP_REMOVED lines=24> */
[----:B------:R-:W-:-:S05]  /*56e0*/  ULDC UR57, c[0x0][0x9d8] ;  /* 0x0002760000397ab9 */ /* 0x000fca0000000800 */
.L_x_142:
[----:B------:R-:W-:Y:S01]  /*56f0*/  UIADD3 UR39, UR58, 0x1, URZ ;  /* 0x000000013a277890 */ /* 0x000fe2000fffe03f */
[----:B------:R-:W-:-:S03]  /*5700*/  ISETP.NE.AND P3, PT, RZ, UR38, PT ;  /* 0x00000026ff007c0c */ /* 0x000fc6000bf65270 */
[----:B------:R-:W-:-:S04]  /*5710*/  UISETP.NE.AND UP0, UPT, UR39, 0x2, UPT ;  /* 0x000000022700788c */ /* 0x000fc8000bf05270 */
[----:B------:R-:W-:Y:S02]  /*5720*/  USEL UR6, URZ, 0x1, UP0 ;  /* 0x000000013f067887 */ /* 0x000fe40008000000 */
[----:B------:R-:W-:-:S04]  /*5730*/  USEL UR39, UR39, URZ, UP0 ;  /* 0x0000003f27277287 */ /* 0x000fc80008000000 */
[----:B------:R-:W-:Y:S01]  /*5740*/  LOP3.LUT R16, R7, UR6, RZ, 0x3c, !PT ;  /* 0x0000000607107c12 */ /* 0x000fe2000f8e3cff */
[----:B----4-:R-:W-:Y:S07]  /*5750*/  @P3 BRA `(.L_x_134) ;  /* 0x0000000000283947 */ /* 0x010fee0003800000 */
[----:B------:R-:W-:Y:S05]  /*5760*/  @!P0 BRA `(.L_x_135) ;  /* 0x0000000000048947 */ /* 0x000fea0003800000 */
[----:B------:R-:W-:Y:S01]  /*5770*/  BPT.TRAP 0x1 ;  /* 0x000000040000795c */ /* 0x000fe20000300000 */
.L_x_135:
[----:B------:R-:W-:Y:S01]  /*5780*/  ULEA UR6, UR39, UR36, 0x3 ;  /* 0x0000002427067291 */ /* 0x000fe2000f8e183f */
[----:B------:R-:W-:-:S08]  /*5790*/  SHF.L.U32 R8, R16, 0x1f, RZ ;  /* 0x0000001f10087819 */ /* 0x000fd000000006ff */
[----:B------:R0:W1:Y:S01]  /*57a0*/  SYNCS.PHASECHK.TRANS64.TRYWAIT P2, [UR6+0x31c30], R8 ;  /* 0x031c3008ff0075a7 */ /* 0x0000620008040146 */
[----:B------:R-:W-:Y:S05]  /*57b0*/  @!P0 BRA `(.L_x_136) ;  /* 0x0000000000048947 */ /* 0x000fea0003800000 */
[----:B------:R-:W-:Y:S01]  /*57c0*/  BPT.TRAP 0x1 ;  /* 0x000000040000795c */ /* 0x000fe20000300000 */
.L_x_136:
[----:B-1----:R-:W-:Y:S05]  /*57d0*/  @P2 BRA `(.L_x_134) ;  /* 0x0000000000082947 */ /* 0x002fea0003800000 */
[----:B------:R-:W1:Y:S02]  /*57e0*/  SYNCS.PHASECHK.TRANS64.TRYWAIT P2, [UR6+0x31c30], R8 ;  /* 0x031c3008ff0075a7 */ /* 0x000e640008040146 */
[----:B-1----:R-:W-:Y:S05]  /*57f0*/  @!P2 BRA `(.L_x_137) ;  /* 0x000000a400a4a947 */ /* 0x002fea0003800000 */
.L_x_134:
[----:B-1----:R-:W1:Y:S01]  /*5800*/  S2R R9, SR_TID.X ;  /* 0x0000000000097919 */ /* 0x002e620000002100 */
[----:B------:R-:W-:Y:S01]  /*5810*/  UIMAD UR26, UR39, 0x6c0, UR56 ;  /* 0x000006c0271a78a4 */ /* 0x000fe2000f8e0238 */
[----:B------:R-:W-:Y:S01]  /*5820*/  UMOV UR27, 0x80000020 ;  /* 0x80000020001b7882 */ /* 0x000fe20000000000 */
[----:B------:R-:W-:Y:S02]  /*5830*/  UMOV UR28, UR24 ;  /* 0x00000018001c7c82 */ /* 0x000fe40008000000 */
[----:B------:R-:W-:Y:S01]  /*5840*/  UIADD3 UR30, UR26, 0x40, URZ ;  /* 0x000000401a1e7890 */ /* 0x000fe2000fffe03f */
        /* <DEDUP_REMOVED lines=20> */
[----:B-1----:R-:W-:Y:S01]  /*5990*/  SHF.R.U32.HI R9, RZ, 0x7, R9 ;  /* 0x00000007ff097819 */ /* 0x002fe20000011609 */
[----:B------:R-:W-:Y:S01]  /*59a0*/  UMOV UR53, UR25 ;  /* 0x0000001900357c82 */ /* 0x000fe20008000000 */
[----:B------:R-:W-:Y:S01]  /*59b0*/  UMOV UR55, 0x80000020 ;  /* 0x8000002000377882 */ /* 0x000fe20000000000 */
[----:B------:R-:W-:-:S02]  /*59c0*/  UIADD3 UR6, UR26, 0x200, URZ ;  /* 0x000002001a067890 */ /* 0x000fc4000fffe03f */
[----:B0-----:R-:W-:Y:S01]  /*59d0*/  VIADD R8, R9, 0x8 ;  /* 0x0000000809087836 */ /* 0x001fe20000000000 */
[----:B------:R-:W-:Y:S01]  /*59e0*/  UMOV UR7, 0x80000020 ;  /* 0x8000002000077882 */ /* 0x000fe20000000000 */
[----:B------:R-:W-:Y:S01]  /*59f0*/  UIADD3 UR10, UR26, 0x202, URZ ;  /* 0x000002021a0a7890 */ /* 0x000fe2000fffe03f */
[----:B------:R-:W-:Y:S02]  /*5a00*/  UMOV UR11, 0x80000020 ;  /* 0x80000020000b7882 */ /* 0x000fe40000000000 */
        /* <DEDUP_REMOVED lines=8> */
[----:B------:R-:W-:Y:S03]  /*5a90*/  HGMMA.64x16x16.F32 R136, gdesc[UR24], RZ, !UPT, gsb0 ;  /* 0x00200000188879f0 */ /* 0x000fe6000c0008ff */
        /* <DEDUP_REMOVED lines=314> */
[----:B0-----:R-:W-:Y:S05]  /*6e40*/  @P3 BRA `(.L_x_138) ;  /* 0x0000000000283947 */ /* 0x001fea0003800000 */
[----:B------:R-:W-:Y:S05]  /*6e50*/  @!P0 BRA `(.L_x_139) ;  /* 0x0000000000048947 */ /* 0x000fea0003800000 */
[----:B------:R-:W-:Y:S01]  /*6e60*/  BPT.TRAP 0x1 ;  /* 0x000000040000795c */ /* 0x000fe20000300000 */
.L_x_139:
[----:B------:R-:W-:Y:S01]  /*6e70*/  ULEA UR6, UR58, UR36, 0x3 ;  /* 0x000000243a067291 */ /* 0x000fe2000f8e183f */
[----:B------:R-:W-:-:S08]  /*6e80*/  SHF.L.U32 R7, R7, 0x1f, RZ ;  /* 0x0000001f07077819 */ /* 0x000fd000000006ff */
[----:B------:R0:W1:Y:S01]  /*6e90*/  SYNCS.PHASECHK.TRANS64.TRYWAIT P2, [UR6+0x31c50], R7 ;  /* 0x031c5007ff0075a7 */ /* 0x0000620008040146 */
[----:B------:R-:W-:Y:S05]  /*6ea0*/  @!P0 BRA `(.L_x_140) ;  /* 0x0000000000048947 */ /* 0x000fea0003800000 */
[----:B------:R-:W-:Y:S01]  /*6eb0*/  BPT.TRAP 0x1 ;  /* 0x000000040000795c */ /* 0x000fe20000300000 */
.L_x_140:
[----:B-1----:R-:W-:Y:S05]  /*6ec0*/  @P2 BRA `(.L_x_138) ;  /* 0x0000000000082947 */ /* 0x002fea0003800000 */
[----:B------:R-:W1:Y:S02]  /*6ed0*/  SYNCS.PHASECHK.TRANS64.TRYWAIT P2, [UR6+0x31c50], R7 ;  /* 0x031c5007ff0075a7 */ /* 0x000e640008040146 */
[----:B-1----:R-:W-:Y:S05]  /*6ee0*/  @!P2 BRA `(.L_x_141) ;  /* 0x000000900000a947 */ /* 0x002fea0003800000 */
.L_x_138:
[----:B------:R-:W-:Y:S01]  /*6ef0*/  UIADD3 UR6, UR36, 0x200, URZ ;  /* 0x0000020024067890 */ /* 0x000fe2000fffe03f */
[----:B------:R-:W-:Y:S01]  /*6f00*/  WARPGROUP.ARRIVE ;  /* 0x00000000000079c5 */ /* 0x000fe20000000000 */
[----:B------:R-:W-:Y:S01]  /*6f10*/  ULOP3.LUT UR7, UR37, 0x10000, URZ, 0xfc, !UPT ;  /* 0x0001000025077892 */ /* 0x000fe2000f8efc3f */
[----:B01----:R-:W-:Y:S01]  /*6f20*/  FMUL.FTZ R7, R136, UR57 ;  /* 0x0000003988077c20 */ /* 0x003fe20008410000 */
[----:B------:R-:W-:Y:S01]  /*6f30*/  USHF.R.U32.HI UR6, URZ, 0x4, UR6 ;  /* 0x000000043f067899 */ /* 0x000fe20008011606 */
[----:B------:R-:W-:Y:S01]  /*6f40*/  FMUL.FTZ R8, R137, UR57 ;  /* 0x0000003989087c20 */ /* 0x000fe20008410000 */
[----:B------:R-:W-:Y:S01]  /*6f50*/  UMOV UR29, 0xc0000010 ;  /* 0xc0000010001d7882 */ /* 0x000fe20000000000 */
[----:B------:R-:W-:Y:S01]  /*6f60*/  UMOV UR31, 0x80000020 ;  /* 0x80000020001f7882 */ /* 0x000fe20000000000 */
[----:B------:R-:W-:Y:S01]  /*6f70*/  ULOP3.LUT UR6, UR6, 0x3fff, URZ, 0xc0, !UPT ;  /* 0x00003fff06067892 */ /* 0x000fe2000f8ec03f */
[----:B------:R-:W0:Y:S01]  /*6f80*/  MUFU.TANH R7, R7 ;  /* 0x0000000700077308 */ /* 0x000e220000002400 */
[----:B------:R-:W-:Y:S01]  /*6f90*/  UMOV UR28, UR7 ;  /* 0x00000007001c7c82 */ /* 0x000fe20008000000 */
[----:B------:R-:W-:Y:S01]  /*6fa0*/  FMUL.FTZ R11, R140, UR57 ;  /* 0x000000398c0b7c20 */ /* 0x000fe20008410000 */
[----:B------:R-:W-:Y:S01]  /*6fb0*/  ULOP3.LUT UR6, UR6, 0x2400000, URZ, 0xfc, !UPT ;  /* 0x0240000006067892 */ /* 0x000fe2000f8efc3f */
[----:B------:R-:W-:Y:S01]  /*6fc0*/  FMUL.FTZ R12, R141, UR57 ;  /* 0x000000398d0c7c20 */ /* 0x000fe20008410000 */
[----:B------:R-:W-:Y:S01]  /*6fd0*/  FMUL.FTZ R15, R128, UR57 ;  /* 0x00000039800f7c20 */ /* 0x000fe20008410000 */
[----:B------:R-:W-:Y:S01]  /*6fe0*/  FMUL.FTZ R20, R129, UR57 ;  /* 0x0000003981147c20 */ /* 0x000fe20008410000 */
[----:B------:R-:W-:Y:S01]  /*6ff0*/  UIMAD UR6, UR58, 0x6c0, UR6 ;  /* 0x000006c03a0678a4 */ /* 0x000fe2000f8e0206 */
[----:B------:R-:W1:Y:S01]  /*7000*/  MUFU.TANH R8, R8 ;  /* 0x0000000800087308 */ /* 0x000e620000002400 */
[----:B------:R-:W-:Y:S01]  /*7010*/  FMUL.FTZ R22, R131, UR57 ;  /* 0x0000003983167c20 */ /* 0x000fe20008410000 */
[----:B------:R-:W-:Y:S01]  /*7020*/  FMUL.FTZ R23, R132, UR57 ;  /* 0x0000003984177c20 */ /* 0x000fe20008410000 */
[----:B------:R-:W-:Y:S01]  /*7030*/  FMUL.FTZ R128, R133, UR57 ;  /* 0x0000003985807c20 */ /* 0x000fe20008410000 */
[----:B------:R-:W-:Y:S01]  /*7040*/  FMUL.FTZ R120, R120, UR57 ;  /* 0x0000003978787c20 */ /* 0x000fe20008410000 */
[----:B------:R-:W-:Y:S01]  /*7050*/  FMUL.FTZ R121, R121, UR57 ;  /* 0x0000003979797c20 */ /* 0x000fe20008410000 */
[----:B------:R-:W-:Y:S01]  /*7060*/  UMOV UR30, UR6 ;  /* 0x00000006001e7c82 */ /* 0x000fe20008000000 */
[----:B------:R-:W-:Y:S01]  /*7070*/  FMUL.FTZ R124, R124, UR57 ;  /* 0x000000397c7c7c20 */ /* 0x000fe20008410000 */
[----:B------:R-:W-:Y:S01]  /*7080*/  HGMMA.64x96x16.F32 R24, gdesc[UR28].tnspB, R24, gsb0 ;  /* 0x416000001c1879f0 */ /* 0x000fe20008000818 */
[----:B------:R-:W-:Y:S01]  /*7090*/  UIADD3 UR28, UR7, 0x180, URZ ;  /* 0x00000180071c7890 */ /* 0x000fe2000fffe03f */
[----:B------:R-:W2:Y:S01]  /*70a0*/  MUFU.TANH R11, R11 ;  /* 0x0000000b000b7308 */ /* 0x000ea20000002400 */
[----:B------:R-:W-:Y:S01]  /*70b0*/  UIADD3 UR30, UR6, 0x40, URZ ;  /* 0x00000040061e7890 */ /* 0x000fe2000fffe03f */
[----:B0-----:R-:W-:Y:S01]  /*70c0*/  FMNMX.FTZ R131, R7, R5, !PT ;  /* 0x0000000507837209 */ /* 0x001fe20007810000 */
[----:B------:R-:W-:Y:S01]  /*70d0*/  UMOV UR29, 0xc0000010 ;  /* 0xc0000010001d7882 */ /* 0x000fe20000000000 */
[----:B------:R-:W-:Y:S01]  /*70e0*/  UMOV UR31, 0x80000020 ;  /* 0x80000020001f7882 */ /* 0x000fe20000000000 */
[----:B------:R-:W-:Y:S01]  /*70f0*/  FMUL.FTZ R125, R125, UR57 ;  /* 0x000000397d7d7c20 */ /* 0x000fe20008410000 */
[----:B------:R-:W-:Y:S01]  /*7100*/  FMUL.FTZ R112, R112, UR57 ;  /* 0x0000003970707c20 */ /* 0x000fe20008410000 */
[----:B-1----:R-:W-:Y:S01]  /*7110*/  FMNMX.FTZ R132, R8, R131, !PT ;  /* 0x0000008308847209 */ /* 0x002fe20007810000 */
[----:B------:R-:W0:Y:S01]  /*7120*/  MUFU.TANH R12, R12 ;  /* 0x0000000c000c7308 */ /* 0x000e220000002400 */
[----:B------:R-:W-:Y:S01]  /*7130*/  FMUL.FTZ R113, R113, UR57 ;  /* 0x0000003971717c20 */ /* 0x000fe20008410000 */
        /* <DEDUP_REMOVED lines=15> */
[----:B0-----:R-:W-:Y:S01]  /*7230*/  FMNMX.FTZ R132, R12, R131, !PT ;  /* 0x000000830c847209 */ /* 0x001fe20007810000 */
[----:B------:R-:W-:Y:S01]  /*7240*/  FMUL.FTZ R92, R92, UR57 ;  /* 0x000000395c5c7c20 */ /* 0x000fe20008410000 */
[----:B------:R-:W-:Y:S01]  /*7250*/  FMUL.FTZ R93, R93, UR57 ;  /* 0x000000395d5d7c20 */ /* 0x000fe20008410000 */
[----:B------:R-:W-:Y:S01]  /*7260*/  FMUL.FTZ R80, R80, UR57 ;  /* 0x0000003950507c20 */ /* 0x000fe20008410000 */
[----:B------:R-:W-:Y:S01]  /*7270*/  FMUL.FTZ R81, R81, UR57 ;  /* 0x0000003951517c20 */ /* 0x000fe20008410000 */
[----:B------:R-:W-:Y:S01]  /*7280*/  FMUL.FTZ R84, R84, UR57 ;  /* 0x0000003954547c20 */ /* 0x000fe20008410000 */
[----:B------:R-:W-:Y:S01]  /*7290*/  FMUL.FTZ R85, R85, UR57 ;  /* 0x0000003955557c20 */ /* 0x000fe20008410000 */
[----:B------:R-:W0:Y:S01]  /*72a0*/  MUFU.TANH R23, R23 ;  /* 0x0000001700177308 */ /* 0x000e220000002400 */
        /* <DEDUP_REMOVED lines=50> */
[----:B------:R-:W1:Y:S05]  /*75d0*/  S2R R140, SR_TID.X ;  /* 0x00000000008c7919 */ /* 0x000e6a0000002100 */
[----:B------:R-:W3:Y:S01]  /*75e0*/  MUFU.TANH R113, R113 ;  /* 0x0000007100717308 */ /* 0x000ee20000002400 */
[----:B--2---:R-:W-:-:S07]  /*75f0*/  FMNMX.FTZ R131, R125, R132, !PT ;  /* 0x000000847d837209 */ /* 0x004fce0007810000 */
[----:B------:R-:W2:Y:S01]  /*7600*/  MUFU.TANH R116, R116 ;  /* 0x0000007400747308 */ /* 0x000ea20000002400 */
[----:B0-----:R-:W-:Y:S01]  /*7610*/  FMNMX.FTZ R132, R112, R131, !PT ;  /* 0x0000008370847209 */ /* 0x001fe20007810000 */
[----:B------:R-:W-:Y:S02]  /*7620*/  WARPGROUP.DEPBAR.LE gsb0, 0x0 ;  /* 0x00008000000079c5 */ /* 0x000fe40000010000 */
[----:B------:R-:W-:-:S04]  /*7630*/  WARPGROUP.ARRIVE ;  /* 0x00000000000079c5 */ /* 0x000fc80000000000 */
[----:B------:R-:W0:Y:S01]  /*7640*/  MUFU.TANH R117, R117 ;  /* 0x0000007500757308 */ /* 0x000e220000002400 */
[----:B---3--:R-:W-:Y:S01]  /*7650*/  FMNMX.FTZ R131, R113, R132, !PT ;  /* 0x0000008471837209 */ /* 0x008fe20007810000 */
[----:B------:R-:W-:Y:S01]  /*7660*/  HGMMA.64x96x16.F32 R24, gdesc[UR28].tnspB, R24, gsb0 ;  /* 0x416000001c1879f0 */ /* 0x000fe20008000818 */
[----:B------:R-:W-:Y:S02]  /*7670*/  UIADD3 UR28, UR7, 0x300, URZ ;  /* 0x00000300071c7890 */ /* 0x000fe4000fffe03f */
[----:B------:R-:W-:-:S03]  /*7680*/  UIADD3 UR30, UR6, 0x80, URZ ;  /* 0x00000080061e7890 */ /* 0x000fc6000fffe03f */
[----:B------:R-:W3:Y:S01]  /*7690*/  MUFU.TANH R104, R104 ;  /* 0x0000006800687308 */ /* 0x000ee20000002400 */
[----:B------:R-:W-:Y:S01]  /*76a0*/  UMOV UR29, 0xc0000010 ;  /* 0xc0000010001d7882 */ /* 0x000fe20000000000 */
[----:B------:R-:W-:Y:S01]  /*76b0*/  UMOV UR31, 0x80000020 ;  /* 0x80000020001f7882 */ /* 0x000fe20000000000 */
[----:B--2---:R-:W-:Y:S02]  /*76c0*/  FMNMX.FTZ R132, R116, R131, !PT ;  /* 0x0000008374847209 */ /* 0x004fe40007810000 */
[----:B-1----:R-:W-:Y:S02]  /*76d0*/  SHF.R.U32.HI R139, RZ, 0x7, R140 ;  /* 0x00000007ff8b7819 */ /* 0x002fe4000001168c */
[----:B------:R-:W-:Y:S01]  /*76e0*/  ISETP.GE.U32.AND P2, PT, R140, 0x180, PT ;  /* 0x000001808c00780c */ /* 0x000fe20003f46070 */
[----:B------:R-:W1:Y:S01]  /*76f0*/  MUFU.TANH R105, R105 ;  /* 0x0000006900697308 */ /* 0x000e620000002400 */
[----:B0-----:R-:W-:-:S07]  /*7700*/  FMNMX.FTZ R131, R117, R132, !PT ;  /* 0x0000008475837209 */ /* 0x001fce0007810000 */
[----:B------:R-:W0:Y:S01]  /*7710*/  MUFU.TANH R108, R108 ;  /* 0x0000006c006c7308 */ /* 0x000e220000002400 */
[----:B---3--:R-:W-:-:S07]  /*7720*/  FMNMX.FTZ R132, R104, R131, !PT ;  /* 0x0000008368847209 */ /* 0x008fce0007810000 */
[----:B------:R-:W2:Y:S01]  /*7730*/  MUFU.TANH R109, R109 ;  /* 0x0000006d006d7308 */ /* 0x000ea20000002400 */
[----:B-1----:R-:W-:-:S07]  /*7740*/  FMNMX.FTZ R131, R105, R132, !PT ;  /* 0x0000008469837209 */ /* 0x002fce0007810000 */
[----:B------:R-:W1:Y:S01]  /*7750*/  MUFU.TANH R96, R96 ;  /* 0x0000006000607308 */ /* 0x000e620000002400 */
[----:B0-----:R-:W-:-:S07]  /*7760*/  FMNMX.FTZ R132, R108, R131, !PT ;  /* 0x000000836c847209 */ /* 0x001fce0007810000 */
[----:B------:R-:W0:Y:S01]  /*7770*/  MUFU.TANH R97, R97 ;  /* 0x0000006100617308 */ /* 0x000e220000002400 */
[----:B--2---:R-:W-:-:S07]  /*7780*/  FMNMX.FTZ R131, R109, R132, !PT ;  /* 0x000000846d837209 */ /* 0x004fce0007810000 */
        /* <DEDUP_REMOVED lines=13> */
[----:B-1----:R-:W-:Y:S01]  /*7860*/  FMNMX.FTZ R132, R92, R131, !PT ;  /* 0x000000835c847209 */ /* 0x002fe20007810000 */
[----:B------:R-:W-:Y:S02]  /*7870*/  WARPGROUP.DEPBAR.LE gsb0, 0x0 ;  /* 0x00008000000079c5 */ /* 0x000fe40000010000 */
[----:B------:R-:W-:-:S04]  /*7880*/  WARPGROUP.ARRIVE ;  /* 0x00000000000079c5 */ /* 0x000fc80000000000 */
[----:B------:R-:W1:Y:S01]  /*7890*/  MUFU.TANH R81, R81 ;  /* 0x0000005100517308 */ /* 0x000e620000002400 */
[----:B0-----:R-:W-:Y:S01]  /*78a0*/  FMNMX.FTZ R131, R93, R132, !PT ;  /* 0x000000845d837209 */ /* 0x001fe20007810000 */
[----:B------:R-:W-:Y:S01]  /*78b0*/  HGMMA.64x96x16.F32 R24, gdesc[UR28].tnspB, R24, gsb0 ;  /* 0x416000001c1879f0 */ /* 0x000fe20008000818 */
[----:B------:R-:W-:Y:S02]  /*78c0*/  UIADD3 UR28, UR7, 0x480, URZ ;  /* 0x00000480071c7890 */ /* 0x000fe4000fffe03f */
[----:B------:R-:W-:Y:S01]  /*78d0*/  UIADD3 UR30, UR6, 0xc0, URZ ;  /* 0x000000c0061e7890 */ /* 0x000fe2000fffe03f */
[----:B------:R-:W-:Y:S01]  /*78e0*/  UMOV UR29, 0xc0000010 ;  /* 0xc0000010001d7882 */ /* 0x000fe20000000000 */
[----:B------:R-:W-:Y:S01]  /*78f0*/  UMOV UR31, 0x80000020 ;  /* 0x80000020001f7882 */ /* 0x000fe20000000000 */
        /* <DEDUP_REMOVED lines=15> */
[----:B-1----:R-:W-:-:S05]  /*79f0*/  FMNMX.FTZ R132, R77, R132, !PT ;  /* 0x000000844d847209 */ /* 0x002fca0007810000 */
[----:B------:R-:W1:Y:S02]  /*7a00*/  SHFL.BFLY PT, R131, R132, 0x2, 0x1f ;  /* 0x0c401f0084837f89 */ /* 0x000e6400000e0000 */
[----:B------:R-:W3:Y:S01]  /*7a10*/  MUFU.TANH R13, R13 ;  /* 0x0000000d000d7308 */ /* 0x000ee20000002400 */
[----:B0-----:R-:W-:-:S07]  /*7a20*/  FMNMX.FTZ R135, R9, R6, !PT ;  /* 0x0000000609877209 */ /* 0x001fce0007810000 */
[----:B------:R-:W0:Y:S08]  /*7a30*/  MUFU.TANH R14, R14 ;  /* 0x0000000e000e7308 */ /* 0x000e300000002400 */
[----:B------:R-:W4:Y:S01]  /*7a40*/  MUFU.TANH R21, R21 ;  /* 0x0000001500157308 */ /* 0x000f220000002400 */
[----:B-1----:R-:W-:Y:S01]  /*7a50*/  FMNMX.FTZ R133, R132, R131, !PT ;  /* 0x0000008384857209 */ /* 0x002fe20007810000 */
[----:B------:R-:W-:Y:S01]  /*7a60*/  FMUL.FTZ R131, R74, UR57 ;  /* 0x000000394a837c20 */ /* 0x000fe20008410000 */
[----:B------:R-:W-:Y:S01]  /*7a70*/  FMUL.FTZ R132, R75, UR57 ;  /* 0x000000394b847c20 */ /* 0x000fe20008410000 */
[----:B------:R-:W1:Y:S04]  /*7a80*/  LDC R74, c[0x0][0x988] ;  /* 0x00026200ff4a7b82 */ /* 0x000e680000000800 */
[----:B------:R-:W5:Y:S01]  /*7a90*/  MUFU.TANH R22, R22 ;  /* 0x0000001600167308 */ /* 0x000f620000002400 */
[----:B------:R-:W2:Y:S01]  /*7aa0*/  SHFL.BFLY PT, R134, R133, 0x1, 0x1f ;  /* 0x0c201f0085867f89 */ /* 0x000ea200000e0000 */
        /* <DEDUP_REMOVED lines=9> */
[----:B--2---:R-:W-:-:S05]  /*7b40*/  FMNMX.FTZ R75, R133, R134, !PT ;  /* 0x00000086854b7209 */ /* 0x004fca0007810000 */
[----:B------:R-:W2:Y:S01]  /*7b50*/  MUFU.TANH R122, R122 ;  /* 0x0000007a007a7308 */ /* 0x000ea20000002400 */
[C---:B-1----:R-:W-:Y:S01]  /*7b60*/  FMUL.FTZ R133, R75.reuse, R74 ;  /* 0x0000004a4b857220 */ /* 0x042fe20000410000 */
[----:B------:R-:W-:-:S03]  /*7b70*/  FADD.FTZ R5, -R75, R5 ;  /* 0x000000054b057221 */ /* 0x000fc60000010100 */
[-CC-:B------:R-:W-:Y:S01]  /*7b80*/  FFMA.FTZ R134, R12, R74.reuse, -R133.reuse ;  /* 0x0000004a0c867223 */ /* 0x180fe20000010885 */
[-CC-:B------:R-:W-:Y:S01]  /*7b90*/  FFMA.FTZ R12, R15, R74.reuse, -R133.reuse ;  /* 0x0000004a0f0c7223 */ /* 0x180fe20000010885 */
[-CC-:B------:R-:W-:Y:S01]  /*7ba0*/  FFMA.FTZ R15, R20, R74.reuse, -R133.reuse ;  /* 0x0000004a140f7223 */ /* 0x180fe20000010885 */
[-CC-:B------:R-:W-:Y:S01]  /*7bb0*/  FFMA.FTZ R20, R23, R74.reuse, -R133.reuse ;  /* 0x0000004a17147223 */ /* 0x180fe20000010885 */
[-CC-:B------:R-:W-:Y:S01]  /*7bc0*/  FFMA.FTZ R23, R128, R74.reuse, -R133.reuse ;  /* 0x0000004a80177223 */ /* 0x180fe20000010885 */
[----:B------:R-:W-:Y:S01]  /*7bd0*/  FMNMX.FTZ R128, R10, R135, !PT ;  /* 0x000000870a807209 */ /* 0x000fe20007810000 */
[----:B------:R-:W1:Y:S01]  /*7be0*/  MUFU.TANH R123, R123 ;  /* 0x0000007b007b7308 */ /* 0x000e620000002400 */
[-CC-:B------:R-:W-:Y:S01]  /*7bf0*/  FFMA.FTZ R7, R7, R74.reuse, -R133.reuse ;  /* 0x0000004a07077223 */ /* 0x180fe20000010885 */
[--C-:B------:R-:W-:Y:S01]  /*7c00*/  FFMA.FTZ R8, R8, R74, -R133.reuse ;  /* 0x0000004a08087223 */ /* 0x100fe20000010885 */
[----:B---3--:R-:W-:Y:S01]  /*7c10*/  FMNMX.FTZ R135, R13, R128, !PT ;  /* 0x000000800d877209 */ /* 0x008fe20007810000 */
[-CC-:B------:R-:W-:Y:S01]  /*7c20*/  FFMA.FTZ R11, R11, R74.reuse, -R133.reuse ;  /* 0x0000004a0b0b7223 */ /* 0x180fe20000010885 */
[-CC-:B------:R-:W-:Y:S01]  /*7c30*/  FFMA.FTZ R120, R120, R74.reuse, -R133.reuse ;  /* 0x0000004a78787223 */ /* 0x180fe20000010885 */
[-CC-:B------:R-:W-:Y:S01]  /*7c40*/  FFMA.FTZ R121, R121, R74.reuse, -R133.reuse ;  /* 0x0000004a79797223 */ /* 0x180fe20000010885 */
[----:B0-----:R-:W-:Y:S01]  /*7c50*/  FMNMX.FTZ R128, R14, R135, !PT ;  /* 0x000000870e807209 */ /* 0x001fe20007810000 */
[----:B------:R-:W0:Y:S01]  /*7c60*/  MUFU.TANH R126, R126 ;  /* 0x0000007e007e7308 */ /* 0x000e220000002400 */
[-CC-:B------:R-:W-:Y:S01]  /*7c70*/  FFMA.FTZ R124, R124, R74.reuse, -R133.reuse ;  /* 0x0000004a7c7c7223 */ /* 0x180fe20000010885 */
[--C-:B------:R-:W-:Y:S01]  /*7c80*/  FFMA.FTZ R125, R125, R74, -R133.reuse ;  /* 0x0000004a7d7d7223 */ /* 0x100fe20000010885 */
[----:B----4-:R-:W-:Y:S01]  /*7c90*/  FMNMX.FTZ R135, R21, R128, !PT ;  /* 0x0000008015877209 */ /* 0x010fe20007810000 */
[-CC-:B------:R-:W-:Y:S01]  /*7ca0*/  FFMA.FTZ R112, R112, R74.reuse, -R133.reuse ;  /* 0x0000004a70707223 */ /* 0x180fe20000010885 */
[-CC-:B------:R-:W-:Y:S01]  /*7cb0*/  FFMA.FTZ R113, R113, R74.reuse, -R133.reuse ;  /* 0x0000004a71717223 */ /* 0x180fe20000010885 */
[-CC-:B------:R-:W-:Y:S01]  /*7cc0*/  FFMA.FTZ R116, R116, R74.reuse, -R133.reuse ;  /* 0x0000004a74747223 */ /* 0x180fe20000010885 */
[----:B-----5:R-:W-:Y:S01]  /*7cd0*/  FMNMX.FTZ R128, R22, R135, !PT ;  /* 0x0000008716807209 */ /* 0x020fe20007810000 */
[----:B------:R-:W3:Y:S01]  /*7ce0*/  MUFU.TANH R127, R127 ;  /* 0x0000007f007f7308 */ /* 0x000ee20000002400 */
[-CC-:B------:R-:W-:Y:S01]  /*7cf0*/  FFMA.FTZ R117, R117, R74.reuse, -R133.reuse ;  /* 0x0000004a75757223 */ /* 0x180fe20000010885 */
[--C-:B------:R-:W-:Y:S01]  /*7d00*/  FFMA.FTZ R104, R104, R74, -R133.reuse ;  /* 0x0000004a68687223 */ /* 0x100fe20000010885 */
[----:B------:R-:W-:Y:S01]  /*7d10*/  FMNMX.FTZ R135, R129, R128, !PT ;  /* 0x0000008081877209 */ /* 0x000fe20007810000 */
[-CC-:B------:R-:W-:Y:S01]  /*7d20*/  FFMA.FTZ R105, R105, R74.reuse, -R133.reuse ;  /* 0x0000004a69697223 */ /* 0x180fe20000010885 */
[-CC-:B------:R-:W-:Y:S01]  /*7d30*/  FFMA.FTZ R108, R108, R74.reuse, -R133.reuse ;  /* 0x0000004a6c6c7223 */ /* 0x180fe20000010885 */
[-CC-:B------:R-:W-:Y:S01]  /*7d40*/  FFMA.FTZ R109, R109, R74.reuse, -R133.reuse ;  /* 0x0000004a6d6d7223 */ /* 0x180fe20000010885 */
[----:B------:R-:W-:Y:S01]  /*7d50*/  FMNMX.FTZ R135, R130, R135, !PT ;  /* 0x0000008782877209 */ /* 0x000fe20007810000 */
[----:B------:R-:W4:Y:S01]  /*7d60*/  MUFU.TANH R114, R114 ;  /* 0x0000007200727308 */ /* 0x000f220000002400 */
[-CC-:B------:R-:W-:Y:S01]  /*7d70*/  FFMA.FTZ R96, R96, R74.reuse, -R133.reuse ;  /* 0x0000004a60607223 */ /* 0x180fe20000010885 */
[-CC-:B------:R-:W-:Y:S01]  /*7d80*/  FFMA.FTZ R97, R97, R74.reuse, -R133.reuse ;  /* 0x0000004a61617223 */ /* 0x180fe20000010885 */
[----:B--2---:R-:W-:Y:S01]  /*7d90*/  FMNMX.FTZ R128, R122, R135, !PT ;  /* 0x000000877a807209 */ /* 0x004fe20007810000 */
[-CC-:B------:R-:W-:Y:S01]  /*7da0*/  FFMA.FTZ R100, R100, R74.reuse, -R133.reuse ;  /* 0x0000004a64647223 */ /* 0x180fe20000010885 */
[-CC-:B------:R-:W-:Y:S01]  /*7db0*/  FFMA.FTZ R101, R101, R74.reuse, -R133.reuse ;  /* 0x0000004a65657223 */ /* 0x180fe20000010885 */
[--C-:B------:R-:W-:Y:S01]  /*7dc0*/  FFMA.FTZ R88, R88, R74, -R133.reuse ;  /* 0x0000004a58587223 */ /* 0x100fe20000010885 */
[----:B-1----:R-:W-:Y:S01]  /*7dd0*/  FMNMX.FTZ R135, R123, R128, !PT ;  /* 0x000000807b877209 */ /* 0x002fe20007810000 */
[----:B------:R-:W1:Y:S01]  /*7de0*/  MUFU.TANH R115, R115 ;  /* 0x0000007300737308 */ /* 0x000e620000002400 */
[-CC-:B------:R-:W-:Y:S01]  /*7df0*/  FFMA.FTZ R89, R89, R74.reuse, -R133.reuse ;  /* 0x0000004a59597223 */ /* 0x180fe20000010885 */
[-CC-:B------:R-:W-:Y:S01]  /*7e00*/  FFMA.FTZ R92, R92, R74.reuse, -R133.reuse ;  /* 0x0000004a5c5c7223 */ /* 0x180fe20000010885 */
[----:B0-----:R-:W-:Y:S01]  /*7e10*/  FMNMX.FTZ R128, R126, R135, !PT ;  /* 0x000000877e807209 */ /* 0x001fe20007810000 */
[-CC-:B------:R-:W-:Y:S01]  /*7e20*/  FFMA.FTZ R93, R93, R74.reuse, -R133.reuse ;  /* 0x0000004a5d5d7223 */ /* 0x180fe20000010885 */
[-CC-:B------:R-:W-:Y:S01]  /*7e30*/  FFMA.FTZ R80, R80, R74.reuse, -R133.reuse ;  /* 0x0000004a50507223 */ /* 0x180fe20000010885 */
[--C-:B------:R-:W-:Y:S01]  /*7e40*/  FFMA.FTZ R81, R81, R74, -R133.reuse ;  /* 0x0000004a51517223 */ /* 0x100fe20000010885 */
[----:B---3--:R-:W-:Y:S01]  /*7e50*/  FMNMX.FTZ R135, R127, R128, !PT ;  /* 0x000000807f877209 */ /* 0x008fe20007810000 */
[----:B------:R-:W0:Y:S01]  /*7e60*/  MUFU.TANH R118, R118 ;  /* 0x0000007600767308 */ /* 0x000e220000002400 */
[-CC-:B------:R-:W-:Y:S01]  /*7e70*/  FFMA.FTZ R84, R84, R74.reuse, -R133.reuse ;  /* 0x0000004a54547223 */ /* 0x180fe20000010885 */
[-CC-:B------:R-:W-:Y:S01]  /*7e80*/  FFMA.FTZ R85, R85, R74.reuse, -R133.reuse ;  /* 0x0000004a55557223 */ /* 0x180fe20000010885 */
[----:B----4-:R-:W-:Y:S01]  /*7e90*/  FMNMX.FTZ R128, R114, R135, !PT ;  /* 0x0000008772807209 */ /* 0x010fe20007810000 */
[-CC-:B------:R-:W-:Y:S01]  /*7ea0*/  FFMA.FTZ R73, R73, R74.reuse, -R133.reuse ;  /* 0x0000004a49497223 */ /* 0x180fe20000010885 */
[-CC-:B------:R-:W-:Y:S01]  /*7eb0*/  FFMA.FTZ R76, R76, R74.reuse, -R133.reuse ;  /* 0x0000004a4c4c7223 */ /* 0x180fe20000010885 */
[-C--:B------:R-:W-:Y:S01]  /*7ec0*/  FFMA.FTZ R137, R77, R74.reuse, -R133 ;  /* 0x0000004a4d897223 */ /* 0x080fe20000010885 */
[----:B------:R-:W-:Y:S01]  /*7ed0*/  FMUL.FTZ R5, R5, R74 ;  /* 0x0000004a05057220 */ /* 0x000fe20000410000 */
        /* <DEDUP_REMOVED lines=18> */
[----:B--2---:R-:W-:-:S04]  /*8000*/  FMNMX.FTZ R128, R110, R135, !PT ;  /* 0x000000876e807209 */ /* 0x004fc80007810000 */
[----:B-1----:R-:W-:-:S03]  /*8010*/  FMNMX.FTZ R135, R111, R128, !PT ;  /* 0x000000806f877209 */ /* 0x002fc60007810000 */
[----:B------:R-:W1:Y:S08]  /*8020*/  MUFU.TANH R99, R99 ;  /* 0x0000006300637308 */ /* 0x000e700000002400 */
[----:B------:R-:W2:Y:S01]  /*8030*/  MUFU.TANH R102, R102 ;  /* 0x0000006600667308 */ /* 0x000ea20000002400 */
[----:B0-----:R-:W-:-:S07]  /*8040*/  FMNMX.FTZ R128, R98, R135, !PT ;  /* 0x0000008762807209 */ /* 0x001fce0007810000 */
[----:B------:R-:W0:Y:S01]  /*8050*/  MUFU.TANH R103, R103 ;  /* 0x0000006700677308 */ /* 0x000e220000002400 */
[----:B-1----:R-:W-:-:S07]  /*8060*/  FMNMX.FTZ R135, R99, R128, !PT ;  /* 0x0000008063877209 */ /* 0x002fce0007810000 */
[----:B------:R-:W1:Y:S01]  /*8070*/  MUFU.TANH R90, R90 ;  /* 0x0000005a005a7308 */ /* 0x000e620000002400 */
[----:B--2---:R-:W-:-:S07]  /*8080*/  FMNMX.FTZ R128, R102, R135, !PT ;  /* 0x0000008766807209 */ /* 0x004fce0007810000 */
        /* <DEDUP_REMOVED lines=13> */
[----:B0-----:R-:W-:Y:S01]  /*8160*/  FMNMX.FTZ R135, R83, R128, !PT ;  /* 0x0000008053877209 */ /* 0x001fe20007810000 */
[----:B------:R-:W-:Y:S02]  /*8170*/  WARPGROUP.DEPBAR.LE gsb0, 0x0 ;  /* 0x00008000000079c5 */ /* 0x000fe40000010000 */
[----:B------:R-:W-:-:S04]  /*8180*/  WARPGROUP.ARRIVE ;  /* 0x00000000000079c5 */ /* 0x000fc80000000000 */
[----:B------:R-:W0:Y:S01]  /*8190*/  MUFU.TANH R131, R131 ;  /* 0x0000008300837308 */ /* 0x000e220000002400 */
[----:B-1----:R-:W-:Y:S01]  /*81a0*/  FMNMX.FTZ R128, R86, R135, !PT ;  /* 0x0000008756807209 */ /* 0x002fe20007810000 */
[----:B------:R-:W-:Y:S01]  /*81b0*/  HGMMA.64x96x16.F32 R24, gdesc[UR28].tnspB, R24, gsb0 ;  /* 0x416000001c1879f0 */ /* 0x000fe20008000818 */
[----:B------:R-:W-:Y:S02]  /*81c0*/  UIADD3 UR28, UR7, 0x900, URZ ;  /* 0x00000900071c7890 */ /* 0x000fe4000fffe03f */
[----:B--2---:R-:W-:Y:S01]  /*81d0*/  FMNMX.FTZ R128, R87, R128, !PT ;  /* 0x0000008057807209 */ /* 0x004fe20007810000 */
[----:B------:R-:W-:Y:S02]  /*81e0*/  UIADD3 UR30, UR6, 0x180, URZ ;  /* 0x00000180061e7890 */ /* 0x000fe4000fffe03f */
[----:B------:R-:W1:Y:S01]  /*81f0*/  MUFU.TANH R132, R132 ;  /* 0x0000008400847308 */ /* 0x000e620000002400 */
[----:B------:R-:W-:Y:S01]  /*8200*/  UMOV UR29, 0xc0000010 ;  /* 0xc0000010001d7882 */ /* 0x000fe20000000000 */
[----:B------:R-:W-:-:S06]  /*8210*/  UMOV UR31, 0x80000020 ;  /* 0x80000020001f7882 */ /* 0x000fcc0000000000 */
[----:B------:R-:W2:Y:S01]  /*8220*/  MUFU.TANH R78, R78 ;  /* 0x0000004e004e7308 */ /* 0x000ea20000002400 */
[----:B0-----:R-:W-:-:S07]  /*8230*/  FMNMX.FTZ R135, R131, R128, !PT ;  /* 0x0000008083877209 */ /* 0x001fce0007810000 */
[----:B------:R-:W0:Y:S01]  /*8240*/  MUFU.TANH R79, R79 ;  /* 0x0000004f004f7308 */ /* 0x000e220000002400 */
[----:B-1----:R-:W-:-:S07]  /*8250*/  FMNMX.FTZ R135, R132, R135, !PT ;  /* 0x0000008784877209 */ /* 0x002fce0007810000 */
[----:B------:R-:W-:Y:S01]  /*8260*/  MUFU.EX2 R5, R5 ;  /* 0x0000000500057308 */ /* 0x000fe20000000800 */
[----:B--2---:R-:W-:-:S07]  /*8270*/  FMNMX.FTZ R128, R78, R135, !PT ;  /* 0x000000874e807209 */ /* 0x004fce0007810000 */
[----:B------:R-:W1:Y:S01]  /*8280*/  MUFU.EX2 R7, R7 ;  /* 0x0000000700077308 */ /* 0x000e620000000800 */
[----:B0-----:R-:W-:-:S05]  /*8290*/  FMNMX.FTZ R128, R79, R128, !PT ;  /* 0x000000804f807209 */ /* 0x001fca0007810000 */
[----:B------:R-:W0:Y:S02]  /*82a0*/  SHFL.BFLY PT, R135, R128, 0x2, 0x1f ;  /* 0x0c401f0080877f89 */ /* 0x000e2400000e0000 */
[----:B------:R-:W2:Y:S08]  /*82b0*/  MUFU.EX2 R8, R8 ;  /* 0x0000000800087308 */ /* 0x000eb00000000800 */
[----:B------:R-:W-:Y:S08]  /*82c0*/  MUFU.EX2 R11, R11 ;  /* 0x0000000b000b7308 */ /* 0x000ff00000000800 */
[----:B------:R-:W-:Y:S01]  /*82d0*/  MUFU.EX2 R134, R134 ;  /* 0x0000008600867308 */ /* 0x000fe20000000800 */
[----:B0-----:R-:W-:Y:S01]  /*82e0*/  FMNMX.FTZ R135, R128, R135, !PT ;  /* 0x0000008780877209 */ /* 0x001fe20007810000 */
[----:B------:R-:W-:-:S06]  /*82f0*/  FFMA.FTZ R128, R72, R74, -R133 ;  /* 0x0000004a48807223 */ /* 0x000fcc0000010885 */
[----:B------:R-:W-:Y:S01]  /*8300*/  MUFU.EX2 R12, R12 ;  /* 0x0000000c000c7308 */ /* 0x000fe20000000800 */
[----:B------:R-:W0:Y:S07]  /*8310*/  SHFL.BFLY PT, R136, R135, 0x1, 0x1f ;  /* 0x0c201f0087887f89 */ /* 0x000e2e00000e0000 */
[----:B------:R-:W-:Y:S08]  /*8320*/  MUFU.EX2 R15, R15 ;  /* 0x0000000f000f7308 */ /* 0x000ff00000000800 */
[----:B------:R-:W-:Y:S08]  /*8330*/  MUFU.EX2 R20, R20 ;  /* 0x0000001400147308 */ /* 0x000ff00000000800 */
[----:B------:R-:W-:Y:S01]  /*8340*/  MUFU.EX2 R23, R23 ;  /* 0x0000001700177308 */ /* 0x000fe20000000800 */
[----:B0-----:R-:W-:-:S05]  /*8350*/  FMNMX.FTZ R72, R135, R136, !PT ;  /* 0x0000008887487209 */ /* 0x001fca0007810000 */
[CC--:B------:R-:W-:Y:S01]  /*8360*/  FMUL.FTZ R133, R72.reuse, R74.reuse ;  /* 0x0000004a48857220 */ /* 0x0c0fe20000410000 */
[----:B------:R-:W-:Y:S01]  /*8370*/  FADD.FTZ R77, -R72, R6 ;  /* 0x00000006484d7221 */ /* 0x000fe20000010100 */
[----:B------:R-:W-:Y:S02]  /*8380*/  WARPGROUP.DEPBAR.LE gsb0, 0x0 ;  /* 0x00008000000079c5 */ /* 0x000fe40000010000 */
[----:B------:R-:W-:Y:S01]  /*8390*/  WARPGROUP.ARRIVE ;  /* 0x00000000000079c5 */ /* 0x000fe20000000000 */
[-CC-:B------:R-:W-:Y:S01]  /*83a0*/  FFMA.FTZ R135, R10, R74.reuse, -R133.reuse ;  /* 0x0000004a0a877223 */ /* 0x180fe20000010885 */
[----:B------:R-:W-:Y:S02]  /*83b0*/  VIADD R10, R139, 0x9 ;  /* 0x000000098b0a7836 */ /* 0x000fe40000000000 */
[-CC-:B------:R-:W-:Y:S01]  /*83c0*/  FFMA.FTZ R136, R13, R74.reuse, -R133.reuse ;  /* 0x0000004a0d887223 */ /* 0x180fe20000010885 */
[-CC-:B------:R-:W-:Y:S01]  /*83d0*/  FFMA.FTZ R13, R21, R74.reuse, -R133.reuse ;  /* 0x0000004a150d7223 */ /* 0x180fe20000010885 */
[----:B------:R-:W-:Y:S01]  /*83e0*/  IMAD.U32 R21, RZ, RZ, UR39 ;  /* 0x00000027ff157e24 */ /* 0x000fe2000f8e00ff */
[----:B------:R-:W-:Y:S01]  /*83f0*/  HGMMA.64x96x16.F32 R24, gdesc[UR28].tnspB, R24, gsb0 ;  /* 0x416000001c1879f0 */ /* 0x000fe20008000818 */
[----:B------:R-:W-:Y:S01]  /*8400*/  UIADD3 UR28, UR7, 0xa80, URZ ;  /* 0x00000a80071c7890 */ /* 0x000fe2000fffe03f */
[----:B------:R-:W-:Y:S01]  /*8410*/  SEL R10, R10, 0x9, !P2 ;  /* 0x000000090a0a7807 */ /* 0x000fe20005000000 */
[----:B------:R-:W-:Y:S01]  /*8420*/  UIADD3 UR30, UR6, 0x1c0, URZ ;  /* 0x000001c0061e7890 */ /* 0x000fe2000fffe03f */
[-C--:B------:R-:W-:Y:S01]  /*8430*/  FMUL.FTZ R77, R77, R74.reuse ;  /* 0x0000004a4d4d7220 */ /* 0x080fe20000410000 */
[----:B------:R-:W-:Y:S01]  /*8440*/  UMOV UR29, 0xc0000010 ;  /* 0xc0000010001d7882 */ /* 0x000fe20000000000 */
[----:B------:R-:W-:Y:S01]  /*8450*/  UMOV UR31, 0x80000020 ;  /* 0x80000020001f7882 */ /* 0x000fe20000000000 */
[-CC-:B------:R-:W-:Y:S01]  /*8460*/  FFMA.FTZ R9, R9, R74.reuse, -R133.reuse ;  /* 0x0000004a09097223 */ /* 0x180fe20000010885 */
[----:B------:R-:W-:Y:S01]  /*8470*/  @!P1 LEA R21, R21, UR36, 0x3 ;  /* 0x0000002415159c11 */ /* 0x000fe2000f8e18ff */
[----:B------:R0:W-:Y:S01]  /*8480*/  MUFU.EX2 R6, R137 ;  /* 0x0000008900067308 */ /* 0x0001e20000000800 */
[-CC-:B------:R-:W-:Y:S01]  /*8490*/  FFMA.FTZ R14, R14, R74.reuse, -R133.reuse ;  /* 0x0000004a0e0e7223 */ /* 0x180fe20000010885 */
[-CC-:B------:R-:W-:Y:S01]  /*84a0*/  FFMA.FTZ R129, R129, R74.reuse, -R133.reuse ;  /* 0x0000004a81817223 */ /* 0x180fe20000010885 */
[----:B------:R-:W-:Y:S01]  /*84b0*/  FFMA.FTZ R130, R130, R74, -R133 ;  /* 0x0000004a82827223 */ /* 0x000fe20000010885 */
[----:B------:R-:W-:-:S02]  /*84c0*/  @!P1 VIADD R21, R21, 0x31c40 ;  /* 0x00031c4015159836 */ /* 0x000fc40000000000 */
[-CC-:B------:R-:W-:Y:S01]  /*84d0*/  FFMA.FTZ R122, R122, R74.reuse, -R133.reuse ;  /* 0x0000004a7a7a7223 */ /* 0x180fe20000010885 */
[-CC-:B------:R-:W-:Y:S01]  /*84e0*/  FFMA.FTZ R138, R123, R74.reuse, -R133.reuse ;  /* 0x0000004a7b8a7223 */ /* 0x180fe20000010885 */
[-CC-:B------:R-:W-:Y:S01]  /*84f0*/  FFMA.FTZ R123, R126, R74.reuse, -R133.reuse ;  /* 0x0000004a7e7b7223 */ /* 0x180fe20000010885 */
[----:B------:R-:W-:Y:S01]  /*8500*/  MUFU.EX2 R77, R77 ;  /* 0x0000004d004d7308 */ /* 0x000fe20000000800 */
[-CC-:B0-----:R-:W-:Y:S01]  /*8510*/  FFMA.FTZ R137, R22, R74.reuse, -R133.reuse ;  /* 0x0000004a16897223 */ /* 0x181fe20000010885 */
[-CC-:B------:R-:W-:Y:S01]  /*8520*/  FFMA.FTZ R22, R114, R74.reuse, -R133.reuse ;  /* 0x0000004a72167223 */ /* 0x180fe20000010885 */
[-CC-:B------:R-:W-:Y:S01]  /*8530*/  FFMA.FTZ R114, R115, R74.reuse, -R133.reuse ;  /* 0x0000004a73727223 */ /* 0x180fe20000010885 */
[-C--:B------:R-:W-:Y:S01]  /*8540*/  FFMA.FTZ R115, R118, R74.reuse, -R133 ;  /* 0x0000004a76737223 */ /* 0x080fe20000010885 */
[----:B------:R-:W-:Y:S01]  /*8550*/  @!P1 PRMT R21, RZ, 0x654, R21 ;  /* 0x00000654ff159816 */ /* 0x000fe20000000015 */
[----:B------:R-:W-:Y:S01]  /*8560*/  FFMA.FTZ R118, R119, R74, -R133 ;  /* 0x0000004a77767223 */ /* 0x000fe20000010885 */
[----:B-1----:R-:W-:Y:S01]  /*8570*/  FFMA.FTZ R119, R5, R4, R7 ;  /* 0x0000000405777223 */ /* 0x002fe20000010007 */
[----:B------:R-:W0:Y:S01]  /*8580*/  MUFU.EX2 R9, R9 ;  /* 0x0000000900097308 */ /* 0x000e220000000800 */
[-CC-:B------:R-:W-:Y:S01]  /*8590*/  FFMA.FTZ R4, R111, R74.reuse, -R133.reuse ;  /* 0x0000004a6f047223 */ /* 0x180fe20000010885 */
[-CC-:B------:R-:W-:Y:S01]  /*85a0*/  FFMA.FTZ R126, R127, R74.reuse, -R133.reuse ;  /* 0x0000004a7f7e7223 */ /* 0x180fe20000010885 */
[-CC-:B------:R-:W-:Y:S01]  /*85b0*/  FFMA.FTZ R103, R103, R74.reuse, -R133.reuse ;  /* 0x0000004a67677223 */ /* 0x180fe20000010885 */
[-CC-:B------:R-:W-:Y:S01]  /*85c0*/  FFMA.FTZ R86, R86, R74.reuse, -R133.reuse ;  /* 0x0000004a56567223 */ /* 0x180fe20000010885 */
[-CC-:B------:R-:W-:Y:S01]  /*85d0*/  FFMA.FTZ R87, R87, R74.reuse, -R133.reuse ;  /* 0x0000004a57577223 */ /* 0x180fe20000010885 */
[-CC-:B------:R-:W-:Y:S01]  /*85e0*/  FFMA.FTZ R131, R131, R74.reuse, -R133.reuse ;  /* 0x0000004a83837223 */ /* 0x180fe20000010885 */
[-CC-:B------:R-:W-:Y:S01]  /*85f0*/  FFMA.FTZ R78, R78, R74.reuse, -R133.reuse ;  /* 0x0000004a4e4e7223 */ /* 0x180fe20000010885 */
[----:B------:R-:W1:Y:S01]  /*8600*/  MUFU.EX2 R135, R135 ;  /* 0x0000008700877308 */ /* 0x000e620000000800 */
[-CC-:B------:R-:W-:Y:S01]  /*8610*/  FFMA.FTZ R79, R79, R74.reuse, -R133.reuse ;  /* 0x0000004a4f4f7223 */ /* 0x180fe20000010885 */
[----:B------:R-:W-:Y:S01]  /*8620*/  FFMA.FTZ R132, R132, R74, -R133 ;  /* 0x0000004a84847223 */ /* 0x000fe20000010885 */
[C---:B------:R-:W-:Y:S01]  /*8630*/  ISETP.GT.AND P2, PT, R0.reuse, RZ, PT ;  /* 0x000000ff0000720c */ /* 0x040fe20003f44270 */
[----:B------:R-:W-:-:S04]  /*8640*/  VIADD R0, R0, 0xffffffff ;  /* 0xffffffff00007836 */ /* 0x000fc80000000000 */
[----:B------:R-:W3:Y:S08]  /*8650*/  MUFU.EX2 R136, R136 ;  /* 0x0000008800887308 */ /* 0x000ef00000000800 */
[----:B------:R-:W4:Y:S08]  /*8660*/  MUFU.EX2 R14, R14 ;  /* 0x0000000e000e7308 */ /* 0x000f300000000800 */
[----:B------:R-:W5:Y:S08]  /*8670*/  MUFU.EX2 R13, R13 ;  /* 0x0000000d000d7308 */ /* 0x000f700000000800 */
[----:B------:R-:W5:Y:S08]  /*8680*/  MUFU.EX2 R137, R137 ;  /* 0x0000008900897308 */ /* 0x000f700000000800 */
[----:B------:R-:W5:Y:S08]  /*8690*/  MUFU.EX2 R129, R129 ;  /* 0x0000008100817308 */ /* 0x000f700000000800 */
[----:B------:R-:W-:Y:S08]  /*86a0*/  MUFU.EX2 R130, R130 ;  /* 0x0000008200827308 */ /* 0x000ff00000000800 */
[----:B------:R-:W5:Y:S08]  /*86b0*/  MUFU.EX2 R120, R120 ;  /* 0x0000007800787308 */ /* 0x000f700000000800 */
[----:B------:R-:W-:Y:S01]  /*86c0*/  MUFU.EX2 R122, R122 ;  /* 0x0000007a007a7308 */ /* 0x000fe20000000800 */
[----:B------:R-:W-:-:S02]  /*86d0*/  WARPGROUP.DEPBAR.LE gsb0, 0x0 ;  /* 0x00008000000079c5 */ /* 0x000fc40000010000 */
[----:B------:R-:W-:-:S05]  /*86e0*/  WARPGROUP.ARRIVE ;  /* 0x00000000000079c5 */ /* 0x000fca0000000000 */
[----:B------:R-:W5:Y:S01]  /*86f0*/  MUFU.EX2 R121, R121 ;  /* 0x0000007900797308 */ /* 0x000f620000000800 */
[----:B------:R-:W-:Y:S01]  /*8700*/  HGMMA.64x96x16.F32 R24, gdesc[UR28].tnspB, R24, gsb0 ;  /* 0x416000001c1879f0 */ /* 0x000fe20008000818 */
[----:B------:R-:W-:Y:S02]  /*8710*/  UIADD3 UR28, UR7, 0xc00, URZ ;  /* 0x00000c00071c7890 */ /* 0x000fe4000fffe03f */
[----:B------:R-:W-:-:S04]  /*8720*/  UIADD3 UR30, UR6, 0x200, URZ ;  /* 0x00000200061e7890 */ /* 0x000fc8000fffe03f */
[----:B------:R-:W-:Y:S01]  /*8730*/  MUFU.EX2 R138, R138 ;  /* 0x0000008a008a7308 */ /* 0x000fe20000000800 */
[----:B------:R-:W-:Y:S01]  /*8740*/  UMOV UR29, 0xc0000010 ;  /* 0xc0000010001d7882 */ /* 0x000fe20000000000 */
[----:B------:R-:W-:-:S06]  /*8750*/  UMOV UR31, 0x80000020 ;  /* 0x80000020001f7882 */ /* 0x000fcc0000000000 */
[----:B------:R-:W5:Y:S08]  /*8760*/  MUFU.EX2 R124, R124 ;  /* 0x0000007c007c7308 */ /* 0x000f700000000800 */
[----:B------:R-:W-:Y:S08]  /*8770*/  MUFU.EX2 R123, R123 ;  /* 0x0000007b007b7308 */ /* 0x000ff00000000800 */
        /* <DEDUP_REMOVED lines=9> */
[----:B------:R-:W-:Y:S01]  /*8810*/  MUFU.EX2 R118, R118 ;  /* 0x0000007600767308 */ /* 0x000fe20000000800 */
[----:B------:R-:W-:-:S02]  /*8820*/  WARPGROUP.DEPBAR.LE gsb0, 0x0 ;  /* 0x00008000000079c5 */ /* 0x000fc40000010000 */
[----:B------:R-:W-:-:S05]  /*8830*/  WARPGROUP.ARRIVE ;  /* 0x00000000000079c5 */ /* 0x000fca0000000000 */
[----:B------:R-:W5:Y:S01]  /*8840*/  MUFU.EX2 R104, R104 ;  /* 0x0000006800687308 */ /* 0x000f620000000800 */
[----:B------:R-:W-:Y:S07]  /*8850*/  HGMMA.64x96x16.F32 R24, gdesc[UR28].tnspB, R24, gsb0 ;  /* 0x416000001c1879f0 */ /* 0x000fee0008000818 */
[----:B------:R-:W5:Y:S08]  /*8860*/  MUFU.EX2 R105, R105 ;  /* 0x0000006900697308 */ /* 0x000f700000000800 */
[----:B------:R-:W-:Y:S08]  /*8870*/  MUFU.EX2 R108, R108 ;  /* 0x0000006c006c7308 */ /* 0x000ff00000000800 */
        /* <DEDUP_REMOVED lines=14> */
[----:B--2---:R-:W-:Y:S01]  /*8960*/  IMAD.U32 R10, RZ, RZ, UR58 ;  /* 0x0000003aff0a7e24 */ /* 0x004fe2000f8e00ff */
[----:B------:R-:W-:Y:S01]  /*8970*/  UMOV UR58, UR39 ;  /* 0x00000027003a7c82 */ /* 0x000fe20008000000 */
[-C--:B------:R-:W-:Y:S01]  /*8980*/  FMUL.FTZ R24, R24, R5.reuse ;  /* 0x0000000518187220 */ /* 0x080fe20000410000 */
[-C--:B------:R-:W-:Y:S01]  /*8990*/  FMUL.FTZ R25, R25, R5.reuse ;  /* 0x0000000519197220 */ /* 0x080fe20000410000 */
[-C--:B------:R-:W-:Y:S01]  /*89a0*/  FMUL.FTZ R28, R28, R5.reuse ;  /* 0x000000051c1c7220 */ /* 0x080fe20000410000 */
[----:B------:R-:W-:Y:S01]  /*89b0*/  @!P1 LEA R10, R10, UR36, 0x3 ;  /* 0x000000240a0a9c11 */ /* 0x000fe2000f8e18ff */
[-CC-:B0-----:R-:W-:Y:S01]  /*89c0*/  FFMA.FTZ R21, R106, R74.reuse, -R133.reuse ;  /* 0x0000004a6a157223 */ /* 0x181fe20000010885 */
[-CC-:B------:R-:W-:Y:S01]  /*89d0*/  FFMA.FTZ R106, R107, R74.reuse, -R133.reuse ;  /* 0x0000004a6b6a7223 */ /* 0x180fe20000010885 */
[-C--:B------:R-:W-:Y:S01]  /*89e0*/  FFMA.FTZ R107, R110, R74.reuse, -R133 ;  /* 0x0000004a6e6b7223 */ /* 0x080fe20000010885 */
[----:B------:R-:W-:Y:S01]  /*89f0*/  @!P1 IADD3 R10, R10, 0x31c60, RZ ;  /* 0x00031c600a0a9810 */ /* 0x000fe20007ffe0ff */
[----:B------:R-:W-:Y:S01]  /*8a00*/  MUFU.EX2 R81, R81 ;  /* 0x0000005100517308 */ /* 0x000fe20000000800 */
[-C--:B------:R-:W-:Y:S01]  /*8a10*/  FMUL.FTZ R29, R29, R5.reuse ;  /* 0x000000051d1d7220 */ /* 0x080fe20000410000 */
[-C--:B------:R-:W-:Y:S01]  /*8a20*/  FMUL.FTZ R32, R32, R5.reuse ;  /* 0x0000000520207220 */ /* 0x080fe20000410000 */
[----:B------:R-:W-:Y:S01]  /*8a30*/  @!P1 PRMT R10, RZ, 0x654, R10 ;  /* 0x00000654ff0a9816 */ /* 0x000fe2000000000a */
[-C--:B------:R-:W-:Y:S01]  /*8a40*/  FMUL.FTZ R33, R33, R5.reuse ;  /* 0x0000000521217220 */ /* 0x080fe20000410000 */
[-C--:B------:R-:W-:Y:S01]  /*8a50*/  FMUL.FTZ R36, R36, R5.reuse ;  /* 0x0000000524247220 */ /* 0x080fe20000410000 */
[-C--:B------:R-:W-:Y:S01]  /*8a60*/  FMUL.FTZ R37, R37, R5.reuse ;  /* 0x0000000525257220 */ /* 0x080fe20000410000 */
[----:B------:R0:W-:Y:S01]  /*8a70*/  @!P1 SYNCS.ARRIVE.TRANS64.RED.A1T0 RZ, [R10+URZ], RZ ;  /* 0x000000ff0aff99a7 */ /* 0x0001e2000810043f */
[----:B------:R-:W2:Y:S01]  /*8a80*/  MUFU.EX2 R21, R21 ;  /* 0x0000001500157308 */ /* 0x000ea20000000800 */
[-C--:B------:R-:W-:Y:S01]  /*8a90*/  FMUL.FTZ R40, R40, R5.reuse ;  /* 0x0000000528287220 */ /* 0x080fe20000410000 */
[-C--:B------:R-:W-:Y:S01]  /*8aa0*/  FMUL.FTZ R41, R41, R5.reuse ;  /* 0x0000000529297220 */ /* 0x080fe20000410000 */
[-C--:B------:R-:W-:Y:S01]  /*8ab0*/  FMUL.FTZ R44, R44, R5.reuse ;  /* 0x000000052c2c7220 */ /* 0x080fe20000410000 */
[-C--:B------:R-:W-:Y:S01]  /*8ac0*/  FMUL.FTZ R45, R45, R5.reuse ;  /* 0x000000052d2d7220 */ /* 0x080fe20000410000 */
[-C--:B------:R-:W-:Y:S01]  /*8ad0*/  FMUL.FTZ R48, R48, R5.reuse ;  /* 0x0000000530307220 */ /* 0x080fe20000410000 */
[----:B------:R-:W-:Y:S01]  /*8ae0*/  FMUL.FTZ R49, R49, R5 ;  /* 0x0000000531317220 */ /* 0x000fe20000410000 */
[C---:B0-----:R-:W-:Y:S01]  /*8af0*/  FADD.FTZ R10, R8.reuse, R119 ;  /* 0x00000077080a7221 */ /* 0x041fe20000010000 */
[----:B------:R-:W-:Y:S01]  /*8b00*/  F2FP.F16.F32.PACK_AB R8, R8, R7 ;  /* 0x000000070808723e */ /* 0x000fe200000000ff */
[-C--:B------:R-:W-:Y:S01]  /*8b10*/  FFMA.FTZ R7, R98, R74.reuse, -R133 ;  /* 0x0000004a62077223 */ /* 0x080fe20000010885 */
[----:B------:R-:W-:Y:S01]  /*8b20*/  FFMA.FTZ R98, R77, R3, R9 ;  /* 0x000000034d627223 */ /* 0x000fe20000010009 */
[----:B------:R-:W-:Y:S01]  /*8b30*/  FADD.FTZ R111, R11, R10 ;  /* 0x0000000a0b6f7221 */ /* 0x000fe20000010000 */
[C---:B------:R-:W-:Y:S01]  /*8b40*/  F2FP.F16.F32.PACK_AB R10, R134.reuse, R11 ;  /* 0x0000000b860a723e */ /* 0x040fe200000000ff */
[-C--:B------:R-:W-:Y:S01]  /*8b50*/  FFMA.FTZ R3, R99, R74.reuse, -R133 ;  /* 0x0000004a63037223 */ /* 0x080fe20000010885 */
[C---:B-1----:R-:W-:Y:S01]  /*8b60*/  FADD.FTZ R11, R135.reuse, R98 ;  /* 0x00000062870b7221 */ /* 0x042fe20000010000 */
[----:B------:R-:W-:Y:S01]  /*8b70*/  FADD.FTZ R111, R134, R111 ;  /* 0x0000006f866f7221 */ /* 0x000fe20000010000 */
[-CC-:B------:R-:W-:Y:S01]  /*8b80*/  FFMA.FTZ R99, R102, R74.reuse, -R133.reuse ;  /* 0x0000004a66637223 */ /* 0x180fe20000010885 */
[----:B------:R-:W-:Y:S01]  /*8b90*/  FFMA.FTZ R102, R90, R74, -R133 ;  /* 0x0000004a5a667223 */ /* 0x000fe20000010885 */
[----:B---3--:R-:W-:Y:S01]  /*8ba0*/  FADD.FTZ R11, R136, R11 ;  /* 0x0000000b880b7221 */ /* 0x008fe20000010000 */
[----:B------:R-:W-:Y:S01]  /*8bb0*/  FADD.FTZ R90, R12, R111 ;  /* 0x0000006f0c5a7221 */ /* 0x000fe20000010000 */
[----:B------:R-:W-:Y:S01]  /*8bc0*/  F2FP.F16.F32.PACK_AB R9, R135, R9 ;  /* 0x000000098709723e */ /* 0x000fe200000000ff */
[----:B------:R-:W0:Y:S01]  /*8bd0*/  MUFU.EX2 R106, R106 ;  /* 0x0000006a006a7308 */ /* 0x000e220000000800 */
[C---:B----4-:R-:W-:Y:S01]  /*8be0*/  FADD.FTZ R98, R14.reuse, R11 ;  /* 0x0000000b0e627221 */ /* 0x050fe20000010000 */
[----:B------:R-:W-:Y:S01]  /*8bf0*/  FADD.FTZ R111, R15, R90 ;  /* 0x0000005a0f6f7221 */ /* 0x000fe20000010000 */
[----:B------:R-:W-:Y:S01]  /*8c00*/  F2FP.F16.F32.PACK_AB R11, R14, R136 ;  /* 0x000000880e0b723e */ /* 0x000fe200000000ff */
[-C--:B------:R-:W-:Y:S01]  /*8c10*/  FFMA.FTZ R14, R91, R74.reuse, -R133 ;  /* 0x0000004a5b0e7223 */ /* 0x080fe20000010885 */
[----:B-----5:R-:W-:Y:S01]  /*8c20*/  FADD.FTZ R110, R13, R98 ;  /* 0x000000620d6e7221 */ /* 0x020fe20000010000 */
[----:B------:R-:W-:Y:S01]  /*8c30*/  FADD.FTZ R134, R20, R111 ;  /* 0x0000006f14867221 */ /* 0x000fe20000010000 */
[-CC-:B------:R-:W-:Y:S01]  /*8c40*/  FFMA.FTZ R91, R94, R74.reuse, -R133.reuse ;  /* 0x0000004a5e5b7223 */ /* 0x180fe20000010885 */
[-CC-:B------:R-:W-:Y:S01]  /*8c50*/  FFMA.FTZ R94, R83, R74.reuse, -R133.reuse ;  /* 0x0000004a535e7223 */ /* 0x180fe20000010885 */
[----:B------:R-:W-:Y:S01]  /*8c60*/  FADD.FTZ R110, R137, R110 ;  /* 0x0000006e896e7221 */ /* 0x000fe20000010000 */
[----:B------:R-:W-:Y:S01]  /*8c70*/  FADD.FTZ R83, R23, R134 ;  /* 0x0000008617537221 */ /* 0x000fe20000010000 */
[----:B------:R1:W-:Y:S01]  /*8c80*/  MUFU.EX2 R90, R103 ;  /* 0x00000067005a7308 */ /* 0x0003e20000000800 */
[-C--:B------:R-:W-:Y:S01]  /*8c90*/  FFMA.FTZ R98, R95, R74.reuse, -R133 ;  /* 0x0000004a5f627223 */ /* 0x080fe20000010885 */
[----:B------:R-:W-:Y:S01]  /*8ca0*/  FADD.FTZ R111, R129, R110 ;  /* 0x0000006e816f7221 */ /* 0x000fe20000010000 */
[----:B------:R-:W-:Y:S01]  /*8cb0*/  FADD.FTZ R110, R120, R83 ;  /* 0x00000053786e7221 */ /* 0x000fe20000010000 */
[----:B------:R-:W-:Y:S01]  /*8cc0*/  FFMA.FTZ R95, R82, R74, -R133 ;  /* 0x0000004a525f7223 */ /* 0x000fe20000010885 */
[----:B------:R-:W-:Y:S01]  /*8cd0*/  F2FP.F16.F32.PACK_AB R12, R15, R12 ;  /* 0x0000000c0f0c723e */ /* 0x000fe200000000ff */
[----:B------:R-:W-:Y:S01]  /*8ce0*/  FADD.FTZ R111, R130, R111 ;  /* 0x0000006f826f7221 */ /* 0x000fe20000010000 */
[----:B------:R3:W-:Y:S01]  /*8cf0*/  STSM.16.M88.4 [R2+0x24300], R8 ;  /* 0x0243000802007844 */ /* 0x0007e20000000200 */
[----:B------:R4:W-:Y:S01]  /*8d00*/  MUFU.EX2 R82, R102 ;  /* 0x0000006600527308 */ /* 0x0009e20000000800 */
[C---:B-1----:R-:W-:Y:S01]  /*8d10*/  FADD.FTZ R103, R121.reuse, R110 ;  /* 0x0000006e79677221 */ /* 0x042fe20000010000 */
[----:B------:R-:W-:Y:S01]  /*8d20*/  FADD.FTZ R111, R122, R111 ;  /* 0x0000006f7a6f7221 */ /* 0x000fe20000010000 */
[----:B------:R-:W-:Y:S01]  /*8d30*/  F2FP.F16.F32.PACK_AB R120, R121, R120 ;  /* 0x000000787978723e */ /* 0x000fe200000000ff */
[----:B------:R-:W-:Y:S01]  /*8d40*/  FMUL.FTZ R52, R52, R5 ;  /* 0x0000000534347220 */ /* 0x000fe20000410000 */
[----:B------:R-:W-:Y:S01]  /*8d50*/  FADD.FTZ R134, R124, R103 ;  /* 0x000000677c867221 */ /* 0x000fe20000010000 */
[C---:B------:R-:W-:Y:S01]  /*8d60*/  FADD.FTZ R110, R138.reuse, R111 ;  /* 0x0000006f8a6e7221 */ /* 0x040fe20000010000 */
[----:B------:R-:W-:Y:S01]  /*8d70*/  F2FP.F16.F32.PACK_AB R13, R137, R13 ;  /* 0x0000000d890d723e */ /* 0x000fe200000000ff */
[----:B------:R-:W1:Y:S01]  /*8d80*/  MUFU.EX2 R107, R107 ;  /* 0x0000006b006b7308 */ /* 0x000e620000000800 */
[----:B------:R-:W-:Y:S01]  /*8d90*/  FADD.FTZ R111, R125, R134 ;  /* 0x000000867d6f7221 */ /* 0x000fe20000010000 */
[----:B------:R-:W-:Y:S01]  /*8da0*/  FADD.FTZ R103, R123, R110 ;  /* 0x0000006e7b677221 */ /* 0x000fe20000010000 */
[----:B------:R-:W-:Y:S01]  /*8db0*/  F2FP.F16.F32.PACK_AB R121, R138, R122 ;  /* 0x0000007a8a79723e */ /* 0x000fe200000000ff */
[-C--:B------:R-:W-:Y:S01]  /*8dc0*/  FMUL.FTZ R53, R53, R5.reuse ;  /* 0x0000000535357220 */ /* 0x080fe20000410000 */
[----:B----4-:R-:W-:Y:S01]  /*8dd0*/  FADD.FTZ R102, R112, R111 ;  /* 0x0000006f70667221 */ /* 0x010fe20000010000 */
[----:B------:R-:W-:Y:S01]  /*8de0*/  FADD.FTZ R103, R126, R103 ;  /* 0x000000677e677221 */ /* 0x000fe20000010000 */
[C---:B------:R-:W-:Y:S01]  /*8df0*/  F2FP.F16.F32.PACK_AB R112, R113.reuse, R112 ;  /* 0x000000707170723e */ /* 0x040fe200000000ff */
[----:B------:R-:W4:Y:S01]  /*8e00*/  MUFU.EX2 R7, R7 ;  /* 0x0000000700077308 */ /* 0x000f220000000800 */
[----:B------:R-:W-:Y:S01]  /*8e10*/  FADD.FTZ R15, R113, R102 ;  /* 0x00000066710f7221 */ /* 0x000fe20000010000 */
[----:B------:R-:W-:Y:S01]  /*8e20*/  FADD.FTZ R103, R22, R103 ;  /* 0x0000006716677221 */ /* 0x000fe20000010000 */
[----:B------:R-:W-:Y:S01]  /*8e30*/  F2FP.F16.F32.PACK_AB R122, R125, R124 ;  /* 0x0000007c7d7a723e */ /* 0x000fe200000000ff */
[----:B------:R-:W-:Y:S01]  /*8e40*/  FMUL.FTZ R56, R56, R5 ;  /* 0x0000000538387220 */ /* 0x000fe20000410000 */
[----:B---3--:R-:W-:Y:S01]  /*8e50*/  FADD.FTZ R8, R116, R15 ;  /* 0x0000000f74087221 */ /* 0x008fe20000010000 */
[----:B------:R-:W-:Y:S01]  /*8e60*/  FADD.FTZ R102, R114, R103 ;  /* 0x0000006772667221 */ /* 0x000fe20000010000 */
[----:B------:R-:W-:Y:S01]  /*8e70*/  F2FP.F16.F32.PACK_AB R15, R130, R129 ;  /* 0x00000081820f723e */ /* 0x000fe200000000ff */
[----:B------:R-:W3:Y:S01]  /*8e80*/  MUFU.EX2 R3, R3 ;  /* 0x0000000300037308 */ /* 0x000ee20000000800 */
[----:B------:R-:W-:Y:S01]  /*8e90*/  FADD.FTZ R11, R117, R8 ;  /* 0x00000008750b7221 */ /* 0x000fe20000010000 */
[----:B------:R-:W-:Y:S01]  /*8ea0*/  FADD.FTZ R9, R115, R102 ;  /* 0x0000006673097221 */ /* 0x000fe20000010000 */
[----:B------:R-:W-:Y:S01]  /*8eb0*/  F2FP.F16.F32.PACK_AB R123, R126, R123 ;  /* 0x0000007b7e7b723e */ /* 0x000fe200000000ff */
[-C--:B------:R-:W-:Y:S01]  /*8ec0*/  FMUL.FTZ R57, R57, R5.reuse ;  /* 0x0000000539397220 */ /* 0x080fe20000410000 */
[----:B------:R-:W-:Y:S01]  /*8ed0*/  FADD.FTZ R10, R104, R11 ;  /* 0x0000000b680a7221 */ /* 0x000fe20000010000 */
[----:B------:R-:W-:Y:S01]  /*8ee0*/  FADD.FTZ R8, R118, R9 ;  /* 0x0000000976087221 */ /* 0x000fe20000010000 */
[----:B------:R-:W-:Y:S01]  /*8ef0*/  F2FP.F16.F32.PACK_AB R113, R114, R22 ;  /* 0x000000167271723e */ /* 0x000fe200000000ff */
[----:B------:R-:W5:Y:S01]  /*8f00*/  MUFU.EX2 R99, R99 ;  /* 0x0000006300637308 */ /* 0x000f620000000800 */
[----:B------:R-:W-:Y:S01]  /*8f10*/  FADD.FTZ R11, R105, R10 ;  /* 0x0000000a690b7221 */ /* 0x000fe20000010000 */
[----:B--2---:R-:W-:Y:S01]  /*8f20*/  FADD.FTZ R9, R21, R8 ;  /* 0x0000000815097221 */ /* 0x004fe20000010000 */
[----:B------:R-:W-:Y:S01]  /*8f30*/  F2FP.F16.F32.PACK_AB R104, R105, R104 ;  /* 0x000000686968723e */ /* 0x000fe200000000ff */
[----:B------:R-:W-:Y:S01]  /*8f40*/  FMUL.FTZ R60, R60, R5 ;  /* 0x000000053c3c7220 */ /* 0x000fe20000410000 */
[----:B------:R-:W-:Y:S01]  /*8f50*/  FADD.FTZ R10, R108, R11 ;  /* 0x0000000b6c0a7221 */ /* 0x000fe20000010000 */
[----:B0-----:R-:W-:Y:S01]  /*8f60*/  FADD.FTZ R8, R106, R9 ;  /* 0x000000096a087221 */ /* 0x001fe20000010000 */
[----:B------:R-:W-:Y:S01]  /*8f70*/  F2FP.F16.F32.PACK_AB R114, R117, R116 ;  /* 0x000000747572723e */ /* 0x000fe200000000ff */
[----:B------:R0:W2:Y:S01]  /*8f80*/  MUFU.EX2 R83, R14 ;  /* 0x0000000e00537308 */ /* 0x0000a20000000800 */
[----:B------:R-:W-:Y:S01]  /*8f90*/  FADD.FTZ R11, R109, R10 ;  /* 0x0000000a6d0b7221 */ /* 0x000fe20000010000 */
[----:B-1----:R-:W-:Y:S01]  /*8fa0*/  FADD.FTZ R9, R107, R8 ;  /* 0x000000086b097221 */ /* 0x002fe20000010000 */
[----:B------:R-:W-:Y:S01]  /*8fb0*/  F2FP.F16.F32.PACK_AB R107, R4, R107 ;  /* 0x0000006b046b723e */ /* 0x000fe200000000ff */
[-C--:B------:R-:W-:Y:S01]  /*8fc0*/  FMUL.FTZ R61, R61, R5.reuse ;  /* 0x000000053d3d7220 */ /* 0x080fe20000410000 */
[----:B------:R-:W-:Y:S01]  /*8fd0*/  FADD.FTZ R10, R96, R11 ;  /* 0x0000000b600a7221 */ /* 0x000fe20000010000 */
[----:B------:R-:W-:Y:S01]  /*8fe0*/  FADD.FTZ R8, R4, R9 ;  /* 0x0000000904087221 */ /* 0x000fe20000010000 */
[C---:B------:R-:W-:Y:S01]  /*8ff0*/  F2FP.F16.F32.PACK_AB R96, R97.reuse, R96 ;  /* 0x000000606160723e */ /* 0x040fe200000000ff */
[----:B------:R-:W1:Y:S01]  /*9000*/  MUFU.EX2 R91, R91 ;  /* 0x0000005b005b7308 */ /* 0x000e620000000800 */
[----:B------:R-:W-:Y:S01]  /*9010*/  FADD.FTZ R9, R97, R10 ;  /* 0x0000000a61097221 */ /* 0x000fe20000010000 */
[----:B----4-:R-:W-:Y:S01]  /*9020*/  FADD.FTZ R8, R7, R8 ;  /* 0x0000000807087221 */ /* 0x010fe20000010000 */
[----:B0-----:R-:W-:Y:S01]  /*9030*/  F2FP.F16.F32.PACK_AB R14, R23, R20 ;  /* 0x00000014170e723e */ /* 0x001fe200000000ff */
[----:B------:R-:W-:Y:S01]  /*9040*/  FMUL.FTZ R64, R64, R5 ;  /* 0x0000000540407220 */ /* 0x000fe20000410000 */
[----:B------:R-:W-:Y:S01]  /*9050*/  FADD.FTZ R10, R100, R9 ;  /* 0x00000009640a7221 */ /* 0x000fe20000010000 */
[C---:B---3--:R-:W-:Y:S01]  /*9060*/  FADD.FTZ R8, R3.reuse, R8 ;  /* 0x0000000803087221 */ /* 0x048fe20000010000 */
[----:B------:R-:W-:Y:S01]  /*9070*/  F2FP.F16.F32.PACK_AB R97, R3, R7 ;  /* 0x000000070361723e */ /* 0x000fe200000000ff */
[----:B------:R0:W3:Y:S01]  /*9080*/  MUFU.EX2 R20, R98 ;  /* 0x0000006200147308 */ /* 0x0000e20000000800 */
[----:B------:R-:W-:Y:S01]  /*9090*/  FADD.FTZ R11, R101, R10 ;  /* 0x0000000a650b7221 */ /* 0x000fe20000010000 */
[----:B-----5:R-:W-:Y:S01]  /*90a0*/  FADD.FTZ R9, R99, R8 ;  /* 0x0000000863097221 */ /* 0x020fe20000010000 */
[----:B------:R-:W-:Y:S01]  /*90b0*/  F2FP.F16.F32.PACK_AB R115, R118, R115 ;  /* 0x000000737673723e */ /* 0x000fe200000000ff */
[----:B------:R4:W-:Y:S01]  /*90c0*/  STSM.16.M88.4 [R2+0x25b00], R12 ;  /* 0x025b000c02007844 */ /* 0x0009e20000000200 */
[----:B------:R-:W-:Y:S01]  /*90d0*/  FADD.FTZ R8, R88, R11 ;  /* 0x0000000b58087221 */ /* 0x000fe20000010000 */
[----:B------:R-:W-:Y:S01]  /*90e0*/  FADD.FTZ R9, R90, R9 ;  /* 0x000000095a097221 */ /* 0x000fe20000010000 */
[----:B------:R-:W-:Y:S01]  /*90f0*/  F2FP.F16.F32.PACK_AB R105, R106, R21 ;  /* 0x000000156a69723e */ /* 0x000fe200000000ff */
[----:B------:R-:W5:Y:S01]  /*9100*/  MUFU.EX2 R95, R95 ;  /* 0x0000005f005f7308 */ /* 0x000f620000000800 */
[----:B------:R-:W-:Y:S01]  /*9110*/  F2FP.F16.F32.PACK_AB R106, R109, R108 ;  /* 0x0000006c6d6a723e */ /* 0x000fe200000000ff */
[----:B------:R-:W-:Y:S01]  /*9120*/  FADD.FTZ R4, R82, R9 ;  /* 0x0000000952047221 */ /* 0x000fe20000010000 */
[----:B------:R-:W-:Y:S01]  /*9130*/  FADD.FTZ R9, R89, R8 ;  /* 0x0000000859097221 */ /* 0x000fe20000010000 */
[----:B0-----:R-:W-:Y:S01]  /*9140*/  F2FP.F16.F32.PACK_AB R98, R101, R100 ;  /* 0x000000646562723e */ /* 0x001fe200000000ff */
[----:B------:R4:W-:Y:S01]  /*9150*/  STSM.16.M88.4 [R2+0x27300], R120 ;  /* 0x0273007802007844 */ /* 0x0009e20000000200 */
[----:B--2---:R-:W-:Y:S01]  /*9160*/  FADD.FTZ R4, R83, R4 ;  /* 0x0000000453047221 */ /* 0x004fe20000010000 */
[----:B------:R-:W-:Y:S01]  /*9170*/  FADD.FTZ R8, R92, R9 ;  /* 0x000000095c087221 */ /* 0x000fe20000010000 */
[----:B------:R-:W0:Y:S01]  /*9180*/  MUFU.EX2 R94, R94 ;  /* 0x0000005e005e7308 */ /* 0x000e220000000800 */
[----:B------:R-:W-:Y:S01]  /*9190*/  F2FP.F16.F32.PACK_AB R99, R90, R99 ;  /* 0x000000635a63723e */ /* 0x000fe200000000ff */
[----:B-1----:R-:W-:Y:S01]  /*91a0*/  FADD.FTZ R3, R91, R4 ;  /* 0x000000045b037221 */ /* 0x002fe20000010000 */
[----:B------:R-:W-:Y:S01]  /*91b0*/  FADD.FTZ R7, R93, R8 ;  /* 0x000000085d077221 */ /* 0x000fe20000010000 */
[----:B------:R-:W-:Y:S01]  /*91c0*/  F2FP.F16.F32.PACK_AB R88, R89, R88 ;  /* 0x000000585958723e */ /* 0x000fe200000000ff */
[----:B------:R4:W-:Y:S01]  /*91d0*/  STSM.16.M88.4 [R2+0x28b00], R112 ;  /* 0x028b007002007844 */ /* 0x0009e20000000200 */
[----:B---3--:R-:W-:Y:S01]  /*91e0*/  FADD.FTZ R4, R20, R3 ;  /* 0x0000000314047221 */ /* 0x008fe20000010000 */
[----:B------:R-:W-:Y:S01]  /*91f0*/  FADD.FTZ R8, R80, R7 ;  /* 0x0000000750087221 */ /* 0x000fe20000010000 */
[----:B------:R-:W1:Y:S01]  /*9200*/  MUFU.EX2 R86, R86 ;  /* 0x0000005600567308 */ /* 0x000e620000000800 */
[----:B------:R-:W-:Y:S01]  /*9210*/  F2FP.F16.F32.PACK_AB R89, R83, R82 ;  /* 0x000000525359723e */ /* 0x000fe200000000ff */
[----:B-----5:R-:W-:Y:S01]  /*9220*/  FADD.FTZ R3, R95, R4 ;  /* 0x000000045f037221 */ /* 0x020fe20000010000 */
[----:B------:R-:W-:Y:S01]  /*9230*/  FADD.FTZ R7, R81, R8 ;  /* 0x0000000851077221 */ /* 0x000fe20000010000 */
[----:B------:R-:W-:Y:S01]  /*9240*/  F2FP.F16.F32.PACK_AB R90, R93, R92 ;  /* 0x0000005c5d5a723e */ /* 0x000fe200000000ff */
[----:B------:R4:W-:Y:S01]  /*9250*/  STSM.16.M88.4 [R2+0x2a300], R104 ;  /* 0x02a3006802007844 */ /* 0x0009e20000000200 */
[----:B------:R-:W-:Y:S01]  /*9260*/  F2FP.F16.F32.PACK_AB R91, R20, R91 ;  /* 0x0000005b145b723e */ /* 0x000fe200000000ff */
[----:B------:R-:W-:Y:S01]  /*9270*/  FMUL.FTZ R65, R65, R5 ;  /* 0x0000000541417220 */ /* 0x000fe20000410000 */
[----:B------:R-:W2:Y:S01]  /*9280*/  MUFU.EX2 R84, R84 ;  /* 0x0000005400547308 */ /* 0x000ea20000000800 */
[C---:B0-----:R-:W-:Y:S01]  /*9290*/  FADD.FTZ R3, R94.reuse, R3 ;  /* 0x000000035e037221 */ /* 0x041fe20000010000 */
[----:B------:R-:W-:Y:S01]  /*92a0*/  F2FP.F16.F32.PACK_AB R80, R81, R80 ;  /* 0x000000505150723e */ /* 0x000fe200000000ff */
[----:B------:R4:W-:Y:S01]  /*92b0*/  STSM.16.M88.4 [R2+0x2bb00], R96 ;  /* 0x02bb006002007844 */ /* 0x0009e20000000200 */
[----:B------:R-:W-:Y:S01]  /*92c0*/  F2FP.F16.F32.PACK_AB R81, R94, R95 ;  /* 0x0000005f5e51723e */ /* 0x000fe200000000ff */
[-C--:B------:R-:W-:Y:S01]  /*92d0*/  FMUL.FTZ R68, R68, R5.reuse ;  /* 0x0000000544447220 */ /* 0x080fe20000410000 */
[----:B------:R-:W-:Y:S01]  /*92e0*/  FMUL.FTZ R69, R69, R5 ;  /* 0x0000000545457220 */ /* 0x000fe20000410000 */
[----:B------:R4:W-:Y:S01]  /*92f0*/  STSM.16.M88.4 [R2+0x2d300], R88 ;  /* 0x02d3005802007844 */ /* 0x0009e20000000200 */
[----:B------:R-:W0:Y:S01]  /*9300*/  MUFU.EX2 R87, R87 ;  /* 0x0000005700577308 */ /* 0x000e220000000800 */
        /* <DEDUP_REMOVED lines=8> */
[----:B--2---:R-:W-:Y:S01]  /*9390*/  FADD.FTZ R4, R84, R7 ;  /* 0x0000000754047221 */ /* 0x004fe20000010000 */
[-C--:B------:R-:W-:Y:S01]  /*93a0*/  FMUL.FTZ R38, R38, R77.reuse ;  /* 0x0000004d26267220 */ /* 0x080fe20000410000 */
[-C--:B------:R-:W-:Y:S01]  /*93b0*/  FMUL.FTZ R39, R39, R77.reuse ;  /* 0x0000004d27277220 */ /* 0x080fe20000410000 */
[-C--:B------:R-:W-:Y:S01]  /*93c0*/  FMUL.FTZ R42, R42, R77.reuse ;  /* 0x0000004d2a2a7220 */ /* 0x080fe20000410000 */
[-C--:B------:R-:W-:Y:S01]  /*93d0*/  FMUL.FTZ R43, R43, R77.reuse ;  /* 0x0000004d2b2b7220 */ /* 0x080fe20000410000 */
[-C--:B------:R-:W-:Y:S01]  /*93e0*/  FMUL.FTZ R46, R46, R77.reuse ;  /* 0x0000004d2e2e7220 */ /* 0x080fe20000410000 */
[-C--:B------:R-:W-:Y:S01]  /*93f0*/  FMUL.FTZ R47, R47, R77.reuse ;  /* 0x0000004d2f2f7220 */ /* 0x080fe20000410000 */
[----:B------:R-:W2:Y:S01]  /*9400*/  MUFU.EX2 R10, R131 ;  /* 0x00000083000a7308 */ /* 0x000ea20000000800 */
[C---:B0-----:R-:W-:Y:S01]  /*9410*/  FADD.FTZ R3, R87.reuse, R3 ;  /* 0x0000000357037221 */ /* 0x041fe20000010000 */
[----:B------:R-:W-:Y:S01]  /*9420*/  F2FP.F16.F32.PACK_AB R83, R87, R86 ;  /* 0x000000565753723e */ /* 0x000fe200000000ff */
[-C--:B------:R-:W-:Y:S01]  /*9430*/  FMUL.FTZ R50, R50, R77.reuse ;  /* 0x0000004d32327220 */ /* 0x080fe20000410000 */
[-C--:B------:R-:W-:Y:S01]  /*9440*/  FMUL.FTZ R51, R51, R77.reuse ;  /* 0x0000004d33337220 */ /* 0x080fe20000410000 */
[-C--:B------:R-:W-:Y:S01]  /*9450*/  FMUL.FTZ R54, R54, R77.reuse ;  /* 0x0000004d36367220 */ /* 0x080fe20000410000 */
[-C--:B------:R-:W-:Y:S01]  /*9460*/  FMUL.FTZ R55, R55, R77.reuse ;  /* 0x0000004d37377220 */ /* 0x080fe20000410000 */
[-C--:B------:R-:W-:Y:S01]  /*9470*/  FMUL.FTZ R58, R58, R77.reuse ;  /* 0x0000004d3a3a7220 */ /* 0x080fe20000410000 */
[----:B------:R-:W0:Y:S01]  /*9480*/  MUFU.EX2 R128, R128 ;  /* 0x0000008000807308 */ /* 0x000e220000000800 */
[C---:B-1----:R-:W-:Y:S01]  /*9490*/  FADD.FTZ R7, R85.reuse, R4 ;  /* 0x0000000455077221 */ /* 0x042fe20000010000 */
[----:B------:R-:W-:Y:S01]  /*94a0*/  F2FP.F16.F32.PACK_AB R82, R85, R84 ;  /* 0x000000545552723e */ /* 0x000fe200000000ff */
[-C--:B------:R-:W-:Y:S01]  /*94b0*/  FMUL.FTZ R59, R59, R77.reuse ;  /* 0x0000004d3b3b7220 */ /* 0x080fe20000410000 */
[-C--:B------:R-:W-:Y:S01]  /*94c0*/  FMUL.FTZ R62, R62, R77.reuse ;  /* 0x0000004d3e3e7220 */ /* 0x080fe20000410000 */
[-C--:B------:R-:W-:Y:S01]  /*94d0*/  FMUL.FTZ R63, R63, R77.reuse ;  /* 0x0000004d3f3f7220 */ /* 0x080fe20000410000 */
[-C--:B------:R-:W-:Y:S01]  /*94e0*/  FMUL.FTZ R66, R66, R77.reuse ;  /* 0x0000004d42427220 */ /* 0x080fe20000410000 */
[----:B------:R4:W-:Y:S01]  /*94f0*/  STSM.16.M88.4 [R2+0x2eb00], R80 ;  /* 0x02eb005002007844 */ /* 0x0009e20000000200 */
[----:B------:R-:W1:Y:S01]  /*9500*/  MUFU.EX2 R129, R132 ;  /* 0x0000008400817308 */ /* 0x000e620000000800 */
[----:B--2---:R-:W-:Y:S01]  /*9510*/  FADD.FTZ R3, R10, R3 ;  /* 0x000000030a037221 */ /* 0x004fe20000010000 */
[-C--:B------:R-:W-:Y:S01]  /*9520*/  FMUL.FTZ R67, R67, R77.reuse ;  /* 0x0000004d43437220 */ /* 0x080fe20000410000 */
[-C--:B------:R-:W-:Y:S01]  /*9530*/  FMUL.FTZ R70, R70, R77.reuse ;  /* 0x0000004d46467220 */ /* 0x080fe20000410000 */
[----:B------:R-:W-:Y:S01]  /*9540*/  FMUL.FTZ R71, R71, R77 ;  /* 0x0000004d47477220 */ /* 0x000fe20000410000 */
[----:B------:R-:W-:-:S03]  /*9550*/  IMAD.MOV.U32 R5, RZ, RZ, R75 ;  /* 0x000000ffff057224 */ /* 0x000fc600078e004b */
[----:B------:R-:W2:Y:S01]  /*9560*/  MUFU.EX2 R73, R73 ;  /* 0x0000004900497308 */ /* 0x000ea20000000800 */
[----:B0-----:R-:W-:-:S07]  /*9570*/  FADD.FTZ R4, R128, R7 ;  /* 0x0000000780047221 */ /* 0x001fce0000010000 */
[----:B------:R-:W0:Y:S01]  /*9580*/  MUFU.EX2 R76, R76 ;  /* 0x0000004c004c7308 */ /* 0x000e220000000800 */
[C---:B-1----:R-:W-:Y:S01]  /*9590*/  FADD.FTZ R3, R129.reuse, R3 ;  /* 0x0000000381037221 */ /* 0x042fe20000010000 */
[----:B------:R-:W-:-:S06]  /*95a0*/  F2FP.F16.F32.PACK_AB R129, R129, R10 ;  /* 0x0000000a8181723e */ /* 0x000fcc00000000ff */
[----:B------:R-:W1:Y:S01]  /*95b0*/  MUFU.EX2 R78, R78 ;  /* 0x0000004e004e7308 */ /* 0x000e620000000800 */
[C---:B--2---:R-:W-:Y:S01]  /*95c0*/  F2FP.F16.F32.PACK_AB R128, R73.reuse, R128 ;  /* 0x000000804980723e */ /* 0x044fe200000000ff */
[----:B------:R-:W-:-:S06]  /*95d0*/  FADD.FTZ R7, R73, R4 ;  /* 0x0000000449077221 */ /* 0x000fcc0000010000 */
[----:B------:R-:W2:Y:S01]  /*95e0*/  MUFU.EX2 R79, R79 ;  /* 0x0000004f004f7308 */ /* 0x000ea20000000800 */
[----:B0-----:R-:W-:Y:S01]  /*95f0*/  F2FP.F16.F32.PACK_AB R130, R6, R76 ;  /* 0x0000004c0682723e */ /* 0x001fe200000000ff */
[----:B------:R-:W-:-:S04]  /*9600*/  FADD.FTZ R7, R76, R7 ;  /* 0x000000074c077221 */ /* 0x000fc80000010000 */
[----:B------:R-:W-:Y:S01]  /*9610*/  FADD.FTZ R4, R6, R7 ;  /* 0x0000000706047221 */ /* 0x000fe20000010000 */
[----:B------:R-:W-:Y:S02]  /*9620*/  IMAD.MOV.U32 R7, RZ, RZ, R16 ;  /* 0x000000ffff077224 */ /* 0x000fe400078e0010 */
[----:B-1----:R-:W-:Y:S01]  /*9630*/  FADD.FTZ R3, R78, R3 ;  /* 0x000000034e037221 */ /* 0x002fe20000010000 */
[----:B------:R-:W-:Y:S01]  /*9640*/  IMAD.MOV.U32 R6, RZ, RZ, R72 ;  /* 0x000000ffff067224 */ /* 0x000fe200078e0048 */
[C---:B--2---:R-:W-:Y:S02]  /*9650*/  F2FP.F16.F32.PACK_AB R131, R79.reuse, R78 ;  /* 0x0000004e4f83723e */ /* 0x044fe400000000ff */
[----:B------:R-:W-:-:S03]  /*9660*/  FADD.FTZ R3, R79, R3 ;  /* 0x000000034f037221 */ /* 0x000fc60000010000 */
[----:B------:R4:W-:Y:S01]  /*9670*/  STSM.16.M88.4 [R2+0x30300], R128 ;  /* 0x0303008002007844 */ /* 0x0009e20000000200 */
[----:B------:R-:W-:Y:S01]  /*9680*/  @!PT LDS RZ, [RZ] ;  /* 0x00000000fffff984 */ /* 0x000fe20000000800 */
[----:B------:R-:W-:Y:S01]  /*9690*/  @!PT LDS RZ, [RZ] ;  /* 0x00000000fffff984 */ /* 0x000fe20000000800 */
[----:B------:R-:W-:Y:S01]  /*96a0*/  @!PT LDS RZ, [RZ] ;  /* 0x00000000fffff984 */ /* 0x000fe20000000800 */
[----:B------:R-:W-:Y:S01]  /*96b0*/  @!PT LDS RZ, [RZ] ;  /* 0x00000000fffff984 */ /* 0x000fe20000000800 */
[----:B------:R0:W-:Y:S06]  /*96c0*/  MEMBAR.ALL.CTA ;  /* 0x0000000000007992 */ /* 0x0001ec0000008000 */
[----:B0-----:R-:W0:Y:S02]  /*96d0*/  FENCE.VIEW.ASYNC.S ;  /* 0x00000000000073c6 */ /* 0x001e240000000000 */
[----:B0-----:R-:W-:Y:S01]  /*96e0*/  NOP ;  /* 0x0000000000007918 */ /* 0x001fe20000000000 */
[----:B------:R-:W-:Y:S05]  /*96f0*/  @P2 BRA `(.L_x_142) ;  /* 0xffffffbc00fc2947 */ /* 0x000fea000383ffff */
.L_x_133:
[----:B------:R-:W-:Y:S06]  /*9700*/  BAR.ARV 0x8, 0x1a0 ;  /* 0x0206800000007b1d */ /* 0x000fec0000002000 */
[----:B------:R-:W-:Y:S05]  /*9710*/  @!P0 BRA `(.L_x_143) ;  /* 0x0000000000048947 */ /* 0x000fea0003800000 */
[----:B------:R-:W-:Y:S01]  /*9720*/  BPT.TRAP 0x1 ;  /* 0x000000040000795c */ /* 0x000fe20000300000 */
.L_x_143:
[----:B------:R-:W-:Y:S01]  /*9730*/  ULEA UR9, UR39, UR36, 0x3 ;  /* 0x0000002427097291 */ /* 0x000fe2000f8e183f */
[----:B------:R-:W-:-:S08]  /*9740*/  SHF.L.U32 R0, R16, 0x1f, RZ ;  /* 0x0000001f10007819 */ /* 0x000fd000000006ff */
[----:B------:R0:W1:Y:S01]  /*9750*/  SYNCS.PHASECHK.TRANS64.TRYWAIT P2, [UR9+0x31c50], R0 ;  /* 0x031c5000ff0075a7 */ /* 0x0000620008040149 */
[----:B------:R-:W-:Y:S05]  /*9760*/  @!P0 BRA `(.L_x_144) ;  /* 0x0000000000048947 */ /* 0x000fea0003800000 */
[----:B------:R-:W-:Y:S01]  /*9770*/  BPT.TRAP 0x1 ;  /* 0x000000040000795c */ /* 0x000fe20000300000 */
.L_x_144:
[----:B-1----:R-:W-:Y:S05]  /*9780*/  @P2 BRA `(.L_x_145) ;  /* 0x0000000000082947 */ /* 0x002fea0003800000 */
[----:B------:R-:W1:Y:S02]  /*9790*/  SYNCS.PHASECHK.TRANS64.TRYWAIT P0, [UR9+0x31c50], R0 ;  /* 0x031c5000ff0075a7 */ /* 0x000e640008000149 */
[----:B-1----:R-:W-:Y:S05]  /*97a0*/  @!P0 BRA `(.L_x_146) ;  /* 0x0000006400e88947 */ /* 0x002fea0003800000 */
.L_x_145:
[----:B------:R-:W-:Y:S01]  /*97b0*/  UIADD3 UR36, UR36, 0x200, URZ ;  /* 0x0000020024247890 */ /* 0x000fe2000fffe03f */
[----:B------:R-:W-:Y:S01]  /*97c0*/  WARPGROUP.ARRIVE ;  /* 0x00000000000079c5 */ /* 0x000fe20000000000 */
[----:B------:R-:W-:Y:S01]  /*97d0*/  ULOP3.LUT UR37, UR37, 0x10000, URZ, 0xfc, !UPT ;  /* 0x0001000025257892 */ /* 0x000fe2000f8efc3f */
[----:B01----:R-:W0:Y:S01]  /*97e0*/  SHFL.BFLY PT, R0, R3, 0x2, 0x1f ;  /* 0x0c401f0003007f89 */ /* 0x003e2200000e0000 */
[----:B------:R-:W-:Y:S01]  /*97f0*/  USHF.R.U32.HI UR36, URZ, 0x4, UR36 ;  /* 0x000000043f247899 */ /* 0x000fe20008011624 */
[----:B------:R-:W-:Y:S01]  /*9800*/  IMAD.MOV.U32 R9, RZ, RZ, RZ ;  /* 0x000000ffff097224 */ /* 0x000fe200078e00ff */
[----:B------:R-:W-:Y:S01]  /*9810*/  UMOV UR5, 0xc0000010 ;  /* 0xc000001000057882 */ /* 0x000fe20000000000 */
[----:B------:R-:W-:Y:S01]  /*9820*/  UMOV UR7, 0x80000020 ;  /* 0x8000002000077882 */ /* 0x000fe20000000000 */
[----:B------:R-:W-:Y:S01]  /*9830*/  ULOP3.LUT UR36, UR36, 0x3fff, URZ, 0xc0, !UPT ;  /* 0x00003fff24247892 */ /* 0x000fe2000f8ec03f */
[----:B------:R-:W1:Y:S01]  /*9840*/  SHFL.BFLY PT, R5, R4, 0x2, 0x1f ;  /* 0x0c401f0004057f89 */ /* 0x000e6200000e0000 */
[----:B------:R-:W-:Y:S01]  /*9850*/  UMOV UR4, UR37 ;  /* 0x0000002500047c82 */ /* 0x000fe20008000000 */
[----:B----4-:R-:W-:Y:S01]  /*9860*/  IMAD.U32 R12, RZ, RZ, UR9 ;  /* 0x00000009ff0c7e24 */ /* 0x010fe2000f8e00ff */
[----:B------:R-:W-:Y:S01]  /*9870*/  ULOP3.LUT UR8, UR36, 0x2400000, URZ, 0xfc, !UPT ;  /* 0x0240000024087892 */ /* 0x000fe2000f8efc3f */
[----:B------:R-:W-:-:S03]  /*9880*/  VIADD R149, R149, 0x1 ;  /* 0x0000000195957836 */ /* 0x000fc60000000000 */
[----:B------:R-:W-:Y:S02]  /*9890*/  UIMAD UR8, UR39, 0x6c0, UR8 ;  /* 0x000006c0270878a4 */ /* 0x000fe4000f8e0208 */
[----:B------:R-:W-:-:S04]  /*98a0*/  UIADD3 UR39, UR39, 0x1, URZ ;  /* 0x0000000127277890 */ /* 0x000fc8000fffe03f */
[----:B------:R-:W-:Y:S01]  /*98b0*/  UISETP.NE.AND UP0, UPT, UR39, 0x2, UPT ;  /* 0x000000022700788c */ /* 0x000fe2000bf05270 */
[----:B------:R-:W-:Y:S02]  /*98c0*/  UMOV UR6, UR8 ;  /* 0x0000000800067c82 */ /* 0x000fe40008000000 */
[----:B------:R-:W-:Y:S01]  /*98d0*/  HGMMA.64x96x16.F32 R24, gdesc[UR4].tnspB, R24, gsb0 ;  /* 0x41600000041879f0 */ /* 0x000fe20008000818 */
[----:B------:R-:W-:Y:S01]  /*98e0*/  UIADD3 UR4, UR37, 0x180, URZ ;  /* 0x0000018025047890 */ /* 0x000fe2000fffe03f */
[----:B0-----:R-:W-:Y:S01]  /*98f0*/  FADD.FTZ R6, R0, R3 ;  /* 0x0000000300067221 */ /* 0x001fe20000010000 */
[----:B------:R-:W-:Y:S01]  /*9900*/  UIADD3 UR6, UR8, 0x40, URZ ;  /* 0x0000004008067890 */ /* 0x000fe2000fffe03f */
[----:B------:R-:W-:Y:S01]  /*9910*/  MOV R3, 0xff800000 ;  /* 0xff80000000037802 */ /* 0x000fe20000000f00 */
[----:B------:R-:W-:Y:S01]  /*9920*/  UMOV UR5, 0xc0000010 ;  /* 0xc000001000057882 */ /* 0x000fe20000000000 */
[----:B------:R-:W-:Y:S01]  /*9930*/  UMOV UR7, 0x80000020 ;  /* 0x8000002000077882 */ /* 0x000fe20000000000 */
[----:B-1----:R-:W-:Y:S01]  /*9940*/  FADD.FTZ R5, R5, R4 ;  /* 0x0000000405057221 */ /* 0x002fe20000010000 */
[----:B------:R-:W0:Y:S01]  /*9950*/  SHFL.BFLY PT, R7, R6, 0x1, 0x1f ;  /* 0x0c201f0006077f89 */ /* 0x000e2200000e0000 */
[----:B------:R-:W-:Y:S01]  /*9960*/  IMAD.MOV.U32 R4, RZ, RZ, RZ ;  /* 0x000000ffff047224 */ /* 0x000fe200078e00ff */
[----:B------:R-:W-:-:S02]  /*9970*/  USEL UR39, UR39, URZ, UP0 ;  /* 0x0000003f27277287 */ /* 0x000fc40008000000 */
[----:B------:R-:W1:Y:S01]  /*9980*/  SHFL.BFLY PT, R0, R5, 0x1, 0x1f ;  /* 0x0c201f0005007f89 */ /* 0x000e6200000e0000 */
[----:B0-----:R-:W-:Y:S01]  /*9990*/  FADD.FTZ R11, R6, R7 ;  /* 0x00000007060b7221 */ /* 0x001fe20000010000 */
[----:B-1----:R-:W-:-:S04]  /*99a0*/  FADD.FTZ R10, R5, R0 ;  /* 0x00000000050a7221 */ /* 0x002fc80000010000 */
[----:B------:R-:W-:Y:S01]  /*99b0*/  FSETP.NE.FTZ.AND P2, PT, R11, RZ, PT ;  /* 0x000000ff0b00720b */ /* 0x000fe20003f55000 */
[----:B------:R-:W-:Y:S01]  /*99c0*/  IMAD.MOV.U32 R0, RZ, RZ, -0x800000 ;  /* 0xff800000ff007424 */ /* 0x000fe200078e00ff */
[----:B------:R-:W-:-:S11]  /*99d0*/  FSETP.NE.FTZ.AND P0, PT, R10, RZ, PT ;  /* 0x000000ff0a00720b */ /* 0x000fd60003f15000 */
[----:B------:R-:W0:Y:S02]  /*99e0*/  @P2 MUFU.LG2 R8, R11 ;  /* 0x0000000b00082308 */ /* 0x000e240000000c00 */
[C---:B------:R-:W-:Y:S01]  /*99f0*/  @P0 FMUL.FTZ R6, R74.reuse, 0.69314718246459960938 ;  /* 0x3f3172184a060820 */ /* 0x040fe20000410000 */
[----:B------:R-:W-:-:S05]  /*9a00*/  @P2 FMUL.FTZ R74, R74, 0.69314718246459960938 ;  /* 0x3f3172184a4a2820 */ /* 0x000fca0000410000 */
[----:B------:R-:W1:Y:S08]  /*9a10*/  @P0 MUFU.LG2 R7, R10 ;  /* 0x0000000a00070308 */ /* 0x000e700000000c00 */
[----:B------:R-:W2:Y:S01]  /*9a20*/  @P0 MUFU.RCP R4, R10 ;  /* 0x0000000a00040308 */ /* 0x000ea20000001000 */
[----:B0-----:R-:W-:Y:S01]  /*9a30*/  @P2 FMUL.FTZ R5, R8, 0.69314718246459960938 ;  /* 0x3f31721808052820 */ /* 0x001fe20000410000 */
[----:B------:R-:W-:-:S03]  /*9a40*/  @!P1 VIADD R8, R12, 0x31c60 ;  /* 0x00031c600c089836 */ /* 0x000fc60000000000 */
[----:B------:R-:W-:Y:S02]  /*9a50*/  @P2 FFMA.FTZ R0, R74, R72, R5 ;  /* 0x000000484a002223 */ /* 0x000fe40000010005 */
[----:B------:R-:W-:Y:S01]  /*9a60*/  @!P1 PRMT R8, RZ, 0x654, R8 ;  /* 0x00000654ff089816 */ /* 0x000fe20000000008 */
[----:B------:R-:W0:Y:S01]  /*9a70*/  @P2 MUFU.RCP R9, R11 ;  /* 0x0000000b00092308 */ /* 0x000e220000001000 */
[----:B-1----:R-:W-:-:S04]  /*9a80*/  @P0 FMUL.FTZ R7, R7, 0.69314718246459960938 ;  /* 0x3f31721807070820 */ /* 0x002fc80000410000 */
[----:B------:R-:W-:Y:S01]  /*9a90*/  @P0 FFMA.FTZ R3, R6, R75, R7 ;  /* 0x0000004b06030223 */ /* 0x000fe20000010007 */
[----:B------:R-:W-:Y:S01]  /*9aa0*/  PLOP3.LUT P0, PT, PT, PT, PT, 0x8, 0x0 ;  /* 0x000000000000781c */ /* 0x000fe20003f0e170 */
        /* <DEDUP_REMOVED lines=52> */
[----:B------:R-:W-:-:S06]  /*9df0*/  USEL UR4, URZ, 0x1, UP0 ;  /* 0x000000013f047887 */ /* 0x000fcc0008000000 */
[----:B------:R-:W-:Y:S01]  /*9e00*/  LOP3.LUT R16, R16, UR4, RZ, 0x3c, !PT ;  /* 0x0000000410107c12 */ /* 0x000fe2000f8e3cff */
[----:B------:R-:W-:Y:S02]  /*9e10*/  WARPGROUP.DEPBAR.LE gsb0, 0x0 ;  /* 0x00008000000079c5 */ /* 0x000fe40000010000 */
[-C--:B--2---:R-:W-:Y:S01]  /*9e20*/  FMUL.FTZ R79, R41, R4.reuse ;  /* 0x00000004294f7220 */ /* 0x084fe20000410000 */
        /* <DEDUP_REMOVED lines=19> */
[----:B------:R1:W-:Y:S01]  /*9f60*/  @!P1 SYNCS.ARRIVE.TRANS64.RED.A1T0 RZ, [R8+URZ], RZ ;  /* 0x000000ff08ff99a7 */ /* 0x0003e2000810043f */
[-C--:B0-----:R-:W-:Y:S01]  /*9f70*/  FMUL.FTZ R78, R34, R9.reuse ;  /* 0x00000009224e7220 */ /* 0x081fe20000410000 */
        /* <DEDUP_REMOVED lines=15> */
[-C--:B-1----:R-:W-:Y:S01]  /*a070*/  FMUL.FTZ R8, R30, R9.reuse ;  /* 0x000000091e087220 */ /* 0x082fe20000410000 */
        /* <DEDUP_REMOVED lines=10> */
[----:B------:R-:W-:-:S07]  /*a120*/  FMUL.FTZ R39, R71, R9 ;  /* 0x0000000947277220 */ /* 0x000fce0000410000 */
.L_x_126:
[----:B------:R-:W0:Y:S08]  /*a130*/  S2UR UR4, SR_CgaCtaId ;  /* 0x00000000000479c3 */ /* 0x000e300000008800 */
[----:B------:R-:W-:Y:S06]  /*a140*/  BAR.SYNC.DEFER_BLOCKING 0x5, 0x1a0 ;  /* 0x0146800000007b1d */ /* 0x000fec0000010000 */
[----:B------:R-:W-:Y:S01]  /*a150*/  UMOV UR36, 0x400 ;  /* 0x0000040000247882 */ /* 0x000fe20000000000 */
[----:B------:R-:W-:Y:S01]  /*a160*/  BSSY B0, `(.L_x_147) ;  /* 0x0000168000007945 */ /* 0x000fe20003800000 */
[----:B0-----:R-:W-:-:S09]  /*a170*/  ULEA UR36, UR4, UR36, 0x18 ;  /* 0x0000002404247291 */ /* 0x001fd2000f8ec03f */
[----:B------:R-:W0:Y:S01]  /*a180*/  LDS.128 R28, [UR36+0x31cd0] ;  /* 0x031cd024ff1c7984 */ /* 0x000e220008000c00 */
[----:B------:R-:W-:Y:S06]  /*a190*/  BAR.ARV 0x4, 0x1a0 ;  /* 0x0106800000007b1d */ /* 0x000fec0000002000 */
[----:B------:R-:W-:Y:S05]  /*a1a0*/  @P0 BRA `(.L_x_148) ;  /* 0x0000000c00ac0947 */ /* 0x000fea0003800000 */
[----:B------:R-:W1:Y:S08]  /*a1b0*/  S2UR UR6, SR_SWINHI ;  /* 0x00000000000679c3 */ /* 0x000e700000002f00 */
[----:B------:R-:W-:Y:S01]  /*a1c0*/  BAR.SYNC.DEFER_BLOCKING 0x1, 0x180 ;  /* 0x0046000000007b1d */ /* 0x000fe20000010000 */
[----:B------:R-:W-:Y:S02]  /*a1d0*/  F2FP.F16.F32.PACK_AB R7, R7, R8 ;  /* 0x000000080707723e */ /* 0x000fe400000000ff */
[----:B------:R-:W-:-:S02]  /*a1e0*/  F2FP.F16.F32.PACK_AB R6, R6, R81 ;  /* 0x000000510606723e */ /* 0x000fc400000000ff */
[----:B------:R-:W-:Y:S02]  /*a1f0*/  F2FP.F16.F32.PACK_AB R36, R45, R36 ;  /* 0x000000242d24723e */ /* 0x000fe400000000ff */
[----:B------:R-:W-:Y:S01]  /*a200*/  F2FP.F16.F32.PACK_AB R39, R39, R34 ;  /* 0x000000222727723e */ /* 0x000fe200000000ff */
[----:B------:R-:W-:Y:S01]  /*a210*/  UMOV UR4, UR36 ;  /* 0x0000002400047c82 */ /* 0x000fe20008000000 */
[----:B-1----:R-:W-:Y:S01]  /*a220*/  UMOV UR5, UR6 ;  /* 0x0000000600057c82 */ /* 0x002fe20008000000 */
[----:B------:R-:W-:Y:S02]  /*a230*/  IMAD.U32 R24, RZ, RZ, UR4 ;  /* 0x00000004ff187e24 */ /* 0x000fe4000f8e00ff */
[----:B------:R-:W-:Y:S01]  /*a240*/  IMAD.U32 R25, RZ, RZ, UR5 ;  /* 0x00000005ff197e24 */ /* 0x000fe2000f8e00ff */
[----:B------:R-:W-:Y:S01]  /*a250*/  ULDC.64 UR4, c[0x0][0xbe0] ;  /* 0x0002f80000047ab9 */ /* 0x000fe20000000a00 */
[----:B------:R-:W-:-:S03]  /*a260*/  IMAD.WIDE R4, R154, 0x2, R24 ;  /* 0x000000029a047825 */ /* 0x000fc600078e0218 */
[C---:B------:R-:W-:Y:S02]  /*a270*/  LOP3.LUT R21, R4.reuse, 0x180, RZ, 0xc0, !PT ;  /* 0x0000018004157812 */ /* 0x040fe400078ec0ff */
[C---:B------:R-:W-:Y:S02]  /*a280*/  IADD3 R27, P4, R4.reuse, 0x20, RZ ;  /* 0x00000020041b7810 */ /* 0x040fe40007f9e0ff */
[----:B------:R-:W-:Y:S02]  /*a290*/  SHF.R.U64 R21, R21, 0x3, RZ ;  /* 0x0000000315157819 */ /* 0x000fe400000012ff */
[C---:B------:R-:W-:Y:S02]  /*a2a0*/  IADD3 R55, P3, R4.reuse, 0x3000, RZ ;  /* 0x0000300004377810 */ /* 0x040fe40007f7e0ff */
[C---:B------:R-:W-:Y:S02]  /*a2b0*/  IADD3 R59, P2, R4.reuse, 0x3020, RZ ;  /* 0x00003020043b7810 */ /* 0x040fe40007f5e0ff */
[C---:B------:R-:W-:Y:S01]  /*a2c0*/  IADD3 R63, P1, R4.reuse, 0x6000, RZ ;  /* 0x00006000043f7810 */ /* 0x040fe20007f3e0ff */
[--C-:B------:R-:W-:Y:S01]  /*a2d0*/  IMAD.X R13, RZ, RZ, R5.reuse, P3 ;  /* 0x000000ffff0d7224 */ /* 0x100fe200018e0605 */
[----:B------:R-:W-:Y:S01]  /*a2e0*/  IADD3 R67, P0, R4, 0x6020, RZ ;  /* 0x0000602004437810 */ /* 0x000fe20007f1e0ff */
[--C-:B------:R-:W-:Y:S01]  /*a2f0*/  IMAD.X R9, RZ, RZ, R5.reuse, P2 ;  /* 0x000000ffff097224 */ /* 0x100fe200010e0605 */
[----:B------:R-:W-:Y:S01]  /*a300*/  LOP3.LUT R4, R21, R4, RZ, 0x3c, !PT ;  /* 0x0000000415047212 */ /* 0x000fe200078e3cff */
[--C-:B------:R-:W-:Y:S01]  /*a310*/  IMAD.X R21, RZ, RZ, R5.reuse, P1 ;  /* 0x000000ffff157224 */ /* 0x100fe200008e0605 */
[-C--:B------:R-:W-:Y:S01]  /*a320*/  IADD3.X R11, RZ, R5.reuse, RZ, P4, !PT ;  /* 0x00000005ff0b7210 */ /* 0x080fe200027fe4ff */
[----:B------:R-:W-:Y:S01]  /*a330*/  IMAD.X R23, RZ, RZ, R5, P0 ;  /* 0x000000ffff177224 */ /* 0x000fe200000e0605 */
[----:B------:R-:W-:-:S02]  /*a340*/  MOV R54, R4 ;  /* 0x0000000400367202 */ /* 0x000fc40000000f00 */
[----:B------:R-:W-:Y:S02]  /*a350*/  F2FP.F16.F32.PACK_AB R5, R20, R83 ;  /* 0x000000531405723e */ /* 0x000fe400000000ff */
[----:B------:R-:W-:Y:S02]  /*a360*/  LOP3.LUT R20, R59, 0x180, RZ, 0xc0, !PT ;  /* 0x000001803b147812 */ /* 0x000fe400078ec0ff */
[----:B------:R-:W-:Y:S02]  /*a370*/  LOP3.LUT R22, R63, 0x180, RZ, 0xc0, !PT ;  /* 0x000001803f167812 */ /* 0x000fe400078ec0ff */
[----:B------:R-:W-:Y:S02]  /*a380*/  LOP3.LUT R26, R67, 0x180, RZ, 0xc0, !PT ;  /* 0x00000180431a7812 */ /* 0x000fe400078ec0ff */
[----:B------:R-:W-:Y:S02]  /*a390*/  LOP3.LUT R10, R27, 0x180, RZ, 0xc0, !PT ;  /* 0x000001801b0a7812 */ /* 0x000fe400078ec0ff */
[----:B------:R-:W-:-:S02]  /*a3a0*/  SHF.R.U64 R20, R20, 0x3, RZ ;  /* 0x0000000314147819 */ /* 0x000fc400000012ff */
[----:B------:R-:W-:Y:S02]  /*a3b0*/  SHF.R.U64 R22, R22, 0x3, RZ ;  /* 0x0000000316167819 */ /* 0x000fe400000012ff */
[----:B------:R-:W-:Y:S02]  /*a3c0*/  SHF.R.U64 R26, R26, 0x3, RZ ;  /* 0x000000031a1a7819 */ /* 0x000fe400000012ff */
[----:B------:R-:W-:Y:S02]  /*a3d0*/  SHF.R.U64 R10, R10, 0x3, RZ ;  /* 0x000000030a0a7819 */ /* 0x000fe400000012ff */
[----:B------:R-:W-:Y:S02]  /*a3e0*/  LOP3.LUT R8, R20, R59, RZ, 0x3c, !PT ;  /* 0x0000003b14087212 */ /* 0x000fe400078e3cff */
[----:B------:R-:W-:Y:S02]  /*a3f0*/  LOP3.LUT R20, R22, R63, RZ, 0x3c, !PT ;  /* 0x0000003f16147212 */ /* 0x000fe400078e3cff */
[----:B------:R-:W-:-:S02]  /*a400*/  LOP3.LUT R10, R10, R27, RZ, 0x3c, !PT ;  /* 0x0000001b0a0a7212 */ /* 0x000fc400078e3cff */
[----:B------:R-:W-:Y:S02]  /*a410*/  LOP3.LUT R22, R26, R67, RZ, 0x3c, !PT ;  /* 0x000000431a167212 */ /* 0x000fe400078e3cff */
[----:B------:R-:W1:Y:S01]  /*a420*/  LDC.64 R26, c[0x0][0xbd8] ;  /* 0x0002f600ff1a7b82 */ /* 0x000e620000000a00 */
[----:B------:R-:W-:Y:S02]  /*a430*/  LOP3.LUT R12, R55, 0x180, RZ, 0xc0, !PT ;  /* 0x00000180370c7812 */ /* 0x000fe400078ec0ff */
[----:B------:R-:W-:Y:S02]  /*a440*/  F2FP.F16.F32.PACK_AB R4, R80, R85 ;  /* 0x000000555004723e */ /* 0x000fe400000000ff */
[----:B------:R-:W-:Y:S02]  /*a450*/  MOV R59, R10 ;  /* 0x0000000a003b7202 */ /* 0x000fe40000000f00 */
[----:B------:R-:W-:Y:S01]  /*a460*/  MOV R58, R8 ;  /* 0x00000008003a7202 */ /* 0x000fe20000000f00 */
[----:B------:R2:W-:Y:S01]  /*a470*/  STSM.16.M88.4 [R54], R4 ;  /* 0x0000000436007844 */ /* 0x0005e20000000200 */
[----:B------:R-:W-:-:S02]  /*a480*/  F2FP.F16.F32.PACK_AB R8, R75, R14 ;  /* 0x0000000e4b08723e */ /* 0x000fc400000000ff */
[----:B------:R-:W-:Y:S02]  /*a490*/  F2FP.F16.F32.PACK_AB R9, R69, R78 ;  /* 0x0000004e4509723e */ /* 0x000fe400000000ff */
[----:B------:R-:W-:Y:S02]  /*a4a0*/  F2FP.F16.F32.PACK_AB R10, R77, R74 ;  /* 0x0000004a4d0a723e */ /* 0x000fe400000000ff */
[----:B------:R-:W-:Y:S02]  /*a4b0*/  F2FP.F16.F32.PACK_AB R11, R65, R68 ;  /* 0x00000044410b723e */ /* 0x000fe400000000ff */
[----:B------:R-:W-:Y:S02]  /*a4c0*/  SHF.R.U64 R12, R12, 0x3, RZ ;  /* 0x000000030c0c7819 */ /* 0x000fe400000012ff */
[----:B------:R-:W-:Y:S01]  /*a4d0*/  F2FP.F16.F32.PACK_AB R14, R76, R15 ;  /* 0x0000000f4c0e723e */ /* 0x000fe200000000ff */
[----:B------:R3:W-:Y:S01]  /*a4e0*/  STSM.16.M88.4 [R59], R8 ;  /* 0x000000083b007844 */ /* 0x0007e20000000200 */
[----:B------:R-:W-:-:S02]  /*a4f0*/  LOP3.LUT R12, R12, R55, RZ, 0x3c, !PT ;  /* 0x000000370c0c7212 */ /* 0x000fc400078e3cff */
[----:B------:R-:W-:Y:S02]  /*a500*/  F2FP.F16.F32.PACK_AB R15, R57, R60 ;  /* 0x0000003c390f723e */ /* 0x000fe400000000ff */
[----:B0-----:R-:W-:Y:S02]  /*a510*/  MOV R28, R12 ;  /* 0x0000000c001c7202 */ /* 0x001fe40000000f00 */
[----:B------:R-:W-:Y:S02]  /*a520*/  F2FP.F16.F32.PACK_AB R12, R79, R72 ;  /* 0x000000484f0c723e */ /* 0x000fe400000000ff */
[----:B------:R-:W-:Y:S02]  /*a530*/  F2FP.F16.F32.PACK_AB R13, R61, R64 ;  /* 0x000000403d0d723e */ /* 0x000fe400000000ff */
[----:B--2---:R-:W-:Y:S02]  /*a540*/  MOV R54, R22 ;  /* 0x0000001600367202 */ /* 0x004fe40000000f00 */
[----:B-1----:R-:W-:Y:S01]  /*a550*/  ISETP.NE.U32.AND P0, PT, R26, RZ, PT ;  /* 0x000000ff1a00720c */ /* 0x002fe20003f05070 */
[----:B------:R0:W-:Y:S01]  /*a560*/  STSM.16.M88.4 [R28], R12 ;  /* 0x0000000c1c007844 */ /* 0x0001e20000000200 */
[----:B------:R-:W-:Y:S01]  /*a570*/  MOV R55, R20 ;  /* 0x0000001400377202 */ /* 0x000fe20000000f00 */
[----:B---3--:R-:W-:Y:S01]  /*a580*/  IMAD.SHL.U32 R9, R145, 0x4, RZ ;  /* 0x0000000491097824 */ /* 0x008fe200078e00ff */
[----:B------:R-:W-:-:S02]  /*a590*/  F2FP.F16.F32.PACK_AB R4, R73, R44 ;  /* 0x0000002c4904723e */ /* 0x000fc400000000ff */
[----:B------:R-:W-:Y:S02]  /*a5a0*/  F2FP.F16.F32.PACK_AB R5, R53, R56 ;  /* 0x000000383505723e */ /* 0x000fe400000000ff */
[----:B------:R-:W-:Y:S02]  /*a5b0*/  F2FP.F16.F32.PACK_AB R6, R52, R41 ;  /* 0x000000293406723e */ /* 0x000fe400000000ff */
[----:B------:R-:W-:Y:S02]  /*a5c0*/  F2FP.F16.F32.PACK_AB R7, R50, R51 ;  /* 0x000000333207723e */ /* 0x000fe400000000ff */
[----:B------:R-:W-:Y:S02]  /*a5d0*/  F2FP.F16.F32.PACK_AB R22, R48, R37 ;  /* 0x000000253016723e */ /* 0x000fe400000000ff */
[----:B------:R-:W-:Y:S01]  /*a5e0*/  SHF.L.U64.HI R10, R145, 0x2, R148 ;  /* 0x00000002910a7819 */ /* 0x000fe20000010294 */
[----:B------:R1:W-:Y:S01]  /*a5f0*/  STSM.16.M88.4 [R58], R4 ;  /* 0x000000043a007844 */ /* 0x0003e20000000200 */
[----:B------:R-:W-:-:S02]  /*a600*/  IADD3 R26, P1, R9, R26, RZ ;  /* 0x0000001a091a7210 */ /* 0x000fc40007f3e0ff */
[----:B------:R-:W-:Y:S02]  /*a610*/  F2FP.F16.F32.PACK_AB R20, R49, R40 ;  /* 0x000000283114723e */ /* 0x000fe400000000ff */
[----:B------:R-:W-:Y:S02]  /*a620*/  F2FP.F16.F32.PACK_AB R21, R46, R47 ;  /* 0x0000002f2e15723e */ /* 0x000fe400000000ff */
[----:B------:R-:W-:Y:S02]  /*a630*/  F2FP.F16.F32.PACK_AB R23, R42, R43 ;  /* 0x0000002b2a17723e */ /* 0x000fe400000000ff */
[----:B------:R-:W-:Y:S02]  /*a640*/  F2FP.F16.F32.PACK_AB R37, R35, R38 ;  /* 0x000000262325723e */ /* 0x000fe400000000ff */
[----:B------:R-:W-:Y:S01]  /*a650*/  F2FP.F16.F32.PACK_AB R38, R33, R32 ;  /* 0x000000202126723e */ /* 0x000fe200000000ff */
[----:B------:R2:W-:Y:S01]  /*a660*/  STSM.16.M88.4 [R55], R20 ;  /* 0x0000001437007844 */ /* 0x0005e20000000200 */
[----:B------:R-:W-:Y:S01]  /*a670*/  ISETP.NE.AND.EX P0, PT, R27, RZ, PT, P0 ;  /* 0x000000ff1b00720c */ /* 0x000fe20003f05300 */
[----:B------:R-:W-:Y:S01]  /*a680*/  IMAD.X R27, R10, 0x1, R27, P1 ;  /* 0x000000010a1b7824 */ /* 0x000fe200008e061b */
[----:B------:R-:W-:Y:S01]  /*a690*/  ISETP.NE.U32.AND P1, PT, RZ, UR4, PT ;  /* 0x00000004ff007c0c */ /* 0x000fe2000bf25070 */
[----:B------:R2:W-:Y:S01]  /*a6a0*/  STSM.16.M88.4 [R54], R36 ;  /* 0x0000002436007844 */ /* 0x0005e20000000200 */
[----:B0-----:R-:W0:Y:S01]  /*a6b0*/  LDC R28, c[0x0][0xa88] ;  /* 0x0002a200ff1c7b82 */ /* 0x001e220000000800 */
[----:B------:R-:W-:-:S07]  /*a6c0*/  MOV R43, RZ ;  /* 0x000000ff002b7202 */ /* 0x000fce0000000f00 */
[----:B------:R-:W-:Y:S01]  /*a6d0*/  BAR.SYNC.DEFER_BLOCKING 0x1, 0x180 ;  /* 0x0046000000007b1d */ /* 0x000fe20000010000 */
[----:B------:R-:W-:-:S13]  /*a6e0*/  ISETP.NE.AND.EX P1, PT, RZ, UR5, PT, P1 ;  /* 0x00000005ff007c0c */ /* 0x000fda000bf25310 */
[----:B------:R-:W-:-:S04]  /*a6f0*/  @P1 IADD3 R8, P2, R9, UR4, RZ ;  /* 0x0000000409081c10 */ /* 0x000fc8000ff5e0ff */
[----:B------:R-:W-:Y:S01]  /*a700*/  @P1 IADD3.X R9, R10, UR5, RZ, P2, !PT ;  /* 0x000000050a091c10 */ /* 0x000fe200097fe4ff */
[----:B------:R2:W5:Y:S01]  /*a710*/  @P0 LDG.E R43, desc[UR60][R26.64] ;  /* 0x0000003c1a2b0981 */ /* 0x000562000c1e1900 */
[----:B-1----:R-:W-:Y:S01]  /*a720*/  IMAD R5, R18, 0x20, R17 ;  /* 0x0000002012057824 */ /* 0x002fe200078e0211 */
[----:B------:R-:W-:Y:S02]  /*a730*/  SHF.R.S32.HI R44, RZ, 0x1f, R146 ;  /* 0x0000001fff2c7819 */ /* 0x000fe40000011492 */
[----:B0-----:R2:W5:Y:S01]  /*a740*/  @P1 LDG.E R28, desc[UR60][R8.64] ;  /* 0x0000003c081c1981 */ /* 0x001562000c1e1900 */
[----:B------:R-:W-:Y:S01]  /*a750*/  IMAD.WIDE R24, R5, 0x2, R24 ;  /* 0x0000000205187825 */ /* 0x000fe200078e0218 */
[----:B------:R-:W-:Y:S06]  /*a760*/  @P1 BRA `(.L_x_149) ;  /* 0x0000000000101947 */ /* 0x000fec0003800000 */
[----:B------:R-:W-:Y:S05]  /*a770*/  @!P0 BRA `(.L_x_149) ;  /* 0x00000000000c8947 */ /* 0x000fea0003800000 */
[----:B------:R-:W3:Y:S04]  /*a780*/  LDG.E R5, desc[UR60][R26.64] ;  /* 0x0000003c1a057981 */ /* 0x000ee8000c1e1900 */
[----:B-----5:R-:W3:Y:S02]  /*a790*/  LDG.E R28, desc[UR60][R26.64+0x4] ;  /* 0x0000043c1a1c7981 */ /* 0x020ee4000c1e1900 */
[----:B---3--:R-:W-:-:S07]  /*a7a0*/  IMAD.IADD R28, R28, 0x1, -R5 ;  /* 0x000000011c1c7824 */ /* 0x008fce00078e0a05 */
.L_x_149:
[----:B------:R-:W-:Y:S01]  /*a7b0*/  ULDC.64 UR4, c[0x0][0xb70] ;  /* 0x0002dc0000047ab9 */ /* 0x000fe20000000a00 */
[--C-:B--2--5:R-:W-:Y:S01]  /*a7c0*/  SHF.R.S32.HI R37, RZ, 0x1f, R43.reuse ;  /* 0x0000001fff257819 */ /* 0x124fe2000001142b */
[----:B------:R-:W-:Y:S01]  /*a7d0*/  IMAD R5, R44, UR4, RZ ;  /* 0x000000042c057c24 */ /* 0x000fe2000f8e02ff */
[----:B------:R-:W-:Y:S01]  /*a7e0*/  IADD3 R7, P1, R24, 0x1800, RZ ;  /* 0x0000180018077810 */ /* 0x000fe20007f3e0ff */
[----:B------:R-:W-:Y:S01]  /*a7f0*/  IMAD.MOV.U32 R36, RZ, RZ, R43 ;  /* 0x000000ffff247224 */ /* 0x000fe200078e002b */
[----:B------:R-:W-:Y:S01]  /*a800*/  SEL R148, R148, RZ, !P0 ;  /* 0x000000ff94947207 */ /* 0x000fe20004000000 */
[C---:B------:R-:W-:Y:S01]  /*a810*/  IMAD R9, R146.reuse, UR5, R5 ;  /* 0x0000000592097c24 */ /* 0x040fe2000f8e0205 */
[----:B------:R-:W-:Y:S01]  /*a820*/  LOP3.LUT R6, R7, 0x180, RZ, 0xc0, !PT ;  /* 0x0000018007067812 */ /* 0x000fe200078ec0ff */
[----:B------:R-:W-:Y:S01]  /*a830*/  IMAD.WIDE.U32 R4, R146, UR4, R36 ;  /* 0x0000000492047c25 */ /* 0x000fe2000f8e0024 */
[----:B------:R-:W-:Y:S01]  /*a840*/  SEL R145, R145, RZ, !P0 ;  /* 0x000000ff91917207 */ /* 0x000fe20004000000 */
[----:B------:R-:W-:Y:S01]  /*a850*/  ULDC.64 UR4, c[0x0][0xb78] ;  /* 0x0002de0000047ab9 */ /* 0x000fe20000000a00 */
[----:B------:R-:W-:Y:S01]  /*a860*/  SHF.R.U64 R6, R6, 0x3, RZ ;  /* 0x0000000306067819 */ /* 0x000fe200000012ff */
[----:B------:R-:W-:Y:S01]  /*a870*/  IMAD.IADD R5, R5, 0x1, R9 ;  /* 0x0000000105057824 */ /* 0x000fe200078e0209 */
[----:B------:R-:W-:Y:S01]  /*a880*/  LOP3.LUT P0, RZ, R150, 0x3, RZ, 0xc0, !PT ;  /* 0x0000000396ff7812 */ /* 0x000fe2000780c0ff */
[----:B------:R-:W-:Y:S01]  /*a890*/  IMAD R9, R147, 0xc0, R153 ;  /* 0x000000c093097824 */ /* 0x000fe200078e0299 */
[----:B------:R-:W-:Y:S01]  /*a8a0*/  LOP3.LUT R6, R6, R7, RZ, 0x3c, !PT ;  /* 0x0000000706067212 */ /* 0x000fe200078e3cff */
[----:B------:R-:W-:Y:S01]  /*a8b0*/  IMAD R7, R148, UR4, RZ ;  /* 0x0000000494077c24 */ /* 0x000fe2000f8e02ff */
[C---:B------:R-:W-:Y:S01]  /*a8c0*/  IADD3 R21, P4, R24.reuse, 0x3000, RZ ;  /* 0x0000300018157810 */ /* 0x040fe20007f9e0ff */
[C---:B------:R-:W-:Y:S01]  /*a8d0*/  IMAD.WIDE.U32 R4, R145.reuse, UR4, R4 ;  /* 0x0000000491047c25 */ /* 0x040fe2000f8e0004 */
[C---:B------:R-:W-:Y:S01]  /*a8e0*/  IADD3 R13, P3, R24.reuse, 0x4800, RZ ;  /* 0x00004800180d7810 */ /* 0x040fe20007f7e0ff */
[----:B------:R-:W-:Y:S01]  /*a8f0*/  ULDC.64 UR6, c[0x0][0xae0] ;  /* 0x0002b80000067ab9 */ /* 0x000fe20000000a00 */
[----:B------:R-:W-:Y:S01]  /*a900*/  IADD3 R33, P2, R24, 0x6000, RZ ;  /* 0x0000600018217810 */ /* 0x000fe20007f5e0ff */
[----:B------:R-:W-:Y:S01]  /*a910*/  IMAD R8, R145, UR5, R7 ;  /* 0x0000000591087c24 */ /* 0x000fe2000f8e0207 */
[----:B------:R-:W-:Y:S01]  /*a920*/  SHF.R.S32.HI R7, RZ, 0x1f, R9 ;  /* 0x0000001fff077819 */ /* 0x000fe20000011409 */
[----:B------:R-:W-:Y:S01]  /*a930*/  ULDC.64 UR4, c[0x0][0xb40] ;  /* 0x0002d00000047ab9 */ /* 0x000fe20000000a00 */
[----:B------:R-:W-:-:S02]  /*a940*/  IADD3 R4, P5, R9, R4, RZ ;  /* 0x0000000409047210 */ /* 0x000fc40007fbe0ff */
[----:B------:R-:W-:Y:S02]  /*a950*/  LOP3.LUT R20, R21, 0x180, RZ, 0xc0, !PT ;  /* 0x0000018015147812 */ /* 0x000fe400078ec0ff */
[----:B------:R-:W-:Y:S01]  /*a960*/  IADD3.X R7, R7, R5, R8, P5, !PT ;  /* 0x0000000507077210 */ /* 0x000fe20002ffe408 */
[C---:B------:R-:W-:Y:S01]  /*a970*/  VIADD R5, R9.reuse, 0x8 ;  /* 0x0000000809057836 */ /* 0x040fe20000000000 */
[C---:B------:R-:W-:Y:S02]  /*a980*/  LEA R40, P6, R4.reuse, UR4, 0x2 ;  /* 0x0000000404287c11 */ /* 0x040fe4000f8c10ff */
[----:B------:R-:W-:Y:S02]  /*a990*/  ISETP.GE.OR P5, PT, R9, R28, P0 ;  /* 0x0000001c0900720c */ /* 0x000fe400007a6670 */
[----:B------:R-:W-:Y:S01]  /*a9a0*/  LEA.HI.X R41, R4, UR5, R7, 0x2, P6 ;  /* 0x0000000504297c11 */ /* 0x000fe2000b0f1407 */
[----:B------:R-:W-:Y:S01]  /*a9b0*/  IMAD.X R7, RZ, RZ, R25, P1 ;  /* 0x000000ffff077224 */ /* 0x000fe200008e0619 */
[----:B------:R-:W-:Y:S01]  /*a9c0*/  IADD3 R11, P6, R24, 0x7800, RZ ;  /* 0x00007800180b7810 */ /* 0x000fe20007fde0ff */
[----:B------:R-:W-:Y:S01]  /*a9d0*/  ULDC.64 UR4, c[0x0][0xaa0] ;  /* 0x0002a80000047ab9 */ /* 0x000fe20000000a00 */
[----:B------:R-:W-:-:S02]  /*a9e0*/  LOP3.LUT R12, R13, 0x180, RZ, 0xc0, !PT ;  /* 0x000001800d0c7812 */ /* 0x000fc400078ec0ff */
[----:B------:R-:W-:Y:S01]  /*a9f0*/  LOP3.LUT R32, R33, 0x180, RZ, 0xc0, !PT ;  /* 0x0000018021207812 */ /* 0x000fe200078ec0ff */
[----:B------:R-:W-:Y:S01]  /*aa00*/  IMAD.X R27, RZ, RZ, R25, P6 ;  /* 0x000000ffff1b7224 */ /* 0x000fe200030e0619 */
[----:B------:R-:W-:Y:S02]  /*aa10*/  LOP3.LUT R9, R24, 0x180, RZ, 0xc0, !PT ;  /* 0x0000018018097812 */ /* 0x000fe400078ec0ff */
[----:B------:R-:W-:Y:S01]  /*aa20*/  ISETP.GE.OR P0, PT, R5, R28, P0 ;  /* 0x0000001c0500720c */ /* 0x000fe20000706670 */
[----:B------:R0:W-:Y:S01]  /*aa30*/  @!P5 STG.E desc[UR60][R40.64], R3 ;  /* 0x000000032800d986 */ /* 0x0001e2000c10193c */
[----:B------:R-:W-:Y:S02]  /*aa40*/  LOP3.LUT R4, R11, 0x180, RZ, 0xc0, !PT ;  /* 0x000001800b047812 */ /* 0x000fe400078ec0ff */
[----:B------:R-:W-:Y:S02]  /*aa50*/  SHF.R.U64 R20, R20, 0x3, RZ ;  /* 0x0000000314147819 */ /* 0x000fe400000012ff */
[----:B------:R-:W-:-:S02]  /*aa60*/  SHF.R.U64 R12, R12, 0x3, RZ ;  /* 0x000000030c0c7819 */ /* 0x000fc400000012ff */
[----:B------:R-:W-:Y:S02]  /*aa70*/  SHF.R.U64 R32, R32, 0x3, RZ ;  /* 0x0000000320207819 */ /* 0x000fe400000012ff */
[----:B------:R-:W-:Y:S02]  /*aa80*/  SHF.R.U64 R9, R9, 0x3, RZ ;  /* 0x0000000309097819 */ /* 0x000fe400000012ff */
[----:B------:R-:W-:Y:S01]  /*aa90*/  SHF.R.U64 R4, R4, 0x3, RZ ;  /* 0x0000000304047819 */ /* 0x000fe200000012ff */
[----:B------:R1:W-:Y:S01]  /*aaa0*/  @!P0 STG.E desc[UR60][R40.64+0x20], R0 ;  /* 0x0000200028008986 */ /* 0x0003e2000c10193c */
[----:B------:R-:W-:Y:S02]  /*aab0*/  LOP3.LUT R20, R20, R21, RZ, 0x3c, !PT ;  /* 0x0000001514147212 */ /* 0x000fe400078e3cff */
[----:B------:R-:W-:Y:S01]  /*aac0*/  LOP3.LUT R12, R12, R13, RZ, 0x3c, !PT ;  /* 0x0000000d0c0c7212 */ /* 0x000fe200078e3cff */
[--C-:B------:R-:W-:Y:S01]  /*aad0*/  IMAD.X R13, RZ, RZ, R25.reuse, P3 ;  /* 0x000000ffff0d7224 */ /* 0x100fe200018e0619 */
[----:B------:R-:W-:Y:S01]  /*aae0*/  LOP3.LUT R32, R32, R33, RZ, 0x3c, !PT ;  /* 0x0000002120207212 */ /* 0x000fe200078e3cff */
[--C-:B------:R-:W-:Y:S01]  /*aaf0*/  IMAD.X R33, RZ, RZ, R25.reuse, P2 ;  /* 0x000000ffff217224 */ /* 0x100fe200010e0619 */
[----:B------:R-:W-:Y:S01]  /*ab00*/  LOP3.LUT R8, R9, R24, RZ, 0x3c, !PT ;  /* 0x0000001809087212 */ /* 0x000fe200078e3cff */
[----:B------:R-:W-:Y:S01]  /*ab10*/  IMAD.MOV.U32 R9, RZ, RZ, R25 ;  /* 0x000000ffff097224 */ /* 0x000fe200078e0019 */
[----:B------:R-:W-:Y:S01]  /*ab20*/  IADD3.X R21, RZ, R25, RZ, P4, !PT ;  /* 0x00000019ff157210 */ /* 0x000fe200027fe4ff */
[----:B------:R-:W5:Y:S01]  /*ab30*/  LD.E.128 R12, desc[UR60][R12.64] ;  /* 0x0000003c0c0c7980 */ /* 0x000f62000c101d00 */
[----:B------:R-:W-:-:S03]  /*ab40*/  LOP3.LUT R26, R4, R11, RZ, 0x3c, !PT ;  /* 0x0000000b041a7212 */ /* 0x000fc600078e3cff */
[----:B------:R-:W5:Y:S01]  /*ab50*/  LD.E.128 R8, desc[UR60][R8.64] ;  /* 0x0000003c08087980 */ /* 0x000f62000c101d00 */
[----:B------:R-:W-:-:S03]  /*ab60*/  SHF.R.S32.HI R39, RZ, 0x1f, R17 ;  /* 0x0000001fff277819 */ /* 0x000fc60000011411 */
[----:B------:R-:W5:Y:S01]  /*ab70*/  LD.E.128 R4, desc[UR60][R6.64] ;  /* 0x0000003c06047980 */ /* 0x000f62000c101d00 */
[----:B------:R-:W-:-:S03]  /*ab80*/  IMAD.MOV.U32 R38, RZ, RZ, R17 ;  /* 0x000000ffff267224 */ /* 0x000fc600078e0011 */
[----:B------:R-:W5:Y:S04]  /*ab90*/  LD.E.128 R20, desc[UR60][R20.64] ;  /* 0x0000003c14147980 */ /* 0x000f68000c101d00 */
[----:B------:R-:W5:Y:S04]  /*aba0*/  LD.E.128 R32, desc[UR60][R32.64] ;  /* 0x0000003c20207980 */ /* 0x000f68000c101d00 */
[----:B------:R-:W5:Y:S01]  /*abb0*/  LD.E.128 R24, desc[UR60][R26.64] ;  /* 0x0000003c1a187980 */ /* 0x000f62000c101d00 */
[----:B------:R-:W-:Y:S01]  /*abc0*/  IMAD R42, R37, UR4, RZ ;  /* 0x00000004252a7c24 */ /* 0x000fe2000f8e02ff */
[----:B------:R-:W-:Y:S01]  /*abd0*/  @!PT LDS RZ, [RZ] ;  /* 0x00000000fffff984 */ /* 0x000fe20000000800 */
[----:B------:R-:W-:Y:S01]  /*abe0*/  @!PT LDS RZ, [RZ] ;  /* 0x00000000fffff984 */ /* 0x000fe20000000800 */
[----:B------:R-:W-:Y:S01]  /*abf0*/  @!PT LDS RZ, [RZ] ;  /* 0x00000000fffff984 */ /* 0x000fe20000000800 */
[----:B------:R-:W-:Y:S01]  /*ac00*/  @!PT LDS RZ, [RZ] ;  /* 0x00000000fffff984 */ /* 0x000fe20000000800 */
[----:B------:R2:W-:Y:S06]  /*ac10*/  MEMBAR.ALL.CTA ;  /* 0x0000000000007992 */ /* 0x0005ec0000008000 */
[----:B--2---:R-:W2:Y:S01]  /*ac20*/  FENCE.VIEW.ASYNC.S ;  /* 0x00000000000073c6 */ /* 0x004ea20000000000 */
[----:B------:R-:W-:-:S04]  /*ac30*/  IMAD.WIDE.U32 R36, R43, UR4, R38 ;  /* 0x000000042b247c25 */ /* 0x000fc8000f8e0026 */
[----:B------:R-:W-:Y:S02]  /*ac40*/  IMAD R43, R43, UR5, R42 ;  /* 0x000000052b2b7c24 */ /* 0x000fe4000f8e022a */
[----:B------:R-:W-:Y:S01]  /*ac50*/  IMAD R19, R147, -0xc0, R28 ;  /* 0xffffff4093137824 */ /* 0x000fe200078e021c */
[----:B------:R-:W-:Y:S01]  /*ac60*/  UIADD3 UR4, UR36, 0x31c20, URZ ;  /* 0x00031c2024047890 */ /* 0x000fe2000fffe03f */
[----:B------:R-:W-:Y:S02]  /*ac70*/  IMAD.IADD R37, R37, 0x1, R43 ;  /* 0x0000000125257824 */ /* 0x000fe400078e022b */
[----:B0-----:R-:W-:Y:S01]  /*ac80*/  IMAD R3, R44, UR6, RZ ;  /* 0x000000062c037c24 */ /* 0x001fe2000f8e02ff */
[----:B------:R-:W-:Y:S01]  /*ac90*/  ISETP.GE.AND P0, PT, R18, R19, PT ;  /* 0x000000131200720c */ /* 0x000fe20003f06270 */
[----:B------:R-:W-:Y:S01]  /*aca0*/  IMAD.WIDE.U32 R36, R146, UR6, R36 ;  /* 0x0000000692247c25 */ /* 0x000fe2000f8e0024 */
[----:B-1----:R-:W-:Y:S01]  /*acb0*/  IADD3 R0, R18, 0x60, RZ ;  /* 0x0000006012007810 */ /* 0x002fe20007ffe0ff */
[----:B------:R-:W-:-:S02]  /*acc0*/  UPRMT UR4, URZ, 0x654, UR4 ;  /* 0x000006543f047896 */ /* 0x000fc40008000004 */
[----:B------:R-:W-:Y:S01]  /*acd0*/  IMAD R3, R146, UR7, R3 ;  /* 0x0000000792037c24 */ /* 0x000fe2000f8e0203 */
[----:B------:R-:W-:Y:S01]  /*ace0*/  ULDC.64 UR6, c[0x0][0xae8] ;  /* 0x0002ba0000067ab9 */ /* 0x000fe20000000a00 */
[----:B------:R-:W-:Y:S01]  /*acf0*/  ISETP.GE.AND P3, PT, R0, R19, PT ;  /* 0x000000130000720c */ /* 0x000fe20003f66270 */
[----:B------:R-:W-:Y:S02]  /*ad00*/  IMAD R0, R148, UR6, RZ ;  /* 0x0000000694007c24 */ /* 0x000fe4000f8e02ff */
[----:B------:R-:W-:Y:S01]  /*ad10*/  IMAD.IADD R37, R37, 0x1, R3 ;  /* 0x0000000125257824 */ /* 0x000fe200078e0203 */
[----:B------:R-:W-:Y:S01]  /*ad20*/  SHF.R.S32.HI R19, RZ, 0x1f, R18 ;  /* 0x0000001fff137819 */ /* 0x000fe20000011412 */
[C---:B------:R-:W-:Y:S01]  /*ad30*/  IMAD R3, R145.reuse, UR7, R0 ;  /* 0x0000000791037c24 */ /* 0x040fe2000f8e0200 */
[----:B--2---:R-:W-:Y:S01]  /*ad40*/  SYNCS.ARRIVE.TRANS64.RED.A1T0 RZ, [UR4], RZ ;  /* 0x000000ffffff79a7 */ /* 0x004fe20008100404 */
[----:B------:R-:W-:Y:S01]  /*ad50*/  IMAD.WIDE.U32 R40, R145, UR6, R36 ;  /* 0x0000000691287c25 */ /* 0x000fe2000f8e0024 */
[----:B------:R-:W-:Y:S03]  /*ad60*/  BSSY B1, `(.L_x_150) ;  /* 0x0000017000017945 */ /* 0x000fe60003800000 */
[----:B------:R-:W-:-:S04]  /*ad70*/  IMAD.WIDE R38, R147, 0xc0, R18 ;  /* 0x000000c093267825 */ /* 0x000fc800078e0212 */
[----:B------:R-:W-:Y:S01]  /*ad80*/  IMAD.IADD R45, R41, 0x1, R3 ;  /* 0x00000001292d7824 */ /* 0x000fe200078e0203 */
[----:B------:R-:W-:Y:S06]  /*ad90*/  @P0 BRA `(.L_x_151) ;  /* 0x00000000004c0947 */ /* 0x000fec0003800000 */
[----:B------:R-:W-:Y:S01]  /*ada0*/  ULDC.64 UR6, c[0x0][0xad8] ;  /* 0x0002b60000067ab9 */ /* 0x000fe20000000a00 */
[C---:B------:R-:W-:Y:S01]  /*adb0*/  VIADD R0, R17.reuse, 0x20 ;  /* 0x0000002011007836 */ /* 0x040fe20000000000 */
[----:B------:R-:W-:Y:S01]  /*adc0*/  ULDC UR4, c[0x0][0xa8c] ;  /* 0x0002a30000047ab9 */ /* 0x000fe20000000800 */
[C---:B------:R-:W-:Y:S01]  /*add0*/  VIADD R28, R17.reuse, 0x40 ;  /* 0x00000040111c7836 */ /* 0x040fe20000000000 */
[----:B------:R-:W-:Y:S01]  /*ade0*/  ISETP.GE.AND P0, PT, R17, UR4, PT ;  /* 0x0000000411007c0c */ /* 0x000fe2000bf06270 */
[----:B------:R-:W-:Y:S01]  /*adf0*/  IMAD R3, R39, UR6, RZ ;  /* 0x0000000627037c24 */ /* 0x000fe2000f8e02ff */
[----:B------:R-:W-:Y:S01]  /*ae00*/  ISETP.GE.AND P1, PT, R0, UR4, PT ;  /* 0x0000000400007c0c */ /* 0x000fe2000bf26270 */
[----:B------:R-:W-:Y:S01]  /*ae10*/  IMAD.MOV.U32 R36, RZ, RZ, R40 ;  /* 0x000000ffff247224 */ /* 0x000fe200078e0028 */
[----:B------:R-:W-:Y:S01]  /*ae20*/  ISETP.GE.AND P2, PT, R28, UR4, PT ;  /* 0x000000041c007c0c */ /* 0x000fe2000bf46270 */
[----:B------:R-:W-:Y:S02]  /*ae30*/  IMAD.MOV.U32 R37, RZ, RZ, R45 ;  /* 0x000000ffff257224 */ /* 0x000fe400078e002d */
[----:B------:R-:W-:-:S02]  /*ae40*/  IMAD R3, R38, UR7, R3 ;  /* 0x0000000726037c24 */ /* 0x000fc4000f8e0203 */
[----:B------:R-:W-:Y:S01]  /*ae50*/  IMAD.WIDE.U32 R36, R38, UR6, R36 ;  /* 0x0000000626247c25 */ /* 0x000fe2000f8e0024 */
[----:B------:R-:W-:Y:S02]  /*ae60*/  ULDC.64 UR6, c[0x0][0xa80] ;  /* 0x0002a00000067ab9 */ /* 0x000fe40000000a00 */
[----:B------:R-:W-:Y:S02]  /*ae70*/  LEA R42, P4, R36, UR6, 0x1 ;  /* 0x00000006242a7c11 */ /* 0x000fe4000f8808ff */
[----:B------:R-:W-:-:S04]  /*ae80*/  IADD3 R3, R37, R3, RZ ;  /* 0x0000000325037210 */ /* 0x000fc80007ffe0ff */
[----:B------:R-:W-:-:S05]  /*ae90*/  LEA.HI.X R43, R36, UR7, R3, 0x1, P4 ;  /* 0x00000007242b7c11 */ /* 0x000fca000a0f0c03 */
[----:B-----5:R0:W-:Y:S04]  /*aea0*/  @!P0 STG.E.128 desc[UR60][R42.64], R8 ;  /* 0x000000082a008986 */ /* 0x0201e8000c101d3c */
[----:B------:R0:W-:Y:S04]  /*aeb0*/  @!P1 STG.E.128 desc[UR60][R42.64+0x40], R20 ;  /* 0x000040142a009986 */ /* 0x0001e8000c101d3c */
[----:B------:R0:W-:Y:S02]  /*aec0*/  @!P2 STG.E.128 desc[UR60][R42.64+0x80], R32 ;  /* 0x000080202a00a986 */ /* 0x0001e4000c101d3c */
.L_x_151:
[----:B------:R-:W-:Y:S05]  /*aed0*/  BSYNC B1 ;  /* 0x0000000000017941 */ /* 0x000fea0003800000 */
.L_x_150:
[----:B------:R-:W-:Y:S05]  /*aee0*/  @P3 BRA `(.L_x_152) ;  /* 0x00000008003c3947 */ /* 0x000fea0003800000 */
[----:B------:R-:W-:Y:S01]  /*aef0*/  IADD3 R3, P0, R38, 0x60, RZ ;  /* 0x0000006026037810 */ /* 0x000fe20007f1e0ff */
[----:B------:R-:W-:Y:S01]  /*af00*/  ULDC.64 UR4, c[0x0][0xad8] ;  /* 0x0002b60000047ab9 */ /* 0x000fe20000000a00 */
[----:B0----5:R-:W-:Y:S01]  /*af10*/  IMAD.MOV.U32 R8, RZ, RZ, R40 ;  /* 0x000000ffff087224 */ /* 0x021fe200078e0028 */
[----:B------:R-:W-:Y:S01]  /*af20*/  ULDC.64 UR6, c[0x0][0xa80] ;  /* 0x0002a00000067ab9 */ /* 0x000fe20000000a00 */
[----:B------:R-:W-:Y:S02]  /*af30*/  IMAD.MOV.U32 R9, RZ, RZ, R45 ;  /* 0x000000ffff097224 */ /* 0x000fe400078e002d */
[----:B------:R-:W-:Y:S02]  /*af40*/  IMAD.X R38, RZ, RZ, R39, P0 ;  /* 0x000000ffff267224 */ /* 0x000fe400000e0627 */
[----:B------:R-:W-:Y:S02]  /*af50*/  VIADD R0, R17, 0x20 ;  /* 0x0000002011007836 */ /* 0x000fe40000000000 */
[----:B------:R-:W-:-:S02]  /*af60*/  IMAD R38, R38, UR4, RZ ;  /* 0x0000000426267c24 */ /* 0x000fc4000f8e02ff */
[----:B------:R-:W-:Y:S01]  /*af70*/  IMAD.WIDE.U32 R8, R3, UR4, R8 ;  /* 0x0000000403087c25 */ /* 0x000fe2000f8e0008 */
[----:B------:R-:W-:Y:S02]  /*af80*/  ULDC UR4, c[0x0][0xa8c] ;  /* 0x0002a30000047ab9 */ /* 0x000fe40000000800 */
[----:B------:R-:W-:Y:S01]  /*af90*/  ISETP.GE.AND P1, PT, R17, UR4, PT ;  /* 0x0000000411007c0c */ /* 0x000fe2000bf26270 */
[----:B------:R-:W-:Y:S01]  /*afa0*/  IMAD R3, R3, UR5, R38 ;  /* 0x0000000503037c24 */ /* 0x000fe2000f8e0226 */
[----:B------:R-:W-:Y:S01]  /*afb0*/  ISETP.GE.AND P2, PT, R0, UR4, PT ;  /* 0x0000000400007c0c */ /* 0x000fe2000bf46270 */
[----:B------:R-:W-:Y:S01]  /*afc0*/  VIADD R0, R17, 0x40 ;  /* 0x0000004011007836 */ /* 0x000fe20000000000 */
[----:B------:R-:W-:Y:S01]  /*afd0*/  LEA R10, P0, R8, UR6, 0x1 ;  /* 0x00000006080a7c11 */ /* 0x000fe2000f8008ff */
[----:B------:R-:W-:-:S05]  /*afe0*/  IMAD.IADD R3, R9, 0x1, R3 ;  /* 0x0000000109037824 */ /* 0x000fca00078e0203 */
[----:B------:R-:W-:Y:S02]  /*aff0*/  LEA.HI.X R11, R8, UR7, R3, 0x1, P0 ;  /* 0x00000007080b7c11 */ /* 0x000fe400080f0c03 */
[----:B------:R-:W-:-:S03]  /*b000*/  ISETP.GE.AND P0, PT, R0, UR4, PT ;  /* 0x0000000400007c0c */ /* 0x000fc6000bf06270 */
[----:B------:R3:W-:Y:S04]  /*b010*/  @!P1 STG.E.128 desc[UR60][R10.64], R4 ;  /* 0x000000040a009986 */ /* 0x0007e8000c101d3c */
[----:B------:R3:W-:Y:S06]  /*b020*/  @!P2 STG.E.128 desc[UR60][R10.64+0x40], R12 ;  /* 0x0000400c0a00a986 */ /* 0x0007ec000c101d3c */
[----:B------:R-:W-:Y:S05]  /*b030*/  @P0 BRA `(.L_x_152) ;  /* 0x0000000400e80947 */ /* 0x000fea0003800000 */
[----:B------:R4:W-:Y:S01]  /*b040*/  STG.E.128 desc[UR60][R10.64+0x80], R24 ;  /* 0x000080180a007986 */ /* 0x0009e2000c101d3c */
[----:B------:R-:W-:Y:S05]  /*b050*/  BRA `(.L_x_152) ;  /* 0x0000000400e07947 */ /* 0x000fea0003800000 */
.L_x_148:
[----:B------:R-:W1:Y:S01]  /*b060*/  LDC.64 R6, c[0x0][0xbd8] ;  /* 0x0002f600ff067b82 */ /* 0x000e620000000a00 */
[C---:B------:R-:W-:Y:S01]  /*b070*/  SHF.L.U32 R5, R145.reuse, 0x2, RZ ;  /* 0x0000000291057819 */ /* 0x040fe200000006ff */
[----:B------:R-:W-:Y:S01]  /*b080*/  ULDC.64 UR4, c[0x0][0xbe0] ;  /* 0x0002f80000047ab9 */ /* 0x000fe20000000a00 */
[----:B------:R-:W-:Y:S01]  /*b090*/  SHF.L.U64.HI R8, R145, 0x2, R148 ;  /* 0x0000000291087819 */ /* 0x000fe20000010294 */
[----:B------:R-:W-:-:S04]  /*b0a0*/  IMAD.MOV.U32 R3, RZ, RZ, RZ ;  /* 0x000000ffff037224 */ /* 0x000fc800078e00ff */
[----:B------:R-:W2:Y:S01]  /*b0b0*/  LDC R0, c[0x0][0xa88] ;  /* 0x0002a200ff007b82 */ /* 0x000ea20000000800 */
[----:B-1----:R-:W-:Y:S02]  /*b0c0*/  ISETP.NE.U32.AND P0, PT, R6, RZ, PT ;  /* 0x000000ff0600720c */ /* 0x002fe40003f05070 */
[----:B------:R-:W-:Y:S02]  /*b0d0*/  IADD3 R6, P1, R5, R6, RZ ;  /* 0x0000000605067210 */ /* 0x000fe40007f3e0ff */
[----:B------:R-:W-:-:S03]  /*b0e0*/  ISETP.NE.AND.EX P0, PT, R7, RZ, PT, P0 ;  /* 0x000000ff0700720c */ /* 0x000fc60003f05300 */
[----:B------:R-:W-:Y:S01]  /*b0f0*/  IMAD.X R7, R8, 0x1, R7, P1 ;  /* 0x0000000108077824 */ /* 0x000fe200008e0607 */
[----:B------:R-:W-:-:S04]  /*b100*/  ISETP.NE.U32.AND P1, PT, RZ, UR4, PT ;  /* 0x00000004ff007c0c */ /* 0x000fc8000bf25070 */
[----:B------:R-:W-:-:S05]  /*b110*/  ISETP.NE.AND.EX P1, PT, RZ, UR5, PT, P1 ;  /* 0x00000005ff007c0c */ /* 0x000fca000bf25310 */
[----:B------:R1:W5:Y:S08]  /*b120*/  @P0 LDG.E R3, desc[UR60][R6.64] ;  /* 0x0000003c06030981 */ /* 0x000370000c1e1900 */
[----:B------:R-:W-:-:S04]  /*b130*/  @P1 IADD3 R4, P2, R5, UR4, RZ ;  /* 0x0000000405041c10 */ /* 0x000fc8000ff5e0ff */
[----:B------:R-:W-:-:S05]  /*b140*/  @P1 IADD3.X R5, R8, UR5, RZ, P2, !PT ;  /* 0x0000000508051c10 */ /* 0x000fca00097fe4ff */
[----:B--2---:R1:W5:Y:S01]  /*b150*/  @P1 LDG.E R0, desc[UR60][R4.64] ;  /* 0x0000003c04001981 */ /* 0x004362000c1e1900 */
[----:B------:R-:W-:Y:S01]  /*b160*/  ISETP.GT.AND P2, PT, R155, 0xbf, PT ;  /* 0x000000bf9b00780c */ /* 0x000fe20003f44270 */
[----:B------:R-:W-:-:S12]  /*b170*/  @P1 BRA `(.L_x_153) ;  /* 0x0000000000101947 */ /* 0x000fd80003800000 */
[----:B------:R-:W-:Y:S05]  /*b180*/  @!P0 BRA `(.L_x_153) ;  /* 0x00000000000c8947 */ /* 0x000fea0003800000 */
[----:B-1----:R-:W2:Y:S04]  /*b190*/  LDG.E R5, desc[UR60][R6.64] ;  /* 0x0000003c06057981 */ /* 0x002ea8000c1e1900 */
[----:B-----5:R-:W2:Y:S02]  /*b1a0*/  LDG.E R0, desc[UR60][R6.64+0x4] ;  /* 0x0000043c06007981 */ /* 0x020ea4000c1e1900 */
[----:B--2---:R-:W-:-:S07]  /*b1b0*/  IMAD.IADD R0, R0, 0x1, -R5 ;  /* 0x0000000100007824 */ /* 0x004fce00078e0a05 */
.L_x_153:
[----:B------:R-:W-:Y:S01]  /*b1c0*/  BSSY B1, `(.L_x_154) ;  /* 0x000001d000017945 */ /* 0x000fe20003800000 */
[----:B------:R-:W-:Y:S02]  /*b1d0*/  SHF.R.S32.HI R9, RZ, 0x1f, R146 ;  /* 0x0000001fff097819 */ /* 0x000fe40000011492 */
[----:B------:R-:W-:Y:S02]  /*b1e0*/  SHF.R.S32.HI R10, RZ, 0x1f, R17 ;  /* 0x0000001fff0a7819 */ /* 0x000fe40000011411 */
[----:B------:R-:W-:Y:S02]  /*b1f0*/  SEL R145, R145, RZ, !P0 ;  /* 0x000000ff91917207 */ /* 0x000fe40004000000 */
[----:B------:R-:W-:Y:S02]  /*b200*/  SEL R148, R148, RZ, !P0 ;  /* 0x000000ff94947207 */ /* 0x000fe40004000000 */
[----:B-----5:R-:W-:Y:S01]  /*b210*/  SHF.R.S32.HI R8, RZ, 0x1f, R3 ;  /* 0x0000001fff087819 */ /* 0x020fe20000011403 */
[----:B------:R-:W-:Y:S06]  /*b220*/  @P2 BRA `(.L_x_155) ;  /* 0x0000000000582947 */ /* 0x000fec0003800000 */
[----:B-1----:R-:W1:Y:S02]  /*b230*/  S2R R4, SR_TID.X ;  /* 0x0000000000047919 */ /* 0x002e640000002100 */
[----:B-1----:R-:W-:-:S04]  /*b240*/  IMAD R4, R147, 0xc0, R4 ;  /* 0x000000c093047824 */ /* 0x002fc800078e0204 */
[----:B------:R-:W-:-:S05]  /*b250*/  VIADD R5, R4, 0xffffff80 ;  /* 0xffffff8004057836 */ /* 0x000fca0000000000 */
[----:B------:R-:W-:-:S13]  /*b260*/  ISETP.GE.AND P0, PT, R5, R0, PT ;  /* 0x000000000500720c */ /* 0x000fda0003f06270 */
[----:B------:R-:W-:Y:S05]  /*b270*/  @P0 BRA `(.L_x_155) ;  /* 0x0000000000440947 */ /* 0x000fea0003800000 */
[----:B------:R-:W-:Y:S01]  /*b280*/  IADD3 R4, P0, R5, R3, RZ ;  /* 0x0000000305047210 */ /* 0x000fe20007f1e0ff */
[----:B------:R-:W-:Y:S02]  /*b290*/  ULDC.64 UR4, c[0x0][0xb70] ;  /* 0x0002dc0000047ab9 */ /* 0x000fe40000000a00 */
[----:B------:R-:W-:Y:S01]  /*b2a0*/  IMAD R7, R9, UR4, RZ ;  /* 0x0000000409077c24 */ /* 0x000fe2000f8e02ff */
[----:B------:R-:W-:-:S03]  /*b2b0*/  LEA.HI.X.SX32 R5, R5, R8, 0x1, P0 ;  /* 0x0000000805057211 */ /* 0x000fc600000f0eff */
[C---:B------:R-:W-:Y:S02]  /*b2c0*/  IMAD R7, R146.reuse, UR5, R7 ;  /* 0x0000000592077c24 */ /* 0x040fe4000f8e0207 */
[----:B------:R-:W-:Y:S01]  /*b2d0*/  IMAD.WIDE.U32 R4, R146, UR4, R4 ;  /* 0x0000000492047c25 */ /* 0x000fe2000f8e0004 */
[----:B------:R-:W-:-:S03]  /*b2e0*/  ULDC.64 UR4, c[0x0][0xb78] ;  /* 0x0002de0000047ab9 */ /* 0x000fc60000000a00 */
[----:B------:R-:W-:Y:S02]  /*b2f0*/  IMAD R6, R148, UR4, RZ ;  /* 0x0000000494067c24 */ /* 0x000fe4000f8e02ff */
[----:B------:R-:W-:Y:S02]  /*b300*/  IMAD.IADD R5, R5, 0x1, R7 ;  /* 0x0000000105057824 */ /* 0x000fe400078e0207 */
[C---:B------:R-:W-:Y:S02]  /*b310*/  IMAD R7, R145.reuse, UR5, R6 ;  /* 0x0000000591077c24 */ /* 0x040fe4000f8e0206 */
[----:B------:R-:W-:Y:S01]  /*b320*/  IMAD.WIDE.U32 R4, R145, UR4, R4 ;  /* 0x0000000491047c25 */ /* 0x000fe2000f8e0004 */
[----:B------:R-:W-:-:S03]  /*b330*/  ULDC.64 UR4, c[0x0][0xb40] ;  /* 0x0002d00000047ab9 */ /* 0x000fc60000000a00 */
[----:B------:R-:W-:Y:S01]  /*b340*/  IMAD.IADD R5, R5, 0x1, R7 ;  /* 0x0000000105057824 */ /* 0x000fe200078e0207 */
[----:B------:R-:W-:-:S04]  /*b350*/  LEA R6, P0, R4, UR4, 0x2 ;  /* 0x0000000404067c11 */ /* 0x000fc8000f8010ff */
[----:B------:R-:W-:Y:S02]  /*b360*/  LEA.HI.X R7, R4, UR5, R5, 0x2, P0 ;  /* 0x0000000504077c11 */ /* 0x000fe400080f1405 */
[----:B------:R-:W-:-:S05]  /*b370*/  MOV R5, 0xff800000 ;  /* 0xff80000000057802 */ /* 0x000fca0000000f00 */
[----:B------:R2:W-:Y:S02]  /*b380*/  STG.E desc[UR60][R6.64], R5 ;  /* 0x0000000506007986 */ /* 0x0005e4000c10193c */
.L_x_155:
[----:B------:R-:W-:Y:S05]  /*b390*/  BSYNC B1 ;  /* 0x0000000000017941 */ /* 0x000fea0003800000 */
.L_x_154:
[----:B------:R-:W-:Y:S01]  /*b3a0*/  ULDC.64 UR4, c[0x0][0xaa0] ;  /* 0x0002a80000047ab9 */ /* 0x000fe20000000a00 */
[----:B-1----:R-:W-:Y:S01]  /*b3b0*/  IMAD.MOV.U32 R4, RZ, RZ, R17 ;  /* 0x000000ffff047224 */ /* 0x002fe200078e0011 */
[----:B------:R-:W-:Y:S01]  /*b3c0*/  BSSY B1, `(.L_x_156) ;  /* 0x000002b000017945 */ /* 0x000fe20003800000 */
[----:B--2---:R-:W-:Y:S02]  /*b3d0*/  IMAD.MOV.U32 R5, RZ, RZ, R10 ;  /* 0x000000ffff057224 */ /* 0x004fe400078e000a */
[----:B------:R-:W-:Y:S02]  /*b3e0*/  IMAD R6, R8, UR4, RZ ;  /* 0x0000000408067c24 */ /* 0x000fe4000f8e02ff */
[----:B------:R-:W-:-:S04]  /*b3f0*/  IMAD.WIDE.U32 R4, R3, UR4, R4 ;  /* 0x0000000403047c25 */ /* 0x000fc8000f8e0004 */
[----:B------:R-:W-:Y:S01]  /*b400*/  IMAD R3, R3, UR5, R6 ;  /* 0x0000000503037c24 */ /* 0x000fe2000f8e0206 */
[----:B------:R-:W-:Y:S01]  /*b410*/  ULDC.64 UR4, c[0x0][0xae0] ;  /* 0x0002b80000047ab9 */ /* 0x000fe20000000a00 */
[----:B------:R-:W-:Y:S02]  /*b420*/  IMAD.MOV.U32 R8, RZ, RZ, R18 ;  /* 0x000000ffff087224 */ /* 0x000fe400078e0012 */
[----:B------:R-:W-:Y:S02]  /*b430*/  IMAD.IADD R5, R5, 0x1, R3 ;  /* 0x0000000105057824 */ /* 0x000fe400078e0203 */
[----:B------:R-:W-:Y:S02]  /*b440*/  IMAD R3, R147, -0xc0, R0 ;  /* 0xffffff4093037824 */ /* 0x000fe400078e0200 */
[----:B------:R-:W-:Y:S01]  /*b450*/  IMAD R7, R9, UR4, RZ ;  /* 0x0000000409077c24 */ /* 0x000fe2000f8e02ff */
[----:B------:R-:W-:Y:S01]  /*b460*/  SHF.R.S32.HI R9, RZ, 0x1f, R18 ;  /* 0x0000001fff097819 */ /* 0x000fe20000011412 */
[C---:B------:R-:W-:Y:S01]  /*b470*/  VIADD R0, R18.reuse, 0x60 ;  /* 0x0000006012007836 */ /* 0x040fe20000000000 */
[----:B------:R-:W-:Y:S01]  /*b480*/  ISETP.GE.AND P0, PT, R18, R3, PT ;  /* 0x000000031200720c */ /* 0x000fe20003f06270 */
[----:B------:R-:W-:-:S02]  /*b490*/  IMAD R7, R146, UR5, R7 ;  /* 0x0000000592077c24 */ /* 0x000fc4000f8e0207 */
[----:B------:R-:W-:Y:S01]  /*b4a0*/  IMAD.WIDE.U32 R4, R146, UR4, R4 ;  /* 0x0000000492047c25 */ /* 0x000fe2000f8e0004 */
[----:B------:R-:W-:Y:S01]  /*b4b0*/  ULDC.64 UR4, c[0x0][0xae8] ;  /* 0x0002ba0000047ab9 */ /* 0x000fe20000000a00 */
[----:B------:R-:W-:Y:S02]  /*b4c0*/  ISETP.GE.AND P1, PT, R0, R3, PT ;  /* 0x000000030000720c */ /* 0x000fe40003f26270 */
[----:B------:R-:W-:Y:S02]  /*b4d0*/  IMAD.IADD R5, R5, 0x1, R7 ;  /* 0x0000000105057824 */ /* 0x000fe400078e0207 */
[----:B------:R-:W-:Y:S02]  /*b4e0*/  IMAD R0, R148, UR4, RZ ;  /* 0x0000000494007c24 */ /* 0x000fe4000f8e02ff */
[----:B------:R-:W-:-:S04]  /*b4f0*/  IMAD.WIDE.U32 R6, R145, UR4, R4 ;  /* 0x0000000491067c25 */ /* 0x000fc8000f8e0004 */
[----:B------:R-:W-:Y:S02]  /*b500*/  IMAD R3, R145, UR5, R0 ;  /* 0x0000000591037c24 */ /* 0x000fe4000f8e0200 */
[----:B------:R-:W-:-:S03]  /*b510*/  IMAD.WIDE R8, R147, 0xc0, R8 ;  /* 0x000000c093087825 */ /* 0x000fc600078e0208 */
[----:B------:R-:W-:Y:S01]  /*b520*/  IADD3 R11, R7, R3, RZ ;  /* 0x00000003070b7210 */ /* 0x000fe20007ffe0ff */
        /* <DEDUP_REMOVED lines=13> */
[----:B------:R-:W-:-:S03]  /*b600*/  ULDC.64 UR6, c[0x0][0xa80] ;  /* 0x0002a00000067ab9 */ /* 0x000fc60000000a00 */
[----:B------:R-:W-:Y:S01]  /*b610*/  IMAD.IADD R3, R5, 0x1, R3 ;  /* 0x0000000105037824 */ /* 0x000fe200078e0203 */
[----:B------:R-:W-:-:S04]  /*b620*/  LEA R12, P0, R4, UR6, 0x1 ;  /* 0x00000006040c7c11 */ /* 0x000fc8000f8008ff */
[----:B------:R-:W-:-:S05]  /*b630*/  LEA.HI.X R13, R4, UR7, R3, 0x1, P0 ;  /* 0x00000007040d7c11 */ /* 0x000fca00080f0c03 */
[----:B------:R1:W-:Y:S04]  /*b640*/  @!P2 STG.E.128 desc[UR60][R12.64], RZ ;  /* 0x000000ff0c00a986 */ /* 0x0003e8000c101d3c */
[----:B------:R1:W-:Y:S04]  /*b650*/  @!P3 STG.E.128 desc[UR60][R12.64+0x40], RZ ;  /* 0x000040ff0c00b986 */ /* 0x0003e8000c101d3c */
[----:B------:R1:W-:Y:S02]  /*b660*/  @!P4 STG.E.128 desc[UR60][R12.64+0x80], RZ ;  /* 0x000080ff0c00c986 */ /* 0x0003e4000c101d3c */
.L_x_157:
[----:B------:R-:W-:Y:S05]  /*b670*/  BSYNC B1 ;  /* 0x0000000000017941 */ /* 0x000fea0003800000 */
.L_x_156:
[----:B------:R-:W-:Y:S05]  /*b680*/  @P1 BRA `(.L_x_152) ;  /* 0x0000000000541947 */ /* 0x000fea0003800000 */
[----:B------:R-:W-:Y:S01]  /*b690*/  IADD3 R3, P0, R8, 0x60, RZ ;  /* 0x0000006008037810 */ /* 0x000fe20007f1e0ff */
[C---:B------:R-:W-:Y:S01]  /*b6a0*/  VIADD R0, R17.reuse, 0x20 ;  /* 0x0000002011007836 */ /* 0x040fe20000000000 */
[----:B------:R-:W-:Y:S01]  /*b6b0*/  ULDC UR4, c[0x0][0xa8c] ;  /* 0x0002a30000047ab9 */ /* 0x000fe20000000800 */
[----:B------:R-:W-:Y:S01]  /*b6c0*/  MOV R4, R6 ;  /* 0x0000000600047202 */ /* 0x000fe20000000f00 */
[----:B------:R-:W-:Y:S01]  /*b6d0*/  ULDC.64 UR6, c[0x0][0xad8] ;  /* 0x0002b60000067ab9 */ /* 0x000fe20000000a00 */
[----:B------:R-:W-:Y:S01]  /*b6e0*/  IMAD.X R8, RZ, RZ, R9, P0 ;  /* 0x000000ffff087224 */ /* 0x000fe200000e0609 */
[----:B------:R-:W-:Y:S01]  /*b6f0*/  ISETP.GE.AND P2, PT, R0, UR4, PT ;  /* 0x0000000400007c0c */ /* 0x000fe2000bf46270 */
[----:B------:R-:W-:Y:S01]  /*b700*/  IMAD.MOV.U32 R5, RZ, RZ, R11 ;  /* 0x000000ffff057224 */ /* 0x000fe200078e000b */
[C---:B------:R-:W-:Y:S01]  /*b710*/  ISETP.GE.AND P1, PT, R17.reuse, UR4, PT ;  /* 0x0000000411007c0c */ /* 0x040fe2000bf26270 */
[----:B------:R-:W-:Y:S02]  /*b720*/  IMAD R8, R8, UR6, RZ ;  /* 0x0000000608087c24 */ /* 0x000fe4000f8e02ff */
[----:B------:R-:W-:-:S02]  /*b730*/  VIADD R0, R17, 0x40 ;  /* 0x0000004011007836 */ /* 0x000fc40000000000 */
[----:B------:R-:W-:-:S03]  /*b740*/  IMAD.WIDE.U32 R4, R3, UR6, R4 ;  /* 0x0000000603047c25 */ /* 0x000fc6000f8e0004 */
[----:B------:R-:W-:Y:S01]  /*b750*/  ISETP.GE.AND P3, PT, R0, UR4, PT ;  /* 0x0000000400007c0c */ /* 0x000fe2000bf66270 */
[----:B------:R-:W-:Y:S01]  /*b760*/  IMAD R3, R3, UR7, R8 ;  /* 0x0000000703037c24 */ /* 0x000fe2000f8e0208 */
[----:B------:R-:W-:Y:S02]  /*b770*/  ULDC.64 UR6, c[0x0][0xa80] ;  /* 0x0002a00000067ab9 */ /* 0x000fe40000000a00 */
[----:B------:R-:W-:Y:S01]  /*b780*/  LEA R6, P0, R4, UR6, 0x1 ;  /* 0x0000000604067c11 */ /* 0x000fe2000f8008ff */
[----:B------:R-:W-:-:S05]  /*b790*/  IMAD.IADD R3, R5, 0x1, R3 ;  /* 0x0000000105037824 */ /* 0x000fca00078e0203 */
[----:B------:R-:W-:-:S05]  /*b7a0*/  LEA.HI.X R7, R4, UR7, R3, 0x1, P0 ;  /* 0x0000000704077c11 */ /* 0x000fca00080f0c03 */
[----:B------:R2:W-:Y:S04]  /*b7b0*/  @!P1 STG.E.128 desc[UR60][R6.64], RZ ;  /* 0x000000ff06009986 */ /* 0x0005e8000c101d3c */
[----:B------:R2:W-:Y:S04]  /*b7c0*/  @!P2 STG.E.128 desc[UR60][R6.64+0x40], RZ ;  /* 0x000040ff0600a986 */ /* 0x0005e8000c101d3c */
[----:B------:R2:W-:Y:S02]  /*b7d0*/  @!P3 STG.E.128 desc[UR60][R6.64+0x80], RZ ;  /* 0x000080ff0600b986 */ /* 0x0005e4000c101d3c */
.L_x_152:
[----:B------:R-:W-:Y:S05]  /*b7e0*/  BSYNC B0 ;  /* 0x0000000000007941 */ /* 0x000fea0003800000 */
.L_x_147:
[----:B------:R-:W-:Y:S02]  /*b7f0*/  ULDC UR4, c[0x0][0xc14] ;  /* 0x0003050000047ab9 */ /* 0x000fe40000000800 */
[----:B0-----:R-:W-:-:S13]  /*b800*/  ISETP.GE.AND P0, PT, R31, UR4, PT ;  /* 0x000000041f007c0c */ /* 0x001fda000bf06270 */
[----:B------:R-:W-:Y:S05]  /*b810*/  @!P0 BRA `(.L_x_158) ;  /* 0xffffff5400a08947 */ /* 0x000fea000383ffff */
[----:B------:R-:W-:Y:S05]  /*b820*/  EXIT ;  /* 0x000000000000794d */ /* 0x000fea0003800000 */
.L_x_123:
[----:B------:R-:W-:-:S08]  /*b830*/  NOP ;  /* 0x0000000000007918 */ /* 0x000fd00000000000 */
[----:B--2---:R-:W0:-:S00]  /*b840*/  USETMAXREG.DEALLOC.CTAPOOL 0x20 ;  /* 0x00000020000079c8 */ /* 0x004e0000080e0500 */
[----:B0-----:R-:W-:-:S06]  /*b850*/  LOP3.LUT R0, R0, 0x3, RZ, 0xc0, !PT ;  /* 0x0000000300007812 */ /* 0x001fcc00078ec0ff */
[----:B------:R-:W0:Y:S02]  /*b860*/  SHFL.IDX PT, R0, R0, RZ, 0x1f ;  /* 0x00001fff00007589 */ /* 0x000e2400000e0000 */
[----:B0-----:R-:W-:-:S13]  /*b870*/  ISETP.NE.AND P0, PT, R0, RZ, PT ;  /* 0x000000ff0000720c */ /* 0x001fda0003f05270 */
[----:B------:R-:W-:Y:S05]  /*b880*/  @P0 EXIT ;  /* 0x000000000000094d */ /* 0x000fea0003800000 */
[----:B------:R-:W0:Y:S01]  /*b890*/  S2R R2, SR_TID.X ;  /* 0x0000000000027919 */ /* 0x000e220000002100 */
[----:B------:R-:W-:Y:S01]  /*b8a0*/  LOP3.LUT R6, R6, 0xffffffdf, RZ, 0xc0, !PT ;  /* 0xffffffdf06067812 */ /* 0x000fe200078ec0ff */
[----:B------:R-:W-:Y:S01]  /*b8b0*/  ULDC UR5, c[0x0][0xc14] ;  /* 0x0003050000057ab9 */ /* 0x000fe20000000800 */
[----:B------:R-:W-:Y:S01]  /*b8c0*/  IMAD.MOV.U32 R0, RZ, RZ, RZ ;  /* 0x000000ffff007224 */ /* 0x000fe200078e00ff */
[----:B------:R-:W1:Y:S01]  /*b8d0*/  S2UR UR6, SR_CTAID.X ;  /* 0x00000000000679c3 */ /* 0x000e620000002500 */
[----:B------:R-:W-:Y:S01]  /*b8e0*/  ULDC UR4, c[0x0][0xc10] ;  /* 0x0003040000047ab9 */ /* 0x000fe20000000800 */
[----:B0-----:R-:W-:-:S04]  /*b8f0*/  LOP3.LUT R27, R2, 0x1f, RZ, 0xc0, !PT ;  /* 0x0000001f021b7812 */ /* 0x001fc800078ec0ff */
[----:B------:R-:W-:-:S13]  /*b900*/  ISETP.NE.AND P0, PT, R27, 0x1f, PT ;  /* 0x0000001f1b00780c */ /* 0x000fda0003f05270 */
[----:B------:R-:W-:Y:S02]  /*b910*/  @P0 LOP3.LUT R6, R6, 0x20, RZ, 0xfc, !PT ;  /* 0x0000002006060812 */ /* 0x000fe400078efcff */
[----:B------:R-:W-:-:S13]  /*b920*/  ISETP.GE.OR P0, PT, R27, UR5, !P0 ;  /* 0x000000051b007c0c */ /* 0x000fda000c706670 */
[----:B------:R-:W0:Y:S02]  /*b930*/  @!P0 LDC.64 R2, c[0x0][0xc58] ;  /* 0x00031600ff028b82 */ /* 0x000e240000000a00 */
[----:B0-----:R-:W-:-:S05]  /*b940*/  @!P0 IMAD.WIDE.U32 R2, R27, 0x4, R2 ;  /* 0x000000041b028825 */ /* 0x001fca00078e0002 */
[----:B------:R-:W2:Y:S01]  /*b950*/  @!P0 LDG.E R0, desc[UR60][R2.64] ;  /* 0x0000003c02008981 */ /* 0x000ea2000c1e1900 */
[C---:B------:R-:W-:Y:S01]  /*b960*/  ISETP.NE.AND P1, PT, R27.reuse, RZ, PT ;  /* 0x000000ff1b00720c */ /* 0x040fe20003f25270 */
[----:B------:R-:W-:Y:S01]  /*b970*/  IMAD.MOV.U32 R16, RZ, RZ, RZ ;  /* 0x000000ffff107224 */ /* 0x000fe200078e00ff */
[----:B------:R-:W-:Y:S02]  /*b980*/  ISETP.GE.U32.AND P0, PT, R27, 0x2, PT ;  /* 0x000000021b00780c */ /* 0x000fe40003f06070 */
[----:B------:R-:W-:-:S09]  /*b990*/  LOP3.LUT R6, R6, 0xfffffffe, RZ, 0xc0, !PT ;  /* 0xfffffffe06067812 */ /* 0x000fd200078ec0ff */
[----:B------:R-:W-:-:S04]  /*b9a0*/  @P1 LOP3.LUT R6, R6, 0x1, RZ, 0xfc, !PT ;  /* 0x0000000106061812 */ /* 0x000fc800078efcff */
[----:B------:R-:W-:-:S04]  /*b9b0*/  LOP3.LUT R6, R6, 0xffffffef, RZ, 0xc0, !PT ;  /* 0xffffffef06067812 */ /* 0x000fc800078ec0ff */
[----:B------:R-:W-:-:S04]  /*b9c0*/  @P0 LOP3.LUT R6, R6, 0x10, RZ, 0xfc, !PT ;  /* 0x0000001006060812 */ /* 0x000fc800078efcff */
[----:B------:R-:W-:Y:S01]  /*b9d0*/  LOP3.LUT R6, R6, 0xfffffff7, RZ, 0xc0, !PT ;  /* 0xfffffff706067812 */ /* 0x000fe200078ec0ff */
[----:B--2---:R-:W0:Y:S02]  /*b9e0*/  SHFL.UP PT, R4, R0, 0x1, RZ ;  /* 0x0420000000047989 */ /* 0x004e2400000e00ff */
[----:B0-----:R-:W-:-:S05]  /*b9f0*/  SEL R5, R4, RZ, P1 ;  /* 0x000000ff04057207 */ /* 0x001fca0000800000 */
[----:B------:R-:W-:-:S05]  /*ba00*/  IMAD.IADD R5, R0, 0x1, R5 ;  /* 0x0000000100057824 */ /* 0x000fca00078e0205 */
[----:B------:R-:W0:Y:S02]  /*ba10*/  SHFL.UP PT, R4, R5, 0x2, RZ ;  /* 0x0440000005047989 */ /* 0x000e2400000e00ff */
[----:B0-----:R-:W-:Y:S02]  /*ba20*/  SEL R4, R4, RZ, P0 ;  /* 0x000000ff04047207 */ /* 0x001fe40000000000 */
[----:B------:R-:W-:Y:S02]  /*ba30*/  ISETP.GE.U32.AND P0, PT, R27, 0x4, PT ;  /* 0x000000041b00780c */ /* 0x000fe40003f06070 */
[----:B------:R-:W-:-:S05]  /*ba40*/  IADD3 R4, R5, R4, RZ ;  /* 0x0000000405047210 */ /* 0x000fca0007ffe0ff */
[----:B------:R-:W0:Y:S06]  /*ba50*/  SHFL.UP PT, R7, R4, 0x4, RZ ;  /* 0x0480000004077989 */ /* 0x000e2c00000e00ff */
[----:B------:R-:W-:-:S04]  /*ba60*/  @P0 LOP3.LUT R6, R6, 0x8, RZ, 0xfc, !PT ;  /* 0x0000000806060812 */ /* 0x000fc800078efcff */
[----:B------:R-:W-:Y:S02]  /*ba70*/  LOP3.LUT R6, R6, 0xfffffffb, RZ, 0xc0, !PT ;  /* 0xfffffffb06067812 */ /* 0x000fe400078ec0ff */
[----:B0-----:R-:W-:Y:S02]  /*ba80*/  SEL R7, R7, RZ, P0 ;  /* 0x000000ff07077207 */ /* 0x001fe40000000000 */
[----:B------:R-:W-:-:S03]  /*ba90*/  ISETP.GE.U32.AND P0, PT, R27, 0x8, PT ;  /* 0x000000081b00780c */ /* 0x000fc60003f06070 */
[----:B------:R-:W-:Y:S02]  /*baa0*/  IMAD.IADD R7, R4, 0x1, R7 ;  /* 0x0000000104077824 */ /* 0x000fe400078e0207 */
[----:B------:R-:W-:-:S03]  /*bab0*/  IMAD.MOV.U32 R4, RZ, RZ, RZ ;  /* 0x000000ffff047224 */ /* 0x000fc600078e00ff */
[----:B------:R-:W0:Y:S05]  /*bac0*/  SHFL.UP PT, R2, R7, 0x8, RZ ;  /* 0x0500000007027989 */ /* 0x000e2a00000e00ff */
[----:B------:R-:W-:-:S04]  /*bad0*/  @P0 LOP3.LUT R6, R6, 0x4, RZ, 0xfc, !PT ;  /* 0x0000000406060812 */ /* 0x000fc800078efcff */
[----:B------:R-:W-:Y:S02]  /*bae0*/  LOP3.LUT R6, R6, 0xfffffffd, RZ, 0xc0, !PT ;  /* 0xfffffffd06067812 */ /* 0x000fe400078ec0ff */
[----:B0-----:R-:W-:Y:S02]  /*baf0*/  SEL R2, R2, RZ, P0 ;  /* 0x000000ff02027207 */ /* 0x001fe40000000000 */
[----:B------:R-:W-:-:S03]  /*bb00*/  ISETP.GE.U32.AND P0, PT, R27, 0x10, PT ;  /* 0x000000101b00780c */ /* 0x000fc60003f06070 */
[----:B------:R-:W-:-:S05]  /*bb10*/  IMAD.IADD R2, R7, 0x1, R2 ;  /* 0x0000000107027824 */ /* 0x000fca00078e0202 */
[----:B------:R-:W0:Y:S05]  /*bb20*/  SHFL.UP PT, R3, R2, 0x10, RZ ;  /* 0x0600000002037989 */ /* 0x000e2a00000e00ff */
[----:B------:R-:W-:Y:S02]  /*bb30*/  @P0 LOP3.LUT R6, R6, 0x2, RZ, 0xfc, !PT ;  /* 0x0000000206060812 */ /* 0x000fe400078efcff */
[----:B0-----:R-:W-:-:S05]  /*bb40*/  SEL R3, R3, RZ, P0 ;  /* 0x000000ff03037207 */ /* 0x001fca0000000000 */
[----:B------:R-:W-:-:S05]  /*bb50*/  IMAD.IADD R8, R2, 0x1, R3 ;  /* 0x0000000102087824 */ /* 0x000fca00078e0203 */
[----:B------:R-:W0:Y:S02]  /*bb60*/  SHFL.IDX PT, R5, R8, 0x1f, 0x1f ;  /* 0x03e01f0008057f89 */ /* 0x000e2400000e0000 */
[----:B0-----:R-:W-:-:S04]  /*bb70*/  IMAD R5, R5, UR4, RZ ;  /* 0x0000000405057c24 */ /* 0x001fc8000f8e02ff */
[----:B------:R-:W-:Y:S01]  /*bb80*/  IMAD.MOV.U32 R2, RZ, RZ, R5 ;  /* 0x000000ffff027224 */ /* 0x000fe200078e0005 */
[----:B-1----:R-:W-:-:S13]  /*bb90*/  ISETP.GT.AND P0, PT, R5, UR6, PT ;  /* 0x0000000605007c0c */ /* 0x002fda000bf04270 */
[----:B------:R-:W-:Y:S05]  /*bba0*/  @P0 BRA `(.L_x_159) ;  /* 0x0000000000b00947 */ /* 0x000fea0003800000 */
[----:B------:R-:W-:Y:S01]  /*bbb0*/  MOV R5, R2 ;  /* 0x0000000200057202 */ /* 0x000fe20000000f00 */
[----:B------:R-:W-:Y:S01]  /*bbc0*/  IMAD.MOV.U32 R4, RZ, RZ, RZ ;  /* 0x000000ffff047224 */ /* 0x000fe200078e00ff */
[----:B------:R-:W-:Y:S01]  /*bbd0*/  ULDC UR5, c[0x0][0xc14] ;  /* 0x0003050000057ab9 */ /* 0x000fe20000000800 */
[----:B------:R-:W-:Y:S01]  /*bbe0*/  ULDC UR7, c[0x0][0xc14] ;  /* 0x0003050000077ab9 */ /* 0x000fe20000000800 */
[----:B------:R-:W-:-:S05]  /*bbf0*/  ULDC UR4, c[0x0][0xc10] ;  /* 0x0003040000047ab9 */ /* 0x000fca0000000800 */
.L_x_163:
[----:B------:R-:W-:Y:S02]  /*bc00*/  VIADD R4, R4, 0x1f ;  /* 0x0000001f04047836 */ /* 0x000fe40000000000 */
[----:B------:R-:W-:-:S03]  /*bc10*/  IMAD.U32 R19, RZ, RZ, UR7 ;  /* 0x00000007ff137e24 */ /* 0x000fc6000f8e00ff */
[----:B------:R-:W-:-:S13]  /*bc20*/  ISETP.GE.AND P0, PT, R4, UR5, PT ;  /* 0x0000000504007c0c */ /* 0x000fda000bf06270 */
[----:B------:R-:W-:Y:S05]  /*bc30*/  @P0 BRA `(.L_x_160) ;  /* 0x0000000400380947 */ /* 0x000fea0003800000 */
[C---:B------:R-:W-:Y:S01]  /*bc40*/  IMAD.IADD R7, R27.reuse, 0x1, R4 ;  /* 0x000000011b077824 */ /* 0x040fe200078e0204 */
[----:B------:R-:W-:Y:S01]  /*bc50*/  ISETP.NE.AND P1, PT, R27, 0x1f, PT ;  /* 0x0000001f1b00780c */ /* 0x000fe20003f25270 */
[----:B------:R-:W-:Y:S01]  /*bc60*/  BSSY B0, `(.L_x_161) ;  /* 0x0000007000007945 */ /* 0x000fe20003800000 */
[----:B------:R-:W-:Y:S02]  /*bc70*/  IMAD.MOV.U32 R0, RZ, RZ, RZ ;  /* 0x000000ffff007224 */ /* 0x000fe400078e00ff */
[----:B------:R-:W-:-:S13]  /*bc80*/  ISETP.GE.OR P0, PT, R7, UR5, !P1 ;  /* 0x0000000507007c0c */ /* 0x000fda000cf06670 */
[----:B------:R-:W-:Y:S05]  /*bc90*/  @P0 BRA `(.L_x_162) ;  /* 0x00000000000c0947 */ /* 0x000fea0003800000 */
[----:B------:R-:W0:Y:S02]  /*bca0*/  LDC.64 R2, c[0x0][0xc58] ;  /* 0x00031600ff027b82 */ /* 0x000e240000000a00 */
[----:B0-----:R-:W-:-:S05]  /*bcb0*/  IMAD.WIDE R2, R7, 0x4, R2 ;  /* 0x0000000407027825 */ /* 0x001fca00078e0202 */
[----:B------:R0:W5:Y:S02]  /*bcc0*/  LDG.E R0, desc[UR60][R2.64] ;  /* 0x0000003c02007981 */ /* 0x000164000c1e1900 */
.L_x_162:
[----:B------:R-:W-:Y:S05]  /*bcd0*/  BSYNC B0 ;  /* 0x0000000000007941 */ /* 0x000fea0003800000 */
.L_x_161:
[----:B0----5:R-:W0:Y:S01]  /*bce0*/  SHFL.UP PT, R2, R0, 0x1, RZ ;  /* 0x0420000000027989 */ /* 0x021e2200000e00ff */
[C---:B------:R-:W-:Y:S02]  /*bcf0*/  ISETP.NE.AND P0, PT, R27.reuse, RZ, PT ;  /* 0x000000ff1b00720c */ /* 0x040fe40003f05270 */
[C---:B------:R-:W-:Y:S02]  /*bd00*/  ISETP.GE.U32.AND P1, PT, R27.reuse, 0x2, PT ;  /* 0x000000021b00780c */ /* 0x040fe40003f26070 */
[----:B0-----:R-:W-:Y:S02]  /*bd10*/  SEL R3, R2, RZ, P0 ;  /* 0x000000ff02037207 */ /* 0x001fe40000000000 */
[----:B------:R-:W-:-:S03]  /*bd20*/  ISETP.GE.U32.AND P0, PT, R27, 0x4, PT ;  /* 0x000000041b00780c */ /* 0x000fc60003f06070 */
[----:B------:R-:W-:-:S05]  /*bd30*/  IMAD.IADD R3, R0, 0x1, R3 ;  /* 0x0000000100037824 */ /* 0x000fca00078e0203 */
[----:B------:R-:W0:Y:S02]  /*bd40*/  SHFL.UP PT, R2, R3, 0x2, RZ ;  /* 0x0440000003027989 */ /* 0x000e2400000e00ff */
[----:B0-----:R-:W-:Y:S02]  /*bd50*/  SEL R2, R2, RZ, P1 ;  /* 0x000000ff02027207 */ /* 0x001fe40000800000 */
[----:B------:R-:W-:Y:S02]  /*bd60*/  ISETP.GE.U32.AND P1, PT, R27, 0x8, PT ;  /* 0x000000081b00780c */ /* 0x000fe40003f26070 */
[----:B------:R-:W-:-:S05]  /*bd70*/  IADD3 R2, R3, R2, RZ ;  /* 0x0000000203027210 */ /* 0x000fca0007ffe0ff */
[----:B------:R-:W0:Y:S02]  /*bd80*/  SHFL.UP PT, R7, R2, 0x4, RZ ;  /* 0x0480000002077989 */ /* 0x000e2400000e00ff */
[----:B0-----:R-:W-:Y:S02]  /*bd90*/  SEL R7, R7, RZ, P0 ;  /* 0x000000ff07077207 */ /* 0x001fe40000000000 */
[----:B------:R-:W-:-:S03]  /*bda0*/  ISETP.GE.U32.AND P0, PT, R27, 0x10, PT ;  /* 0x000000101b00780c */ /* 0x000fc60003f06070 */
[----:B------:R-:W-:-:S05]  /*bdb0*/  IMAD.IADD R7, R2, 0x1, R7 ;  /* 0x0000000102077824 */ /* 0x000fca00078e0207 */
[----:B------:R-:W0:Y:S02]  /*bdc0*/  SHFL.UP PT, R8, R7, 0x8, RZ ;  /* 0x0500000007087989 */ /* 0x000e2400000e00ff */
[----:B0-----:R-:W-:-:S05]  /*bdd0*/  SEL R8, R8, RZ, P1 ;  /* 0x000000ff08087207 */ /* 0x001fca0000800000 */
[----:B------:R-:W-:-:S05]  /*bde0*/  IMAD.IADD R8, R7, 0x1, R8 ;  /* 0x0000000107087824 */ /* 0x000fca00078e0208 */
[----:B------:R-:W0:Y:S02]  /*bdf0*/  SHFL.UP PT, R9, R8, 0x10, RZ ;  /* 0x0600000008097989 */ /* 0x000e2400000e00ff */
[----:B0-----:R-:W-:-:S05]  /*be00*/  SEL R9, R9, RZ, P0 ;  /* 0x000000ff09097207 */ /* 0x001fca0000000000 */
[----:B------:R-:W-:-:S05]  /*be10*/  IMAD.IADD R8, R8, 0x1, R9 ;  /* 0x0000000108087824 */ /* 0x000fca00078e0209 */
[----:B------:R-:W0:Y:S02]  /*be20*/  SHFL.IDX PT, R3, R8, 0x1f, 0x1f ;  /* 0x03e01f0008037f89 */ /* 0x000e2400000e0000 */
[----:B0-----:R-:W-:-:S04]  /*be30*/  IMAD R2, R3, UR4, RZ ;  /* 0x0000000403027c24 */ /* 0x001fc8000f8e02ff */
[----:B------:R-:W-:-:S05]  /*be40*/  IMAD.IADD R5, R2, 0x1, R5 ;  /* 0x0000000102057824 */ /* 0x000fca00078e0205 */
[----:B------:R-:W-:-:S13]  /*be50*/  ISETP.GT.AND P0, PT, R5, UR6, PT ;  /* 0x0000000605007c0c */ /* 0x000fda000bf04270 */
[----:B------:R-:W-:Y:S05]  /*be60*/  @!P0 BRA `(.L_x_163) ;  /* 0xfffffffc00648947 */ /* 0x000fea000383ffff */
.L_x_159:
[----:B------:R-:W-:-:S04]  /*be70*/  IMAD.IADD R11, R5, 0x1, -R2 ;  /* 0x00000001050b7824 */ /* 0x000fc800078e0a02 */
[----:B------:R-:W-:-:S05]  /*be80*/  IMAD R2, R8, UR4, R11 ;  /* 0x0000000408027c24 */ /* 0x000fca000f8e020b */
[----:B------:R-:W-:-:S13]  /*be90*/  ISETP.GT.AND P0, PT, R2, UR6, PT ;  /* 0x0000000602007c0c */ /* 0x000fda000bf04270 */
[----:B------:R-:W-:-:S04]  /*bea0*/  VOTE.ANY R7, PT, !P0 ;  /* 0x0000000000077806 */ /* 0x000fc800040e0100 */
[----:B------:R-:W0:Y:S01]  /*beb0*/  POPC R19, R7 ;  /* 0x0000000700137309 */ /* 0x000e220000000000 */
[----:B------:R-:W-:Y:S01]  /*bec0*/  ISETP.NE.AND P0, PT, R7, RZ, PT ;  /* 0x000000ff0700720c */ /* 0x000fe20003f05270 */
[----:B0-----:R-:W0:Y:S02]  /*bed0*/  SHFL.IDX PT, R0, R0, R19, 0x1f ;  /* 0x00001f1300007589 */ /* 0x001e2400000e0000 */
[----:B0-----:R-:W-:-:S04]  /*bee0*/  IABS R5, R0 ;  /* 0x0000000000057213 */ /* 0x001fc80000000000 */
[----:B------:R-:W0:Y:S08]  /*bef0*/  I2F.RP R9, R5 ;  /* 0x0000000500097306 */ /* 0x000e300000209400 */
[----:B0-----:R-:W0:Y:S02]  /*bf00*/  MUFU.RCP R9, R9 ;  /* 0x0000000900097308 */ /* 0x001e240000001000 */
[----:B0-----:R-:W-:-:S06]  /*bf10*/  VIADD R2, R9, 0xffffffe ;  /* 0x0ffffffe09027836 */ /* 0x001fcc0000000000 */
[----:B------:R0:W1:Y:S01]  /*bf20*/  F2I.FTZ.U32.TRUNC.NTZ R3, R2 ;  /* 0x0000000200037305 */ /* 0x000062000021f000 */
[----:B------:R-:W-:Y:S05]  /*bf30*/  @!P0 BRA `(.L_x_164) ;  /* 0x0000000000088947 */ /* 0x000fea0003800000 */
[----:B------:R-:W-:-:S05]  /*bf40*/  IADD3 R7, R19, -0x1, RZ ;  /* 0xffffffff13077810 */ /* 0x000fca0007ffe0ff */
[----:B------:R2:W3:Y:S02]  /*bf50*/  SHFL.IDX PT, R16, R8, R7, 0x1f ;  /* 0x00001f0708107589 */ /* 0x0004e400000e0000 */
.L_x_164:
[----:B---3--:R-:W-:Y:S01]  /*bf60*/  IMAD R16, R16, UR4, R11 ;  /* 0x0000000410107c24 */ /* 0x008fe2000f8e020b */
[----:B------:R-:W-:Y:S01]  /*bf70*/  IABS R10, R0 ;  /* 0x00000000000a7213 */ /* 0x000fe20000000000 */
[----:B01----:R-:W-:Y:S02]  /*bf80*/  IMAD.MOV R2, RZ, RZ, -R3 ;  /* 0x000000ffff027224 */ /* 0x003fe400078e0a03 */
[----:B------:R-:W-:Y:S01]  /*bf90*/  IMAD.IADD R19, R19, 0x1, R4 ;  /* 0x0000000113137824 */ /* 0x000fe200078e0204 */
[----:B------:R-:W-:Y:S01]  /*bfa0*/  IADD3 R9, -R16, UR6, RZ ;  /* 0x0000000610097c10 */ /* 0x000fe2000fffe1ff */
[----:B--2---:R-:W-:Y:S02]  /*bfb0*/  IMAD R7, R2, R5, RZ ;  /* 0x0000000502077224 */ /* 0x004fe400078e02ff */
[----:B------:R-:W-:Y:S01]  /*bfc0*/  IMAD.MOV.U32 R2, RZ, RZ, RZ ;  /* 0x000000ffff027224 */ /* 0x000fe200078e00ff */
[----:B------:R-:W-:Y:S01]  /*bfd0*/  IABS R8, R9 ;  /* 0x0000000900087213 */ /* 0x000fe20000000000 */
[----:B------:R-:W-:-:S02]  /*bfe0*/  IMAD.MOV R10, RZ, RZ, -R10 ;  /* 0x000000ffff0a7224 */ /* 0x000fc400078e0a0a */
[----:B------:R-:W-:-:S04]  /*bff0*/  IMAD.HI.U32 R2, R3, R7, R2 ;  /* 0x0000000703027227 */ /* 0x000fc800078e0002 */
[----:B------:R-:W-:Y:S02]  /*c000*/  IMAD.MOV.U32 R3, RZ, RZ, R8 ;  /* 0x000000ffff037224 */ /* 0x000fe400078e0008 */
[----:B------:R-:W-:Y:S02]  /*c010*/  IMAD.MOV.U32 R8, RZ, RZ, R10 ;  /* 0x000000ffff087224 */ /* 0x000fe400078e000a */
[----:B------:R-:W-:-:S04]  /*c020*/  IMAD.HI.U32 R2, R2, R3, RZ ;  /* 0x0000000302027227 */ /* 0x000fc800078e00ff */
[----:B------:R-:W-:Y:S01]  /*c030*/  IMAD R8, R2, R8, R3 ;  /* 0x0000000802087224 */ /* 0x000fe200078e0203 */
[----:B------:R-:W-:-:S04]  /*c040*/  LOP3.LUT R3, R9, R0, RZ, 0x3c, !PT ;  /* 0x0000000009037212 */ /* 0x000fc800078e3cff */
[----:B------:R-:W-:-:S13]  /*c050*/  ISETP.GT.U32.AND P0, PT, R5, R8, PT ;  /* 0x000000080500720c */ /* 0x000fda0003f04070 */
[----:B------:R-:W-:Y:S01]  /*c060*/  @!P0 IADD3 R8, R8, -R5, RZ ;  /* 0x8000000508088210 */ /* 0x000fe20007ffe0ff */
[----:B------:R-:W-:-:S03]  /*c070*/  @!P0 VIADD R2, R2, 0x1 ;  /* 0x0000000102028836 */ /* 0x000fc60000000000 */
[----:B------:R-:W-:-:S13]  /*c080*/  ISETP.GE.U32.AND P0, PT, R8, R5, PT ;  /* 0x000000050800720c */ /* 0x000fda0003f06070 */
[----:B------:R-:W-:Y:S01]  /*c090*/  @P0 VIADD R2, R2, 0x1 ;  /* 0x0000000102020836 */ /* 0x000fe20000000000 */
[----:B------:R-:W-:-:S13]  /*c0a0*/  ISETP.GE.AND P0, PT, R3, RZ, PT ;  /* 0x000000ff0300720c */ /* 0x000fda0003f06270 */
[----:B------:R-:W-:Y:S01]  /*c0b0*/  @!P0 IMAD.MOV R2, RZ, RZ, -R2 ;  /* 0x000000ffff028224 */ /* 0x000fe200078e0a02 */
[----:B------:R-:W-:-:S13]  /*c0c0*/  ISETP.NE.AND P0, PT, R0, RZ, PT ;  /* 0x000000ff0000720c */ /* 0x000fda0003f05270 */
[----:B------:R-:W-:-:S05]  /*c0d0*/  @!P0 LOP3.LUT R2, RZ, R0, RZ, 0x33, !PT ;  /* 0x00000000ff028212 */ /* 0x000fca00078e33ff */
[--C-:B------:R-:W-:Y:S02]  /*c0e0*/  IMAD.MOV R17, RZ, RZ, -R2.reuse ;  /* 0x000000ffff117224 */ /* 0x100fe400078e0a02 */
[----:B------:R-:W-:Y:S02]  /*c0f0*/  IMAD.MOV.U32 R18, RZ, RZ, R2 ;  /* 0x000000ffff127224 */ /* 0x000fe400078e0002 */
[----:B------:R-:W-:Y:S01]  /*c100*/  IMAD R17, R0, R17, R9 ;  /* 0x0000001100117224 */ /* 0x000fe200078e0209 */
[----:B------:R-:W-:Y:S06]  /*c110*/  BRA `(.L_x_165) ;  /* 0x00000000000c7947 */ /* 0x000fec0003800000 */
.L_x_160:
[----:B------:R-:W-:Y:S01]  /*c120*/  IMAD.MOV.U32 R17, RZ, RZ, RZ ;  /* 0x000000ffff117224 */ /* 0x000fe200078e00ff */
[----:B------:R-:W-:Y:S01]  /*c130*/  MOV R16, UR6 ;  /* 0x0000000600107c02 */ /* 0x000fe20008000f00 */
[----:B------:R-:W-:-:S07]  /*c140*/  IMAD.MOV.U32 R18, RZ, RZ, RZ ;  /* 0x000000ffff127224 */ /* 0x000fce00078e00ff */
.L_x_165:
[----:B------:R-:W-:Y:S01]  /*c150*/  ISETP.NE.AND P0, PT, R27, RZ, PT ;  /* 0x000000ff1b00720c */ /* 0x000fe20003f05270 */
[----:B------:R0:W-:Y:S01]  /*c160*/  STL [R1+0xc], RZ ;  /* 0x00000cff01007387 */ /* 0x0001e20000100800 */
[----:B------:R-:W-:Y:S02]  /*c170*/  IMAD.MOV.U32 R24, RZ, RZ, 0x1 ;  /* 0x00000001ff187424 */ /* 0x000fe400078e00ff */
[----:B------:R-:W-:-:S09]  /*c180*/  IMAD.MOV.U32 R22, RZ, RZ, RZ ;  /* 0x000000ffff167224 */ /* 0x000fd200078e00ff */
[----:B------:R-:W1:Y:S01]  /*c190*/  @!P0 S2R R3, SR_CgaCtaId ;  /* 0x0000000000038919 */ /* 0x000e620000008800 */
[----:B------:R-:W-:-:S04]  /*c1a0*/  @!P0 MOV R0, 0x400 ;  /* 0x0000040000008802 */ /* 0x000fc80000000f00 */
[----:B-1----:R-:W-:-:S05]  /*c1b0*/  @!P0 LEA R0, R3, R0, 0x18 ;  /* 0x0000000003008211 */ /* 0x002fca00078ec0ff */
[----:B------:R0:W-:Y:S01]  /*c1c0*/  @!P0 STS.128 [R0+0x31cd0], R16 ;  /* 0x031cd01000008388 */ /* 0x0001e20000000c00 */
[----:B------:R-:W-:Y:S06]  /*c1d0*/  BAR.ARV 0x5, 0x1a0 ;  /* 0x0146800000007b1d */ /* 0x000fec0000002000 */
[----:B------:R-:W-:-:S13]  /*c1e0*/  ISETP.GE.AND P0, PT, R19, UR5, PT ;  /* 0x0000000513007c0c */ /* 0x000fda000bf06270 */
[----:B------:R-:W-:Y:S05]  /*c1f0*/  @P0 BRA `(.L_x_166) ;  /* 0x0000003800100947 */ /* 0x000fea0003800000 */
[----:B------:R1:W-:Y:S01]  /*c200*/  STL [R1+0xc], RZ ;  /* 0x00000cff01007387 */ /* 0x0003e20000100800 */
[----:B------:R-:W-:Y:S01]  /*c210*/  IMAD.MOV.U32 R24, RZ, RZ, 0x1 ;  /* 0x00000001ff187424 */ /* 0x000fe200078e00ff */
[----:B------:R-:W-:Y:S01]  /*c220*/  ULDC UR36, c[0x0][0xc] ;  /* 0x0000030000247ab9 */ /* 0x000fe20000000800 */
[----:B------:R-:W-:Y:S01]  /*c230*/  IMAD.MOV.U32 R22, RZ, RZ, RZ ;  /* 0x000000ffff167224 */ /* 0x000fe200078e00ff */
[----:B------:R-:W-:-:S06]  /*c240*/  ULDC.64 UR38, c[0x0][0x198] ;  /* 0x0000660000267ab9 */ /* 0x000fcc0000000a00 */
.L_x_231:
[----:B--2---:R-:W2:Y:S02]  /*c250*/  LDC.64 R28, c[0x0][0xc60] ;  /* 0x00031800ff1c7b82 */ /* 0x004ea40000000a00 */
[----:B--2---:R-:W-:-:S06]  /*c260*/  IMAD.WIDE R28, R19, 0x4, R28 ;  /* 0x00000004131c7825 */ /* 0x004fcc00078e021c */
[----:B------:R-:W2:Y:S01]  /*c270*/  LDG.E R28, desc[UR60][R28.64] ;  /* 0x0000003c1c1c7981 */ /* 0x000ea2000c1e1900 */
[----:B------:R-:W-:Y:S05]  /*c280*/  YIELD ;  /* 0x0000000000007946 */ /* 0x000fea0003800000 */
[----:B------:R-:W-:Y:S01]  /*c290*/  ULDC.64 UR4, c[0x0][0xa28] ;  /* 0x00028a0000047ab9 */ /* 0x000fe20000000a00 */
[----:B------:R-:W-:Y:S01]  /*c2a0*/  IMAD.MOV.U32 R23, RZ, RZ, RZ ;  /* 0x000000ffff177224 */ /* 0x000fe200078e00ff */
[----:B------:R-:W-:-:S04]  /*c2b0*/  ISETP.NE.U32.AND P0, PT, RZ, UR4, PT ;  /* 0x00000004ff007c0c */ /* 0x000fc8000bf05070 */
[----:B------:R-:W-:Y:S02]  /*c2c0*/  ISETP.NE.AND.EX P0, PT, RZ, UR5, PT, P0 ;  /* 0x00000005ff007c0c */ /* 0x000fe4000bf05300 */
[----:B0-----:R-:W-:Y:S02]  /*c2d0*/  MOV R0, RZ ;  /* 0x000000ff00007202 */ /* 0x001fe40000000f00 */
[----:B--2---:R-:W-:-:S09]  /*c2e0*/  SHF.R.S32.HI R5, RZ, 0x1f, R28 ;  /* 0x0000001fff057819 */ /* 0x004fd2000001141c */
[----:B------:R-:W-:-:S04]  /*c2f0*/  @P0 LEA R2, P1, R28, UR4, 0x2 ;  /* 0x000000041c020c11 */ /* 0x000fc8000f8210ff */
[----:B------:R-:W-:Y:S01]  /*c300*/  @P0 LEA.HI.X R3, R28, UR5, R5, 0x2, P1 ;  /* 0x000000051c030c11 */ /* 0x000fe200088f1405 */
[----:B------:R-:W-:-:S04]  /*c310*/  ULDC.64 UR4, c[0x0][0xa00] ;  /* 0x0002800000047ab9 */ /* 0x000fc80000000a00 */
[----:B------:R0:W5:Y:S01]  /*c320*/  @P0 LDG.E R23, desc[UR60][R2.64] ;  /* 0x0000003c02170981 */ /* 0x000162000c1e1900 */
[----:B------:R-:W-:-:S04]  /*c330*/  ISETP.NE.U32.AND P0, PT, RZ, UR4, PT ;  /* 0x00000004ff007c0c */ /* 0x000fc8000bf05070 */
[----:B------:R-:W-:-:S13]  /*c340*/  ISETP.NE.AND.EX P0, PT, RZ, UR5, PT, P0 ;  /* 0x00000005ff007c0c */ /* 0x000fda000bf05300 */
[----:B0-----:R-:W-:-:S04]  /*c350*/  @P0 LEA R2, P1, R28, UR4, 0x2 ;  /* 0x000000041c020c11 */ /* 0x001fc8000f8210ff */
[----:B------:R-:W-:Y:S01]  /*c360*/  @P0 LEA.HI.X R3, R28, UR5, R5, 0x2, P1 ;  /* 0x000000051c030c11 */ /* 0x000fe200088f1405 */
[----:B------:R-:W-:-:S04]  /*c370*/  ULDC.64 UR4, c[0x0][0xa20] ;  /* 0x0002880000047ab9 */ /* 0x000fc80000000a00 */
[----:B------:R-:W2:Y:S01]  /*c380*/  @P0 LDG.E R0, desc[UR60][R2.64] ;  /* 0x0000003c02000981 */ /* 0x000ea2000c1e1900 */
[----:B------:R-:W-:Y:S01]  /*c390*/  ISETP.NE.U32.AND P0, PT, RZ, UR4, PT ;  /* 0x00000004ff007c0c */ /* 0x000fe2000bf05070 */
[----:B------:R-:W-:-:S03]  /*c3a0*/  IMAD.SHL.U32 R6, R28, 0x4, RZ ;  /* 0x000000041c067824 */ /* 0x000fc600078e00ff */
[----:B------:R-:W-:-:S13]  /*c3b0*/  ISETP.NE.AND.EX P0, PT, RZ, UR5, PT, P0 ;  /* 0x00000005ff007c0c */ /* 0x000fda000bf05300 */
[----:B------:R-:W-:Y:S01]  /*c3c0*/  @P0 IADD3 R4, P1, R6, UR4, RZ ;  /* 0x0000000406040c10 */ /* 0x000fe2000ff3e0ff */
[----:B--2---:R0:W-:Y:S04]  /*c3d0*/  STL [R1+0x10], R0 ;  /* 0x0000100001007387 */ /* 0x0041e80000100800 */
[----:B------:R2:W-:Y:S01]  /*c3e0*/  STL [R1], R6 ;  /* 0x0000000601007387 */ /* 0x0005e20000100800 */
[----:B0-----:R-:W-:-:S04]  /*c3f0*/  SHF.L.U64.HI R0, R28, 0x2, R5 ;  /* 0x000000021c007819 */ /* 0x001fc80000010205 */
[----:B------:R-:W-:Y:S01]  /*c400*/  @P0 IADD3.X R5, R0, UR5, RZ, P1, !PT ;  /* 0x0000000500050c10 */ /* 0x000fe20008ffe4ff */
[----:B------:R-:W-:Y:S01]  /*c410*/  ULDC.64 UR4, c[0x0][0xa08] ;  /* 0x0002820000047ab9 */ /* 0x000fe20000000a00 */
[----:B------:R0:W-:Y:S01]  /*c420*/  STL [R1+0x4], R0 ;  /* 0x0000040001007387 */ /* 0x0001e20000100800 */
[----:B------:R-:W-:Y:S01]  /*c430*/  IADD3 R2, P1, R6, UR4, RZ ;  /* 0x0000000406027c10 */ /* 0x000fe2000ff3e0ff */
[----:B--2---:R-:W-:-:S03]  /*c440*/  IMAD.MOV.U32 R6, RZ, RZ, RZ ;  /* 0x000000ffff067224 */ /* 0x004fc600078e00ff */
[----:B------:R-:W-:Y:S02]  /*c450*/  IADD3.X R3, R0, UR5, RZ, P1, !PT ;  /* 0x0000000500037c10 */ /* 0x000fe40008ffe4ff */
[----:B------:R-:W-:-:S04]  /*c460*/  ISETP.NE.U32.AND P1, PT, RZ, UR4, PT ;  /* 0x00000004ff007c0c */ /* 0x000fc8000bf25070 */
[----:B------:R-:W-:Y:S01]  /*c470*/  ISETP.NE.AND.EX P1, PT, RZ, UR5, PT, P1 ;  /* 0x00000005ff007c0c */ /* 0x000fe2000bf25310 */
[----:B------:R-:W-:Y:S02]  /*c480*/  ULDC.64 UR4, c[0x0][0x3f8] ;  /* 0x0000fe0000047ab9 */ /* 0x000fe40000000a00 */
[----:B------:R-:W-:-:S03]  /*c490*/  UISETP.NE.U32.AND UP0, UPT, UR4, URZ, UPT ;  /* 0x0000003f0400728c */ /* 0x000fc6000bf05070 */
[----:B------:R-:W-:Y:S01]  /*c4a0*/  ULDC UR4, c[0x0][0x404] ;  /* 0x0001010000047ab9 */ /* 0x000fe20000000800 */
[----:B------:R-:W-:-:S03]  /*c4b0*/  UISETP.NE.AND.EX UP0, UPT, UR5, URZ, UPT, UP0 ;  /* 0x0000003f0500728c */ /* 0x000fc6000bf05300 */
[----:B------:R-:W-:Y:S01]  /*c4c0*/  ULDC UR5, c[0x0][0x2e0] ;  /* 0x0000b80000057ab9 */ /* 0x000fe20000000800 */
[----:B------:R-:W-:Y:S02]  /*c4d0*/  USEL UR4, UR4, 0x1, UP0 ;  /* 0x0000000104047887 */ /* 0x000fe40008000000 */
[----:B------:R2:W5:Y:S02]  /*c4e0*/  @P1 LDG.E R6, desc[UR60][R2.64] ;  /* 0x0000003c02061981 */ /* 0x000564000c1e1900 */
[----:B------:R-:W-:-:S06]  /*c4f0*/  UIMAD UR4, UR4, UR5, URZ ;  /* 0x00000005040472a4 */ /* 0x000fcc000f8e023f */
[----:B0-----:R-:W-:-:S06]  /*c500*/  IMAD.U32 R0, RZ, RZ, UR4 ;  /* 0x00000004ff007e24 */ /* 0x001fcc000f8e00ff */
[----:B------:R2:W5:Y:S01]  /*c510*/  @P0 LDG.E R0, desc[UR60][R4.64] ;  /* 0x0000003c04000981 */ /* 0x000562000c1e1900 */
[----:B------:R-:W-:Y:S05]  /*c520*/  @P0 BRA `(.L_x_167) ;  /* 0x0000000000100947 */ /* 0x000fea0003800000 */
[----:B------:R-:W-:Y:S05]  /*c530*/  @!P1 BRA `(.L_x_167) ;  /* 0x00000000000c9947 */ /* 0x000fea0003800000 */
[----:B--2---:R-:W2:Y:S04]  /*c540*/  LDG.E R5, desc[UR60][R2.64] ;  /* 0x0000003c02057981 */ /* 0x004ea8000c1e1900 */
[----:B-----5:R-:W2:Y:S02]  /*c550*/  LDG.E R0, desc[UR60][R2.64+0x4] ;  /* 0x0000043c02007981 */ /* 0x020ea4000c1e1900 */
[----:B--2---:R-:W-:-:S07]  /*c560*/  IMAD.IADD R0, R0, 0x1, -R5 ;  /* 0x0000000100007824 */ /* 0x004fce00078e0a05 */
.L_x_167:
[----:B--2--5:R-:W-:Y:S01]  /*c570*/  IMAD.IADD R2, R0, 0x1, -R23 ;  /* 0x0000000100027824 */ /* 0x024fe200078e0a17 */
[----:B------:R-:W-:Y:S01]  /*c580*/  BSSY B6, `(.L_x_168) ;  /* 0x00002b4000067945 */ /* 0x000fe20003800000 */
[----:B------:R-:W-:Y:S02]  /*c590*/  IADD3 R23, R6, R23, RZ ;  /* 0x0000001706177210 */ /* 0x000fe40007ffe0ff */
[C---:B------:R-:W-:Y:S01]  /*c5a0*/  VIADD R0, R2.reuse, 0x8f ;  /* 0x0000008f02007836 */ /* 0x040fe20000000000 */
[----:B------:R0:W-:Y:S01]  /*c5b0*/  STL [R1+0x8], R2 ;  /* 0x0000080201007387 */ /* 0x0001e20000100800 */
[----:B------:R-:W-:Y:S02]  /*c5c0*/  ISETP.GT.AND P0, PT, R2, RZ, PT ;  /* 0x000000ff0200720c */ /* 0x000fe40003f04270 */
[----:B------:R-:W-:-:S05]  /*c5d0*/  IMAD.HI R0, R0, 0x38e38e39, RZ ;  /* 0x38e38e3900007827 */ /* 0x000fca00078e02ff */
[----:B------:R-:W-:-:S04]  /*c5e0*/  SHF.R.U32.HI R29, RZ, 0x1f, R0 ;  /* 0x0000001fff1d7819 */ /* 0x000fc80000011600 */
[----:B------:R-:W-:Y:S02]  /*c5f0*/  LEA.HI.SX32 R29, R0, R29, 0x1b ;  /* 0x0000001d001d7211 */ /* 0x000fe400078fdaff */
[----:B0-----:R-:W-:Y:S05]  /*c600*/  @P0 BRA `(.L_x_169) ;  /* 0x00000000003c0947 */ /* 0x001fea0003800000 */
[----:B------:R-:W-:-:S13]  /*c610*/  ISETP.NE.AND P1, PT, R27, RZ, PT ;  /* 0x000000ff1b00720c */ /* 0x000fda0003f25270 */
[----:B------:R-:W-:Y:S05]  /*c620*/  @P1 BRA `(.L_x_170) ;  /* 0x0000002800a41947 */ /* 0x000fea0003800000 */
[----:B------:R-:W0:Y:S01]  /*c630*/  S2R R7, SR_LANEID ;  /* 0x0000000000077919 */ /* 0x000e220000000000 */
[----:B------:R-:W-:Y:S01]  /*c640*/  VOTEU.ANY UR4, UPT, PT ;  /* 0x0000000000047886 */ /* 0x000fe200038e0100 */
[----:B------:R-:W2:Y:S01]  /*c650*/  LDC.64 R2, c[0x0][0xc38] ;  /* 0x00030e00ff027b82 */ /* 0x000ea20000000a00 */
[----:B------:R-:W0:Y:S08]  /*c660*/  FLO.U32 R0, UR4 ;  /* 0x0000000400007d00 */ /* 0x000e3000080e0000 */
[----:B------:R-:W2:Y:S01]  /*c670*/  POPC R5, UR4 ;  /* 0x0000000400057d09 */ /* 0x000ea20008000000 */
[----:B0-----:R-:W-:-:S13]  /*c680*/  ISETP.EQ.U32.AND P0, PT, R0, R7, PT ;  /* 0x000000070000720c */ /* 0x001fda0003f02070 */
[----:B--2---:R-:W2:Y:S01]  /*c690*/  @P0 ATOMG.E.ADD.STRONG.GPU PT, R3, desc[UR60][R2.64], R5 ;  /* 0x00000005020309a8 */ /* 0x004ea200081ee1fc */
[----:B------:R-:W0:Y:S02]  /*c6a0*/  S2R R4, SR_LTMASK ;  /* 0x0000000000047919 */ /* 0x000e240000003900 */
[----:B0-----:R-:W-:-:S04]  /*c6b0*/  LOP3.LUT R4, R4, UR4, RZ, 0xc0, !PT ;  /* 0x0000000404047c12 */ /* 0x001fc8000f8ec0ff */
[----:B------:R-:W0:Y:S01]  /*c6c0*/  POPC R7, R4 ;  /* 0x0000000400077309 */ /* 0x000e220000000000 */
[----:B--2---:R-:W0:Y:S02]  /*c6d0*/  SHFL.IDX PT, R0, R3, R0, 0x1f ;  /* 0x00001f0003007589 */ /* 0x004e2400000e0000 */
[----:B0-----:R-:W-:Y:S01]  /*c6e0*/  IADD3 R16, R0, UR36, R7 ;  /* 0x0000002400107c10 */ /* 0x001fe2000fffe007 */
[----:B------:R-:W-:Y:S06]  /*c6f0*/  BRA `(.L_x_170) ;  /* 0x0000002800707947 */ /* 0x000fec0003800000 */
.L_x_169:
[----:B------:R-:W0:Y:S01]  /*c700*/  S2R R3, SR_CgaCtaId ;  /* 0x0000000000037919 */ /* 0x000e220000008800 */
[----:B------:R-:W-:-:S04]  /*c710*/  MOV R26, 0x400 ;  /* 0x00000400001a7802 */ /* 0x000fc80000000f00 */
[----:B0-----:R-:W-:-:S05]  /*c720*/  LEA R26, R3, R26, 0x18 ;  /* 0x0000001a031a7211 */ /* 0x001fca00078ec0ff */
[----:B------:R-:W-:-:S05]  /*c730*/  VIADD R0, R26, 0x16a00 ;  /* 0x00016a001a007836 */ /* 0x000fca0000000000 */
[----:B------:R-:W-:-:S13]  /*c740*/  LOP3.LUT P0, RZ, R0, 0x1bf, RZ, 0xc0, !PT ;  /* 0x000001bf00ff7812 */ /* 0x000fda000780c0ff */
[----:B------:R-:W-:Y:S05]  /*c750*/  @!P0 BRA `(.L_x_171) ;  /* 0x0000000000408947 */ /* 0x000fea0003800000 */
[----:B------:R-:W-:Y:S01]  /*c760*/  MOV R2, 0x0 ;  /* 0x0000000000027802 */ /* 0x000fe20000000f00 */
[----:B------:R-:W-:Y:S01]  /*c770*/  ULDC.64 UR6, c[0x4][0xa8] ;  /* 0x01002a0000067ab9 */ /* 0x000fe20000000a00 */
[----:B------:R-:W-:Y:S01]  /*c780*/  ULDC.64 UR8, c[0x4][0xb0] ;  /* 0x01002c0000087ab9 */ /* 0x000fe20000000a00 */
[----:B------:R-:W-:Y:S01]  /*c790*/  ULDC.64 UR4, c[0x4][0x8] ;  /* 0x0100020000047ab9 */ /* 0x000fe20000000a00 */
[----:B------:R-:W-:Y:S01]  /*c7a0*/  IMAD.U32 R4, RZ, RZ, UR6 ;  /* 0x00000006ff047e24 */ /* 0x000fe2000f8e00ff */
[----:B------:R-:W-:Y:S01]  /*c7b0*/  MOV R11, UR5 ;  /* 0x00000005000b7c02 */ /* 0x000fe20008000f00 */
[----:B------:R-:W0:Y:S01]  /*c7c0*/  LDC.64 R2, c[0x4][R2] ;  /* 0x0100000002027b82 */ /* 0x000e220000000a00 */
[----:B------:R-:W-:Y:S02]  /*c7d0*/  IMAD.U32 R5, RZ, RZ, UR7 ;  /* 0x00000007ff057e24 */ /* 0x000fe4000f8e00ff */
[----:B------:R-:W-:Y:S02]  /*c7e0*/  IMAD.U32 R6, RZ, RZ, UR8 ;  /* 0x00000008ff067e24 */ /* 0x000fe4000f8e00ff */
[----:B------:R-:W-:-:S02]  /*c7f0*/  IMAD.U32 R7, RZ, RZ, UR9 ;  /* 0x00000009ff077e24 */ /* 0x000fc4000f8e00ff */
[----:B------:R-:W-:Y:S02]  /*c800*/  IMAD.U32 R10, RZ, RZ, UR4 ;  /* 0x00000004ff0a7e24 */ /* 0x000fe4000f8e00ff */
[----:B------:R-:W-:Y:S02]  /*c810*/  IMAD.MOV.U32 R8, RZ, RZ, 0x70 ;  /* 0x00000070ff087424 */ /* 0x000fe400078e00ff */
[----:B------:R-:W-:Y:S02]  /*c820*/  IMAD.MOV.U32 R12, RZ, RZ, 0x1 ;  /* 0x00000001ff0c7424 */ /* 0x000fe400078e00ff */
[----:B------:R-:W-:-:S07]  /*c830*/  IMAD.MOV.U32 R13, RZ, RZ, RZ ;  /* 0x000000ffff0d7224 */ /* 0x000fce00078e00ff */
[----:B------:R-:W-:-:S07]  /*c840*/  LEPC R20, `(.L_x_171) ;  /* 0x000000001014794e */ /* 0x000fce0000000000 */
[----:B01----:R-:W-:Y:S05]  /*c850*/  CALL.ABS.NOINC R2 ;  /* 0x0000000002007343 */ /* 0x003fea0003c00000 */
.L_x_171:
        /* <DEDUP_REMOVED lines=10> */
[----:B------:R-:W-:Y:S02]  /*c900*/  IMAD.U32 R5, RZ, RZ, UR7 ;  /* 0x00000007ff057e24 */ /* 0x000fe4000f8e00ff */
[----:B------:R-:W-:Y:S02]  /*c910*/  IMAD.U32 R7, RZ, RZ, UR9 ;  /* 0x00000009ff077e24 */ /* 0x000fe4000f8e00ff */
[----:B------:R-:W-:-:S02]  /*c920*/  IMAD.U32 R10, RZ, RZ, UR4 ;  /* 0x00000004ff0a7e24 */ /* 0x000fc4000f8e00ff */
[----:B------:R-:W-:Y:S02]  /*c930*/  IMAD.U32 R11, RZ, RZ, UR5 ;  /* 0x00000005ff0b7e24 */ /* 0x000fe4000f8e00ff */
[----:B------:R-:W-:Y:S02]  /*c940*/  IMAD.MOV.U32 R8, RZ, RZ, 0x70 ;  /* 0x00000070ff087424 */ /* 0x000fe400078e00ff */
[----:B------:R-:W-:Y:S02]  /*c950*/  IMAD.MOV.U32 R12, RZ, RZ, 0x1 ;  /* 0x00000001ff0c7424 */ /* 0x000fe400078e00ff */
[----:B0-----:R-:W-:-:S07]  /*c960*/  IMAD.MOV.U32 R13, RZ, RZ, RZ ;  /* 0x000000ffff0d7224 */ /* 0x001fce00078e00ff */
[----:B------:R-:W-:-:S07]  /*c970*/  LEPC R20, `(.L_x_173) ;  /* 0x000000001014794e */ /* 0x000fce0000000000 */
[----:B-12---:R-:W-:Y:S05]  /*c980*/  CALL.ABS.NOINC R2 ;  /* 0x0000000002007343 */ /* 0x006fea0003c00000 */
.L_x_173:
[----:B------:R-:W-:Y:S01]  /*c990*/  MOV R2, 0x0 ;  /* 0x0000000000027802 */ /* 0x000fe20000000f00 */
[----:B------:R-:W-:Y:S01]  /*c9a0*/  ULDC.64 UR6, c[0x4][0xa8] ;  /* 0x01002a0000067ab9 */ /* 0x000fe20000000a00 */
[----:B------:R-:W-:Y:S01]  /*c9b0*/  ULDC.64 UR8, c[0x4][0xb0] ;  /* 0x01002c0000087ab9 */ /* 0x000fe20000000a00 */
[----:B------:R-:W-:Y:S01]  /*c9c0*/  ULDC.64 UR4, c[0x4][0x18] ;  /* 0x0100060000047ab9 */ /* 0x000fe20000000a00 */
[----:B------:R-:W-:Y:S01]  /*c9d0*/  MOV R4, UR6 ;  /* 0x0000000600047c02 */ /* 0x000fe20008000f00 */
[----:B------:R-:W-:Y:S01]  /*c9e0*/  IMAD.U32 R5, RZ, RZ, UR7 ;  /* 0x00000007ff057e24 */ /* 0x000fe2000f8e00ff */
[----:B------:R-:W0:Y:S01]  /*c9f0*/  LDC.64 R2, c[0x4][R2] ;  /* 0x0100000002027b82 */ /* 0x000e220000000a00 */
        /* <DEDUP_REMOVED lines=8> */
[----:B0-----:R-:W-:Y:S05]  /*ca80*/  CALL.ABS.NOINC R2 ;  /* 0x0000000002007343 */ /* 0x001fea0003c00000 */
.L_x_172:
[----:B------:R-:W2:Y:S01]  /*ca90*/  LDL.LU R2, [R1] ;  /* 0x0000000001027983 */ /* 0x000ea20000300800 */
[----:B------:R-:W-:Y:S01]  /*caa0*/  ULDC.64 UR4, c[0x0][0x9f8] ;  /* 0x00027e0000047ab9 */ /* 0x000fe20000000a00 */
[----:B------:R-:W0:Y:S02]  /*cab0*/  LDC R0, c[0x0][0x428] ;  /* 0x00010a00ff007b82 */ /* 0x000e240000000800 */
[----:B------:R-:W3:Y:S04]  /*cac0*/  LDL.LU R21, [R1+0x4] ;  /* 0x0000040001157983 */ /* 0x000ee80000300800 */
[----:B------:R-:W4:Y:S01]  /*cad0*/  LDL.LU R20, [R1+0x10] ;  /* 0x0000100001147983 */ /* 0x000f220000300800 */
[----:B------:R-:W-:Y:S01]  /*cae0*/  ISETP.NE.U32.AND P0, PT, RZ, UR4, PT ;  /* 0x00000004ff007c0c */ /* 0x000fe2000bf05070 */
[----:B------:R-:W-:-:S03]  /*caf0*/  IMAD.MOV.U32 R6, RZ, RZ, R28 ;  /* 0x000000ffff067224 */ /* 0x000fc600078e001c */
[----:B------:R-:W-:Y:S02]  /*cb00*/  ISETP.NE.AND.EX P0, PT, RZ, UR5, PT, P0 ;  /* 0x00000005ff007c0c */ /* 0x000fe4000bf05300 */
[----:B------:R-:W-:-:S13]  /*cb10*/  ISETP.NE.AND P6, PT, R27, RZ, PT ;  /* 0x000000ff1b00720c */ /* 0x000fda0003fc5270 */
[----:B------:R-:W-:-:S05]  /*cb20*/  VOTEU.ALL UP1, P6 ;  /* 0x00000000003f7886 */ /* 0x000fca0003020000 */
[----:B------:R-:W-:-:S04]  /*cb30*/  @!UP1 UIADD3 UR8, UP0, UR38, 0x270, URZ ;  /* 0x0000027026089890 */ /* 0x000fc8000ff1e03f */
[----:B------:R-:W-:-:S03]  /*cb40*/  @!UP1 UIADD3.X UR9, URZ, UR39, URZ, UP0, !UPT ;  /* 0x000000273f099290 */ /* 0x000fc600087fe43f */
[----:B------:R-:W-:Y:S01]  /*cb50*/  VOTEU.ALL UP0, P6 ;  /* 0x00000000003f7886 */ /* 0x000fe20003000000 */
[----:B--2---:R-:W-:-:S04]  /*cb60*/  @P0 IADD3 R2, P1, R2, UR4, RZ ;  /* 0x0000000402020c10 */ /* 0x004fc8000ff3e0ff */
[----:B---3--:R-:W-:Y:S01]  /*cb70*/  @P0 IADD3.X R3, R21, UR5, RZ, P1, !PT ;  /* 0x0000000515030c10 */ /* 0x008fe20008ffe4ff */
[----:B------:R-:W-:-:S04]  /*cb80*/  ULDC.64 UR4, c[0x0][0xa00] ;  /* 0x0002800000047ab9 */ /* 0x000fc80000000a00 */
[----:B------:R2:W5:Y:S01]  /*cb90*/  @P0 LDG.E R6, desc[UR60][R2.64] ;  /* 0x0000003c02060981 */ /* 0x000562000c1e1900 */
[----:B0-----:R-:W-:Y:S01]  /*cba0*/  ISETP.NE.AND P0, PT, R0, 0x1, PT ;  /* 0x000000010000780c */ /* 0x001fe20003f05270 */
[----:B------:R-:W-:Y:S01]  /*cbb0*/  IMAD.MOV.U32 R0, RZ, RZ, R18 ;  /* 0x000000ffff007224 */ /* 0x000fe200078e0012 */
[----:B------:R-:W-:Y:S01]  /*cbc0*/  PLOP3.LUT P1, PT, P6, PT, PT, 0x8, 0x0 ;  /* 0x000000000000781c */ /* 0x000fe2000372e170 */
[----:B----4-:R-:W-:-:S10]  /*cbd0*/  IMAD R17, R17, 0xc0, R20 ;  /* 0x000000c011117824 */ /* 0x010fd400078e0214 */
[----:B------:R-:W0:Y:S08]  /*cbe0*/  @P0 LDC R5, c[0x0][0x42c] ;  /* 0x00010b00ff050b82 */ /* 0x000e300000000800 */
[----:B------:R-:W3:Y:S01]  /*cbf0*/  @P0 LDC R7, c[0x0][0x430] ;  /* 0x00010c00ff070b82 */ /* 0x000ee20000000800 */
[----:B0-----:R-:W-:-:S05]  /*cc00*/  @P0 IMAD.HI.U32 R4, R18, R5, RZ ;  /* 0x0000000512040227 */ /* 0x001fca00078e00ff */
[----:B---3--:R-:W-:Y:S02]  /*cc10*/  @P0 SHF.R.U32.HI R0, RZ, R7, R4 ;  /* 0x00000007ff000219 */ /* 0x008fe40000011604 */
[----:B------:R-:W-:-:S04]  /*cc20*/  ISETP.NE.U32.AND P0, PT, RZ, UR4, PT ;  /* 0x00000004ff007c0c */ /* 0x000fc8000bf05070 */
[----:B------:R-:W-:-:S04]  /*cc30*/  ISETP.NE.AND.EX P0, PT, RZ, UR5, PT, P0 ;  /* 0x00000005ff007c0c */ /* 0x000fc8000bf05300 */
[----:B--2---:R-:W-:-:S09]  /*cc40*/  SEL R9, R28, RZ, !P0 ;  /* 0x000000ff1c097207 */ /* 0x004fd20004000000 */
.L_x_174:
        /* <DEDUP_REMOVED lines=9> */
[----:B0-----:R-:W-:Y:S05]  /*cce0*/  @P1 BRA.U.ANY `(.L_x_174) ;  /* 0xfffffffd00d81947 */ /* 0x001fea000393ffff */
[----:B------:R-:W-:Y:S01]  /*ccf0*/  ISETP.NE.AND P2, PT, R27, RZ, PT ;  /* 0x000000ff1b00720c */ /* 0x000fe20003f45270 */
[----:B------:R-:W-:-:S03]  /*cd00*/  UMOV UR4, 0x20 ;  /* 0x0000002000047882 */ /* 0x000fc60000000000 */
[----:B------:R-:W-:-:S09]  /*cd10*/  PLOP3.LUT P1, PT, P2, PT, PT, 0x8, 0x0 ;  /* 0x000000000000781c */ /* 0x000fd2000172e170 */
[----:B------:R-:W-:-:S05]  /*cd20*/  VOTEU.ALL UP0, P2 ;  /* 0x00000000003f7886 */ /* 0x000fca0001000000 */
.L_x_175:
        /* <DEDUP_REMOVED lines=13> */
.L_x_176:
        /* <DEDUP_REMOVED lines=9> */
[----:B------:R-:W0:Y:S01]  /*ce90*/  LDC.64 R2, c[0x0][0x3f8] ;  /* 0x0000fe00ff027b82 */ /* 0x000e220000000a00 */
[----:B------:R-:W-:Y:S02]  /*cea0*/  ULDC.64 UR4, c[0x0][0xa08] ;  /* 0x0002820000047ab9 */ /* 0x000fe40000000a00 */
[----:B0-----:R-:W-:Y:S01]  /*ceb0*/  LOP3.LUT P0, RZ, R2, UR4, RZ, 0xfc, !PT ;  /* 0x0000000402ff7c12 */ /* 0x001fe2000f80fcff */
[----:B------:R-:W-:-:S03]  /*cec0*/  UMOV UR4, 0xffffffff ;  /* 0xffffffff00047882 */ /* 0x000fc60000000000 */
[----:B------:R-:W-:-:S04]  /*ced0*/  LOP3.LUT P0, RZ, R3, UR5, RZ, 0xfc, P0 ;  /* 0x0000000503ff7c12 */ /* 0x000fc8000800fcff */
[----:B-----5:R-:W-:Y:S01]  /*cee0*/  SEL R7, R6, RZ, !P0 ;  /* 0x000000ff06077207 */ /* 0x020fe20004000000 */
[----:B------:R-:W-:Y:S08]  /*cef0*/  BRA.DIV UR4, `(.L_x_177) ;  /* 0x00000032042c7947 */ /* 0x000ff0000b800000 */
.L_x_247:
[----:B------:R-:W-:Y:S01]  /*cf00*/  UMOV UR4, 0xffffffff ;  /* 0xffffffff00047882 */ /* 0x000fe20000000000 */
[----:B------:R-:W-:Y:S01]  /*cf10*/  SHF.R.S32.HI R8, RZ, 0x1f, R6 ;  /* 0x0000001fff087819 */ /* 0x000fe20000011406 */
[----:B------:R-:W-:Y:S01]  /*cf20*/  VIADD R10, R29, 0xffffffff ;  /* 0xffffffff1d0a7836 */ /* 0x000fe20000000000 */
[----:B------:R-:W-:Y:S06]  /*cf30*/  BRA.DIV UR4, `(.L_x_178) ;  /* 0x0000003204507947 */ /* 0x000fec000b800000 */
[----:B------:R-:W-:-:S13]  /*cf40*/  ELECT P6, URZ, PT ;  /* 0x00000000003f782f */ /* 0x000fda00038c0000 */
.L_x_250:
[----:B------:R-:W-:Y:S05]  /*cf50*/  @!P6 BRA `(.L_x_179) ;  /* 0x0000000000fce947 */ /* 0x000fea0003800000 */
[----:B------:R-:W-:Y:S01]  /*cf60*/  ISETP.NE.U32.AND P0, PT, R2, RZ, PT ;  /* 0x000000ff0200720c */ /* 0x000fe20003f05070 */
[----:B------:R-:W-:-:S03]  /*cf70*/  IMAD.MOV.U32 R25, RZ, RZ, R10 ;  /* 0x000000ffff197224 */ /* 0x000fc600078e000a */
[----:B------:R-:W-:-:S13]  /*cf80*/  ISETP.NE.AND.EX P0, PT, R3, RZ, PT, P0 ;  /* 0x000000ff0300720c */ /* 0x000fda0003f05300 */
[----:B------:R-:W-:Y:S05]  /*cf90*/  @!P0 BRA `(.L_x_180) ;  /* 0x0000000000488947 */ /* 0x000fea0003800000 */
[----:B------:R-:W0:Y:S01]  /*cfa0*/  LDC R25, c[0x0][0x41c] ;  /* 0x00010700ff197b82 */ /* 0x000e220000000800 */
[----:B------:R-:W-:Y:S01]  /*cfb0*/  IMAD.MOV.U32 R7, RZ, RZ, R10 ;  /* 0x000000ffff077224 */ /* 0x000fe200078e000a */
[----:B------:R-:W-:Y:S02]  /*cfc0*/  ULDC.64 UR4, c[0x0][0x408] ;  /* 0x0001020000047ab9 */ /* 0x000fe40000000a00 */
[----:B------:R-:W-:-:S04]  /*cfd0*/  IMAD R11, R8, UR4, RZ ;  /* 0x00000004080b7c24 */ /* 0x000fc8000f8e02ff */
[----:B------:R-:W-:Y:S01]  /*cfe0*/  IMAD R11, R6, UR5, R11 ;  /* 0x00000005060b7c24 */ /* 0x000fe2000f8e020b */
[----:B0-----:R-:W-:-:S13]  /*cff0*/  ISETP.NE.AND P0, PT, R25, 0x1, PT ;  /* 0x000000011900780c */ /* 0x001fda0003f05270 */
[----:B------:R-:W0:Y:S02]  /*d000*/  @P0 LDC.64 R4, c[0x0][0x420] ;  /* 0x00010800ff040b82 */ /* 0x000e240000000a00 */
[----:B0-----:R-:W-:-:S05]  /*d010*/  @P0 IMAD.HI.U32 R4, R10, R4, RZ ;  /* 0x000000040a040227 */ /* 0x001fca00078e00ff */
[----:B------:R-:W-:-:S04]  /*d020*/  @P0 SHF.R.U32.HI R7, RZ, R5, R4 ;  /* 0x00000005ff070219 */ /* 0x000fc80000011604 */
[----:B------:R-:W-:Y:S02]  /*d030*/  SHF.R.S32.HI R5, RZ, 0x1f, R7 ;  /* 0x0000001fff057819 */ /* 0x000fe40000011407 */
[----:B------:R-:W-:-:S05]  /*d040*/  MOV R4, R7 ;  /* 0x0000000700047202 */ /* 0x000fca0000000f00 */
[----:B------:R-:W-:-:S04]  /*d050*/  IMAD.WIDE.U32 R4, R6, UR4, R4 ;  /* 0x0000000406047c25 */ /* 0x000fc8000f8e0004 */
[----:B------:R-:W-:Y:S01]  /*d060*/  IMAD.IADD R5, R5, 0x1, R11 ;  /* 0x0000000105057824 */ /* 0x000fe200078e020b */
[----:B------:R-:W-:-:S04]  /*d070*/  LEA R12, P0, R4, R2, 0x2 ;  /* 0x00000002040c7211 */ /* 0x000fc800078010ff */
[----:B------:R-:W-:Y:S01]  /*d080*/  LEA.HI.X R13, R4, R3, R5, 0x2, P0 ;  /* 0x00000003040d7211 */ /* 0x000fe200000f1405 */
[----:B------:R-:W-:-:S04]  /*d090*/  IMAD.MOV R4, RZ, RZ, -R7 ;  /* 0x000000ffff047224 */ /* 0x000fc800078e0a07 */
[----:B------:R0:W5:Y:S01]  /*d0a0*/  LDG.E R7, desc[UR60][R12.64] ;  /* 0x0000003c0c077981 */ /* 0x000162000c1e1900 */
[----:B------:R-:W-:-:S07]  /*d0b0*/  IMAD R25, R25, R4, R10 ;  /* 0x0000000419197224 */ /* 0x000fce00078e020a */
.L_x_180:
[----:B------:R-:W-:Y:S01]  /*d0c0*/  IMAD R5, R22, 0x8, R26 ;  /* 0x0000000816057824 */ /* 0x000fe200078e021a */
[----:B------:R-:W-:-:S04]  /*d0d0*/  SHF.L.U32 R4, R24, 0x1f, RZ ;  /* 0x0000001f18047819 */ /* 0x000fc800000006ff */
[----:B------:R-:W2:Y:S02]  /*d0e0*/  SYNCS.PHASECHK.TRANS64.TRYWAIT P0, [R5+URZ+0x31c40], R4 ;  /* 0x031c4004050075a7 */ /* 0x000ea4000800017f */
[----:B--2---:R-:W-:Y:S05]  /*d0f0*/  @!P0 BRA `(.L_x_181) ;  /* 0x0000003000008947 */ /* 0x004fea0003800000 */
.L_x_251:
[----:B------:R-:W3:Y:S02]  /*d100*/  S2R R11, SR_TID.X ;  /* 0x00000000000b7919 */ /* 0x000ee40000002100 */
[----:B---3--:R-:W-:-:S04]  /*d110*/  LOP3.LUT R11, R11, 0x7f, RZ, 0xc0, !PT ;  /* 0x0000007f0b0b7812 */ /* 0x008fc800078ec0ff */
[----:B------:R-:W-:-:S13]  /*d120*/  ISETP.NE.AND P0, PT, R11, RZ, PT ;  /* 0x000000ff0b00720c */ /* 0x000fda0003f05270 */
[----:B------:R-:W-:Y:S05]  /*d130*/  @P0 BRA `(.L_x_182) ;  /* 0x0000000000140947 */ /* 0x000fea0003800000 */
[----:B------:R-:W-:Y:S01]  /*d140*/  ISETP.NE.AND P1, PT, R27, RZ, PT ;  /* 0x000000ff1b00720c */ /* 0x000fe20003f25270 */
[----:B--2---:R-:W-:-:S04]  /*d150*/  IMAD.MOV.U32 R4, RZ, RZ, 0x6c00 ;  /* 0x00006c00ff047424 */ /* 0x004fc800078e00ff */
[----:B------:R3:W-:Y:S08]  /*d160*/  SYNCS.ARRIVE.TRANS64 RZ, [R5+URZ+0x31c30], R4 ;  /* 0x031c300405ff79a7 */ /* 0x0007f0000800003f */
[----:B------:R-:W-:Y:S05]  /*d170*/  @!P1 BRA `(.L_x_182) ;  /* 0x0000000000049947 */ /* 0x000fea0003800000 */
[----:B------:R-:W-:Y:S01]  /*d180*/  BPT.TRAP 0x1 ;  /* 0x000000040000795c */ /* 0x000fe20000300000 */
.L_x_182:
[----:B--23--:R-:W-:Y:S01]  /*d190*/  IMAD R4, R22, 0x6c00, R26 ;  /* 0x00006c0016047824 */ /* 0x00cfe200078e021a */
[----:B------:R-:W-:Y:S01]  /*d1a0*/  R2UR UR11, R25 ;  /* 0x00000000190b72ca */ /* 0x000fe200000e0000 */
[----:B------:R-:W-:Y:S01]  /*d1b0*/  UIADD3 UR4, UP0, UR38, 0x370, URZ ;  /* 0x0000037026047890 */ /* 0x000fe2000ff1e03f */
[----:B------:R-:W-:Y:S01]  /*d1c0*/  R2UR UR5, R23 ;  /* 0x00000000170572ca */ /* 0x000fe200000e0000 */
[----:B------:R-:W-:Y:S01]  /*d1d0*/  UMOV UR10, URZ ;  /* 0x0000003f000a7c82 */ /* 0x000fe20008000000 */
[----:B------:R-:W-:Y:S01]  /*d1e0*/  R2UR UR9, R5 ;  /* 0x00000000050972ca */ /* 0x000fe200000e0000 */
[----:B------:R-:W-:Y:S01]  /*d1f0*/  UMOV UR6, 0x0 ;  /* 0x0000000000067882 */ /* 0x000fe20000000000 */
[----:B------:R-:W-:Y:S01]  /*d200*/  R2UR UR8, R4 ;  /* 0x00000000040872ca */ /* 0x000fe200000e0000 */
[----:B------:R-:W-:Y:S01]  /*d210*/  UMOV UR7, 0x14f00000 ;  /* 0x14f0000000077882 */ /* 0x000fe20000000000 */
[----:B------:R-:W-:Y:S01]  /*d220*/  R2UR UR12, R0 ;  /* 0x00000000000c72ca */ /* 0x000fe200000e0000 */
[----:B------:R-:W-:Y:S01]  /*d230*/  UMOV UR16, 0x20 ;  /* 0x0000002000107882 */ /* 0x000fe20000000000 */
[----:B-----5:R-:W-:-:S05]  /*d240*/  R2UR UR13, R7 ;  /* 0x00000000070d72ca */ /* 0x020fca00000e0000 */
[----:B------:R-:W-:Y:S02]  /*d250*/  UIMAD UR11, UR11, 0x90, UR5 ;  /* 0x000000900b0b78a4 */ /* 0x000fe4000f8e0205 */
[----:B------:R-:W-:Y:S02]  /*d260*/  UIADD3 UR9, UR9, 0x31c30, URZ ;  /* 0x00031c3009097890 */ /* 0x000fe4000fffe03f */
[----:B------:R-:W-:Y:S02]  /*d270*/  UIADD3 UR14, UR8, 0x16a00, URZ ;  /* 0x00016a00080e7890 */ /* 0x000fe4000fffe03f */
[----:B------:R-:W-:Y:S02]  /*d280*/  UIADD3.X UR5, URZ, UR39, URZ, UP0, !UPT ;  /* 0x000000273f057290 */ /* 0x000fe400087fe43f */
        /* <DEDUP_REMOVED lines=12> */
.L_x_179:
[----:B------:R-:W2:Y:S01]  /*d350*/  LDL.LU R11, [R1+0xc] ;  /* 0x00000c00010b7983 */ /* 0x000ea20000300800 */
[----:B------:R-:W-:Y:S05]  /*d360*/  WARPSYNC.ALL ;  /* 0x0000000000007948 */ /* 0x000fea0003800000 */
        /* <DEDUP_REMOVED lines=15> */
[----:B------:R-:W-:Y:S01]  /*d460*/  BAR.SYNC.DEFER_BLOCKING 0x8, 0x1a0 ;  /* 0x0206800000007b1d */ /* 0x000fe20000010000 */
[----:B------:R-:W-:Y:S01]  /*d470*/  UIADD3 UR9, UR24, 0x31c00, URZ ;  /* 0x00031c0018097890 */ /* 0x000fe2000fffe03f */
[----:B------:R-:W-:Y:S01]  /*d480*/  @P0 R2UR UR19, R17 ;  /* 0x00000000111302ca */ /* 0x000fe200000e0000 */
[----:B------:R-:W-:-:S03]  /*d490*/  UIADD3 UR16, UR24, 0x10a00, URZ ;  /* 0x00010a0018107890 */ /* 0x000fc6000fffe03f */
[----:B------:R-:W-:Y:S01]  /*d4a0*/  UMOV UR15, 0x12f00000 ;  /* 0x12f00000000f7882 */ /* 0x000fe20000000000 */
[----:B------:R-:W-:Y:S01]  /*d4b0*/  UMOV UR18, 0x20 ;  /* 0x0000002000127882 */ /* 0x000fe20000000000 */
[----:B------:R-:W-:Y:S01]  /*d4c0*/  UMOV UR17, UR9 ;  /* 0x0000000900117c82 */ /* 0x000fe20008000000 */
[----:B------:R-:W-:Y:S01]  /*d4d0*/  UMOV UR22, 0x0 ;  /* 0x0000000000167882 */ /* 0x000fe20000000000 */
[----:B------:R-:W-:Y:S01]  /*d4e0*/  UMOV UR23, 0x12f00000 ;  /* 0x12f0000000177882 */ /* 0x000fe20000000000 */
[----:B------:R-:W-:Y:S01]  /*d4f0*/  BSSY B0, `(.L_x_183) ;  /* 0x0000012000007945 */ /* 0x000fe20003800000 */
[----:B------:R3:W-:Y:S01]  /*d500*/  @P0 SYNCS.ARRIVE.TRANS64 RZ, [R26+URZ+0x31c00], R5 ;  /* 0x031c00051aff09a7 */ /* 0x0007e2000800003f */
[----:B------:R4:W-:Y:S02]  /*d510*/  UTMALDG.4D [UR8], [UR4], desc[UR6] ;  /* 0x00000608040075b4 */ /* 0x0009e40008019000 */
[----:B------:R0:W-:Y:S01]  /*d520*/  UTMALDG.4D [UR16], [UR4], desc[UR14] ;  /* 0x00000e10040075b4 */ /* 0x0001e20008019000 */
[----:B----4-:R-:W-:Y:S01]  /*d530*/  @P0 R2UR UR13, R9 ;  /* 0x00000000090d02ca */ /* 0x010fe200000e0000 */
[----:B------:R-:W-:Y:S01]  /*d540*/  UIADD3 UR8, UR24, 0x13a00, URZ ;  /* 0x00013a0018087890 */ /* 0x000fe2000fffe03f */
[----:B------:R-:W-:Y:S01]  /*d550*/  @P0 R2UR UR12, R18 ;  /* 0x00000000120c02ca */ /* 0x000fe200000e0000 */
[----:B------:R-:W-:Y:S01]  /*d560*/  UMOV UR10, 0x40 ;  /* 0x00000040000a7882 */ /* 0x000fe20000000000 */
[----:B------:R-:W-:-:S13]  /*d570*/  @P0 R2UR UR11, R17 ;  /* 0x00000000110b02ca */ /* 0x000fda00000e0000 */
[----:B------:R0:W-:Y:S01]  /*d580*/  UTMALDG.4D [UR8], [UR4], desc[UR22] ;  /* 0x00001608040075b4 */ /* 0x0001e20008019000 */
[----:B--2---:R-:W-:-:S05]  /*d590*/  VIADD R11, R11, 0x1 ;  /* 0x000000010b0b7836 */ /* 0x004fca0000000000 */
[----:B------:R-:W-:Y:S01]  /*d5a0*/  LEA.HI R4, R11, R11, RZ, 0x1 ;  /* 0x0000000b0b047211 */ /* 0x000fe200078f08ff */
[----:B------:R0:W-:Y:S03]  /*d5b0*/  STL [R1+0xc], R11 ;  /* 0x00000c0b01007387 */ /* 0x0001e60000100800 */
[----:B------:R-:W-:-:S04]  /*d5c0*/  LOP3.LUT R4, R4, 0xfffffffe, RZ, 0xc0, !PT ;  /* 0xfffffffe04047812 */ /* 0x000fc800078ec0ff */
[----:B------:R-:W-:-:S04]  /*d5d0*/  IADD3 R4, R11, -R4, RZ ;  /* 0x800000040b047210 */ /* 0x000fc80007ffe0ff */
[----:B---3--:R-:W-:-:S04]  /*d5e0*/  SHF.L.U32 R5, R4, 0x1f, RZ ;  /* 0x0000001f04057819 */ /* 0x008fc800000006ff */
[----:B------:R-:W2:Y:S02]  /*d5f0*/  SYNCS.PHASECHK.TRANS64.TRYWAIT P0, [R26+URZ+0x31c20], R5 ;  /* 0x031c20051a0075a7 */ /* 0x000ea4000800017f */
[----:B0-2---:R-:W-:Y:S05]  /*d600*/  @!P0 BRA `(.L_x_184) ;  /* 0x0000002800d08947 */ /* 0x005fea0003800000 */
.L_x_252:
[----:B------:R-:W-:Y:S05]  /*d610*/  BSYNC B0 ;  /* 0x0000000000007941 */ /* 0x000fea0003800000 */
.L_x_183:
[----:B------:R-:W2:Y:S01]  /*d620*/  LDL.LU R4, [R1+0x8] ;  /* 0x0000080001047983 */ /* 0x000ea20000300800 */
[----:B------:R-:W-:Y:S01]  /*d630*/  BSSY B0, `(.L_x_185) ;  /* 0x0000167000007945 */ /* 0x000fe20003800000 */
[----:B--2---:R-:W-:-:S13]  /*d640*/  ISETP.GE.AND P0, PT, R4, 0x91, PT ;  /* 0x000000910400780c */ /* 0x004fda0003f06270 */
[----:B------:R-:W-:Y:S05]  /*d650*/  @!P0 BRA `(.L_x_186) ;  /* 0x0000001400908947 */ /* 0x000fea0003800000 */
[----:B------:R-:W-:Y:S01]  /*d660*/  IMAD.MOV R11, RZ, RZ, -R29 ;  /* 0x000000ffff0b7224 */ /* 0x000fe200078e0a1d */
[----:B------:R-:W-:Y:S01]  /*d670*/  BSSY B1, `(.L_x_187) ;  /* 0x000007a000017945 */ /* 0x000fe20003800000 */
[----:B------:R-:W-:Y:S02]  /*d680*/  IMAD.MOV.U32 R4, RZ, RZ, 0x1 ;  /* 0x00000001ff047424 */ /* 0x000fe400078e00ff */
[----:B------:R-:W-:-:S03]  /*d690*/  VIADD R9, R29, 0xfffffffe ;  /* 0xfffffffe1d097836 */ /* 0x000fc60000000000 */
[----:B------:R-:W-:-:S05]  /*d6a0*/  VIADDMNMX R11, R11, R4, 0xffffffff, !PT ;  /* 0xffffffff0b0b7446 */ /* 0x000fca0007800104 */
[----:B------:R-:W-:-:S05]  /*d6b0*/  IMAD.IADD R4, R29, 0x1, R11 ;  /* 0x000000011d047824 */ /* 0x000fca00078e020b */
[----:B------:R-:W-:-:S04]  /*d6c0*/  LOP3.LUT R4, R4, 0x1, RZ, 0xc0, !PT ;  /* 0x0000000104047812 */ /* 0x000fc800078ec0ff */
[----:B------:R-:W-:-:S13]  /*d6d0*/  ISETP.NE.U32.AND P0, PT, R4, 0x1, PT ;  /* 0x000000010400780c */ /* 0x000fda0003f05070 */
[----:B------:R-:W-:Y:S05]  /*d6e0*/  @P0 BRA `(.L_x_188) ;  /* 0x0000000400c80947 */ /* 0x000fea0003800000 */
[----:B------:R-:W-:Y:S01]  /*d6f0*/  VIADD R12, R22, 0x1 ;  /* 0x00000001160c7836 */ /* 0x000fe20000000000 */
[----:B------:R-:W-:Y:S04]  /*d700*/  BSSY B2, `(.L_x_189) ;  /* 0x000006d000027945 */ /* 0x000fe80003800000 */
[----:B------:R-:W-:-:S04]  /*d710*/  ISETP.NE.AND P0, PT, R12, 0x2, PT ;  /* 0x000000020c00780c */ /* 0x000fc80003f05270 */
[----:B------:R-:W-:Y:S02]  /*d720*/  SEL R13, RZ, 0x1, P0 ;  /* 0x00000001ff0d7807 */ /* 0x000fe40000000000 */
[----:B------:R-:W-:Y:S02]  /*d730*/  SEL R12, R12, RZ, P0 ;  /* 0x000000ff0c0c7207 */ /* 0x000fe40000000000 */
[----:B------:R-:W-:Y:S01]  /*d740*/  LOP3.LUT R13, R24, R13, RZ, 0x3c, !PT ;  /* 0x0000000d180d7212 */ /* 0x000fe200078e3cff */
[----:B------:R-:W-:Y:S06]  /*d750*/  @!P6 BRA `(.L_x_190) ;  /* 0x00000004009ce947 */ /* 0x000fec0003800000 */
[----:B------:R-:W-:Y:S01]  /*d760*/  ISETP.NE.U32.AND P0, PT, R2, RZ, PT ;  /* 0x000000ff0200720c */ /* 0x000fe20003f05070 */
[----:B------:R-:W-:-:S03]  /*d770*/  IMAD.MOV.U32 R4, RZ, RZ, R7 ;  /* 0x000000ffff047224 */ /* 0x000fc600078e0007 */
[----:B------:R-:W-:-:S13]  /*d780*/  ISETP.NE.AND.EX P0, PT, R3, RZ, PT, P0 ;  /* 0x000000ff0300720c */ /* 0x000fda0003f05300 */
[----:B------:R-:W-:Y:S05]  /*d790*/  @!P0 BRA `(.L_x_191) ;  /* 0x0000000000488947 */ /* 0x000fea0003800000 */
[----:B------:R-:W2:Y:S01]  /*d7a0*/  LDC R17, c[0x0][0x41c] ;  /* 0x00010700ff117b82 */ /* 0x000ea20000000800 */
[----:B------:R-:W-:Y:S01]  /*d7b0*/  MOV R14, R9 ;  /* 0x00000009000e7202 */ /* 0x000fe20000000f00 */
[----:B------:R-:W-:Y:S02]  /*d7c0*/  ULDC.64 UR4, c[0x0][0x408] ;  /* 0x0001020000047ab9 */ /* 0x000fe40000000a00 */
[----:B------:R-:W-:-:S04]  /*d7d0*/  IMAD R15, R8, UR4, RZ ;  /* 0x00000004080f7c24 */ /* 0x000fc8000f8e02ff */
[----:B------:R-:W-:Y:S01]  /*d7e0*/  IMAD R15, R6, UR5, R15 ;  /* 0x00000005060f7c24 */ /* 0x000fe2000f8e020f */
[----:B--2---:R-:W-:-:S13]  /*d7f0*/  ISETP.NE.AND P0, PT, R17, 0x1, PT ;  /* 0x000000011100780c */ /* 0x004fda0003f05270 */
[----:B0-----:R-:W0:Y:S02]  /*d800*/  @P0 LDC.64 R4, c[0x0][0x420] ;  /* 0x00010800ff040b82 */ /* 0x001e240000000a00 */
[----:B0-----:R-:W-:-:S05]  /*d810*/  @P0 IMAD.HI.U32 R4, R9, R4, RZ ;  /* 0x0000000409040227 */ /* 0x001fca00078e00ff */
[----:B------:R-:W-:-:S04]  /*d820*/  @P0 SHF.R.U32.HI R14, RZ, R5, R4 ;  /* 0x00000005ff0e0219 */ /* 0x000fc80000011604 */
[--C-:B------:R-:W-:Y:S01]  /*d830*/  SHF.R.S32.HI R5, RZ, 0x1f, R14.reuse ;  /* 0x0000001fff057819 */ /* 0x100fe2000001140e */
[----:B------:R-:W-:-:S04]  /*d840*/  IMAD.MOV.U32 R4, RZ, RZ, R14 ;  /* 0x000000ffff047224 */ /* 0x000fc800078e000e */
[----:B------:R-:W-:-:S04]  /*d850*/  IMAD.WIDE.U32 R4, R6, UR4, R4 ;  /* 0x0000000406047c25 */ /* 0x000fc8000f8e0004 */
[----:B------:R-:W-:Y:S01]  /*d860*/  IMAD.IADD R15, R15, 0x1, R5 ;  /* 0x000000010f0f7824 */ /* 0x000fe200078e0205 */
[----:B------:R-:W-:-:S04]  /*d870*/  LEA R2, P0, R4, R2, 0x2 ;  /* 0x0000000204027211 */ /* 0x000fc800078010ff */
[----:B------:R-:W-:Y:S01]  /*d880*/  LEA.HI.X R3, R4, R3, R15, 0x2, P0 ;  /* 0x0000000304037211 */ /* 0x000fe200000f140f */
[----:B------:R-:W-:-:S04]  /*d890*/  IMAD.MOV R4, RZ, RZ, -R14 ;  /* 0x000000ffff047224 */ /* 0x000fc800078e0a0e */
[----:B------:R-:W-:Y:S02]  /*d8a0*/  IMAD R9, R17, R4, R9 ;  /* 0x0000000411097224 */ /* 0x000fe400078e0209 */
[----:B------:R2:W5:Y:S05]  /*d8b0*/  LDG.E R4, desc[UR60][R2.64] ;  /* 0x0000003c02047981 */ /* 0x00056a000c1e1900 */
.L_x_191:
[----:B--2---:R-:W-:Y:S01]  /*d8c0*/  IMAD R3, R12, 0x8, R26 ;  /* 0x000000080c037824 */ /* 0x004fe200078e021a */
[----:B------:R-:W-:-:S04]  /*d8d0*/  SHF.L.U32 R2, R13, 0x1f, RZ ;  /* 0x0000001f0d027819 */ /* 0x000fc800000006ff */
[----:B------:R-:W2:Y:S02]  /*d8e0*/  SYNCS.PHASECHK.TRANS64.TRYWAIT P0, [R3+URZ+0x31c40], R2 ;  /* 0x031c4002030075a7 */ /* 0x000ea4000800017f */
[----:B--2---:R-:W-:Y:S05]  /*d8f0*/  @!P0 BRA `(.L_x_192) ;  /* 0x0000002800288947 */ /* 0x004fea0003800000 */
.L_x_253:
[----:B0-----:R-:W0:Y:S02]  /*d900*/  S2R R5, SR_TID.X ;  /* 0x0000000000057919 */ /* 0x001e240000002100 */
[----:B0-----:R-:W-:-:S04]  /*d910*/  LOP3.LUT R5, R5, 0x7f, RZ, 0xc0, !PT ;  /* 0x0000007f05057812 */ /* 0x001fc800078ec0ff */
[----:B------:R-:W-:-:S13]  /*d920*/  ISETP.NE.AND P1, PT, R5, RZ, PT ;  /* 0x000000ff0500720c */ /* 0x000fda0003f25270 */
[----:B------:R-:W-:Y:S05]  /*d930*/  @P1 BRA `(.L_x_193) ;  /* 0x0000000000141947 */ /* 0x000fea0003800000 */
[----:B------:R-:W-:Y:S01]  /*d940*/  ISETP.NE.AND P0, PT, R27, RZ, PT ;  /* 0x000000ff1b00720c */ /* 0x000fe20003f05270 */
[----:B--2---:R-:W-:-:S04]  /*d950*/  IMAD.MOV.U32 R2, RZ, RZ, 0x6c00 ;  /* 0x00006c00ff027424 */ /* 0x004fc800078e00ff */
[----:B------:R0:W-:Y:S08]  /*d960*/  SYNCS.ARRIVE.TRANS64 RZ, [R3+URZ+0x31c30], R2 ;  /* 0x031c300203ff79a7 */ /* 0x0001f0000800003f */
[----:B------:R-:W-:Y:S05]  /*d970*/  @!P0 BRA `(.L_x_193) ;  /* 0x0000000000048947 */ /* 0x000fea0003800000 */
[----:B------:R-:W-:Y:S01]  /*d980*/  BPT.TRAP 0x1 ;  /* 0x000000040000795c */ /* 0x000fe20000300000 */
.L_x_193:
[----:B0-2---:R-:W-:Y:S01]  /*d990*/  IMAD R2, R12, 0x6c00, R26 ;  /* 0x00006c000c027824 */ /* 0x005fe200078e021a */
        /* <DEDUP_REMOVED lines=9> */
[----:B------:R-:W-:Y:S01]  /*da30*/  VIADD R3, R26, 0x31c00 ;  /* 0x00031c001a037836 */ /* 0x000fe20000000000 */
[----:B-----5:R-:W-:Y:S01]  /*da40*/  R2UR UR13, R4 ;  /* 0x00000000040d72ca */ /* 0x020fe200000e0000 */
[----:B------:R-:W-:Y:S01]  /*da50*/  UMOV UR16, 0x20 ;  /* 0x0000002000107882 */ /* 0x000fe20000000000 */
[----:B------:R-:W-:Y:S01]  /*da60*/  UMOV UR17, 0x40 ;  /* 0x0000004000117882 */ /* 0x000fe20000000000 */
[----:B------:R-:W-:-:S02]  /*da70*/  SHF.L.U32 R5, R24, 0x1f, RZ ;  /* 0x0000001f18057819 */ /* 0x000fc400000006ff */
[----:B------:R-:W-:Y:S01]  /*da80*/  UIMAD UR11, UR11, 0x90, UR5 ;  /* 0x000000900b0b78a4 */ /* 0x000fe2000f8e0205 */
[----:B------:R-:W-:Y:S01]  /*da90*/  LEA R2, R22, R3, 0x3 ;  /* 0x0000000316027211 */ /* 0x000fe200078e18ff */
[----:B------:R-:W-:Y:S02]  /*daa0*/  UIADD3 UR9, UR9, 0x31c30, URZ ;  /* 0x00031c3009097890 */ /* 0x000fe4000fffe03f */
[----:B------:R-:W-:Y:S02]  /*dab0*/  UIADD3 UR8, UR14, 0x16a00, URZ ;  /* 0x00016a000e087890 */ /* 0x000fe4000fffe03f */
[----:B------:R-:W-:Y:S02]  /*dac0*/  UIADD3.X UR5, URZ, UR39, URZ, UP0, !UPT ;  /* 0x000000273f057290 */ /* 0x000fe400087fe43f */
[----:B------:R-:W-:Y:S02]  /*dad0*/  UIADD3 UR15, UR14, 0x18e00, URZ ;  /* 0x00018e000e0f7890 */ /* 0x000fe4000fffe03f */
[----:B------:R-:W-:-:S05]  /*dae0*/  UIADD3 UR14, UR14, 0x1b200, URZ ;  /* 0x0001b2000e0e7890 */ /* 0x000fca000fffe03f */
[----:B------:R0:W-:Y:S02]  /*daf0*/  UTMALDG.4D [UR8], [UR4], desc[UR6] ;  /* 0x00000608040075b4 */ /* 0x0001e40008019000 */
[----:B0-----:R-:W-:Y:S01]  /*db00*/  UMOV UR8, UR15 ;  /* 0x0000000f00087c82 */ /* 0x001fe20008000000 */
[----:B------:R-:W-:Y:S02]  /*db10*/  UMOV UR10, UR16 ;  /* 0x00000010000a7c82 */ /* 0x000fe40008000000 */
[----:B------:R0:W-:Y:S02]  /*db20*/  UTMALDG.4D [UR8], [UR4], desc[UR6] ;  /* 0x00000608040075b4 */ /* 0x0001e40008019000 */
[----:B0-----:R-:W-:Y:S01]  /*db30*/  UMOV UR8, UR14 ;  /* 0x0000000e00087c82 */ /* 0x001fe20008000000 */
[----:B------:R-:W-:Y:S02]  /*db40*/  UMOV UR10, UR17 ;  /* 0x00000011000a7c82 */ /* 0x000fe40008000000 */
[----:B------:R0:W-:Y:S01]  /*db50*/  UTMALDG.4D [UR8], [UR4], desc[UR6] ;  /* 0x00000608040075b4 */ /* 0x0001e20008019000 */
[----:B------:R-:W2:Y:S02]  /*db60*/  SYNCS.PHASECHK.TRANS64.TRYWAIT P0, [R2+URZ+0x60], R5 ;  /* 0x00006005020075a7 */ /* 0x000ea4000800017f */
[----:B0-2---:R-:W-:Y:S05]  /*db70*/  @!P0 BRA `(.L_x_194) ;  /* 0x00000024009c8947 */ /* 0x005fea0003800000 */
.L_x_254:
[----:B------:R-:W-:Y:S05]  /*db80*/  @P1 BRA `(.L_x_195) ;  /* 0x0000000000181947 */ /* 0x000fea0003800000 */
[----:B------:R-:W-:Y:S01]  /*db90*/  ISETP.NE.AND P0, PT, R27, RZ, PT ;  /* 0x000000ff1b00720c */ /* 0x000fe20003f05270 */
[----:B0-----:R-:W-:Y:S02]  /*dba0*/  IMAD R2, R22, 0x8, R26 ;  /* 0x0000000816027824 */ /* 0x001fe400078e021a */
[----:B------:R-:W-:-:S04]  /*dbb0*/  IMAD.MOV.U32 R3, RZ, RZ, 0x6c00 ;  /* 0x00006c00ff037424 */ /* 0x000fc800078e00ff */
[----:B------:R2:W-:Y:S06]  /*dbc0*/  SYNCS.ARRIVE.TRANS64 RZ, [R2+URZ+0x31c50], R3 ;  /* 0x031c500302ff79a7 */ /* 0x0005ec000800003f */
[----:B------:R-:W-:Y:S05]  /*dbd0*/  @!P0 BRA `(.L_x_195) ;  /* 0x0000000000048947 */ /* 0x000fea0003800000 */
[----:B------:R-:W-:Y:S01]  /*dbe0*/  BPT.TRAP 0x1 ;  /* 0x000000040000795c */ /* 0x000fe20000300000 */
.L_x_195:
[C-C-:B0-2---:R-:W-:Y:S01]  /*dbf0*/  IMAD R2, R22.reuse, 0x8, R26.reuse ;  /* 0x0000000816027824 */ /* 0x145fe200078e021a */
[----:B------:R-:W-:Y:S01]  /*dc00*/  R2UR UR11, R25 ;  /* 0x00000000190b72ca */ /* 0x000fe200000e0000 */
[----:B------:R-:W-:Y:S01]  /*dc10*/  IMAD R3, R22, 0x6c00, R26 ;  /* 0x00006c0016037824 */ /* 0x000fe200078e021a */
        /* <DEDUP_REMOVED lines=12> */
[----:B------:R-:W-:Y:S02]  /*dce0*/  UIMAD UR11, UR11, 0x90, UR5 ;  /* 0x000000900b0b78a4 */ /* 0x000fe4000f8e0205 */
[----:B------:R-:W-:Y:S02]  /*dcf0*/  UIADD3 UR9, UR9, 0x31c50, URZ ;  /* 0x00031c5009097890 */ /* 0x000fe4000fffe03f */
[----:B------:R-:W-:Y:S02]  /*dd00*/  UIADD3 UR8, UR15, 0x200, URZ ;  /* 0x000002000f087890 */ /* 0x000fe4000fffe03f */
[----:B------:R-:W-:Y:S02]  /*dd10*/  UIADD3.X UR5, URZ, UR39, URZ, UP0, !UPT ;  /* 0x000000273f057290 */ /* 0x000fe400087fe43f */
[----:B------:R-:W-:Y:S02]  /*dd20*/  UIADD3 UR14, UR15, 0x2600, URZ ;  /* 0x000026000f0e7890 */ /* 0x000fe4000fffe03f */
[----:B------:R-:W-:-:S05]  /*dd30*/  UIADD3 UR15, UR15, 0x4a00, URZ ;  /* 0x00004a000f0f7890 */ /* 0x000fca000fffe03f */
[----:B------:R0:W-:Y:S02]  /*dd40*/  UTMALDG.4D [UR8], [UR4], desc[UR6] ;  /* 0x00000608040075b4 */ /* 0x0001e40008019000 */
[----:B0-----:R-:W-:Y:S01]  /*dd50*/  UMOV UR8, UR14 ;  /* 0x0000000e00087c82 */ /* 0x001fe20008000000 */
[----:B------:R-:W-:Y:S01]  /*dd60*/  UMOV UR10, UR16 ;  /* 0x00000010000a7c82 */ /* 0x000fe20008000000 */
[----:B------:R-:W-:Y:S01]  /*dd70*/  UMOV UR14, 0x40 ;  /* 0x00000040000e7882 */ /* 0x000fe20000000000 */
[----:B------:R0:W-:Y:S02]  /*dd80*/  UTMALDG.4D [UR8], [UR4], desc[UR6] ;  /* 0x00000608040075b4 */ /* 0x0001e40008019000 */
[----:B0-----:R-:W-:Y:S01]  /*dd90*/  UMOV UR8, UR15 ;  /* 0x0000000f00087c82 */ /* 0x001fe20008000000 */
[----:B------:R-:W-:Y:S02]  /*dda0*/  UMOV UR10, UR14 ;  /* 0x0000000e000a7c82 */ /* 0x000fe40008000000 */
[----:B------:R2:W-:Y:S02]  /*ddb0*/  UTMALDG.4D [UR8], [UR4], desc[UR6] ;  /* 0x00000608040075b4 */ /* 0x0005e40008019000 */
[----:B--2---:R-:W-:Y:S01]  /*ddc0*/  NOP ;  /* 0x0000000000007918 */ /* 0x004fe20000000000 */
.L_x_190:
[----:B------:R-:W-:Y:S05]  /*ddd0*/  BSYNC B2 ;  /* 0x0000000000027941 */ /* 0x000fea0003800000 */
.L_x_189:
[----:B------:R-:W-:Y:S01]  /*dde0*/  VIADD R9, R29, 0xfffffffd ;  /* 0xfffffffd1d097836 */ /* 0x000fe20000000000 */
[----:B------:R-:W-:Y:S01]  /*ddf0*/  MOV R22, R12 ;  /* 0x0000000c00167202 */ /* 0x000fe20000000f00 */
[----:B------:R-:W-:-:S07]  /*de00*/  IMAD.MOV.U32 R24, RZ, RZ, R13 ;  /* 0x000000ffff187224 */ /* 0x000fce00078e000d */
.L_x_188:
[----:B------:R-:W-:Y:S05]  /*de10*/  BSYNC B1 ;  /* 0x0000000000017941 */ /* 0x000fea0003800000 */
.L_x_187:
[----:B------:R-:W-:-:S05]  /*de20*/  IMAD.MOV R11, RZ, RZ, -R11 ;  /* 0x000000ffff0b7224 */ /* 0x000fca00078e0a0b */
[----:B------:R-:W-:-:S13]  /*de30*/  ISETP.NE.AND P0, PT, R10, R11, PT ;  /* 0x0000000b0a00720c */ /* 0x000fda0003f05270 */
[----:B------:R-:W-:Y:S05]  /*de40*/  @!P0 BRA `(.L_x_186) ;  /* 0x0000000c00948947 */ /* 0x000fea0003800000 */
[----:B------:R-:W-:-:S07]  /*de50*/  IMAD.MOV.U32 R4, RZ, RZ, R7 ;  /* 0x000000ffff047224 */ /* 0x000fce00078e0007 */
.L_x_210:
[----:B------:R-:W-:Y:S01]  /*de60*/  VIADD R10, R22, 0x1 ;  /* 0x00000001160a7836 */ /* 0x000fe20000000000 */
[----:B------:R-:W-:Y:S05]  /*de70*/  YIELD ;  /* 0x0000000000007946 */ /* 0x000fea0003800000 */
[----:B------:R-:W-:Y:S01]  /*de80*/  ISETP.NE.AND P0, PT, R10, 0x2, PT ;  /* 0x000000020a00780c */ /* 0x000fe20003f05270 */
[----:B------:R-:W-:Y:S03]  /*de90*/  BSSY B1, `(.L_x_196) ;  /* 0x000006c000017945 */ /* 0x000fe60003800000 */
[----:B------:R-:W-:-:S02]  /*dea0*/  SEL R11, RZ, 0x1, P0 ;  /* 0x00000001ff0b7807 */ /* 0x000fc40000000000 */
[----:B------:R-:W-:Y:S02]  /*deb0*/  SEL R10, R10, RZ, P0 ;  /* 0x000000ff0a0a7207 */ /* 0x000fe40000000000 */
[----:B------:R-:W-:Y:S01]  /*dec0*/  LOP3.LUT R11, R24, R11, RZ, 0x3c, !PT ;  /* 0x0000000b180b7212 */ /* 0x000fe200078e3cff */
[----:B------:R-:W-:Y:S06]  /*ded0*/  @!P6 BRA `(.L_x_197) ;  /* 0x00000004009ce947 */ /* 0x000fec0003800000 */
[----:B------:R-:W-:Y:S01]  /*dee0*/  ULDC.64 UR4, c[0x0][0x3f8] ;  /* 0x0000fe0000047ab9 */ /* 0x000fe20000000a00 */
[----:B------:R-:W-:Y:S01]  /*def0*/  IMAD.MOV.U32 R12, RZ, RZ, R9 ;  /* 0x000000ffff0c7224 */ /* 0x000fe200078e0009 */
[----:B------:R-:W-:-:S04]  /*df00*/  ISETP.NE.U32.AND P0, PT, RZ, UR4, PT ;  /* 0x00000004ff007c0c */ /* 0x000fc8000bf05070 */
[----:B------:R-:W-:-:S13]  /*df10*/  ISETP.NE.AND.EX P0, PT, RZ, UR5, PT, P0 ;  /* 0x00000005ff007c0c */ /* 0x000fda000bf05300 */
[----:B------:R-:W-:Y:S05]  /*df20*/  @!P0 BRA `(.L_x_198) ;  /* 0x0000000000488947 */ /* 0x000fea0003800000 */
[----:B------:R-:W2:Y:S01]  /*df30*/  LDC R12, c[0x0][0x41c] ;  /* 0x00010700ff0c7b82 */ /* 0x000ea20000000800 */
[----:B------:R-:W-:Y:S01]  /*df40*/  IMAD.MOV.U32 R13, RZ, RZ, R9 ;  /* 0x000000ffff0d7224 */ /* 0x000fe200078e0009 */
[----:B------:R-:W-:Y:S02]  /*df50*/  ULDC.64 UR6, c[0x0][0x408] ;  /* 0x0001020000067ab9 */ /* 0x000fe40000000a00 */
[----:B0-----:R-:W-:-:S04]  /*df60*/  IMAD R5, R8, UR6, RZ ;  /* 0x0000000608057c24 */ /* 0x001fc8000f8e02ff */
[----:B------:R-:W-:Y:S01]  /*df70*/  IMAD R5, R6, UR7, R5 ;  /* 0x0000000706057c24 */ /* 0x000fe2000f8e0205 */
[----:B--2---:R-:W-:-:S13]  /*df80*/  ISETP.NE.AND P0, PT, R12, 0x1, PT ;  /* 0x000000010c00780c */ /* 0x004fda0003f05270 */
[----:B------:R-:W0:Y:S02]  /*df90*/  @P0 LDC.64 R2, c[0x0][0x420] ;  /* 0x00010800ff020b82 */ /* 0x000e240000000a00 */
[----:B0-----:R-:W-:-:S05]  /*dfa0*/  @P0 IMAD.HI.U32 R2, R9, R2, RZ ;  /* 0x0000000209020227 */ /* 0x001fca00078e00ff */
[----:B------:R-:W-:-:S04]  /*dfb0*/  @P0 SHF.R.U32.HI R13, RZ, R3, R2 ;  /* 0x00000003ff0d0219 */ /* 0x000fc80000011602 */
[----:B------:R-:W-:Y:S02]  /*dfc0*/  SHF.R.S32.HI R3, RZ, 0x1f, R13 ;  /* 0x0000001fff037819 */ /* 0x000fe4000001140d */
[----:B------:R-:W-:-:S05]  /*dfd0*/  MOV R2, R13 ;  /* 0x0000000d00027202 */ /* 0x000fca0000000f00 */
[----:B------:R-:W-:-:S04]  /*dfe0*/  IMAD.WIDE.U32 R2, R6, UR6, R2 ;  /* 0x0000000606027c25 */ /* 0x000fc8000f8e0002 */
[----:B------:R-:W-:Y:S01]  /*dff0*/  IMAD.IADD R3, R5, 0x1, R3 ;  /* 0x0000000105037824 */ /* 0x000fe200078e0203 */
[----:B------:R-:W-:-:S04]  /*e000*/  LEA R4, P0, R2, UR4, 0x2 ;  /* 0x0000000402047c11 */ /* 0x000fc8000f8010ff */
[----:B------:R-:W-:-:S05]  /*e010*/  LEA.HI.X R5, R2, UR5, R3, 0x2, P0 ;  /* 0x0000000502057c11 */ /* 0x000fca00080f1403 */
[----:B------:R2:W5:Y:S01]  /*e020*/  LDG.E R4, desc[UR60][R4.64] ;  /* 0x0000003c04047981 */ /* 0x000562000c1e1900 */
[----:B------:R-:W-:-:S04]  /*e030*/  IMAD.MOV R2, RZ, RZ, -R13 ;  /* 0x000000ffff027224 */ /* 0x000fc800078e0a0d */
[----:B------:R-:W-:-:S07]  /*e040*/  IMAD R12, R12, R2, R9 ;  /* 0x000000020c0c7224 */ /* 0x000fce00078e0209 */
.L_x_198:
[----:B------:R-:W-:Y:S01]  /*e050*/  IMAD R3, R10, 0x8, R26 ;  /* 0x000000080a037824 */ /* 0x000fe200078e021a */
[----:B------:R-:W-:-:S04]  /*e060*/  SHF.L.U32 R2, R11, 0x1f, RZ ;  /* 0x0000001f0b027819 */ /* 0x000fc800000006ff */
[----:B------:R-:W3:Y:S02]  /*e070*/  SYNCS.PHASECHK.TRANS64.TRYWAIT P0, [R3+URZ+0x31c40], R2 ;  /* 0x031c4002030075a7 */ /* 0x000ee4000800017f */
[----:B---3--:R-:W-:Y:S05]  /*e080*/  @!P0 BRA `(.L_x_199) ;  /* 0x00000020006c8947 */ /* 0x008fea0003800000 */
.L_x_255:
[----:B0-2---:R-:W0:Y:S02]  /*e090*/  S2R R5, SR_TID.X ;  /* 0x0000000000057919 */ /* 0x005e240000002100 */
[----:B0-----:R-:W-:-:S04]  /*e0a0*/  LOP3.LUT R5, R5, 0x7f, RZ, 0xc0, !PT ;  /* 0x0000007f05057812 */ /* 0x001fc800078ec0ff */
[----:B------:R-:W-:-:S13]  /*e0b0*/  ISETP.NE.AND P0, PT, R5, RZ, PT ;  /* 0x000000ff0500720c */ /* 0x000fda0003f05270 */
[----:B------:R-:W-:Y:S05]  /*e0c0*/  @P0 BRA `(.L_x_200) ;  /* 0x0000000000140947 */ /* 0x000fea0003800000 */
[----:B------:R-:W-:Y:S01]  /*e0d0*/  ISETP.NE.AND P1, PT, R27, RZ, PT ;  /* 0x000000ff1b00720c */ /* 0x000fe20003f25270 */
[----:B---3--:R-:W-:-:S04]  /*e0e0*/  IMAD.MOV.U32 R2, RZ, RZ, 0x6c00 ;  /* 0x00006c00ff027424 */ /* 0x008fc800078e00ff */
[----:B------:R0:W-:Y:S08]  /*e0f0*/  SYNCS.ARRIVE.TRANS64 RZ, [R3+URZ+0x31c30], R2 ;  /* 0x031c300203ff79a7 */ /* 0x0001f0000800003f */
[----:B------:R-:W-:Y:S05]  /*e100*/  @!P1 BRA `(.L_x_200) ;  /* 0x0000000000049947 */ /* 0x000fea0003800000 */
[----:B------:R-:W-:Y:S01]  /*e110*/  BPT.TRAP 0x1 ;  /* 0x000000040000795c */ /* 0x000fe20000300000 */
.L_x_200:
[----:B0--3--:R-:W-:Y:S01]  /*e120*/  IMAD R2, R10, 0x6c00, R26 ;  /* 0x00006c000a027824 */ /* 0x009fe200078e021a */
        /* <DEDUP_REMOVED lines=10> */
[----:B-----5:R-:W-:Y:S01]  /*e1d0*/  R2UR UR13, R4 ;  /* 0x00000000040d72ca */ /* 0x020fe200000e0000 */
[----:B------:R-:W-:Y:S01]  /*e1e0*/  VIADD R3, R26, 0x31c00 ;  /* 0x00031c001a037836 */ /* 0x000fe20000000000 */
[----:B------:R-:W-:Y:S01]  /*e1f0*/  UMOV UR17, 0x40 ;  /* 0x0000004000117882 */ /* 0x000fe20000000000 */
[----:B------:R-:W-:-:S02]  /*e200*/  SHF.L.U32 R24, R24, 0x1f, RZ ;  /* 0x0000001f18187819 */ /* 0x000fc400000006ff */
[----:B------:R-:W-:Y:S01]  /*e210*/  UIMAD UR11, UR11, 0x90, UR5 ;  /* 0x000000900b0b78a4 */ /* 0x000fe2000f8e0205 */
[----:B------:R-:W-:Y:S01]  /*e220*/  IMAD R3, R22, 0x8, R3 ;  /* 0x0000000816037824 */ /* 0x000fe200078e0203 */
        /* <DEDUP_REMOVED lines=14> */
.L_x_256:
[----:B------:R-:W-:Y:S05]  /*e310*/  @P0 BRA `(.L_x_202) ;  /* 0x0000000000140947 */ /* 0x000fea0003800000 */
[----:B------:R-:W-:Y:S02]  /*e320*/  ISETP.NE.AND P1, PT, R27, RZ, PT ;  /* 0x000000ff1b00720c */ /* 0x000fe40003f25270 */
[----:B------:R-:W-:-:S04]  /*e330*/  MOV R2, 0x6c00 ;  /* 0x00006c0000027802 */ /* 0x000fc80000000f00 */
[----:B------:R2:W-:Y:S07]  /*e340*/  SYNCS.ARRIVE.TRANS64 RZ, [R3+URZ+0x50], R2 ;  /* 0x0000500203ff79a7 */ /* 0x0005ee000800003f */
[----:B------:R-:W-:Y:S05]  /*e350*/  @!P1 BRA `(.L_x_202) ;  /* 0x0000000000049947 */ /* 0x000fea0003800000 */
[----:B------:R-:W-:Y:S01]  /*e360*/  BPT.TRAP 0x1 ;  /* 0x000000040000795c */ /* 0x000fe20000300000 */
.L_x_202:
        /* <DEDUP_REMOVED lines=11> */
[----:B------:R-:W-:Y:S01]  /*e420*/  R2UR UR12, R0 ;  /* 0x00000000000c72ca */ /* 0x000fe200000e0000 */
[----:B------:R-:W-:-:S02]  /*e430*/  IMAD.MOV.U32 R25, RZ, RZ, R12 ;  /* 0x000000ffff197224 */ /* 0x000fc400078e000c */
[----:B------:R-:W-:Y:S02]  /*e440*/  IMAD.MOV.U32 R7, RZ, RZ, R4 ;  /* 0x000000ffff077224 */ /* 0x000fe400078e0004 */
[----:B------:R-:W-:Y:S02]  /*e450*/  UIMAD UR11, UR11, 0x90, UR5 ;  /* 0x000000900b0b78a4 */ /* 0x000fe4000f8e0205 */
[----:B------:R-:W-:Y:S02]  /*e460*/  UIADD3 UR9, UR9, 0x50, URZ ;  /* 0x0000005009097890 */ /* 0x000fe4000fffe03f */
[----:B------:R-:W-:Y:S02]  /*e470*/  UIADD3 UR14, UR8, 0x200, URZ ;  /* 0x00000200080e7890 */ /* 0x000fe4000fffe03f */
[----:B------:R-:W-:Y:S02]  /*e480*/  UIADD3.X UR5, URZ, UR39, URZ, UP0, !UPT ;  /* 0x000000273f057290 */ /* 0x000fe400087fe43f */
[----:B------:R-:W-:-:S02]  /*e490*/  UIADD3 UR15, UR8, 0x2600, URZ ;  /* 0x00002600080f7890 */ /* 0x000fc4000fffe03f */
        /* <DEDUP_REMOVED lines=11> */
.L_x_197:
[----:B------:R-:W-:Y:S05]  /*e550*/  BSYNC B1 ;  /* 0x0000000000017941 */ /* 0x000fea0003800000 */
.L_x_196:
[----:B------:R-:W-:Y:S01]  /*e560*/  VIADD R22, R10, 0x1 ;  /* 0x000000010a167836 */ /* 0x000fe20000000000 */
[----:B------:R-:W-:Y:S04]  /*e570*/  BSSY B1, `(.L_x_203) ;  /* 0x000006e000017945 */ /* 0x000fe80003800000 */
[----:B------:R-:W-:-:S04]  /*e580*/  ISETP.NE.AND P0, PT, R22, 0x2, PT ;  /* 0x000000021600780c */ /* 0x000fc80003f05270 */
[----:B0-----:R-:W-:Y:S02]  /*e590*/  SEL R24, RZ, 0x1, P0 ;  /* 0x00000001ff187807 */ /* 0x001fe40000000000 */
[----:B------:R-:W-:Y:S02]  /*e5a0*/  SEL R22, R22, RZ, P0 ;  /* 0x000000ff16167207 */ /* 0x000fe40000000000 */
[----:B------:R-:W-:Y:S01]  /*e5b0*/  LOP3.LUT R24, R11, R24, RZ, 0x3c, !PT ;  /* 0x000000180b187212 */ /* 0x000fe200078e3cff */
[----:B------:R-:W-:Y:S06]  /*e5c0*/  @!P6 BRA `(.L_x_204) ;  /* 0x0000000400a0e947 */ /* 0x000fec0003800000 */
[----:B------:R-:W-:Y:S01]  /*e5d0*/  ULDC.64 UR4, c[0x0][0x3f8] ;  /* 0x0000fe0000047ab9 */ /* 0x000fe20000000a00 */
[----:B------:R-:W-:Y:S01]  /*e5e0*/  VIADD R13, R9, 0xffffffff ;  /* 0xffffffff090d7836 */ /* 0x000fe20000000000 */
[----:B------:R-:W-:-:S04]  /*e5f0*/  ISETP.NE.U32.AND P0, PT, RZ, UR4, PT ;  /* 0x00000004ff007c0c */ /* 0x000fc8000bf05070 */
[----:B------:R-:W-:-:S13]  /*e600*/  ISETP.NE.AND.EX P0, PT, RZ, UR5, PT, P0 ;  /* 0x00000005ff007c0c */ /* 0x000fda000bf05300 */
[----:B------:R-:W-:Y:S05]  /*e610*/  @!P0 BRA `(.L_x_205) ;  /* 0x0000000000488947 */ /* 0x000fea0003800000 */
[----:B------:R-:W0:Y:S01]  /*e620*/  LDC R12, c[0x0][0x41c] ;  /* 0x00010700ff0c7b82 */ /* 0x000e220000000800 */
[----:B------:R-:W-:Y:S01]  /*e630*/  IMAD.MOV.U32 R15, RZ, RZ, R13 ;  /* 0x000000ffff0f7224 */ /* 0x000fe200078e000d */
[----:B------:R-:W-:Y:S02]  /*e640*/  ULDC.64 UR6, c[0x0][0x408] ;  /* 0x0001020000067ab9 */ /* 0x000fe40000000a00 */
[----:B------:R-:W-:-:S04]  /*e650*/  IMAD R5, R8, UR6, RZ ;  /* 0x0000000608057c24 */ /* 0x000fc8000f8e02ff */
[----:B------:R-:W-:Y:S01]  /*e660*/  IMAD R5, R6, UR7, R5 ;  /* 0x0000000706057c24 */ /* 0x000fe2000f8e0205 */
[----:B0-----:R-:W-:-:S13]  /*e670*/  ISETP.NE.AND P0, PT, R12, 0x1, PT ;  /* 0x000000010c00780c */ /* 0x001fda0003f05270 */
[----:B--2---:R-:W0:Y:S02]  /*e680*/  @P0 LDC.64 R2, c[0x0][0x420] ;  /* 0x00010800ff020b82 */ /* 0x004e240000000a00 */
[----:B0-----:R-:W-:-:S05]  /*e690*/  @P0 IMAD.HI.U32 R2, R13, R2, RZ ;  /* 0x000000020d020227 */ /* 0x001fca00078e00ff */
[----:B------:R-:W-:-:S04]  /*e6a0*/  @P0 SHF.R.U32.HI R15, RZ, R3, R2 ;  /* 0x00000003ff0f0219 */ /* 0x000fc80000011602 */
[--C-:B------:R-:W-:Y:S01]  /*e6b0*/  SHF.R.S32.HI R3, RZ, 0x1f, R15.reuse ;  /* 0x0000001fff037819 */ /* 0x100fe2000001140f */
[----:B------:R-:W-:-:S04]  /*e6c0*/  IMAD.MOV.U32 R2, RZ, RZ, R15 ;  /* 0x000000ffff027224 */ /* 0x000fc800078e000f */
[----:B------:R-:W-:-:S05]  /*e6d0*/  IMAD.WIDE.U32 R2, R6, UR6, R2 ;  /* 0x0000000606027c25 */ /* 0x000fca000f8e0002 */
[----:B------:R-:W-:Y:S02]  /*e6e0*/  IADD3 R3, R5, R3, RZ ;  /* 0x0000000305037210 */ /* 0x000fe40007ffe0ff */
[----:B------:R-:W-:-:S04]  /*e6f0*/  LEA R4, P0, R2, UR4, 0x2 ;  /* 0x0000000402047c11 */ /* 0x000fc8000f8010ff */
[----:B------:R-:W-:-:S05]  /*e700*/  LEA.HI.X R5, R2, UR5, R3, 0x2, P0 ;  /* 0x0000000502057c11 */ /* 0x000fca00080f1403 */
[----:B------:R0:W5:Y:S01]  /*e710*/  LDG.E R4, desc[UR60][R4.64] ;  /* 0x0000003c04047981 */ /* 0x000162000c1e1900 */
[----:B------:R-:W-:-:S04]  /*e720*/  IMAD.MOV R2, RZ, RZ, -R15 ;  /* 0x000000ffff027224 */ /* 0x000fc800078e0a0f */
[----:B------:R-:W-:-:S07]  /*e730*/  IMAD R13, R12, R2, R13 ;  /* 0x000000020c0d7224 */ /* 0x000fce00078e020d */
.L_x_205:
[----:B--2---:R-:W-:Y:S01]  /*e740*/  IMAD R2, R22, 0x8, R26 ;  /* 0x0000000816027824 */ /* 0x004fe200078e021a */
[----:B------:R-:W-:-:S04]  /*e750*/  SHF.L.U32 R3, R24, 0x1f, RZ ;  /* 0x0000001f18037819 */ /* 0x000fc800000006ff */
[----:B------:R-:W2:Y:S02]  /*e760*/  SYNCS.PHASECHK.TRANS64.TRYWAIT P0, [R2+URZ+0x31c40], R3 ;  /* 0x031c4003020075a7 */ /* 0x000ea4000800017f */
[----:B--2---:R-:W-:Y:S05]  /*e770*/  @!P0 BRA `(.L_x_206) ;  /* 0x0000001800d88947 */ /* 0x004fea0003800000 */
.L_x_257:
        /* <DEDUP_REMOVED lines=9> */
.L_x_207:
[----:B0-2---:R-:W-:Y:S01]  /*e810*/  IMAD R2, R22, 0x6c00, R26 ;  /* 0x00006c0016027824 */ /* 0x005fe200078e021a */
[----:B------:R-:W-:Y:S01]  /*e820*/  R2UR UR11, R13 ;  /* 0x000000000d0b72ca */ /* 0x000fe200000e0000 */
[----:B------:R-:W-:Y:S01]  /*e830*/  VIADD R3, R26, 0x31c00 ;  /* 0x00031c001a037836 */ /* 0x000fe20000000000 */
[----:B------:R-:W-:Y:S01]  /*e840*/  R2UR UR5, R23 ;  /* 0x00000000170572ca */ /* 0x000fe200000e0000 */
[----:B------:R-:W-:Y:S01]  /*e850*/  UIADD3 UR4, UP0, UR38, 0x370, URZ ;  /* 0x0000037026047890 */ /* 0x000fe2000ff1e03f */
[----:B------:R-:W-:Y:S01]  /*e860*/  R2UR UR8, R2 ;  /* 0x00000000020872ca */ /* 0x000fe200000e0000 */
[--C-:B------:R-:W-:Y:S01]  /*e870*/  IMAD R2, R22, 0x8, R3.reuse ;  /* 0x0000000816027824 */ /* 0x100fe200078e0203 */
[----:B------:R-:W-:Y:S01]  /*e880*/  R2UR UR12, R0 ;  /* 0x00000000000c72ca */ /* 0x000fe200000e0000 */
[----:B------:R-:W-:Y:S01]  /*e890*/  UMOV UR10, URZ ;  /* 0x0000003f000a7c82 */ /* 0x000fe20008000000 */
[----:B-----5:R-:W-:Y:S01]  /*e8a0*/  R2UR UR13, R4 ;  /* 0x00000000040d72ca */ /* 0x020fe200000e0000 */
[----:B------:R-:W-:Y:S01]  /*e8b0*/  UMOV UR6, 0x0 ;  /* 0x0000000000067882 */ /* 0x000fe20000000000 */
[----:B------:R-:W-:Y:S01]  /*e8c0*/  R2UR UR9, R2 ;  /* 0x00000000020972ca */ /* 0x000fe200000e0000 */
[----:B------:R-:W-:Y:S01]  /*e8d0*/  UMOV UR7, 0x14f00000 ;  /* 0x14f0000000077882 */ /* 0x000fe20000000000 */
[----:B------:R-:W-:Y:S01]  /*e8e0*/  UMOV UR17, 0x20 ;  /* 0x0000002000117882 */ /* 0x000fe20000000000 */
[----:B------:R-:W-:Y:S01]  /*e8f0*/  UMOV UR18, 0x40 ;  /* 0x0000004000127882 */ /* 0x000fe20000000000 */
[----:B------:R-:W-:Y:S01]  /*e900*/  SHF.L.U32 R11, R11, 0x1f, RZ ;  /* 0x0000001f0b0b7819 */ /* 0x000fe200000006ff */
[----:B------:R-:W-:Y:S01]  /*e910*/  UIMAD UR11, UR11, 0x90, UR5 ;  /* 0x000000900b0b78a4 */ /* 0x000fe2000f8e0205 */
[----:B------:R-:W-:Y:S01]  /*e920*/  IMAD R2, R10, 0x8, R3 ;  /* 0x000000080a027824 */ /* 0x000fe200078e0203 */
[----:B------:R-:W-:-:S02]  /*e930*/  UIADD3 UR14, UR8, 0x16a00, URZ ;  /* 0x00016a00080e7890 */ /* 0x000fc4000fffe03f */
[----:B------:R-:W-:Y:S02]  /*e940*/  UIADD3.X UR5, URZ, UR39, URZ, UP0, !UPT ;  /* 0x000000273f057290 */ /* 0x000fe400087fe43f */
[----:B------:R-:W-:Y:S02]  /*e950*/  UIADD3 UR15, UR8, 0x18e00, URZ ;  /* 0x00018e00080f7890 */ /* 0x000fe4000fffe03f */
[----:B------:R-:W-:Y:S02]  /*e960*/  UIADD3 UR9, UR9, 0x30, URZ ;  /* 0x0000003009097890 */ /* 0x000fe4000fffe03f */
[----:B------:R-:W-:-:S03]  /*e970*/  UIADD3 UR16, UR8, 0x1b200, URZ ;  /* 0x0001b20008107890 */ /* 0x000fc6000fffe03f */
[----:B------:R-:W-:-:S04]  /*e980*/  UMOV UR8, UR14 ;  /* 0x0000000e00087c82 */ /* 0x000fc80008000000 */
        /* <DEDUP_REMOVED lines=9> */
.L_x_258:
[----:B------:R-:W-:Y:S05]  /*ea20*/  @P0 BRA `(.L_x_209) ;  /* 0x0000000000140947 */ /* 0x000fea0003800000 */
[----:B------:R-:W-:Y:S02]  /*ea30*/  ISETP.NE.AND P1, PT, R27, RZ, PT ;  /* 0x000000ff1b00720c */ /* 0x000fe40003f25270 */
[----:B------:R-:W-:-:S04]  /*ea40*/  MOV R3, 0x6c00 ;  /* 0x00006c0000037802 */ /* 0x000fc80000000f00 */
[----:B------:R2:W-:Y:S07]  /*ea50*/  SYNCS.ARRIVE.TRANS64 RZ, [R2+URZ+0x50], R3 ;  /* 0x0000500302ff79a7 */ /* 0x0005ee000800003f */
[----:B------:R-:W-:Y:S05]  /*ea60*/  @!P1 BRA `(.L_x_209) ;  /* 0x0000000000049947 */ /* 0x000fea0003800000 */
[----:B------:R-:W-:Y:S01]  /*ea70*/  BPT.TRAP 0x1 ;  /* 0x000000040000795c */ /* 0x000fe20000300000 */
.L_x_209:
        /* <DEDUP_REMOVED lines=29> */
.L_x_204:
[----:B------:R-:W-:Y:S05]  /*ec50*/  BSYNC B1 ;  /* 0x0000000000017941 */ /* 0x000fea0003800000 */
.L_x_203:
[C---:B------:R-:W-:Y:S01]  /*ec60*/  ISETP.GT.AND P0, PT, R9.reuse, 0x1, PT ;  /* 0x000000010900780c */ /* 0x040fe20003f04270 */
[----:B0-2---:R-:W-:-:S04]  /*ec70*/  VIADD R2, R9, 0xfffffffe ;  /* 0xfffffffe09027836 */ /* 0x005fc80000000000 */
[----:B------:R-:W-:-:S08]  /*ec80*/  IMAD.MOV.U32 R9, RZ, RZ, R2 ;  /* 0x000000ffff097224 */ /* 0x000fd000078e0002 */
[----:B------:R-:W-:Y:S05]  /*ec90*/  @P0 BRA `(.L_x_210) ;  /* 0xfffffff000700947 */ /* 0x000fea000383ffff */
.L_x_186:
[----:B------:R-:W-:Y:S05]  /*eca0*/  BSYNC B0 ;  /* 0x0000000000007941 */ /* 0x000fea0003800000 */
.L_x_185:
[----:B------:R-:W-:Y:S01]  /*ecb0*/  ISETP.NE.AND P0, PT, R27, RZ, PT ;  /* 0x000000ff1b00720c */ /* 0x000fe20003f05270 */
[----:B------:R-:W-:-:S12]  /*ecc0*/  BSSY B0, `(.L_x_211) ;  /* 0x000000e000007945 */ /* 0x000fd80003800000 */
[----:B------:R-:W-:Y:S05]  /*ecd0*/  @P0 BRA `(.L_x_212) ;  /* 0x0000000000300947 */ /* 0x000fea0003800000 */
[----:B------:R-:W2:Y:S01]  /*ece0*/  S2R R9, SR_LANEID ;  /* 0x0000000000097919 */ /* 0x000ea20000000000 */
[----:B------:R-:W-:Y:S01]  /*ecf0*/  VOTEU.ANY UR4, UPT, PT ;  /* 0x0000000000047886 */ /* 0x000fe200038e0100 */
[----:B------:R-:W3:Y:S01]  /*ed00*/  LDC.64 R2, c[0x0][0xc38] ;  /* 0x00030e00ff027b82 */ /* 0x000ee20000000a00 */
[----:B------:R-:W2:Y:S08]  /*ed10*/  FLO.U32 R4, UR4 ;  /* 0x0000000400047d00 */ /* 0x000eb000080e0000 */
[----:B0-----:R-:W3:Y:S01]  /*ed20*/  POPC R5, UR4 ;  /* 0x0000000400057d09 */ /* 0x001ee20008000000 */
[----:B--2---:R-:W-:-:S13]  /*ed30*/  ISETP.EQ.U32.AND P0, PT, R4, R9, PT ;  /* 0x000000090400720c */ /* 0x004fda0003f02070 */
[----:B---3--:R-:W2:Y:S01]  /*ed40*/  @P0 ATOMG.E.ADD.STRONG.GPU PT, R3, desc[UR60][R2.64], R5 ;  /* 0x00000005020309a8 */ /* 0x008ea200081ee1fc */
[----:B------:R-:W0:Y:S02]  /*ed50*/  S2R R6, SR_LTMASK ;  /* 0x0000000000067919 */ /* 0x000e240000003900 */
[----:B0-----:R-:W-:-:S04]  /*ed60*/  LOP3.LUT R6, R6, UR4, RZ, 0xc0, !PT ;  /* 0x0000000406067c12 */ /* 0x001fc8000f8ec0ff */
[----:B------:R-:W0:Y:S01]  /*ed70*/  POPC R9, R6 ;  /* 0x0000000600097309 */ /* 0x000e220000000000 */
[----:B--2---:R-:W0:Y:S02]  /*ed80*/  SHFL.IDX PT, R4, R3, R4, 0x1f ;  /* 0x00001f0403047589 */ /* 0x004e2400000e0000 */
[----:B0-----:R-:W-:-:S07]  /*ed90*/  IADD3 R16, R4, UR36, R9 ;  /* 0x0000002404107c10 */ /* 0x001fce000fffe009 */
.L_x_212:
[----:B------:R-:W-:Y:S05]  /*eda0*/  BSYNC B0 ;  /* 0x0000000000007941 */ /* 0x000fea0003800000 */
.L_x_211:
[----:B------:R-:W-:Y:S04]  /*edb0*/  BSSY B0, `(.L_x_213) ;  /* 0x000002b000007945 */ /* 0x000fe80003800000 */
[----:B------:R-:W-:Y:S05]  /*edc0*/  @!P6 BRA `(.L_x_214) ;  /* 0x0000000000a4e947 */ /* 0x000fea0003800000 */
[----:B------:R-:W-:Y:S01]  /*edd0*/  IMAD R3, R22, 0x8, R26 ;  /* 0x0000000816037824 */ /* 0x000fe200078e021a */
[----:B------:R-:W-:-:S04]  /*ede0*/  SHF.L.U32 R2, R24, 0x1f, RZ ;  /* 0x0000001f18027819 */ /* 0x000fc800000006ff */
[----:B------:R-:W2:Y:S02]  /*edf0*/  SYNCS.PHASECHK.TRANS64.TRYWAIT P0, [R3+URZ+0x31c60], R2 ;  /* 0x031c6002030075a7 */ /* 0x000ea4000800017f */
[----:B--2---:R-:W-:Y:S05]  /*ee00*/  @!P0 BRA `(.L_x_215) ;  /* 0x00000014005c8947 */ /* 0x004fea0003800000 */
.L_x_259:
        /* <DEDUP_REMOVED lines=9> */
.L_x_216:
[----:B0-----:R-:W-:Y:S01]  /*eea0*/  IMAD R26, R22, 0x6c00, R26 ;  /* 0x00006c00161a7824 */ /* 0x001fe200078e021a */
        /* <DEDUP_REMOVED lines=10> */
[----:B------:R-:W-:-:S05]  /*ef50*/  R2UR UR13, R7 ;  /* 0x00000000070d72ca */ /* 0x000fca00000e0000 */
        /* <DEDUP_REMOVED lines=9> */
[----:B0-----:R-:W-:Y:S01]  /*eff0*/  UMOV UR8, UR15 ;  /* 0x0000000f00087c82 */ /* 0x001fe20008000000 */
[----:B------:R-:W-:Y:S02]  /*f000*/  UMOV UR10, UR17 ;  /* 0x00000011000a7c82 */ /* 0x000fe40008000000 */
[----:B------:R0:W-:Y:S02]  /*f010*/  UTMALDG.4D [UR8], [UR4], desc[UR6] ;  /* 0x00000608040075b4 */ /* 0x0001e40008019000 */
[----:B0-----:R-:W-:Y:S01]  /*f020*/  UMOV UR8, UR16 ;  /* 0x0000001000087c82 */ /* 0x001fe20008000000 */
[----:B------:R-:W-:-:S02]  /*f030*/  UMOV UR10, UR14 ;  /* 0x0000000e000a7c82 */ /* 0x000fc40008000000 */
[----:B------:R4:W-:Y:S02]  /*f040*/  UTMALDG.4D [UR8], [UR4], desc[UR6] ;  /* 0x00000608040075b4 */ /* 0x0009e40008019000 */
[----:B----4-:R-:W-:Y:S01]  /*f050*/  NOP ;  /* 0x0000000000007918 */ /* 0x010fe20000000000 */
.L_x_214:
[----:B------:R-:W-:Y:S05]  /*f060*/  BSYNC B0 ;  /* 0x0000000000007941 */ /* 0x000fea0003800000 */
.L_x_213:
[----:B------:R-:W-:-:S04]  /*f070*/  IADD3 R22, R22, 0x1, RZ ;  /* 0x0000000116167810 */ /* 0x000fc80007ffe0ff */
[----:B------:R-:W-:-:S04]  /*f080*/  ISETP.NE.AND P0, PT, R22, 0x2, PT ;  /* 0x000000021600780c */ /* 0x000fc80003f05270 */
[----:B--23--:R-:W-:Y:S02]  /*f090*/  SEL R3, RZ, 0x1, P0 ;  /* 0x00000001ff037807 */ /* 0x00cfe40000000000 */
[----:B------:R-:W-:Y:S02]  /*f0a0*/  SEL R22, R22, RZ, P0 ;  /* 0x000000ff16167207 */ /* 0x000fe40000000000 */
[----:B------:R-:W-:-:S07]  /*f0b0*/  LOP3.LUT R24, R24, R3, RZ, 0x3c, !PT ;  /* 0x0000000318187212 */ /* 0x000fce00078e3cff */
.L_x_170:
[----:B------:R-:W-:Y:S05]  /*f0c0*/  BSYNC B6 ;  /* 0x0000000000067941 */ /* 0x000fea0003800000 */
.L_x_168:
[----:B------:R-:W-:-:S03]  /*f0d0*/  UMOV UR4, 0xffffffff ;  /* 0xffffffff00047882 */ /* 0x000fc60000000000 */
[----:B------:R-:W-:Y:S05]  /*f0e0*/  BRA.DIV UR4, `(.L_x_217) ;  /* 0x0000001204b87947 */ /* 0x000fea000b800000 */
[----:B0-----:R0:W2:Y:S04]  /*f0f0*/  SHFL.IDX PT, R5, R16, RZ, 0x1f ;  /* 0x00001fff10057589 */ /* 0x0010a800000e0000 */
[----:B------:R0:W3:Y:S02]  /*f100*/  SHFL.IDX PT, R4, R16, 0x1, 0x1f ;  /* 0x00201f0010047f89 */ /* 0x0000e400000e0000 */
.L_x_263:
[----:B------:R-:W-:Y:S01]  /*f110*/  ULDC UR4, c[0x0][0xc14] ;  /* 0x0003050000047ab9 */ /* 0x000fe20000000800 */
[C---:B------:R-:W-:Y:S01]  /*f120*/  IMAD.IADD R7, R27.reuse, 0x1, R19 ;  /* 0x000000011b077824 */ /* 0x040fe200078e0213 */
[----:B------:R-:W-:Y:S01]  /*f130*/  ISETP.NE.AND P0, PT, R27, 0x1f, PT ;  /* 0x0000001f1b00780c */ /* 0x000fe20003f05270 */
[----:B------:R-:W-:Y:S01]  /*f140*/  IMAD.U32 R0, RZ, RZ, UR4 ;  /* 0x00000004ff007e24 */ /* 0x000fe2000f8e00ff */
[----:B------:R-:W-:Y:S01]  /*f150*/  BSSY B0, `(.L_x_218) ;  /* 0x0000007000007945 */ /* 0x000fe20003800000 */
[----:B------:R-:W-:-:S03]  /*f160*/  IMAD.MOV.U32 R2, RZ, RZ, RZ ;  /* 0x000000ffff027224 */ /* 0x000fc600078e00ff */
[----:B------:R-:W-:-:S13]  /*f170*/  ISETP.GE.OR P0, PT, R7, R0, !P0 ;  /* 0x000000000700720c */ /* 0x000fda0004706670 */
[----:B------:R-:W-:Y:S05]  /*f180*/  @P0 BRA `(.L_x_219) ;  /* 0x00000000000c0947 */ /* 0x000fea0003800000 */
[----:B------:R-:W4:Y:S02]  /*f190*/  LDC.64 R2, c[0x0][0xc58] ;  /* 0x00031600ff027b82 */ /* 0x000f240000000a00 */
[----:B----4-:R-:W-:-:S06]  /*f1a0*/  IMAD.WIDE R2, R7, 0x4, R2 ;  /* 0x0000000407027825 */ /* 0x010fcc00078e0202 */
[----:B------:R4:W5:Y:S02]  /*f1b0*/  LDG.E R2, desc[UR60][R2.64] ;  /* 0x0000003c02027981 */ /* 0x000964000c1e1900 */
.L_x_219:
[----:B------:R-:W-:Y:S05]  /*f1c0*/  BSYNC B0 ;  /* 0x0000000000007941 */ /* 0x000fea0003800000 */
.L_x_218:
[----:B------:R-:W-:-:S03]  /*f1d0*/  UMOV UR4, 0xffffffff ;  /* 0xffffffff00047882 */ /* 0x000fc60000000000 */
[----:B------:R-:W-:Y:S05]  /*f1e0*/  BRA.DIV UR4, `(.L_x_220) ;  /* 0x0000001204c47947 */ /* 0x000fea000b800000 */
[----:B-----5:R-:W0:Y:S01]  /*f1f0*/  SHFL.UP PT, R14, R2, 0x1, RZ ;  /* 0x04200000020e7989 */ /* 0x020e2200000e00ff */
[C---:B------:R-:W-:Y:S02]  /*f200*/  ISETP.NE.AND P0, PT, R27.reuse, RZ, PT ;  /* 0x000000ff1b00720c */ /* 0x040fe40003f05270 */
[C---:B------:R-:W-:Y:S02]  /*f210*/  ISETP.GE.U32.AND P1, PT, R27.reuse, 0x2, PT ;  /* 0x000000021b00780c */ /* 0x040fe40003f26070 */
[----:B0-----:R-:W-:Y:S02]  /*f220*/  SEL R13, R14, RZ, P0 ;  /* 0x000000ff0e0d7207 */ /* 0x001fe40000000000 */
[----:B------:R-:W-:-:S03]  /*f230*/  ISETP.GE.U32.AND P0, PT, R27, 0x4, PT ;  /* 0x000000041b00780c */ /* 0x000fc60003f06070 */
[----:B------:R-:W-:-:S05]  /*f240*/  IMAD.IADD R13, R2, 0x1, R13 ;  /* 0x00000001020d7824 */ /* 0x000fca00078e020d */
[----:B------:R-:W0:Y:S02]  /*f250*/  SHFL.UP PT, R14, R13, 0x2, RZ ;  /* 0x044000000d0e7989 */ /* 0x000e2400000e00ff */
[----:B0-----:R-:W-:Y:S02]  /*f260*/  SEL R14, R14, RZ, P1 ;  /* 0x000000ff0e0e7207 */ /* 0x001fe40000800000 */
[----:B------:R-:W-:-:S03]  /*f270*/  ISETP.GE.U32.AND P1, PT, R27, 0x8, PT ;  /* 0x000000081b00780c */ /* 0x000fc60003f26070 */
[----:B----4-:R-:W-:-:S05]  /*f280*/  IMAD.IADD R3, R13, 0x1, R14 ;  /* 0x000000010d037824 */ /* 0x010fca00078e020e */
[----:B------:R-:W0:Y:S02]  /*f290*/  SHFL.UP PT, R14, R3, 0x4, RZ ;  /* 0x04800000030e7989 */ /* 0x000e2400000e00ff */
[----:B0-----:R-:W-:Y:S02]  /*f2a0*/  SEL R6, R14, RZ, P0 ;  /* 0x000000ff0e067207 */ /* 0x001fe40000000000 */
[----:B------:R-:W-:-:S03]  /*f2b0*/  ISETP.GE.U32.AND P0, PT, R27, 0x10, PT ;  /* 0x000000101b00780c */ /* 0x000fc60003f06070 */
[----:B------:R-:W-:-:S05]  /*f2c0*/  IMAD.IADD R6, R3, 0x1, R6 ;  /* 0x0000000103067824 */ /* 0x000fca00078e0206 */
[----:B------:R-:W0:Y:S02]  /*f2d0*/  SHFL.UP PT, R14, R6, 0x8, RZ ;  /* 0x05000000060e7989 */ /* 0x000e2400000e00ff */
[----:B0-----:R-:W-:-:S04]  /*f2e0*/  SEL R7, R14, RZ, P1 ;  /* 0x000000ff0e077207 */ /* 0x001fc80000800000 */
[----:B------:R-:W-:-:S05]  /*f2f0*/  IADD3 R7, R6, R7, RZ ;  /* 0x0000000706077210 */ /* 0x000fca0007ffe0ff */
[----:B------:R-:W0:Y:S02]  /*f300*/  SHFL.UP PT, R14, R7, 0x10, RZ ;  /* 0x06000000070e7989 */ /* 0x000e2400000e00ff */
[----:B0-----:R-:W-:-:S05]  /*f310*/  SEL R8, R14, RZ, P0 ;  /* 0x000000ff0e087207 */ /* 0x001fca0000000000 */
[----:B------:R-:W-:-:S05]  /*f320*/  IMAD.IADD R8, R7, 0x1, R8 ;  /* 0x0000000107087824 */ /* 0x000fca00078e0208 */
[----:B------:R0:W4:Y:S02]  /*f330*/  SHFL.IDX PT, R14, R8, 0x1f, 0x1f ;  /* 0x03e01f00080e7f89 */ /* 0x00012400000e0000 */
.L_x_271:
[----:B------:R-:W-:Y:S02]  /*f340*/  ULDC UR4, c[0x0][0xc10] ;  /* 0x0003040000047ab9 */ /* 0x000fe40000000800 */
[----:B------:R-:W-:-:S04]  /*f350*/  IMAD.U32 R7, RZ, RZ, UR4 ;  /* 0x00000004ff077e24 */ /* 0x000fc8000f8e00ff */
[----:B----4-:R-:W-:-:S04]  /*f360*/  IMAD R3, R14, R7, RZ ;  /* 0x000000070e037224 */ /* 0x010fc800078e02ff */
[----:B---3--:R-:W-:-:S05]  /*f370*/  IMAD.IADD R4, R4, 0x1, R3 ;  /* 0x0000000104047824 */ /* 0x008fca00078e0203 */
[----:B--2---:R-:W-:-:S13]  /*f380*/  ISETP.GT.AND P0, PT, R4, R5, PT ;  /* 0x000000050400720c */ /* 0x004fda0003f04270 */
[----:B------:R-:W-:Y:S05]  /*f390*/  @P0 BRA `(.L_x_221) ;  /* 0x0000000000ac0947 */ /* 0x000fea0003800000 */
[----:B------:R-:W2:Y:S02]  /*f3a0*/  LDC R0, c[0x0][0xc14] ;  /* 0x00030500ff007b82 */ /* 0x000ea40000000800 */
.L_x_226:
[----:B------:R-:W-:-:S05]  /*f3b0*/  VIADD R19, R19, 0x1f ;  /* 0x0000001f13137836 */ /* 0x000fca0000000000 */
[----:B--2---:R-:W-:-:S13]  /*f3c0*/  ISETP.GE.AND P0, PT, R19, R0, PT ;  /* 0x000000001300720c */ /* 0x004fda0003f06270 */
[----:B------:R-:W-:Y:S05]  /*f3d0*/  @P0 BRA `(.L_x_222) ;  /* 0x0000000400540947 */ /* 0x000fea0003800000 */
[C---:B------:R-:W-:Y:S01]  /*f3e0*/  IMAD.IADD R7, R27.reuse, 0x1, R19 ;  /* 0x000000011b077824 */ /* 0x040fe200078e0213 */
[----:B------:R-:W-:Y:S01]  /*f3f0*/  ISETP.NE.AND P1, PT, R27, 0x1f, PT ;  /* 0x0000001f1b00780c */ /* 0x000fe20003f25270 */
[----:B------:R-:W-:Y:S01]  /*f400*/  BSSY B0, `(.L_x_223) ;  /* 0x0000007000007945 */ /* 0x000fe20003800000 */
[----:B------:R-:W-:Y:S02]  /*f410*/  IMAD.MOV.U32 R2, RZ, RZ, RZ ;  /* 0x000000ffff027224 */ /* 0x000fe400078e00ff */
[----:B------:R-:W-:-:S13]  /*f420*/  ISETP.GE.OR P0, PT, R7, R0, !P1 ;  /* 0x000000000700720c */ /* 0x000fda0004f06670 */
[----:B------:R-:W-:Y:S05]  /*f430*/  @P0 BRA `(.L_x_224) ;  /* 0x00000000000c0947 */ /* 0x000fea0003800000 */
[----:B------:R-:W2:Y:S02]  /*f440*/  LDC.64 R2, c[0x0][0xc58] ;  /* 0x00031600ff027b82 */ /* 0x000ea40000000a00 */
[----:B--2---:R-:W-:-:S06]  /*f450*/  IMAD.WIDE R2, R7, 0x4, R2 ;  /* 0x0000000407027825 */ /* 0x004fcc00078e0202 */
[----:B------:R2:W5:Y:S02]  /*f460*/  LDG.E R2, desc[UR60][R2.64] ;  /* 0x0000003c02027981 */ /* 0x000564000c1e1900 */
.L_x_224:
[----:B------:R-:W-:Y:S05]  /*f470*/  BSYNC B0 ;  /* 0x0000000000007941 */ /* 0x000fea0003800000 */
.L_x_223:
[----:B------:R-:W-:-:S03]  /*f480*/  UMOV UR4, 0xffffffff ;  /* 0xffffffff00047882 */ /* 0x000fc60000000000 */
[----:B------:R-:W-:Y:S05]  /*f490*/  BRA.DIV UR4, `(.L_x_225) ;  /* 0x0000001204e87947 */ /* 0x000fea000b800000 */
[----:B-----5:R-:W3:Y:S01]  /*f4a0*/  SHFL.UP PT, R14, R2, 0x1, RZ ;  /* 0x04200000020e7989 */ /* 0x020ee200000e00ff */
[C---:B------:R-:W-:Y:S02]  /*f4b0*/  ISETP.NE.AND P0, PT, R27.reuse, RZ, PT ;  /* 0x000000ff1b00720c */ /* 0x040fe40003f05270 */
[C---:B------:R-:W-:Y:S02]  /*f4c0*/  ISETP.GE.U32.AND P1, PT, R27.reuse, 0x2, PT ;  /* 0x000000021b00780c */ /* 0x040fe40003f26070 */
[----:B---3--:R-:W-:Y:S02]  /*f4d0*/  SEL R13, R14, RZ, P0 ;  /* 0x000000ff0e0d7207 */ /* 0x008fe40000000000 */
[----:B------:R-:W-:Y:S02]  /*f4e0*/  ISETP.GE.U32.AND P0, PT, R27, 0x4, PT ;  /* 0x000000041b00780c */ /* 0x000fe40003f06070 */
[----:B------:R-:W-:-:S05]  /*f4f0*/  IADD3 R13, R2, R13, RZ ;  /* 0x0000000d020d7210 */ /* 0x000fca0007ffe0ff */
[----:B------:R-:W3:Y:S02]  /*f500*/  SHFL.UP PT, R14, R13, 0x2, RZ ;  /* 0x044000000d0e7989 */ /* 0x000ee400000e00ff */
[----:B---3--:R-:W-:Y:S02]  /*f510*/  SEL R14, R14, RZ, P1 ;  /* 0x000000ff0e0e7207 */ /* 0x008fe40000800000 */
[----:B------:R-:W-:-:S03]  /*f520*/  ISETP.GE.U32.AND P1, PT, R27, 0x8, PT ;  /* 0x000000081b00780c */ /* 0x000fc60003f26070 */
[----:B--2---:R-:W-:-:S05]  /*f530*/  IMAD.IADD R3, R13, 0x1, R14 ;  /* 0x000000010d037824 */ /* 0x004fca00078e020e */
[----:B------:R-:W2:Y:S02]  /*f540*/  SHFL.UP PT, R14, R3, 0x4, RZ ;  /* 0x04800000030e7989 */ /* 0x000ea400000e00ff */
[----:B--2---:R-:W-:Y:S02]  /*f550*/  SEL R6, R14, RZ, P0 ;  /* 0x000000ff0e067207 */ /* 0x004fe40000000000 */
[----:B------:R-:W-:-:S03]  /*f560*/  ISETP.GE.U32.AND P0, PT, R27, 0x10, PT ;  /* 0x000000101b00780c */ /* 0x000fc60003f06070 */
[----:B------:R-:W-:-:S05]  /*f570*/  IMAD.IADD R6, R3, 0x1, R6 ;  /* 0x0000000103067824 */ /* 0x000fca00078e0206 */
[----:B------:R-:W2:Y:S02]  /*f580*/  SHFL.UP PT, R14, R6, 0x8, RZ ;  /* 0x05000000060e7989 */ /* 0x000ea400000e00ff */
[----:B--2---:R-:W-:-:S05]  /*f590*/  SEL R7, R14, RZ, P1 ;  /* 0x000000ff0e077207 */ /* 0x004fca0000800000 */
[----:B------:R-:W-:-:S05]  /*f5a0*/  IMAD.IADD R7, R6, 0x1, R7 ;  /* 0x0000000106077824 */ /* 0x000fca00078e0207 */
[----:B------:R-:W0:Y:S02]  /*f5b0*/  SHFL.UP PT, R14, R7, 0x10, RZ ;  /* 0x06000000070e7989 */ /* 0x000e2400000e00ff */
[----:B0-----:R-:W-:-:S05]  /*f5c0*/  SEL R8, R14, RZ, P0 ;  /* 0x000000ff0e087207 */ /* 0x001fca0000000000 */
[----:B------:R-:W-:-:S05]  /*f5d0*/  IMAD.IADD R8, R7, 0x1, R8 ;  /* 0x0000000107087824 */ /* 0x000fca00078e0208 */
[----:B------:R0:W2:Y:S02]  /*f5e0*/  SHFL.IDX PT, R14, R8, 0x1f, 0x1f ;  /* 0x03e01f00080e7f89 */ /* 0x0000a400000e0000 */
.L_x_279:
[----:B------:R-:W-:Y:S02]  /*f5f0*/  ULDC UR4, c[0x0][0xc10] ;  /* 0x0003040000047ab9 */ /* 0x000fe40000000800 */
[----:B------:R-:W-:-:S04]  /*f600*/  IMAD.U32 R7, RZ, RZ, UR4 ;  /* 0x00000004ff077e24 */ /* 0x000fc8000f8e00ff */
[----:B--2---:R-:W-:-:S04]  /*f610*/  IMAD R3, R14, R7, RZ ;  /* 0x000000070e037224 */ /* 0x004fc800078e02ff */
[----:B------:R-:W-:-:S05]  /*f620*/  IMAD.IADD R4, R3, 0x1, R4 ;  /* 0x0000000103047824 */ /* 0x000fca00078e0204 */
[----:B------:R-:W-:-:S13]  /*f630*/  ISETP.GT.AND P0, PT, R4, R5, PT ;  /* 0x000000050400720c */ /* 0x000fda0003f04270 */
[----:B------:R-:W-:Y:S05]  /*f640*/  @!P0 BRA `(.L_x_226) ;  /* 0xfffffffc00588947 */ /* 0x000fea000383ffff */
.L_x_221:
[----:B------:R-:W-:Y:S01]  /*f650*/  IADD3 R16, -R3, R4, RZ ;  /* 0x0000000403107210 */ /* 0x000fe20007ffe1ff */
[----:B------:R-:W-:-:S04]  /*f660*/  UMOV UR4, 0xffffffff ;  /* 0xffffffff00047882 */ /* 0x000fc80000000000 */
[----:B------:R-:W-:-:S05]  /*f670*/  IMAD R4, R8, R7, R16 ;  /* 0x0000000708047224 */ /* 0x000fca00078e0210 */
[----:B------:R-:W-:Y:S01]  /*f680*/  ISETP.GT.AND P6, PT, R4, R5, PT ;  /* 0x000000050400720c */ /* 0x000fe20003fc4270 */
[----:B------:R-:W-:-:S12]  /*f690*/  BRA.DIV UR4, `(.L_x_227) ;  /* 0x0000001604387947 */ /* 0x000fd8000b800000 */
[----:B------:R-:W-:-:S04]  /*f6a0*/  VOTE.ANY R3, PT, !P6 ;  /* 0x0000000000037806 */ /* 0x000fc800070e0100 */
[----:B------:R-:W2:Y:S02]  /*f6b0*/  POPC R4, R3 ;  /* 0x0000000300047309 */ /* 0x000ea40000000000 */
[----:B--2---:R2:W3:Y:S02]  /*f6c0*/  SHFL.IDX PT, R17, R2, R4, 0x1f ;  /* 0x00001f0402117589 */ /* 0x0044e400000e0000 */
.L_x_283:
[----:B------:R-:W-:Y:S01]  /*f6d0*/  ISETP.NE.AND P0, PT, R3, RZ, PT ;  /* 0x000000ff0300720c */ /* 0x000fe20003f05270 */
[----:B------:R-:W-:-:S12]  /*f6e0*/  IMAD.MOV.U32 R14, RZ, RZ, RZ ;  /* 0x000000ffff0e7224 */ /* 0x000fd800078e00ff */
[----:B------:R-:W-:Y:S05]  /*f6f0*/  @!P0 BRA `(.L_x_228) ;  /* 0x0000000000108947 */ /* 0x000fea0003800000 */
[----:B------:R-:W-:Y:S01]  /*f700*/  UMOV UR4, 0xffffffff ;  /* 0xffffffff00047882 */ /* 0x000fe20000000000 */
[----:B------:R-:W-:Y:S02]  /*f710*/  VIADD R12, R4, 0xffffffff ;  /* 0xffffffff040c7836 */ /* 0x000fe40000000000 */
[----:B------:R-:W-:Y:S05]  /*f720*/  BRA.DIV UR4, `(.L_x_229) ;  /* 0x00000016045c7947 */ /* 0x000fea000b800000 */
[----:B------:R4:W0:Y:S02]  /*f730*/  SHFL.IDX PT, R14, R8, R12, 0x1f ;  /* 0x00001f0c080e7589 */ /* 0x00082400000e0000 */
.L_x_228:
[----:B---3--:R-:W-:Y:S01]  /*f740*/  IABS R6, R17 ;  /* 0x0000001100067213 */ /* 0x008fe20000000000 */
[----:B0-----:R-:W-:Y:S02]  /*f750*/  IMAD R16, R14, R7, R16 ;  /* 0x000000070e107224 */ /* 0x001fe400078e0210 */
[----:B------:R-:W-:Y:S01]  /*f760*/  IMAD.IADD R19, R4, 0x1, R19 ;  /* 0x0000000104137824 */ /* 0x000fe200078e0213 */
[----:B----4-:R-:W0:Y:S01]  /*f770*/  I2F.RP R8, R6 ;  /* 0x0000000600087306 */ /* 0x010e220000209400 */
[----:B------:R-:W-:Y:S01]  /*f780*/  IMAD.IADD R10, R5, 0x1, -R16 ;  /* 0x00000001050a7824 */ /* 0x000fe200078e0a10 */
[----:B------:R-:W-:-:S04]  /*f790*/  IABS R5, R17 ;  /* 0x0000001100057213 */ /* 0x000fc80000000000 */
[----:B------:R-:W-:Y:S02]  /*f7a0*/  IADD3 R5, RZ, -R5, RZ ;  /* 0x80000005ff057210 */ /* 0x000fe40007ffe0ff */
[----:B0-----:R-:W2:Y:S02]  /*f7b0*/  MUFU.RCP R8, R8 ;  /* 0x0000000800087308 */ /* 0x001ea40000001000 */
[----:B--2---:R-:W-:-:S06]  /*f7c0*/  VIADD R2, R8, 0xffffffe ;  /* 0x0ffffffe08027836 */ /* 0x004fcc0000000000 */
[----:B------:R0:W2:Y:S02]  /*f7d0*/  F2I.FTZ.U32.TRUNC.NTZ R3, R2 ;  /* 0x0000000200037305 */ /* 0x0000a4000021f000 */
[----:B0-----:R-:W-:Y:S02]  /*f7e0*/  IMAD.MOV.U32 R2, RZ, RZ, RZ ;  /* 0x000000ffff027224 */ /* 0x001fe400078e00ff */
[----:B--2---:R-:W-:-:S04]  /*f7f0*/  IMAD.MOV R7, RZ, RZ, -R3 ;  /* 0x000000ffff077224 */ /* 0x004fc800078e0a03 */
[----:B------:R-:W-:-:S04]  /*f800*/  IMAD R7, R7, R6, RZ ;  /* 0x0000000607077224 */ /* 0x000fc800078e02ff */
[----:B------:R-:W-:Y:S01]  /*f810*/  IMAD.HI.U32 R3, R3, R7, R2 ;  /* 0x0000000703037227 */ /* 0x000fe200078e0002 */
[----:B------:R-:W-:-:S05]  /*f820*/  IABS R2, R10 ;  /* 0x0000000a00027213 */ /* 0x000fca0000000000 */
[----:B------:R-:W-:-:S04]  /*f830*/  IMAD.HI.U32 R3, R3, R2, RZ ;  /* 0x0000000203037227 */ /* 0x000fc800078e00ff */
[----:B------:R-:W-:Y:S01]  /*f840*/  IMAD R5, R3, R5, R2 ;  /* 0x0000000503057224 */ /* 0x000fe200078e0202 */
[----:B------:R-:W-:-:S04]  /*f850*/  LOP3.LUT R2, R10, R17, RZ, 0x3c, !PT ;  /* 0x000000110a027212 */ /* 0x000fc800078e3cff */
[----:B------:R-:W-:-:S13]  /*f860*/  ISETP.GT.U32.AND P0, PT, R6, R5, PT ;  /* 0x000000050600720c */ /* 0x000fda0003f04070 */
[----:B------:R-:W-:Y:S02]  /*f870*/  @!P0 IMAD.IADD R5, R5, 0x1, -R6 ;  /* 0x0000000105058824 */ /* 0x000fe400078e0a06 */
[----:B------:R-:W-:-:S03]  /*f880*/  @!P0 VIADD R3, R3, 0x1 ;  /* 0x0000000103038836 */ /* 0x000fc60000000000 */
[----:B------:R-:W-:-:S13]  /*f890*/  ISETP.GE.U32.AND P0, PT, R5, R6, PT ;  /* 0x000000060500720c */ /* 0x000fda0003f06070 */
[----:B------:R-:W-:Y:S01]  /*f8a0*/  @P0 VIADD R3, R3, 0x1 ;  /* 0x0000000103030836 */ /* 0x000fe20000000000 */
[----:B------:R-:W-:-:S13]  /*f8b0*/  ISETP.GE.AND P0, PT, R2, RZ, PT ;  /* 0x000000ff0200720c */ /* 0x000fda0003f06270 */
[----:B------:R-:W-:Y:S01]  /*f8c0*/  @!P0 IMAD.MOV R3, RZ, RZ, -R3 ;  /* 0x000000ffff038224 */ /* 0x000fe200078e0a03 */
[----:B------:R-:W-:-:S13]  /*f8d0*/  ISETP.NE.AND P0, PT, R17, RZ, PT ;  /* 0x000000ff1100720c */ /* 0x000fda0003f05270 */
[----:B------:R-:W-:-:S04]  /*f8e0*/  @!P0 LOP3.LUT R3, RZ, R17, RZ, 0x33, !PT ;  /* 0x00000011ff038212 */ /* 0x000fc800078e33ff */
[----:B------:R-:W-:Y:S01]  /*f8f0*/  MOV R18, R3 ;  /* 0x0000000300127202 */ /* 0x000fe20000000f00 */
[----:B------:R-:W-:-:S04]  /*f900*/  IMAD.MOV R2, RZ, RZ, -R3 ;  /* 0x000000ffff027224 */ /* 0x000fc800078e0a03 */
[----:B------:R-:W-:Y:S01]  /*f910*/  IMAD R17, R17, R2, R10 ;  /* 0x0000000211117224 */ /* 0x000fe200078e020a */
[----:B------:R-:W-:Y:S06]  /*f920*/  BRA `(.L_x_230) ;  /* 0x00000000001c7947 */ /* 0x000fec0003800000 */
.L_x_222:
[----:B------:R-:W-:Y:S01]  /*f930*/  UMOV UR4, URZ ;  /* 0x0000003f00047c82 */ /* 0x000fe20008000000 */
[----:B------:R-:W-:Y:S01]  /*f940*/  UMOV UR5, URZ ;  /* 0x0000003f00057c82 */ /* 0x000fe20008000000 */
[----:B------:R-:W-:Y:S01]  /*f950*/  ULDC UR6, c[0x0][0xc14] ;  /* 0x0003050000067ab9 */ /* 0x000fe20000000800 */
[----:B------:R-:W-:Y:S02]  /*f960*/  IMAD.MOV.U32 R16, RZ, RZ, R5 ;  /* 0x000000ffff107224 */ /* 0x000fe400078e0005 */
[----:B------:R-:W-:Y:S02]  /*f970*/  IMAD.U32 R17, RZ, RZ, UR4 ;  /* 0x00000004ff117e24 */ /* 0x000fe4000f8e00ff */
[----:B------:R-:W-:Y:S02]  /*f980*/  IMAD.U32 R18, RZ, RZ, UR5 ;  /* 0x00000005ff127e24 */ /* 0x000fe4000f8e00ff */
[----:B------:R-:W-:-:S07]  /*f990*/  IMAD.U32 R19, RZ, RZ, UR6 ;  /* 0x00000006ff137e24 */ /* 0x000fce000f8e00ff */
.L_x_230:
[----:B------:R-:W-:Y:S01]  /*f9a0*/  ISETP.NE.AND P0, PT, R27, RZ, PT ;  /* 0x000000ff1b00720c */ /* 0x000fe20003f05270 */
[----:B------:R-:W-:Y:S05]  /*f9b0*/  WARPSYNC.ALL ;  /* 0x0000000000007948 */ /* 0x000fea0003800000 */
[----:B------:R-:W-:Y:S07]  /*f9c0*/  BAR.SYNC.DEFER_BLOCKING 0x4, 0x1a0 ;  /* 0x0106800000007b1d */ /* 0x000fee0000010000 */
[----:B------:R-:W-:Y:S01]  /*f9d0*/  @!P0 MOV R2, 0x400 ;  /* 0x0000040000028802 */ /* 0x000fe20000000f00 */
[----:B------:R-:W2:Y:S03]  /*f9e0*/  @!P0 S2R R3, SR_CgaCtaId ;  /* 0x0000000000038919 */ /* 0x000ea60000008800 */
[----:B--2---:R-:W-:-:S05]  /*f9f0*/  @!P0 LEA R2, R3, R2, 0x18 ;  /* 0x0000000203028211 */ /* 0x004fca00078ec0ff */
[----:B------:R2:W-:Y:S01]  /*fa00*/  @!P0 STS.128 [R2+0x31cd0], R16 ;  /* 0x031cd01002008388 */ /* 0x0005e20000000c00 */
[----:B------:R-:W-:Y:S06]  /*fa10*/  BAR.ARV 0x5, 0x1a0 ;  /* 0x0146800000007b1d */ /* 0x000fec0000002000 */
[----:B------:R-:W-:-:S13]  /*fa20*/  ISETP.GE.AND P0, PT, R19, R0, PT ;  /* 0x000000001300720c */ /* 0x000fda0003f06270 */
[----:B------:R-:W-:Y:S05]  /*fa30*/  @!P0 BRA `(.L_x_231) ;  /* 0xffffffc800048947 */ /* 0x000fea000383ffff */
.L_x_166:
[----:B0-----:R-:W3:Y:S01]  /*fa40*/  LDL.LU R0, [R1+0xc] ;  /* 0x00000c0001007983 */ /* 0x001ee20000300800 */
[----:B------:R-:W-:Y:S01]  /*fa50*/  BSSY B0, `(.L_x_232) ;  /* 0x000000b000007945 */ /* 0x000fe20003800000 */
[----:B------:R-:W0:Y:S01]  /*fa60*/  S2R R5, SR_CgaCtaId ;  /* 0x0000000000057919 */ /* 0x000e220000008800 */
[----:B---3--:R-:W-:-:S05]  /*fa70*/  VIADD R0, R0, 0x1 ;  /* 0x0000000100007836 */ /* 0x008fca0000000000 */
[----:B--2---:R-:W-:-:S04]  /*fa80*/  LEA.HI R2, R0, R0, RZ, 0x1 ;  /* 0x0000000000027211 */ /* 0x004fc800078f08ff */
[----:B------:R-:W-:Y:S02]  /*fa90*/  LOP3.LUT R3, R2, 0xfffffffe, RZ, 0xc0, !PT ;  /* 0xfffffffe02037812 */ /* 0x000fe400078ec0ff */
[----:B------:R-:W-:-:S03]  /*faa0*/  MOV R2, 0x400 ;  /* 0x0000040000027802 */ /* 0x000fc60000000f00 */
[----:B------:R-:W-:Y:S01]  /*fab0*/  IMAD.IADD R0, R0, 0x1, -R3 ;  /* 0x0000000100007824 */ /* 0x000fe200078e0a03 */
[----:B0-----:R-:W-:-:S04]  /*fac0*/  LEA R9, R5, R2, 0x18 ;  /* 0x0000000205097211 */ /* 0x001fc800078ec0ff */
[----:B------:R-:W-:-:S04]  /*fad0*/  SHF.L.U32 R0, R0, 0x1f, RZ ;  /* 0x0000001f00007819 */ /* 0x000fc800000006ff */
[----:B------:R-:W0:Y:S02]  /*fae0*/  SYNCS.PHASECHK.TRANS64.TRYWAIT P0, [R9+URZ+0x31c20], R0 ;  /* 0x031c2000090075a7 */ /* 0x000e24000800017f */
[----:B0-----:R-:W-:Y:S05]  /*faf0*/  @!P0 BRA `(.L_x_233) ;  /* 0x00000010008c8947 */ /* 0x001fea0003800000 */
.L_x_286:
[----:B------:R-:W-:Y:S05]  /*fb00*/  BSYNC B0 ;  /* 0x0000000000007941 */ /* 0x000fea0003800000 */
.L_x_232:
[----:B------:R-:W-:-:S03]  /*fb10*/  UMOV UR4, 0xffffffff ;  /* 0xffffffff00047882 */ /* 0x000fc60000000000 */
[----:B------:R-:W-:Y:S05]  /*fb20*/  BRA.DIV UR4, `(.L_x_234) ;  /* 0x0000001204947947 */ /* 0x000fea000b800000 */
[----:B0-----:R-:W0:Y:S02]  /*fb30*/  S2R R0, SR_TID.X ;  /* 0x0000000000007919 */ /* 0x001e240000002100 */
[----:B0-----:R-:W-:-:S04]  /*fb40*/  SHF.R.U32.HI R0, RZ, 0x5, R0 ;  /* 0x00000005ff007819 */ /* 0x001fc80000011600 */
[----:B------:R-:W-:-:S05]  /*fb50*/  LOP3.LUT R0, R0, 0x3, RZ, 0xc0, !PT ;  /* 0x0000000300007812 */ /* 0x000fca00078ec0ff */
[----:B------:R0:W2:Y:S02]  /*fb60*/  SHFL.IDX PT, R14, R0, RZ, 0x1f ;  /* 0x00001fff000e7589 */ /* 0x0000a400000e0000 */
.L_x_289:
[----:B--2---:R-:W-:Y:S01]  /*fb70*/  ISETP.NE.AND P0, PT, R14, RZ, PT ;  /* 0x000000ff0e00720c */ /* 0x004fe20003f05270 */
[----:B------:R-:W-:-:S12]  /*fb80*/  BSSY B0, `(.L_x_235) ;  /* 0x0000024000007945 */ /* 0x000fd80003800000 */
[----:B------:R-:W-:Y:S05]  /*fb90*/  @P0 BRA `(.L_x_236) ;  /* 0x0000000000880947 */ /* 0x000fea0003800000 */
[----:B------:R-:W-:-:S03]  /*fba0*/  UMOV UR4, 0xffffffff ;  /* 0xffffffff00047882 */ /* 0x000fc60000000000 */
[----:B------:R-:W-:Y:S05]  /*fbb0*/  BRA.DIV UR4, `(.L_x_237) ;  /* 0x0000001204a47947 */ /* 0x000fea000b800000 */
[----:B------:R-:W-:-:S13]  /*fbc0*/  ELECT P6, URZ, PT ;  /* 0x00000000003f782f */ /* 0x000fda00038c0000 */
.L_x_292:
[----:B------:R-:W-:Y:S05]  /*fbd0*/  @!P6 BRA `(.L_x_236) ;  /* 0x000000000078e947 */ /* 0x000fea0003800000 */
[----:B0-----:R-:W2:Y:S02]  /*fbe0*/  LDL.LU R0, [R1+0x14] ;  /* 0x0000140001007983 */ /* 0x001ea40000300800 */
[----:B--2---:R-:W-:-:S04]  /*fbf0*/  LOP3.LUT R0, R0, 0x2, RZ, 0xfc, !PT ;  /* 0x0000000200007812 */ /* 0x004fc800078efcff */
[----:B------:R-:W-:-:S13]  /*fc00*/  ISETP.NE.AND P2, PT, R0, 0x3, PT ;  /* 0x000000030000780c */ /* 0x000fda0003f45270 */
[----:B------:R-:W-:Y:S05]  /*fc10*/  @!P2 BRA `(.L_x_238) ;  /* 0x000000000004a947 */ /* 0x000fea0003800000 */
[----:B------:R-:W-:Y:S01]  /*fc20*/  BPT.TRAP 0x1 ;  /* 0x000000040000795c */ /* 0x000fe20000300000 */
.L_x_238:
[----:B------:R-:W-:Y:S01]  /*fc30*/  IADD3 R3, R9, 0x31c40, RZ ;  /* 0x00031c4009037810 */ /* 0x000fe20007ffe0ff */
[----:B------:R-:W-:Y:S01]  /*fc40*/  VIADD R0, R22, 0x1 ;  /* 0x0000000116007836 */ /* 0x000fe20000000000 */
[----:B------:R-:W-:-:S03]  /*fc50*/  SHF.L.U32 R2, R24, 0x1f, RZ ;  /* 0x0000001f18027819 */ /* 0x000fc600000006ff */
[----:B------:R-:W-:Y:S01]  /*fc60*/  IMAD R7, R22, 0x8, R3 ;  /* 0x0000000816077824 */ /* 0x000fe200078e0203 */
[----:B------:R-:W-:-:S03]  /*fc70*/  ISETP.NE.AND P1, PT, R0, 0x2, PT ;  /* 0x000000020000780c */ /* 0x000fc60003f25270 */
[----:B------:R-:W0:Y:S01]  /*fc80*/  SYNCS.PHASECHK.TRANS64.TRYWAIT P0, [R7+URZ], R2 ;  /* 0x00000002070075a7 */ /* 0x000e22000800017f */
[----:B------:R-:W-:Y:S02]  /*fc90*/  SEL R5, RZ, 0x1, P1 ;  /* 0x00000001ff057807 */ /* 0x000fe40000800000 */
[----:B------:R-:W-:Y:S02]  /*fca0*/  SEL R4, R0, RZ, P1 ;  /* 0x000000ff00047207 */ /* 0x000fe40000800000 */
[----:B------:R-:W-:-:S03]  /*fcb0*/  LOP3.LUT R0, R24, R5, RZ, 0x3c, !PT ;  /* 0x0000000518007212 */ /* 0x000fc600078e3cff */
[----:B------:R-:W-:Y:S01]  /*fcc0*/  IMAD R3, R4, 0x8, R3 ;  /* 0x0000000804037824 */ /* 0x000fe200078e0203 */
[----:B------:R-:W-:Y:S01]  /*fcd0*/  SHF.L.U32 R0, R0, 0x1f, RZ ;  /* 0x0000001f00007819 */ /* 0x000fe200000006ff */
[----:B0-----:R-:W-:Y:S06]  /*fce0*/  @!P0 BRA `(.L_x_239) ;  /* 0x0000001000788947 */ /* 0x001fec0003800000 */
.L_x_293:
[----:B------:R-:W2:Y:S02]  /*fcf0*/  SYNCS.PHASECHK.TRANS64.TRYWAIT P0, [R3+URZ], R0 ;  /* 0x00000000030075a7 */ /* 0x000ea4000800017f */
[----:B--2---:R-:W-:Y:S05]  /*fd00*/  @!P0 BRA `(.L_x_240) ;  /* 0x0000001000848947 */ /* 0x004fea0003800000 */
.L_x_294:
[----:B------:R-:W-:Y:S05]  /*fd10*/  @!P2 BRA `(.L_x_241) ;  /* 0x000000000004a947 */ /* 0x000fea0003800000 */
[----:B------:R-:W-:Y:S01]  /*fd20*/  BPT.TRAP 0x1 ;  /* 0x000000040000795c */ /* 0x000fe20000300000 */
.L_x_241:
[----:B--2---:R-:W-:-:S04]  /*fd30*/  VIADD R3, R9, 0x31c60 ;  /* 0x00031c6009037836 */ /* 0x004fc80000000000 */
[----:B------:R-:W-:-:S04]  /*fd40*/  IMAD R5, R22, 0x8, R3 ;  /* 0x0000000816057824 */ /* 0x000fc800078e0203 */
[----:B------:R-:W2:Y:S02]  /*fd50*/  SYNCS.PHASECHK.TRANS64.TRYWAIT P0, [R5+URZ], R2 ;  /* 0x00000002050075a7 */ /* 0x000ea4000800017f */
[----:B--2---:R-:W-:Y:S05]  /*fd60*/  @!P0 BRA `(.L_x_242) ;  /* 0x0000001000808947 */ /* 0x004fea0003800000 */
.L_x_295:
[----:B------:R-:W-:-:S07]  /*fd70*/  IMAD R3, R4, 0x8, R3 ;  /* 0x0000000804037824 */ /* 0x000fce00078e0203 */
.L_x_243:
[----:B---3--:R3:W4:Y:S02]  /*fd80*/  SYNCS.PHASECHK.TRANS64.TRYWAIT P0, [R3+URZ], R0 ;  /* 0x00000000030075a7 */ /* 0x008724000800017f */
[----:B----4-:R-:W-:Y:S05]  /*fd90*/  @!P0 NANOSLEEP.SYNCS 0x989680 ;  /* 0x009896800000895d */ /* 0x010fea0003900000 */
[----:B------:R-:W4:Y:S02]  /*fda0*/  @!P0 SYNCS.PHASECHK.TRANS64 P0, [R3+URZ], R0 ;  /* 0x00000000030085a7 */ /* 0x000f24000800007f */
[----:B----4-:R-:W-:Y:S05]  /*fdb0*/  @!P0 BRA `(.L_x_243) ;  /* 0xfffffffc00f08947 */ /* 0x010fea000383ffff */
.L_x_236:
[----:B------:R-:W-:Y:S05]  /*fdc0*/  BSYNC B0 ;  /* 0x0000000000007941 */ /* 0x000fea0003800000 */
.L_x_235:
[----:B------:R-:W-:Y:S05]  /*fdd0*/  EXIT ;  /* 0x000000000000794d */ /* 0x000fea0003800000 */
.L_x_128:
[----:B0-----:R-:W-:-:S04]  /*fde0*/  MOV R3, UR36 ;  /* 0x0000002400037c02 */ /* 0x001fc80008000f00 */
[----:B------:R0:W1:Y:S03]  /*fdf0*/  SYNCS.PHASECHK.TRANS64.TRYWAIT P1, [R3+URZ+0x31c00], R0 ;  /* 0x031c0000030075a7 */ /* 0x000066000802017f */
[----:B-1----:R-:W-:Y:S05]  /*fe00*/  @!P1 NANOSLEEP.SYNCS 0x989680 ;  /* 0x009896800000995d */ /* 0x002fea0003900000 */
[----:B------:R-:W1:Y:S02]  /*fe10*/  @!P1 SYNCS.PHASECHK.TRANS64 P1, [R3+URZ+0x31c00], R0 ;  /* 0x031c0000030095a7 */ /* 0x000e64000802007f */
[----:B-1----:R-:W-:Y:S05]  /*fe20*/  @!P1 BRA `(.L_x_128) ;  /* 0xfffffffc00ec9947 */ /* 0x002fea000383ffff */
[----:B------:R-:W-:Y:S05]  /*fe30*/  BRA `(.L_x_244) ;  /* 0xffffff1400c87947 */ /* 0x000fea000383ffff */
.L_x_132:
[----:B-1----:R1:W2:Y:S02]  /*fe40*/  SYNCS.PHASECHK.TRANS64.TRYWAIT P2, [R0+URZ+0x31c30], R3 ;  /* 0x031c3003000075a7 */ /* 0x0022a4000804017f */
[----:B--2---:R-:W-:Y:S05]  /*fe50*/  @!P2 NANOSLEEP.SYNCS 0x989680 ;  /* 0x009896800000a95d */ /* 0x004fea0003900000 */
[----:B------:R-:W2:Y:S02]  /*fe60*/  @!P2 SYNCS.PHASECHK.TRANS64 P2, [R0+URZ+0x31c30], R3 ;  /* 0x031c30030000a5a7 */ /* 0x000ea4000804007f */
[----:B--2---:R-:W-:Y:S05]  /*fe70*/  @!P2 BRA `(.L_x_132) ;  /* 0xfffffffc00f0a947 */ /* 0x004fea000383ffff */
[----:B------:R-:W-:Y:S05]  /*fe80*/  BRA `(.L_x_131) ;  /* 0xffffff1400ec7947 */ /* 0x000fea000383ffff */
.L_x_137:
[----:B-1----:R-:W-:-:S04]  /*fe90*/  IMAD.U32 R9, RZ, RZ, UR6 ;  /* 0x00000006ff097e24 */ /* 0x002fc8000f8e00ff */
[----:B------:R1:W2:Y:S03]  /*fea0*/  SYNCS.PHASECHK.TRANS64.TRYWAIT P2, [R9+URZ+0x31c30], R8 ;  /* 0x031c3008090075a7 */ /* 0x0002a6000804017f */
[----:B--2---:R-:W-:Y:S05]  /*feb0*/  @!P2 NANOSLEEP.SYNCS 0x989680 ;  /* 0x009896800000a95d */ /* 0x004fea0003900000 */
[----:B------:R-:W2:Y:S02]  /*fec0*/  @!P2 SYNCS.PHASECHK.TRANS64 P2, [R9+URZ+0x31c30], R8 ;  /* 0x031c30080900a5a7 */ /* 0x000ea4000804007f */
[----:B--2---:R-:W-:Y:S05]  /*fed0*/  @!P2 BRA `(.L_x_137) ;  /* 0xfffffffc00eca947 */ /* 0x004fea000383ffff */
[----:B------:R-:W-:Y:S05]  /*fee0*/  BRA `(.L_x_134) ;  /* 0xffffff5800447947 */ /* 0x000fea000383ffff */
.L_x_141:
[----:B-1----:R-:W-:-:S04]  /*fef0*/  IMAD.U32 R8, RZ, RZ, UR6 ;  /* 0x00000006ff087e24 */ /* 0x002fc8000f8e00ff */
[----:B------:R1:W2:Y:S03]  /*ff00*/  SYNCS.PHASECHK.TRANS64.TRYWAIT P2, [R8+URZ+0x31c50], R7 ;  /* 0x031c5007080075a7 */ /* 0x0002a6000804017f */
[----:B--2---:R-:W-:Y:S05]  /*ff10*/  @!P2 NANOSLEEP.SYNCS 0x989680 ;  /* 0x009896800000a95d */ /* 0x004fea0003900000 */
[----:B------:R-:W2:Y:S02]  /*ff20*/  @!P2 SYNCS.PHASECHK.TRANS64 P2, [R8+URZ+0x31c50], R7 ;  /* 0x031c50070800a5a7 */ /* 0x000ea4000804007f */
[----:B--2---:R-:W-:Y:S05]  /*ff30*/  @!P2 BRA `(.L_x_141) ;  /* 0xfffffffc00eca947 */ /* 0x004fea000383ffff */
[----:B------:R-:W-:Y:S05]  /*ff40*/  BRA `(.L_x_138) ;  /* 0xffffff6c00e87947 */ /* 0x000fea000383ffff */
.L_x_146:
[----:B-1----:R-:W-:-:S04]  /*ff50*/  IMAD.U32 R5, RZ, RZ, UR9 ;  /* 0x00000009ff057e24 */ /* 0x002fc8000f8e00ff */
[----:B------:R1:W2:Y:S03]  /*ff60*/  SYNCS.PHASECHK.TRANS64.TRYWAIT P0, [R5+URZ+0x31c50], R0 ;  /* 0x031c5000050075a7 */ /* 0x0002a6000800017f */
[----:B--2---:R-:W-:Y:S05]  /*ff70*/  @!P0 NANOSLEEP.SYNCS 0x989680 ;  /* 0x009896800000895d */ /* 0x004fea0003900000 */
[----:B------:R-:W2:Y:S02]  /*ff80*/  @!P0 SYNCS.PHASECHK.TRANS64 P0, [R5+URZ+0x31c50], R0 ;  /* 0x031c5000050085a7 */ /* 0x000ea4000800007f */
[----:B--2---:R-:W-:Y:S05]  /*ff90*/  @!P0 BRA `(.L_x_146) ;  /* 0xfffffffc00ec8947 */ /* 0x004fea000383ffff */
[----:B------:R-:W-:Y:S05]  /*ffa0*/  BRA `(.L_x_145) ;  /* 0xffffff9800007947 */ /* 0x000fea000383ffff */
.L_x_177:
[----:B------:R-:W0:Y:S01]  /*ffb0*/  S2R R4, SR_TID.X ;  /* 0x0000000000047919 */ /* 0x000e220000002100 */
[----:B------:R-:W-:Y:S01]  /*ffc0*/  BSSY B0, `(.L_x_245) ;  /* 0x000000a000007945 */ /* 0x000fe20003800000 */
[----:B------:R-:W-:Y:S01]  /*ffd0*/  IMAD.MOV.U32 R12, RZ, RZ, RZ ;  /* 0x000000ffff0c7224 */ /* 0x000fe200078e00ff */
[----:B------:R-:W-:Y:S01]  /*ffe0*/  MOV R15, 0xffffffff ;  /* 0xffffffff000f7802 */ /* 0x000fe20000000f00 */
[----:B------:R-:W-:Y:S01]  /*fff0*/  IMAD.MOV.U32 R11, RZ, RZ, 0x1f ;  /* 0x0000001fff0b7424 */ /* 0x000fe200078e00ff */
[----:B0-----:R-:W-:-:S04]  /*10000*/  SHF.R.U32.HI R4, RZ, 0x5, R4 ;  /* 0x00000005ff047819 */ /* 0x001fc80000011604 */
[----:B------:R-:W-:-:S05]  /*10010*/  LOP3.LUT R4, R4, 0x3, RZ, 0xc0, !PT ;  /* 0x0000000304047812 */ /* 0x000fca00078ec0ff */
[----:B------:R-:W-:-:S07]  /*10020*/  IMAD.MOV.U32 R13, RZ, RZ, R4 ;  /* 0x000000ffff0d7224 */ /* 0x000fce00078e0004 */
[----:B-1----:R-:W-:Y:S05]  /*10030*/  WARPSYNC.COLLECTIVE R15, `(.L_x_246) ;  /* 0x000000000f087348 */ /* 0x002fea0003c00000 */
[----:B------:R0:W2:Y:S02]  /*10040*/  SHFL.IDX P6, R14, R13, R12, R11 ;  /* 0x0000000c0d0e7389 */ /* 0x0000a400000c000b */
[----:B012---:R-:W-:Y:S01]  /*10050*/  ENDCOLLECTIVE ;  /* 0x000000000000791b */ /* 0x007fe20003800000 */
.L_x_246:
[----:B------:R-:W-:Y:S05]  /*10060*/  BSYNC B0 ;  /* 0x0000000000007941 */ /* 0x000fea0003800000 */
.L_x_245:
[----:B------:R-:W-:Y:S05]  /*10070*/  BRA `(.L_x_247) ;  /* 0xffffffcc00a07947 */ /* 0x000fea000383ffff */
.L_x_178:
[----:B------:R-:W-:Y:S01]  /*10080*/  BSSY B0, `(.L_x_248) ;  /* 0x0000006000007945 */ /* 0x000fe20003800000 */
[----:B------:R-:W-:-:S07]  /*10090*/  IMAD.MOV.U32 R15, RZ, RZ, -0x1 ;  /* 0xffffffffff0f7424 */ /* 0x000fce00078e00ff */
[----:B-1----:R-:W-:Y:S05]  /*100a0*/  WARPSYNC.COLLECTIVE R15, `(.L_x_249) ;  /* 0x000000000f0c7348 */ /* 0x002fea0003c00000 */
[----:B------:R-:W-:Y:S02]  /*100b0*/  ELECT P6, UR62, PT ;  /* 0x00000000003e782f */ /* 0x000fe400038c0000 */
[----:B------:R-:W-:Y:S01]  /*100c0*/  MOV R14, UR62 ;  /* 0x0000003e000e7c02 */ /* 0x000fe20008000f00 */
[----:B-1----:R-:W-:Y:S10]  /*100d0*/  ENDCOLLECTIVE ;  /* 0x000000000000791b */ /* 0x002ff40003800000 */
.L_x_249:
[----:B------:R-:W-:Y:S05]  /*100e0*/  BSYNC B0 ;  /* 0x0000000000007941 */ /* 0x000fea0003800000 */
.L_x_248:
[----:B------:R-:W-:Y:S05]  /*100f0*/  BRA `(.L_x_250) ;  /* 0xffffffcc00947947 */ /* 0x000fea000383ffff */
.L_x_181:
[----:B--2---:R2:W3:Y:S02]  /*10100*/  SYNCS.PHASECHK.TRANS64.TRYWAIT P0, [R5+URZ+0x31c40], R4 ;  /* 0x031c4004050075a7 */ /* 0x0044e4000800017f */
[----:B---3--:R-:W-:Y:S05]  /*10110*/  @!P0 NANOSLEEP.SYNCS 0x989680 ;  /* 0x009896800000895d */ /* 0x008fea0003900000 */
[----:B------:R-:W3:Y:S02]  /*10120*/  @!P0 SYNCS.PHASECHK.TRANS64 P0, [R5+URZ+0x31c40], R4 ;  /* 0x031c4004050085a7 */ /* 0x000ee4000800007f */
[----:B---3--:R-:W-:Y:S05]  /*10130*/  @!P0 BRA `(.L_x_181) ;  /* 0xfffffffc00f08947 */ /* 0x008fea000383ffff */
[----:B------:R-:W-:Y:S05]  /*10140*/  BRA `(.L_x_251) ;  /* 0xffffffcc00ec7947 */ /* 0x000fea000383ffff */
.L_x_184:
[----:B0-----:R0:W2:Y:S02]  /*10150*/  SYNCS.PHASECHK.TRANS64.TRYWAIT P0, [R26+URZ+0x31c20], R5 ;  /* 0x031c20051a0075a7 */ /* 0x0010a4000800017f */
[----:B--2---:R-:W-:Y:S05]  /*10160*/  @!P0 NANOSLEEP.SYNCS 0x989680 ;  /* 0x009896800000895d */ /* 0x004fea0003900000 */
[----:B------:R-:W2:Y:S02]  /*10170*/  @!P0 SYNCS.PHASECHK.TRANS64 P0, [R26+URZ+0x31c20], R5 ;  /* 0x031c20051a0085a7 */ /* 0x000ea4000800007f */
[----:B--2---:R-:W-:Y:S05]  /*10180*/  @!P0 BRA `(.L_x_184) ;  /* 0xfffffffc00f08947 */ /* 0x004fea000383ffff */
[----:B------:R-:W-:Y:S05]  /*10190*/  BRA `(.L_x_252) ;  /* 0xffffffd4001c7947 */ /* 0x000fea000383ffff */
.L_x_192:
[----:B--2---:R2:W3:Y:S02]  /*101a0*/  SYNCS.PHASECHK.TRANS64.TRYWAIT P0, [R3+URZ+0x31c40], R2 ;  /* 0x031c4002030075a7 */ /* 0x0044e4000800017f */
[----:B---3--:R-:W-:Y:S05]  /*101b0*/  @!P0 NANOSLEEP.SYNCS 0x989680 ;  /* 0x009896800000895d */ /* 0x008fea0003900000 */
[----:B------:R-:W3:Y:S02]  /*101c0*/  @!P0 SYNCS.PHASECHK.TRANS64 P0, [R3+URZ+0x31c40], R2 ;  /* 0x031c4002030085a7 */ /* 0x000ee4000800007f */
[----:B---3--:R-:W-:Y:S05]  /*101d0*/  @!P0 BRA `(.L_x_192) ;  /* 0xfffffffc00f08947 */ /* 0x008fea000383ffff */
[----:B------:R-:W-:Y:S05]  /*101e0*/  BRA `(.L_x_253) ;  /* 0xffffffd400c47947 */ /* 0x000fea000383ffff */
.L_x_194:
[----:B0-----:R0:W2:Y:S02]  /*101f0*/  SYNCS.PHASECHK.TRANS64.TRYWAIT P0, [R2+URZ+0x60], R5 ;  /* 0x00006005020075a7 */ /* 0x0010a4000800017f */
[----:B--2---:R-:W-:Y:S05]  /*10200*/  @!P0 NANOSLEEP.SYNCS 0x989680 ;  /* 0x009896800000895d */ /* 0x004fea0003900000 */
[----:B------:R-:W2:Y:S02]  /*10210*/  @!P0 SYNCS.PHASECHK.TRANS64 P0, [R2+URZ+0x60], R5 ;  /* 0x00006005020085a7 */ /* 0x000ea4000800007f */
[----:B--2---:R-:W-:Y:S05]  /*10220*/  @!P0 BRA `(.L_x_194) ;  /* 0xfffffffc00f08947 */ /* 0x004fea000383ffff */
[----:B------:R-:W-:Y:S05]  /*10230*/  BRA `(.L_x_254) ;  /* 0xffffffd800507947 */ /* 0x000fea000383ffff */
.L_x_199:
[----:B---3--:R3:W4:Y:S02]  /*10240*/  SYNCS.PHASECHK.TRANS64.TRYWAIT P0, [R3+URZ+0x31c40], R2 ;  /* 0x031c4002030075a7 */ /* 0x008724000800017f */
[----:B----4-:R-:W-:Y:S05]  /*10250*/  @!P0 NANOSLEEP.SYNCS 0x989680 ;  /* 0x009896800000895d */ /* 0x010fea0003900000 */
[----:B------:R-:W4:Y:S02]  /*10260*/  @!P0 SYNCS.PHASECHK.TRANS64 P0, [R3+URZ+0x31c40], R2 ;  /* 0x031c4002030085a7 */ /* 0x000f24000800007f */
[----:B----4-:R-:W-:Y:S05]  /*10270*/  @!P0 BRA `(.L_x_199) ;  /* 0xfffffffc00f08947 */ /* 0x010fea000383ffff */
[----:B------:R-:W-:Y:S05]  /*10280*/  BRA `(.L_x_255) ;  /* 0xffffffdc00807947 */ /* 0x000fea000383ffff */
.L_x_201:
[----:B0-----:R0:W2:Y:S02]  /*10290*/  SYNCS.PHASECHK.TRANS64.TRYWAIT P1, [R3+URZ+0x60], R24 ;  /* 0x00006018030075a7 */ /* 0x0010a4000802017f */
[----:B--2---:R-:W-:Y:S05]  /*102a0*/  @!P1 NANOSLEEP.SYNCS 0x989680 ;  /* 0x009896800000995d */ /* 0x004fea0003900000 */
[----:B------:R-:W2:Y:S02]  /*102b0*/  @!P1 SYNCS.PHASECHK.TRANS64 P1, [R3+URZ+0x60], R24 ;  /* 0x00006018030095a7 */ /* 0x000ea4000802007f */
[----:B--2---:R-:W-:Y:S05]  /*102c0*/  @!P1 BRA `(.L_x_201) ;  /* 0xfffffffc00f09947 */ /* 0x004fea000383ffff */
[----:B------:R-:W-:Y:S05]  /*102d0*/  BRA `(.L_x_256) ;  /* 0xffffffe0000c7947 */ /* 0x000fea000383ffff */
.L_x_206:
[----:B--2---:R2:W3:Y:S02]  /*102e0*/  SYNCS.PHASECHK.TRANS64.TRYWAIT P0, [R2+URZ+0x31c40], R3 ;  /* 0x031c4003020075a7 */ /* 0x0044e4000800017f */
[----:B---3--:R-:W-:Y:S05]  /*102f0*/  @!P0 NANOSLEEP.SYNCS 0x989680 ;  /* 0x009896800000895d */ /* 0x008fea0003900000 */
[----:B------:R-:W3:Y:S02]  /*10300*/  @!P0 SYNCS.PHASECHK.TRANS64 P0, [R2+URZ+0x31c40], R3 ;  /* 0x031c4003020085a7 */ /* 0x000ee4000800007f */
[----:B---3--:R-:W-:Y:S05]  /*10310*/  @!P0 BRA `(.L_x_206) ;  /* 0xfffffffc00f08947 */ /* 0x008fea000383ffff */
[----:B------:R-:W-:Y:S05]  /*10320*/  BRA `(.L_x_257) ;  /* 0xffffffe400147947 */ /* 0x000fea000383ffff */
.L_x_208:
[----:B0-----:R0:W2:Y:S02]  /*10330*/  SYNCS.PHASECHK.TRANS64.TRYWAIT P1, [R2+URZ+0x60], R11 ;  /* 0x0000600b020075a7 */ /* 0x0010a4000802017f */
[----:B--2---:R-:W-:Y:S05]  /*10340*/  @!P1 NANOSLEEP.SYNCS 0x989680 ;  /* 0x009896800000995d */ /* 0x004fea0003900000 */
[----:B------:R-:W2:Y:S02]  /*10350*/  @!P1 SYNCS.PHASECHK.TRANS64 P1, [R2+URZ+0x60], R11 ;  /* 0x0000600b020095a7 */ /* 0x000ea4000802007f */
[----:B--2---:R-:W-:Y:S05]  /*10360*/  @!P1 BRA `(.L_x_208) ;  /* 0xfffffffc00f09947 */ /* 0x004fea000383ffff */
[----:B------:R-:W-:Y:S05]  /*10370*/  BRA `(.L_x_258) ;  /* 0xffffffe400a87947 */ /* 0x000fea000383ffff */
.L_x_215:
[----:B--2---:R2:W3:Y:S02]  /*10380*/  SYNCS.PHASECHK.TRANS64.TRYWAIT P0, [R3+URZ+0x31c60], R2 ;  /* 0x031c6002030075a7 */ /* 0x0044e4000800017f */
[----:B---3--:R-:W-:Y:S05]  /*10390*/  @!P0 NANOSLEEP.SYNCS 0x989680 ;  /* 0x009896800000895d */ /* 0x008fea0003900000 */
[----:B------:R-:W3:Y:S02]  /*103a0*/  @!P0 SYNCS.PHASECHK.TRANS64 P0, [R3+URZ+0x31c60], R2 ;  /* 0x031c6002030085a7 */ /* 0x000ee4000800007f */
[----:B---3--:R-:W-:Y:S05]  /*103b0*/  @!P0 BRA `(.L_x_215) ;  /* 0xfffffffc00f08947 */ /* 0x008fea000383ffff */
[----:B------:R-:W-:Y:S05]  /*103c0*/  BRA `(.L_x_259) ;  /* 0xffffffe800907947 */ /* 0x000fea000383ffff */
.L_x_217:
[----:B------:R-:W-:Y:S01]  /*103d0*/  BSSY B0, `(.L_x_260) ;  /* 0x0000008000007945 */ /* 0x000fe20003800000 */
[----:B------:R-:W-:Y:S02]  /*103e0*/  IMAD.MOV.U32 R13, RZ, RZ, R16 ;  /* 0x000000ffff0d7224 */ /* 0x000fe400078e0010 */
[----:B------:R-:W-:Y:S02]  /*103f0*/  IMAD.MOV.U32 R12, RZ, RZ, RZ ;  /* 0x000000ffff0c7224 */ /* 0x000fe400078e00ff */
[----:B------:R-:W-:Y:S02]  /*10400*/  IMAD.MOV.U32 R11, RZ, RZ, 0x1f ;  /* 0x0000001fff0b7424 */ /* 0x000fe400078e00ff */
[----:B------:R-:W-:-:S07]  /*10410*/  IMAD.MOV.U32 R15, RZ, RZ, -0x1 ;  /* 0xffffffffff0f7424 */ /* 0x000fce00078e00ff */
[----:B01----:R-:W-:Y:S05]  /*10420*/  WARPSYNC.COLLECTIVE R15, `(.L_x_261) ;  /* 0x000000000f087348 */ /* 0x003fea0003c00000 */
[----:B------:R2:W3:Y:S02]  /*10430*/  SHFL.IDX P6, R14, R13, R12, R11 ;  /* 0x0000000c0d0e7389 */ /* 0x0004e400000c000b */
[----:B0123--:R-:W-:Y:S01]  /*10440*/  ENDCOLLECTIVE ;  /* 0x000000000000791b */ /* 0x00ffe20003800000 */
.L_x_261:
[----:B------:R-:W-:Y:S05]  /*10450*/  BSYNC B0 ;  /* 0x0000000000007941 */ /* 0x000fea0003800000 */
.L_x_260:
[----:B------:R-:W-:Y:S01]  /*10460*/  MOV R13, R16 ;  /* 0x00000010000d7202 */ /* 0x000fe20000000f00 */
[----:B------:R-:W-:Y:S02]  /*10470*/  IMAD.MOV.U32 R12, RZ, RZ, 0x1 ;  /* 0x00000001ff0c7424 */ /* 0x000fe400078e00ff */
[----:B------:R-:W-:Y:S02]  /*10480*/  IMAD.MOV.U32 R11, RZ, RZ, 0x1f ;  /* 0x0000001fff0b7424 */ /* 0x000fe400078e00ff */
[----:B------:R-:W-:Y:S02]  /*10490*/  IMAD.MOV.U32 R15, RZ, RZ, -0x1 ;  /* 0xffffffffff0f7424 */ /* 0x000fe400078e00ff */
[----:B------:R-:W-:-:S07]  /*104a0*/  IMAD.MOV.U32 R5, RZ, RZ, R14 ;  /* 0x000000ffff057224 */ /* 0x000fce00078e000e */
[----:B------:R-:W-:Y:S05]  /*104b0*/  WARPSYNC.COLLECTIVE R15, `(.L_x_262) ;  /* 0x000000000f087348 */ /* 0x000fea0003c00000 */
[----:B------:R0:W1:Y:S02]  /*104c0*/  SHFL.IDX P6, R14, R13, R12, R11 ;  /* 0x0000000c0d0e7389 */ /* 0x00006400000c000b */
[----:B01----:R-:W-:Y:S01]  /*104d0*/  ENDCOLLECTIVE ;  /* 0x000000000000791b */ /* 0x003fe20003800000 */
.L_x_262:
[----:B------:R-:W-:Y:S01]  /*104e0*/  IMAD.MOV.U32 R4, RZ, RZ, R14 ;  /* 0x000000ffff047224 */ /* 0x000fe200078e000e */
[----:B------:R-:W-:Y:S06]  /*104f0*/  BRA `(.L_x_263) ;  /* 0xffffffec00047947 */ /* 0x000fec000383ffff */
.L_x_220:
[----:B------:R-:W-:Y:S01]  /*10500*/  BSSY B0, `(.L_x_264) ;  /* 0x0000008000007945 */ /* 0x000fe20003800000 */
[----:B-----5:R-:W-:Y:S01]  /*10510*/  IMAD.MOV.U32 R13, RZ, RZ, R2 ;  /* 0x000000ffff0d7224 */ /* 0x020fe200078e0002 */
[----:B------:R-:W-:Y:S01]  /*10520*/  MOV R11, RZ ;  /* 0x000000ff000b7202 */ /* 0x000fe20000000f00 */
[----:B------:R-:W-:Y:S02]  /*10530*/  IMAD.MOV.U32 R12, RZ, RZ, 0x1 ;  /* 0x00000001ff0c7424 */ /* 0x000fe400078e00ff */
[----:B------:R-:W-:-:S07]  /*10540*/  IMAD.MOV.U32 R15, RZ, RZ, -0x1 ;  /* 0xffffffffff0f7424 */ /* 0x000fce00078e00ff */
[----:B01234-:R-:W-:Y:S05]  /*10550*/  WARPSYNC.COLLECTIVE R15, `(.L_x_265) ;  /* 0x000000000f087348 */ /* 0x01ffea0003c00000 */
[----:B------:R0:W0:Y:S02]  /*10560*/  SHFL.UP P6, R14, R13, R12, R11 ;  /* 0x0400000c0d0e7389 */ /* 0x00002400000c000b */
[----:B01234-:R-:W-:Y:S01]  /*10570*/  ENDCOLLECTIVE ;  /* 0x000000000000791b */ /* 0x01ffe20003800000 */
.L_x_265:
[----:B------:R-:W-:Y:S05]  /*10580*/  BSYNC B0 ;  /* 0x0000000000007941 */ /* 0x000fea0003800000 */
.L_x_264:
[C---:B------:R-:W-:Y:S01]  /*10590*/  ISETP.NE.AND P0, PT, R27.reuse, RZ, PT ;  /* 0x000000ff1b00720c */ /* 0x040fe20003f05270 */
[----:B------:R-:W-:Y:S02]  /*105a0*/  IMAD.MOV.U32 R12, RZ, RZ, 0x2 ;  /* 0x00000002ff0c7424 */ /* 0x000fe400078e00ff */
[----:B------:R-:W-:Y:S01]  /*105b0*/  IMAD.MOV.U32 R11, RZ, RZ, RZ ;  /* 0x000000ffff0b7224 */ /* 0x000fe200078e00ff */
[----:B------:R-:W-:Y:S01]  /*105c0*/  SEL R13, R14, RZ, P0 ;  /* 0x000000ff0e0d7207 */ /* 0x000fe20000000000 */
[----:B------:R-:W-:Y:S01]  /*105d0*/  IMAD.MOV.U32 R15, RZ, RZ, -0x1 ;  /* 0xffffffffff0f7424 */ /* 0x000fe200078e00ff */
[----:B------:R-:W-:-:S03]  /*105e0*/  ISETP.GE.U32.AND P0, PT, R27, 0x2, PT ;  /* 0x000000021b00780c */ /* 0x000fc60003f06070 */
[----:B------:R-:W-:-:S10]  /*105f0*/  IMAD.IADD R13, R2, 0x1, R13 ;  /* 0x00000001020d7824 */ /* 0x000fd400078e020d */
[----:B------:R-:W-:Y:S05]  /*10600*/  WARPSYNC.COLLECTIVE R15, `(.L_x_266) ;  /* 0x000000000f087348 */ /* 0x000fea0003c00000 */
[----:B------:R0:W1:Y:S02]  /*10610*/  SHFL.UP P6, R14, R13, R12, R11 ;  /* 0x0400000c0d0e7389 */ /* 0x00006400000c000b */
[----:B01----:R-:W-:Y:S01]  /*10620*/  ENDCOLLECTIVE ;  /* 0x000000000000791b */ /* 0x003fe20003800000 */
.L_x_266:
[----:B------:R-:W-:Y:S01]  /*10630*/  IMAD.MOV.U32 R12, RZ, RZ, 0x4 ;  /* 0x00000004ff0c7424 */ /* 0x000fe200078e00ff */
[----:B------:R-:W-:Y:S02]  /*10640*/  SEL R14, R14, RZ, P0 ;  /* 0x000000ff0e0e7207 */ /* 0x000fe40000000000 */
[----:B------:R-:W-:-:S03]  /*10650*/  ISETP.GE.U32.AND P0, PT, R27, 0x4, PT ;  /* 0x000000041b00780c */ /* 0x000fc60003f06070 */
[----:B------:R-:W-:-:S05]  /*10660*/  IMAD.IADD R3, R13, 0x1, R14 ;  /* 0x000000010d037824 */ /* 0x000fca00078e020e */
[----:B------:R-:W-:-:S07]  /*10670*/  MOV R13, R3 ;  /* 0x00000003000d7202 */ /* 0x000fce0000000f00 */
[----:B------:R-:W-:Y:S05]  /*10680*/  WARPSYNC.COLLECTIVE R15, `(.L_x_267) ;  /* 0x000000000f087348 */ /* 0x000fea0003c00000 */
[----:B------:R0:W1:Y:S02]  /*10690*/  SHFL.UP P6, R14, R13, R12, R11 ;  /* 0x0400000c0d0e7389 */ /* 0x00006400000c000b */
[----:B01----:R-:W-:Y:S01]  /*106a0*/  ENDCOLLECTIVE ;  /* 0x000000000000791b */ /* 0x003fe20003800000 */
.L_x_267:
[----:B------:R-:W-:Y:S01]  /*106b0*/  IMAD.MOV.U32 R12, RZ, RZ, 0x8 ;  /* 0x00000008ff0c7424 */ /* 0x000fe200078e00ff */
[----:B------:R-:W-:Y:S02]  /*106c0*/  SEL R6, R14, RZ, P0 ;  /* 0x000000ff0e067207 */ /* 0x000fe40000000000 */
[----:B------:R-:W-:-:S03]  /*106d0*/  ISETP.GE.U32.AND P0, PT, R27, 0x8, PT ;  /* 0x000000081b00780c */ /* 0x000fc60003f06070 */
[----:B------:R-:W-:-:S04]  /*106e0*/  IMAD.IADD R6, R3, 0x1, R6 ;  /* 0x0000000103067824 */ /* 0x000fc800078e0206 */
[----:B------:R-:W-:-:S07]  /*106f0*/  IMAD.MOV.U32 R13, RZ, RZ, R6 ;  /* 0x000000ffff0d7224 */ /* 0x000fce00078e0006 */
[----:B------:R-:W-:Y:S05]  /*10700*/  WARPSYNC.COLLECTIVE R15, `(.L_x_268) ;  /* 0x000000000f087348 */ /* 0x000fea0003c00000 */
[----:B------:R0:W1:Y:S02]  /*10710*/  SHFL.UP P6, R14, R13, R12, R11 ;  /* 0x0400000c0d0e7389 */ /* 0x00006400000c000b */
[----:B01----:R-:W-:Y:S01]  /*10720*/  ENDCOLLECTIVE ;  /* 0x000000000000791b */ /* 0x003fe20003800000 */
.L_x_268:
[----:B------:R-:W-:Y:S02]  /*10730*/  MOV R12, 0x10 ;  /* 0x00000010000c7802 */ /* 0x000fe40000000f00 */
[----:B------:R-:W-:Y:S02]  /*10740*/  SEL R7, R14, RZ, P0 ;  /* 0x000000ff0e077207 */ /* 0x000fe40000000000 */
[----:B------:R-:W-:-:S03]  /*10750*/  ISETP.GE.U32.AND P0, PT, R27, 0x10, PT ;  /* 0x000000101b00780c */ /* 0x000fc60003f06070 */
[----:B------:R-:W-:-:S04]  /*10760*/  IMAD.IADD R7, R6, 0x1, R7 ;  /* 0x0000000106077824 */ /* 0x000fc800078e0207 */
[----:B------:R-:W-:-:S07]  /*10770*/  IMAD.MOV.U32 R13, RZ, RZ, R7 ;  /* 0x000000ffff0d7224 */ /* 0x000fce00078e0007 */
[----:B------:R-:W-:Y:S05]  /*10780*/  WARPSYNC.COLLECTIVE R15, `(.L_x_269) ;  /* 0x000000000f087348 */ /* 0x000fea0003c00000 */
[----:B------:R0:W1:Y:S02]  /*10790*/  SHFL.UP P6, R14, R13, R12, R11 ;  /* 0x0400000c0d0e7389 */ /* 0x00006400000c000b */
[----:B01----:R-:W-:Y:S01]  /*107a0*/  ENDCOLLECTIVE ;  /* 0x000000000000791b */ /* 0x003fe20003800000 */
.L_x_269:
[----:B------:R-:W-:Y:S02]  /*107b0*/  IMAD.MOV.U32 R12, RZ, RZ, 0x1f ;  /* 0x0000001fff0c7424 */ /* 0x000fe400078e00ff */
[----:B------:R-:W-:Y:S01]  /*107c0*/  IMAD.MOV.U32 R11, RZ, RZ, 0x1f ;  /* 0x0000001fff0b7424 */ /* 0x000fe200078e00ff */
[----:B------:R-:W-:-:S05]  /*107d0*/  SEL R8, R14, RZ, P0 ;  /* 0x000000ff0e087207 */ /* 0x000fca0000000000 */
[----:B------:R-:W-:-:S04]  /*107e0*/  IMAD.IADD R8, R7, 0x1, R8 ;  /* 0x0000000107087824 */ /* 0x000fc800078e0208 */
[----:B------:R-:W-:-:S07]  /*107f0*/  IMAD.MOV.U32 R13, RZ, RZ, R8 ;  /* 0x000000ffff0d7224 */ /* 0x000fce00078e0008 */
[----:B------:R-:W-:Y:S05]  /*10800*/  WARPSYNC.COLLECTIVE R15, `(.L_x_270) ;  /* 0x000000000f087348 */ /* 0x000fea0003c00000 */
[----:B------:R0:W1:Y:S02]  /*10810*/  SHFL.IDX P6, R14, R13, R12, R11 ;  /* 0x0000000c0d0e7389 */ /* 0x00006400000c000b */
[----:B01----:R-:W-:Y:S01]  /*10820*/  ENDCOLLECTIVE ;  /* 0x000000000000791b */ /* 0x003fe20003800000 */
.L_x_270:
[----:B------:R-:W-:Y:S05]  /*10830*/  BRA `(.L_x_271) ;  /* 0xffffffe800c07947 */ /* 0x000fea000383ffff */
.L_x_225:
[----:B------:R-:W-:Y:S01]  /*10840*/  BSSY B0, `(.L_x_272) ;  /* 0x0000008000007945 */ /* 0x000fe20003800000 */
[----:B-----5:R-:W-:Y:S01]  /*10850*/  IMAD.MOV.U32 R13, RZ, RZ, R2 ;  /* 0x000000ffff0d7224 */ /* 0x020fe200078e0002 */
[----:B------:R-:W-:Y:S01]  /*10860*/  MOV R11, RZ ;  /* 0x000000ff000b7202 */ /* 0x000fe20000000f00 */
[----:B------:R-:W-:Y:S02]  /*10870*/  IMAD.MOV.U32 R12, RZ, RZ, 0x1 ;  /* 0x00000001ff0c7424 */ /* 0x000fe400078e00ff */
[----:B------:R-:W-:-:S07]  /*10880*/  IMAD.MOV.U32 R15, RZ, RZ, -0x1 ;  /* 0xffffffffff0f7424 */ /* 0x000fce00078e00ff */
[----:B012---:R-:W-:Y:S05]  /*10890*/  WARPSYNC.COLLECTIVE R15, `(.L_x_273) ;  /* 0x000000000f087348 */ /* 0x007fea0003c00000 */
[----:B------:R3:W4:Y:S02]  /*108a0*/  SHFL.UP P6, R14, R13, R12, R11 ;  /* 0x0400000c0d0e7389 */ /* 0x00072400000c000b */
[----:B01234-:R-:W-:Y:S01]  /*108b0*/  ENDCOLLECTIVE ;  /* 0x000000000000791b */ /* 0x01ffe20003800000 */
.L_x_273:
[----:B------:R-:W-:Y:S05]  /*108c0*/  BSYNC B0 ;  /* 0x0000000000007941 */ /* 0x000fea0003800000 */
.L_x_272:
        /* <DEDUP_REMOVED lines=10> */
.L_x_274:
        /* <DEDUP_REMOVED lines=8> */
.L_x_275:
        /* <DEDUP_REMOVED lines=8> */
.L_x_276:
        /* <DEDUP_REMOVED lines=8> */
.L_x_277:
        /* <DEDUP_REMOVED lines=8> */
.L_x_278:
[----:B------:R-:W-:Y:S05]  /*10b70*/  BRA `(.L_x_279) ;  /* 0xffffffe8009c7947 */ /* 0x000fea000383ffff */
.L_x_227:
[----:B------:R-:W-:Y:S01]  /*10b80*/  BSSY B0, `(.L_x_280) ;  /* 0x0000006000007945 */ /* 0x000fe20003800000 */
[----:B------:R-:W-:Y:S01]  /*10b90*/  PLOP3.LUT P6, PT, P6, PT, PT, 0x8, 0x0 ;  /* 0x000000000000781c */ /* 0x000fe200037ce170 */
[----:B------:R-:W-:-:S12]  /*10ba0*/  IMAD.MOV.U32 R15, RZ, RZ, -0x1 ;  /* 0xffffffffff0f7424 */ /* 0x000fd800078e00ff */
[----:B01----:R-:W-:Y:S05]  /*10bb0*/  WARPSYNC.COLLECTIVE R15, `(.L_x_281) ;  /* 0x000000000f087348 */ /* 0x003fea0003c00000 */
[----:B------:R-:W-:Y:S01]  /*10bc0*/  VOTE.ANY R14, PT, P6 ;  /* 0x00000000000e7806 */ /* 0x000fe200030e0100 */
[----:B01----:R-:W-:Y:S06]  /*10bd0*/  ENDCOLLECTIVE ;  /* 0x000000000000791b */ /* 0x003fec0003800000 */
.L_x_281:
[----:B------:R-:W-:Y:S05]  /*10be0*/  BSYNC B0 ;  /* 0x0000000000007941 */ /* 0x000fea0003800000 */
.L_x_280:
[----:B------:R-:W-:Y:S01]  /*10bf0*/  IMAD.MOV.U32 R3, RZ, RZ, R14 ;  /* 0x000000ffff037224 */ /* 0x000fe200078e000e */
[----:B------:R-:W-:Y:S01]  /*10c00*/  MOV R13, R2 ;  /* 0x00000002000d7202 */ /* 0x000fe20000000f00 */
[----:B------:R-:W-:Y:S02]  /*10c10*/  IMAD.MOV.U32 R11, RZ, RZ, 0x1f ;  /* 0x0000001fff0b7424 */ /* 0x000fe400078e00ff */
[----:B------:R-:W0:Y:S01]  /*10c20*/  POPC R4, R3 ;  /* 0x0000000300047309 */ /* 0x000e220000000000 */
[----:B------:R-:W-:Y:S02]  /*10c30*/  IMAD.MOV.U32 R15, RZ, RZ, -0x1 ;  /* 0xffffffffff0f7424 */ /* 0x000fe400078e00ff */
[----:B0-----:R-:W-:-:S07]  /*10c40*/  IMAD.MOV.U32 R12, RZ, RZ, R4 ;  /* 0x000000ffff0c7224 */ /* 0x001fce00078e0004 */
[----:B------:R-:W-:Y:S05]  /*10c50*/  WARPSYNC.COLLECTIVE R15, `(.L_x_282) ;  /* 0x000000000f087348 */ /* 0x000fea0003c00000 */
[----:B------:R0:W1:Y:S02]  /*10c60*/  SHFL.IDX P6, R14, R13, R12, R11 ;  /* 0x0000000c0d0e7389 */ /* 0x00006400000c000b */
[----:B01----:R-:W-:Y:S01]  /*10c70*/  ENDCOLLECTIVE ;  /* 0x000000000000791b */ /* 0x003fe20003800000 */
.L_x_282:
[----:B------:R-:W-:Y:S01]  /*10c80*/  IMAD.MOV.U32 R17, RZ, RZ, R14 ;  /* 0x000000ffff117224 */ /* 0x000fe200078e000e */
[----:B------:R-:W-:Y:S06]  /*10c90*/  BRA `(.L_x_283) ;  /* 0xffffffe8008c7947 */ /* 0x000fec000383ffff */
.L_x_229:
[----:B------:R-:W-:Y:S01]  /*10ca0*/  BSSY B0, `(.L_x_284) ;  /* 0x0000007000007945 */ /* 0x000fe20003800000 */
[----:B------:R-:W-:Y:S01]  /*10cb0*/  IMAD.MOV.U32 R13, RZ, RZ, R8 ;  /* 0x000000ffff0d7224 */ /* 0x000fe200078e0008 */
[----:B------:R-:W-:Y:S01]  /*10cc0*/  MOV R15, 0xffffffff ;  /* 0xffffffff000f7802 */ /* 0x000fe20000000f00 */
[----:B------:R-:W-:-:S07]  /*10cd0*/  IMAD.MOV.U32 R11, RZ, RZ, 0x1f ;  /* 0x0000001fff0b7424 */ /* 0x000fce00078e00ff */
[----:B0123--:R-:W-:Y:S05]  /*10ce0*/  WARPSYNC.COLLECTIVE R15, `(.L_x_285) ;  /* 0x000000000f087348 */ /* 0x00ffea0003c00000 */
[----:B------:R4:W0:Y:S02]  /*10cf0*/  SHFL.IDX P6, R14, R13, R12, R11 ;  /* 0x0000000c0d0e7389 */ /* 0x00082400000c000b */
[----:B01234-:R-:W-:Y:S01]  /*10d00*/  ENDCOLLECTIVE ;  /* 0x000000000000791b */ /* 0x01ffe20003800000 */
.L_x_285:
[----:B------:R-:W-:Y:S05]  /*10d10*/  BSYNC B0 ;  /* 0x0000000000007941 */ /* 0x000fea0003800000 */
.L_x_284:
[----:B------:R-:W-:Y:S05]  /*10d20*/  BRA `(.L_x_228) ;  /* 0xffffffe800847947 */ /* 0x000fea000383ffff */
.L_x_233:
[----:B0-----:R0:W2:Y:S02]  /*10d30*/  SYNCS.PHASECHK.TRANS64.TRYWAIT P0, [R9+URZ+0x31c20], R0 ;  /* 0x031c2000090075a7 */ /* 0x0010a4000800017f */
[----:B--2---:R-:W-:Y:S05]  /*10d40*/  @!P0 NANOSLEEP.SYNCS 0x989680 ;  /* 0x009896800000895d */ /* 0x004fea0003900000 */
[----:B------:R-:W2:Y:S02]  /*10d50*/  @!P0 SYNCS.PHASECHK.TRANS64 P0, [R9+URZ+0x31c20], R0 ;  /* 0x031c2000090085a7 */ /* 0x000ea4000800007f */
[----:B--2---:R-:W-:Y:S05]  /*10d60*/  @!P0 BRA `(.L_x_233) ;  /* 0xfffffffc00f08947 */ /* 0x004fea000383ffff */
[----:B------:R-:W-:Y:S05]  /*10d70*/  BRA `(.L_x_286) ;  /* 0xffffffec00607947 */ /* 0x000fea000383ffff */
.L_x_234:
[----:B------:R-:W2:Y:S01]  /*10d80*/  S2R R2, SR_TID.X ;  /* 0x0000000000027919 */ /* 0x000ea20000002100 */
[----:B------:R-:W-:Y:S01]  /*10d90*/  BSSY B0, `(.L_x_287) ;  /* 0x000000a000007945 */ /* 0x000fe20003800000 */
[----:B------:R-:W-:Y:S02]  /*10da0*/  IMAD.MOV.U32 R12, RZ, RZ, RZ ;  /* 0x000000ffff0c7224 */ /* 0x000fe400078e00ff */
[----:B------:R-:W-:Y:S02]  /*10db0*/  IMAD.MOV.U32 R11, RZ, RZ, 0x1f ;  /* 0x0000001fff0b7424 */ /* 0x000fe400078e00ff */
[----:B------:R-:W-:Y:S01]  /*10dc0*/  IMAD.MOV.U32 R15, RZ, RZ, -0x1 ;  /* 0xffffffffff0f7424 */ /* 0x000fe200078e00ff */
[----:B--2---:R-:W-:-:S04]  /*10dd0*/  SHF.R.U32.HI R2, RZ, 0x5, R2 ;  /* 0x00000005ff027819 */ /* 0x004fc80000011602 */
[----:B------:R-:W-:-:S05]  /*10de0*/  LOP3.LUT R2, R2, 0x3, RZ, 0xc0, !PT ;  /* 0x0000000302027812 */ /* 0x000fca00078ec0ff */
[----:B------:R-:W-:-:S07]  /*10df0*/  IMAD.MOV.U32 R13, RZ, RZ, R2 ;  /* 0x000000ffff0d7224 */ /* 0x000fce00078e0002 */
[----:B01----:R-:W-:Y:S05]  /*10e00*/  WARPSYNC.COLLECTIVE R15, `(.L_x_288) ;  /* 0x000000000f087348 */ /* 0x003fea0003c00000 */
[----:B------:R2:W3:Y:S02]  /*10e10*/  SHFL.IDX P6, R14, R13, R12, R11 ;  /* 0x0000000c0d0e7389 */ /* 0x0004e400000c000b */
[----:B0123--:R-:W-:Y:S01]  /*10e20*/  ENDCOLLECTIVE ;  /* 0x000000000000791b */ /* 0x00ffe20003800000 */
.L_x_288:
[----:B------:R-:W-:Y:S05]  /*10e30*/  BSYNC B0 ;  /* 0x0000000000007941 */ /* 0x000fea0003800000 */
.L_x_287:
[----:B------:R-:W-:Y:S05]  /*10e40*/  BRA `(.L_x_289) ;  /* 0xffffffec00487947 */ /* 0x000fea000383ffff */
.L_x_237:
[----:B------:R-:W-:Y:S01]  /*10e50*/  BSSY B1, `(.L_x_290) ;  /* 0x0000006000017945 */ /* 0x000fe20003800000 */
[----:B------:R-:W-:-:S07]  /*10e60*/  IMAD.MOV.U32 R15, RZ, RZ, -0x1 ;  /* 0xffffffffff0f7424 */ /* 0x000fce00078e00ff */
[----:B01----:R-:W-:Y:S05]  /*10e70*/  WARPSYNC.COLLECTIVE R15, `(.L_x_291) ;  /* 0x000000000f0c7348 */ /* 0x003fea0003c00000 */
[----:B------:R-:W-:Y:S02]  /*10e80*/  ELECT P6, UR62, PT ;  /* 0x00000000003e782f */ /* 0x000fe400038c0000 */
[----:B------:R-:W-:Y:S01]  /*10e90*/  MOV R14, UR62 ;  /* 0x0000003e000e7c02 */ /* 0x000fe20008000f00 */
[----:B01----:R-:W-:Y:S10]  /*10ea0*/  ENDCOLLECTIVE ;  /* 0x000000000000791b */ /* 0x003ff40003800000 */
.L_x_291:
[----:B------:R-:W-:Y:S05]  /*10eb0*/  BSYNC B1 ;  /* 0x0000000000017941 */ /* 0x000fea0003800000 */
.L_x_290:
[----:B------:R-:W-:Y:S05]  /*10ec0*/  BRA `(.L_x_292) ;  /* 0xffffffec00407947 */ /* 0x000fea000383ffff */
.L_x_239:
[----:B0-----:R0:W2:Y:S02]  /*10ed0*/  SYNCS.PHASECHK.TRANS64.TRYWAIT P0, [R7+URZ], R2 ;  /* 0x00000002070075a7 */ /* 0x0010a4000800017f */
[----:B--2---:R-:W-:Y:S05]  /*10ee0*/  @!P0 NANOSLEEP.SYNCS 0x989680 ;  /* 0x009896800000895d */ /* 0x004fea0003900000 */
[----:B------:R-:W2:Y:S02]  /*10ef0*/  @!P0 SYNCS.PHASECHK.TRANS64 P0, [R7+URZ], R2 ;  /* 0x00000002070085a7 */ /* 0x000ea4000800007f */
[----:B--2---:R-:W-:Y:S05]  /*10f00*/  @!P0 BRA `(.L_x_239) ;  /* 0xfffffffc00f08947 */ /* 0x004fea000383ffff */
[----:B------:R-:W-:Y:S05]  /*10f10*/  BRA `(.L_x_293) ;  /* 0xffffffec00747947 */ /* 0x000fea000383ffff */
.L_x_240:
[----:B--2---:R2:W3:Y:S02]  /*10f20*/  SYNCS.PHASECHK.TRANS64.TRYWAIT P0, [R3+URZ], R0 ;  /* 0x00000000030075a7 */ /* 0x0044e4000800017f */
[----:B---3--:R-:W-:Y:S05]  /*10f30*/  @!P0 NANOSLEEP.SYNCS 0x989680 ;  /* 0x009896800000895d */ /* 0x008fea0003900000 */
[----:B------:R-:W3:Y:S02]  /*10f40*/  @!P0 SYNCS.PHASECHK.TRANS64 P0, [R3+URZ], R0 ;  /* 0x00000000030085a7 */ /* 0x000ee4000800007f */
[----:B---3--:R-:W-:Y:S05]  /*10f50*/  @!P0 BRA `(.L_x_240) ;  /* 0xfffffffc00f08947 */ /* 0x008fea000383ffff */
[----:B------:R-:W-:Y:S05]  /*10f60*/  BRA `(.L_x_294) ;  /* 0xffffffec00687947 */ /* 0x000fea000383ffff */
.L_x_242:
[----:B--2---:R2:W3:Y:S02]  /*10f70*/  SYNCS.PHASECHK.TRANS64.TRYWAIT P0, [R5+URZ], R2 ;  /* 0x00000002050075a7 */ /* 0x0044e4000800017f */
[----:B---3--:R-:W-:Y:S05]  /*10f80*/  @!P0 NANOSLEEP.SYNCS 0x989680 ;  /* 0x009896800000895d */ /* 0x008fea0003900000 */
[----:B------:R-:W3:Y:S02]  /*10f90*/  @!P0 SYNCS.PHASECHK.TRANS64 P0, [R5+URZ], R2 ;  /* 0x00000002050085a7 */ /* 0x000ee4000800007f */
[----:B---3--:R-:W-:Y:S05]  /*10fa0*/  @!P0 BRA `(.L_x_242) ;  /* 0xfffffffc00f08947 */ /* 0x008fea000383ffff */
[----:B------:R-:W-:Y:S05]  /*10fb0*/  BRA `(.L_x_295) ;  /* 0xffffffec006c7947 */ /* 0x000fea000383ffff */
.L_x_296:
        /* <DEDUP_REMOVED lines=12> */
.L_x_2205:


//--------------------- .text._ZN7cutlass13device_kernelIN5flash11enable_sm90INS1_16FlashAttnFwdSm90INS1_25CollectiveMainloopFwdSm90ILi2EN4cute5tupleIJNS5_1CILi1EEES8_S8_EEENS6_IJNS7_ILi192EEENS7_ILi144EEENS7_ILi96EEEEEELi96ENS_6half_tEfNS_4arch4Sm90ELb0ELb0ELb1ELb1ELb0ELb1ELb0ELb0ELb1ELb0ELb0ELb0EEENS1_21CollectiveEpilogueFwdINS6_IJSA_SC_SB_EEES9_SE_SG_Li384ELb1ELb0ELb0ELb0EEENS1_36VarlenDynamicPersistentTileSchedulerILi192ELi144ELi384ELi32ELb0ELb0ELb1ELb0ELb1ELb1EEEEEEEEEvNT_6ParamsE --------------------------
	.section	.text._ZN7cutlass13device_kernelIN5flash11enable_sm90INS1_16FlashAttnFwdSm90INS1_25CollectiveMainloopFwdSm90ILi2EN4cute5tupleIJNS5_1CILi1EEES8_S8_EEENS6_IJNS7_ILi192EEENS7_ILi144EEENS7_ILi96EEEEEELi96ENS_6half_tEfNS_4arch4Sm90ELb0ELb0ELb1ELb1ELb0ELb1ELb0ELb0ELb1ELb0ELb0ELb0EEENS1_21CollectiveEpilogueFwdINS6_IJSA_SC_SB_EEES9_SE_SG_Li384ELb1ELb0ELb0ELb0EEENS1_36VarlenDynamicPersistentTileSchedulerILi192ELi144ELi384ELi32ELb0ELb0ELb1ELb0ELb1ELb1EEEEEEEEEvNT_6ParamsE,"ax",@progbits
	.align	128
.text._ZN7cutlass13device_kernelIN5flash11enable_sm90INS1_16FlashAttnFwdSm90INS1_25CollectiveMainloopFwdSm90ILi2EN4cute5tupleIJNS5_1CILi1EEES8_S8_EEENS6_IJNS7_ILi192EEENS7_ILi144EEENS7_ILi96EEEEEELi96ENS_6half_tEfNS_4arch4Sm90ELb0ELb0ELb1ELb1ELb0ELb1ELb0ELb0ELb1ELb0ELb0ELb0EEENS1_21CollectiveEpilogueFwdINS6_IJSA_SC_SB_EEES9_SE_SG_Li384ELb1ELb0ELb0ELb0EEENS1_36VarlenDynamicPersistentTileSchedulerILi192ELi144ELi384ELi32ELb0ELb0ELb1ELb0ELb1ELb1EEEEEEEEEvNT_6ParamsE:
        .type           _ZN7cutlass13device_kernelIN5flash11enable_sm90INS1_16FlashAttnFwdSm90INS1_25CollectiveMainloopFwdSm90ILi2EN4cute5tupleIJNS5_1CILi1EEES8_S8_EEENS6_IJNS7_ILi192EEENS7_ILi144EEENS7_ILi96EEEEEELi96ENS_6half_tEfNS_4arch4Sm90ELb0ELb0ELb1ELb1ELb0ELb1ELb0ELb0ELb1ELb0ELb0ELb0EEENS1_21CollectiveEpilogueFwdINS6_IJSA_SC_SB_EEES9_SE_SG_Li384ELb1ELb0ELb0ELb0EEENS1_36VarlenDynamicPersistentTileSchedulerILi192ELi144ELi384ELi32ELb0ELb0ELb1ELb0ELb1ELb1EEEEEEEEEvNT_6ParamsE,@function
        .size           _ZN7cutlass13device_kernelIN5flash11enable_sm90INS1_16FlashAttnFwdSm90INS1_25CollectiveMainloopFwdSm90ILi2EN4cute5tupleIJNS5_1CILi1EEES8_S8_EEENS6_IJNS7_ILi192EEENS7_ILi144EEENS7_ILi96EEEEEELi96ENS_6half_tEfNS_4arch4Sm90ELb0ELb0ELb1ELb1ELb0ELb1ELb0ELb0ELb1ELb0ELb0ELb0EEENS1_21CollectiveEpilogueFwdINS6_IJSA_SC_SB_EEES9_SE_SG_Li384ELb1ELb0ELb0ELb0EEENS1_36VarlenDynamicPersistentTileSchedulerILi192ELi144ELi384ELi32ELb0ELb0ELb1ELb0ELb1ELb1EEEEEEEEEvNT_6ParamsE,(.L_x_2206 - _ZN7cutlass13device_kernelIN5flash11enable_sm90INS1_16FlashAttnFwdSm90INS1_25CollectiveMainloopFwdSm90ILi2EN4cute5tupleIJNS5_1CILi1EEES8_S8_EEENS6_IJNS7_ILi192EEENS7_ILi144EEENS7_ILi96EEEEEELi96ENS_6half_tEfNS_4arch4Sm90ELb0ELb0ELb1ELb1ELb0ELb1ELb0ELb0ELb1ELb0ELb0ELb0EEENS1_21CollectiveEpilogueFwdINS6_IJSA_SC_SB_EEES9_SE_SG_Li384ELb1ELb0ELb0ELb0EEENS1_36VarlenDynamicPersistentTileSchedulerILi192ELi144ELi384ELi32ELb0ELb0ELb1ELb0ELb1ELb1EEEEEEEEEvNT_6ParamsE)
        .other          _ZN7cutlass13device_kernelIN5flash11enable_sm90INS1_16FlashAttnFwdSm90INS1_25CollectiveMainloopFwdSm90ILi2EN4cute5tupleIJNS5_1CILi1EEES8_S8_EEENS6_IJNS7_ILi192EEENS7_ILi144EEENS7_ILi96EEEEEELi96ENS_6half_tEfNS_4arch4Sm90ELb0ELb0ELb1ELb1ELb0ELb1ELb0ELb0ELb1ELb0ELb0ELb0EEENS1_21CollectiveEpilogueFwdINS6_IJSA_SC_SB_EEES9_SE_SG_Li384ELb1ELb0ELb0ELb0EEENS1_36VarlenDynamicPersistentTileSchedulerILi192ELi144ELi384ELi32ELb0ELb0ELb1ELb0ELb1ELb1EEEEEEEEEvNT_6ParamsE,@"STO_CUDA_ENTRY STV_DEFAULT"
_ZN7cutlass13device_kernelIN5flash11enable_sm90INS1_16FlashAttnFwdSm90INS1_25CollectiveMainloopFwdSm90ILi2EN4cute5tupleIJNS5_1CILi1EEES8_S8_EEENS6_IJNS7_ILi192EEENS7_ILi144EEENS7_ILi96EEEEEELi96ENS_6half_tEfNS_4arch4Sm90ELb0ELb0ELb1ELb1ELb0ELb1ELb0ELb0ELb1ELb0ELb0ELb0EEENS1_21CollectiveEpilogueFwdINS6_IJSA_SC_SB_EEES9_SE_SG_Li384ELb1ELb0ELb0ELb0EEENS1_36VarlenDynamicPersistentTileSchedulerILi192ELi144ELi384ELi32ELb0ELb0ELb1ELb0ELb1ELb1EEEEEEEEEvNT_6ParamsE:
[----:B------:R-:W0:Y:S02]  /*0000*/  LDC R1, c[0x0][0x28] ;  /* 0x00000a00ff017b82 */ /* 0x000e240000000800 */
[----:B0-----:R-:W-:Y:S01]  /*0010*/  VIADD R1, R1, 0xffffff40 ;  /* 0xffffff4001017836 */ /* 0x001fe20000000000 */
[----:B------:R-:W0:Y:S01]  /*0020*/  S2R R3, SR_TID.X ;  /* 0x0000000000037919 */ /* 0x000e220000002100 */
[----:B------:R-:W-:Y:S01]  /*0030*/  ELECT P0, URZ, PT ;  /* 0x00000000003f782f */ /* 0x000fe20003800000 */
[----:B------:R-:W-:Y:S01]  /*0040*/  BSSY B0, `(.L_x_297) ;  /* 0x0000017000007945 */ /* 0x000fe20003800000 */
[--C-:B0-----:R-:W-:Y:S02]  /*0050*/  SHF.R.U32.HI R0, RZ, 0x5, R3.reuse ;  /* 0x00000005ff007819 */ /* 0x101fe40000011603 */
[----:B------:R-:W-:-:S03]  /*0060*/  SHF.R.U32.HI R3, RZ, 0x7, R3 ;  /* 0x00000007ff037819 */ /* 0x000fc60000011603 */
[----:B------:R-:W0:Y:S02]  /*0070*/  SHFL.IDX PT, R2, R0, RZ, 0x1f ;  /* 0x00001fff00027589 */ /* 0x000e2400000e0000 */
[----:B0-----:R-:W-:-:S13]  /*0080*/  ISETP.EQ.AND P0, PT, R2, RZ, P0 ;  /* 0x000000ff0200720c */ /* 0x001fda0000702270 */
[----:B------:R-:W-:Y:S05]  /*0090*/  @!P0 BRA `(.L_x_298) ;  /* 0x0000000000448947 */ /* 0x000fea0003800000 */
[----:B------:R-:W-:Y:S02]  /*00a0*/  ULDC.64 UR4, c[0x0][0x198] ;  /* 0x0000660000047ab9 */ /* 0x000fe40000000a00 */
[----:B------:R-:W-:Y:S02]  /*00b0*/  UIADD3 UR6, UP0, UR4, 0x270, URZ ;  /* 0x0000027004067890 */ /* 0x000fe4000ff1e03f */
[----:B------:R-:W-:Y:S02]  /*00c0*/  UIADD3 UR8, UP1, UR4, 0x370, URZ ;  /* 0x0000037004087890 */ /* 0x000fe4000ff3e03f */
[----:B------:R-:W-:Y:S02]  /*00d0*/  UIADD3 UR10, UP2, UR4, 0x470, URZ ;  /* 0x00000470040a7890 */ /* 0x000fe4000ff5e03f */
[----:B------:R-:W-:Y:S02]  /*00e0*/  UIADD3 UR12, UP3, UR4, 0x570, URZ ;  /* 0x00000570040c7890 */ /* 0x000fe4000ff7e03f */
[----:B------:R-:W-:-:S02]  /*00f0*/  UIADD3 UR4, UP4, UR4, 0x670, URZ ;  /* 0x0000067004047890 */ /* 0x000fc4000ff9e03f */
[----:B------:R-:W-:Y:S02]  /*0100*/  UIADD3.X UR7, URZ, UR5, URZ, UP0, !UPT ;  /* 0x000000053f077290 */ /* 0x000fe400087fe43f */
[----:B------:R-:W-:Y:S02]  /*0110*/  UIADD3.X UR9, URZ, UR5, URZ, UP1, !UPT ;  /* 0x000000053f097290 */ /* 0x000fe40008ffe43f */
[----:B------:R-:W-:Y:S02]  /*0120*/  UIADD3.X UR11, URZ, UR5, URZ, UP2, !UPT ;  /* 0x000000053f0b7290 */ /* 0x000fe400097fe43f */
[----:B------:R-:W-:Y:S02]  /*0130*/  UIADD3.X UR13, URZ, UR5, URZ, UP3, !UPT ;  /* 0x000000053f0d7290 */ /* 0x000fe40009ffe43f */
[----:B------:R-:W-:Y:S01]  /*0140*/  UIADD3.X UR5, URZ, UR5, URZ, UP4, !UPT ;  /* 0x000000053f057290 */ /* 0x000fe2000a7fe43f */
[----:B------:R0:W-:Y:S02]  /*0150*/  UTMACCTL.PF [UR6] ;  /* 0x00000000060079b9 */ /* 0x0001e40008040000 */
[----:B------:R0:W-:Y:S02]  /*0160*/  UTMACCTL.PF [UR8] ;  /* 0x00000000080079b9 */ /* 0x0001e40008040000 */
[----:B------:R0:W-:Y:S02]  /*0170*/  UTMACCTL.PF [UR10] ;  /* 0x000000000a0079b9 */ /* 0x0001e40008040000 */
[----:B------:R0:W-:Y:S02]  /*0180*/  UTMACCTL.PF [UR12] ;  /* 0x000000000c0079b9 */ /* 0x0001e40008040000 */
[----:B------:R0:W-:Y:S02]  /*0190*/  UTMACCTL.PF [UR4] ;  /* 0x00000000040079b9 */ /* 0x0001e40008040000 */
[----:B0-----:R-:W-:Y:S01]  /*01a0*/  NOP ;  /* 0x0000000000007918 */ /* 0x001fe20000000000 */
.L_x_298:
[----:B------:R-:W-:Y:S05]  /*01b0*/  BSYNC B0 ;  /* 0x0000000000007941 */ /* 0x000fea0003800000 */
.L_x_297:
[----:B------:R-:W-:Y:S01]  /*01c0*/  VOTEU.ANY UP0, P0 ;  /* 0x00000000003f7886 */ /* 0x000fe20000000100 */
[----:B------:R-:W0:Y:S01]  /*01d0*/  SHFL.IDX PT, R3, R3, RZ, 0x1f ;  /* 0x00001fff03037589 */ /* 0x000e2200000e0000 */
[----:B------:R-:W-:Y:S01]  /*01e0*/  UMOV UR4, 0x1 ;  /* 0x0000000100047882 */ /* 0x000fe20000000000 */
[----:B------:R-:W-:Y:S01]  /*01f0*/  UMOV UR7, 0x180 ;  /* 0x0000018000077882 */ /* 0x000fe20000000000 */
[----:B------:R-:W-:Y:S01]  /*0200*/  VOTEU.ANY UP1, P0 ;  /* 0x00000000003f7886 */ /* 0x000fe20000020100 */
[----:B------:R-:W1:Y:S01]  /*0210*/  @UP0 S2UR UR8, SR_CgaCtaId ;  /* 0x00000000000809c3 */ /* 0x000e620000008800 */
[----:B------:R-:W2:Y:S01]  /*0220*/  SHFL.IDX PT, R2, R0, RZ, 0x1f ;  /* 0x00001fff00027589 */ /* 0x000ea200000e0000 */
[----:B------:R-:W-:Y:S01]  /*0230*/  @UP0 UMOV UR6, 0x400 ;  /* 0x0000040000060882 */ /* 0x000fe20000000000 */
[----:B------:R-:W-:-:S04]  /*0240*/  @UP0 UIADD3 UR4, -UR4, 0x100000, URZ ;  /* 0x0010000004040890 */ /* 0x000fc8000fffe13f */
[----:B------:R-:W-:Y:S02]  /*0250*/  @UP0 USHF.L.U32 UR5, UR4, 0xb, URZ ;  /* 0x0000000b04050899 */ /* 0x000fe4000800063f */
[----:B------:R-:W-:Y:S01]  /*0260*/  @UP0 USHF.L.U32 UR4, UR4, 0x1, URZ ;  /* 0x0000000104040899 */ /* 0x000fe2000800063f */
[----:B------:R-:W-:Y:S01]  /*0270*/  VOTEU.ANY UP2, P0 ;  /* 0x00000000003f7886 */ /* 0x000fe20000040100 */
[----:B0-----:R-:W-:Y:S01]  /*0280*/  R2UR UR9, R3 ;  /* 0x00000000030972ca */ /* 0x001fe200000e0000 */
[----:B-1----:R-:W-:Y:S01]  /*0290*/  @UP0 ULEA UR8, UR8, UR6, 0x18 ;  /* 0x0000000608080291 */ /* 0x002fe2000f8ec03f */
[----:B--2---:R-:W-:Y:S01]  /*02a0*/  ISETP.NE.AND P1, PT, R2, RZ, PT ;  /* 0x000000ff0200720c */ /* 0x004fe20003f25270 */
[----:B------:R-:W-:-:S04]  /*02b0*/  @UP0 UIADD3 UR6, -UR7, 0x100000, URZ ;  /* 0x0010000007060890 */ /* 0x000fc8000fffe13f */
[----:B------:R-:W-:Y:S02]  /*02c0*/  @UP0 USHF.L.U32 UR7, UR6, 0xb, URZ ;  /* 0x0000000b06070899 */ /* 0x000fe4000800063f */
[----:B------:R-:W-:-:S04]  /*02d0*/  @UP0 USHF.L.U32 UR6, UR6, 0x1, URZ ;  /* 0x0000000106060899 */ /* 0x000fc8000800063f */
[----:B------:R-:W-:Y:S01]  /*02e0*/  UISETP.NE.AND UP0, UPT, UR9, URZ, UPT ;  /* 0x0000003f0900728c */ /* 0x000fe2000bf05270 */
[----:B------:R-:W0:Y:S02]  /*02f0*/  FENCE.VIEW.ASYNC.S ;  /* 0x00000000000073c6 */ /* 0x000e240000000000 */
[----:B0-----:R0:W1:Y:S05]  /*0300*/  @UP1 SYNCS.EXCH.64 URZ, [UR8+0x31c00], UR4 ;  /* 0x031c0004083f15b2 */ /* 0x00106a0008000100 */
[----:B------:R0:W2:Y:S01]  /*0310*/  @UP2 SYNCS.EXCH.64 URZ, [UR8+0x31c20], UR6 ;  /* 0x031c2006083f25b2 */ /* 0x0000a20008000100 */
[----:B------:R-:W-:Y:S05]  /*0320*/  @P1 BRA `(.L_x_299) ;  /* 0x0000000000481947 */ /* 0x000fea0003800000 */
[----:B0-----:R-:W0:Y:S01]  /*0330*/  S2UR UR5, SR_CgaCtaId ;  /* 0x00000000000579c3 */ /* 0x001e220000008800 */
        /* <DEDUP_REMOVED lines=15> */
[----:B------:R3:W0:Y:S02]  /*0430*/  SYNCS.EXCH.64 URZ, [UR8+0x31c48], UR4 ;  /* 0x031c4804083f75b2 */ /* 0x0006240008000100 */
[----:B---3--:R-:W-:Y:S01]  /*0440*/  NOP ;  /* 0x0000000000007918 */ /* 0x008fe20000000000 */
.L_x_299:
[----:B------:R-:W3:Y:S01]  /*0450*/  SHFL.IDX PT, R2, R0, RZ, 0x1f ;  /* 0x00001fff00027589 */ /* 0x000ee200000e0000 */
[----:B------:R-:W-:Y:S01]  /*0460*/  NOP ;  /* 0x0000000000007918 */ /* 0x000fe20000000000 */
[----:B---3--:R-:W-:-:S13]  /*0470*/  ISETP.NE.AND P0, PT, R2, RZ, PT ;  /* 0x000000ff0200720c */ /* 0x008fda0003f05270 */
        /* <DEDUP_REMOVED lines=17> */
[----:B------:R3:W0:Y:S02]  /*0590*/  SYNCS.EXCH.64 URZ, [UR8+0x31c68], UR6 ;  /* 0x031c6806083f75b2 */ /* 0x0006240008000100 */
[----:B---3--:R-:W-:Y:S01]  /*05a0*/  NOP ;  /* 0x0000000000007918 */ /* 0x008fe20000000000 */
.L_x_300:
[----:B------:R-:W3:Y:S01]  /*05b0*/  SHFL.IDX PT, R2, R0, RZ, 0x1f ;  /* 0x00001fff00027589 */ /* 0x000ee200000e0000 */
[----:B------:R-:W-:Y:S01]  /*05c0*/  NOP ;  /* 0x0000000000007918 */ /* 0x000fe20000000000 */
[----:B---3--:R-:W-:-:S13]  /*05d0*/  ISETP.NE.AND P0, PT, R2, RZ, PT ;  /* 0x000000ff0200720c */ /* 0x008fda0003f05270 */
        /* <DEDUP_REMOVED lines=13> */
[----:B------:R3:W0:Y:S02]  /*06b0*/  SYNCS.EXCH.64 URZ, [UR6+0x31c88], UR4 ;  /* 0x031c8804063f75b2 */ /* 0x0006240008000100 */
[----:B---3--:R-:W-:Y:S01]  /*06c0*/  NOP ;  /* 0x0000000000007918 */ /* 0x008fe20000000000 */
.L_x_301:
        /* <DEDUP_REMOVED lines=22> */
.L_x_302:
        /* <DEDUP_REMOVED lines=22> */
.L_x_303:
[----:B0-----:R-:W-:Y:S01]  /*0990*/  UMOV UR4, 0x1 ;  /* 0x0000000100047882 */ /* 0x001fe20000000000 */
[----:B------:R-:W-:Y:S01]  /*09a0*/  PLOP3.LUT P0, PT, PT, PT, UP0, 0x80, 0x0 ;  /* 0x000000000000781c */ /* 0x000fe20003f0f008 */
[----:B------:R-:W-:Y:S01]  /*09b0*/  USEL UR4, UR4, 0x2, !UP0 ;  /* 0x0000000204047887 */ /* 0x000fe2000c000000 */
[----:B------:R-:W-:Y:S01]  /*09c0*/  NOP ;  /* 0x0000000000007918 */ /* 0x000fe20000000000 */
[----:B------:R-:W-:Y:S01]  /*09d0*/  ULDC.64 UR60, c[0x0][0x208] ;  /* 0x00008200003c7ab9 */ /* 0x000fe20000000a00 */
[----:B------:R-:W-:Y:S03]  /*09e0*/  BSSY B7, `(.L_x_304) ;  /* 0x0001b6e000077945 */ /* 0x000fe60003800000 */
[----:B------:R-:W-:-:S05]  /*09f0*/  IMAD.U32 R2, RZ, RZ, UR4 ;  /* 0x00000004ff027e24 */ /* 0x000fca000f8e00ff */
[----:B------:R0:W-:Y:S01]  /*0a00*/  STL [R1+0xa0], R2 ;  /* 0x0000a00201007387 */ /* 0x0001e20000100800 */
[----:B-12-4-:R-:W-:Y:S06]  /*0a10*/  BAR.SYNC.DEFER_BLOCKING 0x0 ;  /* 0x0000000000007b1d */ /* 0x016fec0000010000 */
[----:B------:R-:W-:Y:S05]  /*0a20*/  @!P0 BRA `(.L_x_305) ;  /* 0x0000016000988947 */ /* 0x000fea0003800000 */
.L_x_306:
[----:B------:R-:W-:-:S08]  /*0a30*/  NOP ;  /* 0x0000000000007918 */ /* 0x000fd00000000000 */
[----:B------:R-:W1:Y:S02]  /*0a40*/  USETMAXREG.TRY_ALLOC.CTAPOOL UP0, 0xa0 ;  /* 0x000000a0000079c8 */ /* 0x000e640008000600 */
[----:B-1----:R-:W-:-:S13]  /*0a50*/  PLOP3.LUT P0, PT, PT, PT, UP0, 0x80, 0x0 ;  /* 0x000000000000781c */ /* 0x002fda0003f0f008 */
[----:B------:R-:W-:Y:S05]  /*0a60*/  @!P0 BRA `(.L_x_306) ;  /* 0xfffffffc00f08947 */ /* 0x000fea000383ffff */
[----:B------:R-:W2:Y:S01]  /*0a70*/  LDL.LU R0, [R1+0x4c] ;  /* 0x00004c0001007983 */ /* 0x000ea20000300800 */
[----:B0-----:R-:W0:Y:S01]  /*0a80*/  S2R R2, SR_TID.X ;  /* 0x0000000000027919 */ /* 0x001e220000002100 */
[----:B------:R-:W1:Y:S01]  /*0a90*/  S2UR UR5, SR_CgaCtaId ;  /* 0x00000000000579c3 */ /* 0x000e620000008800 */
[----:B------:R-:W-:Y:S01]  /*0aa0*/  UMOV UR4, 0x400 ;  /* 0x0000040000047882 */ /* 0x000fe20000000000 */
[----:B0-----:R-:W-:-:S06]  /*0ab0*/  SHF.R.U32.HI R2, RZ, 0x7, R2 ;  /* 0x00000007ff027819 */ /* 0x001fcc0000011602 */
[----:B------:R-:W-:Y:S06]  /*0ac0*/  BAR.ARV 0x8, 0x1a0 ;  /* 0x0206800000007b1d */ /* 0x000fec0000002000 */
[----:B------:R-:W-:-:S13]  /*0ad0*/  ISETP.NE.AND P0, PT, R2, 0x1, PT ;  /* 0x000000010200780c */ /* 0x000fda0003f05270 */
[----:B------:R-:W-:Y:S08]  /*0ae0*/  @!P0 BAR.ARV 0x9, 0x100 ;  /* 0x0244000000008b1d */ /* 0x000ff00000002000 */
[----:B------:R-:W-:Y:S01]  /*0af0*/  BAR.SYNC.DEFER_BLOCKING 0x5, 0x1a0 ;  /* 0x0146800000007b1d */ /* 0x000fe20000010000 */
[----:B-1----:R-:W-:-:S06]  /*0b00*/  ULEA UR4, UR5, UR4, 0x18 ;  /* 0x0000000405047291 */ /* 0x002fcc000f8ec03f */
[----:B------:R-:W-:Y:S01]  /*0b10*/  IMAD.U32 R18, RZ, RZ, UR4 ;  /* 0x00000004ff127e24 */ /* 0x000fe2000f8e00ff */
[----:B------:R-:W-:-:S04]  /*0b20*/  ULDC UR4, c[0x0][0xc14] ;  /* 0x0003050000047ab9 */ /* 0x000fc80000000800 */
[----:B------:R-:W0:Y:S01]  /*0b30*/  LDS.128 R108, [R18+0x31cd0] ;  /* 0x031cd000126c7984 */ /* 0x000e220000000c00 */
[----:B------:R-:W-:Y:S06]  /*0b40*/  BAR.ARV 0x4, 0x1a0 ;  /* 0x0106800000007b1d */ /* 0x000fec0000002000 */
[----:B--2---:R-:W-:-:S04]  /*0b50*/  LOP3.LUT R0, R0, 0xfffffffb, RZ, 0xc0, !PT ;  /* 0xfffffffb00007812 */ /* 0x004fc800078ec0ff */
[----:B------:R-:W-:-:S05]  /*0b60*/  @P0 LOP3.LUT R0, R0, 0x4, RZ, 0xfc, !PT ;  /* 0x0000000400000812 */ /* 0x000fca00078efcff */
[----:B------:R4:W-:Y:S01]  /*0b70*/  STL [R1+0x4c], R0 ;  /* 0x00004c0001007387 */ /* 0x0009e20000100800 */
[----:B0-----:R-:W-:-:S13]  /*0b80*/  ISETP.GE.AND P0, PT, R111, UR4, PT ;  /* 0x000000046f007c0c */ /* 0x001fda000bf06270 */
[----:B----4-:R-:W-:Y:S05]  /*0b90*/  @P0 BRA `(.L_x_307) ;  /* 0x000001b400480947 */ /* 0x010fea0003800000 */
[----:B------:R-:W2:Y:S01]  /*0ba0*/  LDL R2, [R1+0xa0] ;  /* 0x0000a00001027983 */ /* 0x000ea20000100800 */
[----:B------:R-:W-:Y:S01]  /*0bb0*/  IMAD.MOV.U32 R15, RZ, RZ, -0x2 ;  /* 0xfffffffeff0f7424 */ /* 0x000fe200078e00ff */
[----:B------:R-:W-:Y:S02]  /*0bc0*/  R2UR UR4, R18 ;  /* 0x00000000120472ca */ /* 0x000fe400000e0000 */
[----:B------:R-:W-:Y:S01]  /*0bd0*/  CS2R R146, SRZ ;  /* 0x0000000000927805 */ /* 0x000fe2000001ff00 */
[----:B------:R-:W0:Y:S10]  /*0be0*/  S2R R0, SR_TID.X ;  /* 0x0000000000007919 */ /* 0x000e340000002100 */
[----:B------:R-:W-:Y:S01]  /*0bf0*/  UIADD3 UR4, UR4, 0xda00, URZ ;  /* 0x0000da0004047890 */ /* 0x000fe2000fffe03f */
[----:B0-----:R-:W-:-:S05]  /*0c00*/  VIADD R20, R0, 0xffffff80 ;  /* 0xffffff8000147836 */ /* 0x001fca0000000000 */
[-C--:B------:R-:W-:Y:S02]  /*0c10*/  LEA.HI R14, R20, R20.reuse, RZ, 0x1 ;  /* 0x00000014140e7211 */ /* 0x080fe400078f08ff */
[----:B------:R-:W-:Y:S02]  /*0c20*/  SHF.R.S32.HI R0, RZ, 0x1f, R20 ;  /* 0x0000001fff007819 */ /* 0x000fe40000011414 */
[----:B------:R-:W-:Y:S02]  /*0c30*/  SHF.R.S32.HI R23, RZ, 0x1, R14 ;  /* 0x00000001ff177819 */ /* 0x000fe4000001140e */
[----:B------:R-:W-:Y:S02]  /*0c40*/  LEA.HI R3, R0, R20, RZ, 0x4 ;  /* 0x0000001400037211 */ /* 0x000fe400078f20ff */
[----:B------:R-:W-:Y:S02]  /*0c50*/  LEA.HI R6, R14, R23, RZ, 0x1 ;  /* 0x000000170e067211 */ /* 0x000fe400078f08ff */
[----:B------:R-:W-:-:S02]  /*0c60*/  SHF.R.S32.HI R4, RZ, 0x4, R3 ;  /* 0x00000004ff047819 */ /* 0x000fc40000011403 */
[----:B------:R-:W-:Y:S02]  /*0c70*/  LOP3.LUT R8, R6, 0x7fffffe, RZ, 0xc0, !PT ;  /* 0x07fffffe06087812 */ /* 0x000fe400078ec0ff */
[C---:B------:R-:W-:Y:S02]  /*0c80*/  LEA.HI R5, R3.reuse, R4, RZ, 0x1 ;  /* 0x0000000403057211 */ /* 0x040fe400078f08ff */
[----:B------:R-:W-:Y:S01]  /*0c90*/  LOP3.LUT R3, R3, 0xfffffff0, RZ, 0xc0, !PT ;  /* 0xfffffff003037812 */ /* 0x000fe200078ec0ff */
[----:B------:R-:W-:Y:S01]  /*0ca0*/  IMAD.IADD R7, R23, 0x1, -R8 ;  /* 0x0000000117077824 */ /* 0x000fe200078e0a08 */
[----:B------:R-:W-:Y:S02]  /*0cb0*/  LOP3.LUT R5, R5, 0x1ffffffe, RZ, 0xc0, !PT ;  /* 0x1ffffffe05057812 */ /* 0x000fe400078ec0ff */
[----:B------:R-:W-:Y:S01]  /*0cc0*/  LOP3.LUT R14, R14, 0xfffffffe, RZ, 0xc0, !PT ;  /* 0xfffffffe0e0e7812 */ /* 0x000fe200078ec0ff */
[----:B------:R-:W-:Y:S01]  /*0cd0*/  IMAD.IADD R3, R20, 0x1, -R3 ;  /* 0x0000000114037824 */ /* 0x000fe200078e0a03 */
[C---:B------:R-:W-:Y:S01]  /*0ce0*/  IADD3 R5, R4.reuse, -R5, RZ ;  /* 0x8000000504057210 */ /* 0x040fe20007ffe0ff */
[----:B------:R-:W-:Y:S01]  /*0cf0*/  IMAD R13, R4, 0x8, R7 ;  /* 0x00000008040d7824 */ /* 0x000fe200078e0207 */
[----:B------:R-:W-:Y:S01]  /*0d00*/  LEA.HI R7, R0, R20, RZ, 0x5 ;  /* 0x0000001400077211 */ /* 0x000fe200078f28ff */
[----:B------:R-:W-:Y:S01]  /*0d10*/  IMAD.IADD R14, R20, 0x1, -R14 ;  /* 0x00000001140e7824 */ /* 0x000fe200078e0a0e */
[----:B------:R-:W-:Y:S01]  /*0d20*/  SHF.R.S32.HI R4, RZ, 0x1f, R3 ;  /* 0x0000001fff047819 */ /* 0x000fe20000011403 */
[----:B------:R-:W-:Y:S01]  /*0d30*/  IMAD.SHL.U32 R5, R5, 0x8, RZ ;  /* 0x0000000805057824 */ /* 0x000fe200078e00ff */
[----:B------:R-:W-:Y:S01]  /*0d40*/  SHF.R.S32.HI R8, RZ, 0x5, R7 ;  /* 0x00000005ff087819 */ /* 0x000fe20000011407 */
[----:B------:R-:W-:-:S04]  /*0d50*/  IMAD.SHL.U32 R144, R14, 0x8, RZ ;  /* 0x000000080e907824 */ /* 0x000fc800078e00ff */
[----:B------:R-:W-:Y:S01]  /*0d60*/  IMAD R16, R8, 0x10, R3 ;  /* 0x0000001008107824 */ /* 0x000fe200078e0203 */
[----:B--2---:R-:W-:Y:S02]  /*0d70*/  R2UR UR5, R2 ;  /* 0x00000000020572ca */ /* 0x004fe400000e0000 */
[CC--:B------:R-:W-:Y:S02]  /*0d80*/  LEA.HI R2, R0.reuse, R20.reuse, RZ, 0x7 ;  /* 0x0000001400027211 */ /* 0x0c0fe400078f38ff */
[----:B------:R-:W-:Y:S02]  /*0d90*/  LEA.HI R0, R0, R20, RZ, 0x2 ;  /* 0x0000001400007211 */ /* 0x000fe400078f10ff */
[----:B------:R-:W-:Y:S02]  /*0da0*/  LOP3.LUT R6, R2, 0xffffff80, RZ, 0xc0, !PT ;  /* 0xffffff8002067812 */ /* 0x000fe400078ec0ff */
[----:B------:R-:W-:-:S03]  /*0db0*/  SHF.R.S32.HI R24, RZ, 0x2, R0 ;  /* 0x00000002ff187819 */ /* 0x000fc60000011400 */
[----:B------:R-:W-:Y:S01]  /*0dc0*/  IMAD.IADD R19, R20, 0x1, -R6 ;  /* 0x0000000114137824 */ /* 0x000fe200078e0a06 */
[CC--:B------:R-:W-:Y:S01]  /*0dd0*/  LEA.HI R6, R4.reuse, R3.reuse, RZ, 0x3 ;  /* 0x0000000304067211 */ /* 0x0c0fe200078f18ff */
[----:B------:R-:W-:Y:S01]  /*0de0*/  ULOP3.LUT UR5, UR5, 0x1, URZ, 0xfc, !UPT ;  /* 0x0000000105057892 */ /* 0x000fe2000f8efc3f */
[----:B------:R-:W-:Y:S02]  /*0df0*/  LEA.HI R4, R4, R3, RZ, 0x2 ;  /* 0x0000000304047211 */ /* 0x000fe400078f10ff */
[----:B------:R-:W-:Y:S01]  /*0e00*/  SHF.R.S32.HI R9, RZ, 0x1f, R19 ;  /* 0x0000001fff097819 */ /* 0x000fe20000011413 */
[----:B------:R-:W-:Y:S01]  /*0e10*/  IMAD.SHL.U32 R7, R6, 0x10, RZ ;  /* 0x0000001006077824 */ /* 0x000fe200078e00ff */
[----:B------:R-:W-:Y:S02]  /*0e20*/  LOP3.LUT R6, R4, 0x7fffffc, RZ, 0xc0, !PT ;  /* 0x07fffffc04067812 */ /* 0x000fe400078ec0ff */
[----:B------:R-:W-:Y:S02]  /*0e30*/  LEA.HI R10, R9, R19, RZ, 0x2 ;  /* 0x00000013090a7211 */ /* 0x000fe400078f10ff */
[----:B------:R-:W-:Y:S01]  /*0e40*/  SHF.R.S32.HI R4, RZ, 0x2, R4 ;  /* 0x00000002ff047819 */ /* 0x000fe20000011404 */
[----:B------:R-:W-:Y:S01]  /*0e50*/  IMAD.IADD R6, R3, 0x1, -R6 ;  /* 0x0000000103067824 */ /* 0x000fe200078e0a06 */
[----:B------:R-:W-:-:S02]  /*0e60*/  SHF.R.S32.HI R11, RZ, 0x2, R10 ;  /* 0x00000002ff0b7819 */ /* 0x000fc4000001140a */
[----:B------:R-:W-:Y:S01]  /*0e70*/  SHF.R.S32.HI R12, RZ, 0x1f, R10 ;  /* 0x0000001fff0c7819 */ /* 0x000fe2000001140a */
[----:B------:R-:W-:Y:S01]  /*0e80*/  IMAD.SHL.U32 R4, R4, 0x40, RZ ;  /* 0x0000004004047824 */ /* 0x000fe200078e00ff */
[----:B------:R-:W-:Y:S02]  /*0e90*/  LOP3.LUT R10, R10, 0x7ffffffc, RZ, 0xc0, !PT ;  /* 0x7ffffffc0a0a7812 */ /* 0x000fe400078ec0ff */
[----:B------:R-:W-:Y:S02]  /*0ea0*/  LOP3.LUT R7, R7, 0x7fffff80, RZ, 0xc0, !PT ;  /* 0x7fffff8007077812 */ /* 0x000fe400078ec0ff */
[----:B------:R-:W-:Y:S01]  /*0eb0*/  LOP3.LUT R4, R4, 0x40, RZ, 0xc0, !PT ;  /* 0x0000004004047812 */ /* 0x000fe200078ec0ff */
[----:B------:R-:W-:Y:S01]  /*0ec0*/  IMAD.IADD R10, R19, 0x1, -R10 ;  /* 0x00000001130a7824 */ /* 0x000fe200078e0a0a */
[----:B------:R-:W-:Y:S01]  /*0ed0*/  LEA.HI R12, R12, R11, RZ, 0x3 ;  /* 0x0000000b0c0c7211 */ /* 0x000fe200078f18ff */
[----:B------:R-:W-:Y:S01]  /*0ee0*/  IMAD R7, R8, 0x100, R7 ;  /* 0x0000010008077824 */ /* 0x000fe200078e0207 */
[----:B------:R-:W-:Y:S01]  /*0ef0*/  LEA.HI R9, R9, R19, RZ, 0x5 ;  /* 0x0000001309097211 */ /* 0x000fe200078f28ff */
[----:B------:R-:W-:Y:S01]  /*0f00*/  IMAD R3, R10, R15, 0x90 ;  /* 0x000000900a037424 */ /* 0x000fe200078e020f */
[----:B------:R-:W-:Y:S01]  /*0f10*/  SHF.R.S32.HI R15, RZ, 0x7, R2 ;  /* 0x00000007ff0f7819 */ /* 0x000fe20000011402 */
[----:B------:R-:W-:Y:S01]  /*0f20*/  IMAD.MOV.U32 R19, RZ, RZ, RZ ;  /* 0x000000ffff137224 */ /* 0x000fe200078e00ff */
[----:B------:R-:W-:-:S02]  /*0f30*/  LEA R7, R6, R7, 0x4 ;  /* 0x0000000706077211 */ /* 0x000fc400078e20ff */
[----:B------:R0:W-:Y:S01]  /*0f40*/  STL [R1+0x90], R3 ;  /* 0x0000900301007387 */ /* 0x0001e20000100800 */
[----:B------:R-:W-:Y:S01]  /*0f50*/  IMAD.HI R2, R15, 0x55555556, RZ ;  /* 0x555555560f027827 */ /* 0x000fe200078e02ff */
[----:B------:R-:W-:Y:S02]  /*0f60*/  LOP3.LUT R12, R12, 0xfffffff8, RZ, 0xc0, !PT ;  /* 0xfffffff80c0c7812 */ /* 0x000fe400078ec0ff */
[----:B------:R-:W-:Y:S02]  /*0f70*/  IADD3 R10, R144, 0x10, RZ ;  /* 0x00000010900a7810 */ /* 0x000fe40007ffe0ff */
[----:B------:R-:W-:Y:S01]  /*0f80*/  SHF.R.S32.HI R9, RZ, 0x5, R9 ;  /* 0x00000005ff097819 */ /* 0x000fe20000011409 */
[----:B------:R-:W-:Y:S01]  /*0f90*/  IMAD.IADD R12, R11, 0x1, -R12 ;  /* 0x000000010b0c7824 */ /* 0x000fe200078e0a0c */
[----:B------:R-:W-:Y:S01]  /*0fa0*/  LEA.HI R2, R2, R2, RZ, 0x1 ;  /* 0x0000000202027211 */ /* 0x000fe200078f08ff */
[----:B------:R-:W-:Y:S02]  /*0fb0*/  IMAD.SHL.U32 R11, R13, 0x20, RZ ;  /* 0x000000200d0b7824 */ /* 0x000fe400078e00ff */
[--C-:B0-----:R-:W-:Y:S01]  /*0fc0*/  IMAD.U32 R3, R16, 0x20, R5.reuse ;  /* 0x0000002010037824 */ /* 0x101fe200078e0005 */
[----:B------:R-:W-:Y:S01]  /*0fd0*/  LOP3.LUT R5, R4, 0x8, R5, 0xf8, !PT ;  /* 0x0000000804057812 */ /* 0x000fe200078ef805 */
[----:B------:R-:W-:Y:S01]  /*0fe0*/  VIADD R16, R144, 0x20 ;  /* 0x0000002090107836 */ /* 0x000fe20000000000 */
[----:B------:R-:W-:Y:S01]  /*0ff0*/  SHF.R.U32.HI R4, RZ, 0x3, R4 ;  /* 0x00000003ff047819 */ /* 0x000fe20000011604 */
[----:B------:R-:W-:Y:S01]  /*1000*/  IMAD R9, R9, 0x10, R12 ;  /* 0x0000001009097824 */ /* 0x000fe200078e020c */
[----:B------:R0:W-:Y:S01]  /*1010*/  STL [R1+0x98], R3 ;  /* 0x0000980301007387 */ /* 0x0001e20000100800 */
[----:B------:R-:W-:Y:S01]  /*1020*/  IMAD R2, R2, -0x3, R15 ;  /* 0xfffffffd02027824 */ /* 0x000fe200078e020f */
[----:B------:R-:W-:-:S02]  /*1030*/  LOP3.LUT R4, R5, R4, RZ, 0x3c, !PT ;  /* 0x0000000405047212 */ /* 0x000fc400078e3cff */
[----:B------:R-:W-:Y:S01]  /*1040*/  STL [R1+0x68], R24 ;  /* 0x0000681801007387 */ /* 0x000fe20000100800 */
[----:B------:R-:W-:Y:S02]  /*1050*/  SHF.R.S32.HI R5, RZ, 0x1f, R10 ;  /* 0x0000001fff057819 */ /* 0x000fe4000001140a */
[----:B------:R-:W-:Y:S01]  /*1060*/  SHF.R.S32.HI R8, RZ, 0x1f, R16 ;  /* 0x0000001fff087819 */ /* 0x000fe20000011410 */
[----:B------:R-:W-:Y:S01]  /*1070*/  STL [R1+0x2c], R10 ;  /* 0x00002c0a01007387 */ /* 0x000fe20000100800 */
[----:B------:R-:W-:Y:S01]  /*1080*/  LEA R2, R2, R9, 0x6 ;  /* 0x0000000902027211 */ /* 0x000fe200078e30ff */
[----:B------:R-:W-:Y:S01]  /*1090*/  IMAD.IADD R7, R4, 0x1, R7 ;  /* 0x0000000104077824 */ /* 0x000fe200078e0207 */
[----:B0-----:R-:W-:Y:S01]  /*10a0*/  SHF.R.S32.HI R3, RZ, 0x1f, R0 ;  /* 0x0000001fff037819 */ /* 0x001fe20000011400 */
[----:B------:R-:W-:Y:S01]  /*10b0*/  STL [R1+0x34], R16 ;  /* 0x0000341001007387 */ /* 0x000fe20000100800 */
[----:B------:R-:W-:Y:S01]  /*10c0*/  LOP3.LUT R0, R0, 0x1ffffffc, RZ, 0xc0, !PT ;  /* 0x1ffffffc00007812 */ /* 0x000fe200078ec0ff */
[----:B------:R-:W-:Y:S01]  /*10d0*/  IMAD R22, R7, 0x2, R18 ;  /* 0x0000000207167824 */ /* 0x000fe200078e0212 */
[----:B------:R-:W-:-:S02]  /*10e0*/  LEA.HI R3, R3, R24, RZ, 0x2 ;  /* 0x0000001803037211 */ /* 0x000fc400078f10ff */
[----:B------:R-:W-:Y:S01]  /*10f0*/  SHF.R.S32.HI R4, RZ, 0x1f, R23 ;  /* 0x0000001fff047819 */ /* 0x000fe20000011417 */
[----:B------:R-:W-:Y:S01]  /*1100*/  IMAD.IADD R0, R20, 0x1, -R0 ;  /* 0x0000000114007824 */ /* 0x000fe200078e0a00 */
[----:B------:R-:W-:-:S03]  /*1110*/  LOP3.LUT R3, R3, 0xfffffffc, RZ, 0xc0, !PT ;  /* 0xfffffffc03037812 */ /* 0x000fc600078ec0ff */
[----:B------:R-:W-:Y:S02]  /*1120*/  IMAD.SHL.U32 R4, R0, 0x8, RZ ;  /* 0x0000000800047824 */ /* 0x000fe400078e00ff */
[----:B------:R-:W-:-:S04]  /*1130*/  IMAD.IADD R6, R24, 0x1, -R3 ;  /* 0x0000000118067824 */ /* 0x000fc800078e0a03 */
[----:B------:R-:W-:Y:S01]  /*1140*/  IMAD.SHL.U32 R3, R6, 0x40, RZ ;  /* 0x0000004006037824 */ /* 0x000fe200078e00ff */
[----:B------:R0:W-:Y:S04]  /*1150*/  STL [R1+0x80], R6 ;  /* 0x0000800601007387 */ /* 0x0001e80000100800 */
[----:B------:R-:W-:Y:S01]  /*1160*/  LOP3.LUT R13, R3, 0xc0, RZ, 0xc0, !PT ;  /* 0x000000c0030d7812 */ /* 0x000fe200078ec0ff */
[----:B------:R-:W-:Y:S03]  /*1170*/  STL [R1+0x40], R11 ;  /* 0x0000400b01007387 */ /* 0x000fe60000100800 */
[----:B------:R-:W-:Y:S01]  /*1180*/  SHF.R.U32.HI R12, RZ, 0x3, R13 ;  /* 0x00000003ff0c7819 */ /* 0x000fe2000001160d */
[----:B------:R-:W-:Y:S01]  /*1190*/  STL [R1+0x38], R13 ;  /* 0x0000380d01007387 */ /* 0x000fe20000100800 */
[----:B0-----:R-:W-:-:S02]  /*11a0*/  LEA.HI R6, R5, R10, RZ, 0x3 ;  /* 0x0000000a05067211 */ /* 0x001fc400078f18ff */
[----:B------:R-:W-:Y:S01]  /*11b0*/  LEA.HI R5, R5, R10, RZ, 0x5 ;  /* 0x0000000a05057211 */ /* 0x000fe200078f28ff */
[----:B------:R-:W-:Y:S01]  /*11c0*/  STL [R1+0x3c], R12 ;  /* 0x00003c0c01007387 */ /* 0x000fe20000100800 */
[CC--:B------:R-:W-:Y:S02]  /*11d0*/  LEA.HI R10, R8.reuse, R16.reuse, RZ, 0x5 ;  /* 0x00000010080a7211 */ /* 0x0c0fe400078f28ff */
[----:B------:R-:W-:Y:S01]  /*11e0*/  LEA.HI R8, R8, R16, RZ, 0x3 ;  /* 0x0000001008087211 */ /* 0x000fe200078f18ff */
[----:B------:R0:W-:Y:S01]  /*11f0*/  STL [R1+0x94], R2 ;  /* 0x0000940201007387 */ /* 0x0001e20000100800 */
[----:B------:R-:W-:Y:S01]  /*1200*/  SHF.R.S32.HI R10, RZ, 0x5, R10 ;  /* 0x00000005ff0a7819 */ /* 0x000fe2000001140a */
[----:B------:R-:W-:Y:S01]  /*1210*/  IMAD.SHL.U32 R16, R14, 0x4, RZ ;  /* 0x000000040e107824 */ /* 0x000fe200078e00ff */
[----:B------:R-:W-:Y:S01]  /*1220*/  LOP3.LUT R8, R13, 0x18, R8, 0xf8, !PT ;  /* 0x000000180d087812 */ /* 0x000fe200078ef808 */
[----:B------:R-:W-:Y:S01]  /*1230*/  STL [R1+0x78], RZ ;  /* 0x000078ff01007387 */ /* 0x000fe20000100800 */
[----:B------:R-:W-:Y:S01]  /*1240*/  SHF.R.S32.HI R5, RZ, 0x5, R5 ;  /* 0x00000005ff057819 */ /* 0x000fe20000011405 */
[----:B------:R-:W-:Y:S01]  /*1250*/  IMAD R10, R10, 0x1800, R11 ;  /* 0x000018000a0a7824 */ /* 0x000fe200078e020b */
[----:B------:R-:W-:-:S02]  /*1260*/  LOP3.LUT R3, R8, R12, RZ, 0x3c, !PT ;  /* 0x0000000c08037212 */ /* 0x000fc400078e3cff */
[----:B------:R-:W-:Y:S01]  /*1270*/  LOP3.LUT R6, R13, 0x18, R6, 0xf8, !PT ;  /* 0x000000180d067812 */ /* 0x000fe200078ef806 */
[----:B0-----:R-:W-:Y:S02]  /*1280*/  IMAD.U32 R2, RZ, RZ, UR5 ;  /* 0x00000005ff027e24 */ /* 0x001fe4000f8e00ff */
[----:B------:R-:W-:Y:S01]  /*1290*/  IMAD.IADD R10, R10, 0x1, R3 ;  /* 0x000000010a0a7824 */ /* 0x000fe200078e0203 */
[-C--:B------:R-:W-:Y:S01]  /*12a0*/  LOP3.LUT R6, R6, R12.reuse, RZ, 0x3c, !PT ;  /* 0x0000000c06067212 */ /* 0x080fe200078e3cff */
[----:B------:R-:W-:Y:S01]  /*12b0*/  IMAD R5, R5, 0x1800, R11 ;  /* 0x0000180005057824 */ /* 0x000fe200078e020b */
[----:B------:R0:W-:Y:S01]  /*12c0*/  STL [R1+0x48], R2 ;  /* 0x0000480201007387 */ /* 0x0001e20000100800 */
[----:B------:R-:W-:Y:S02]  /*12d0*/  LOP3.LUT R3, R13, 0x18, R144, 0xf8, !PT ;  /* 0x000000180d037812 */ /* 0x000fe400078ef890 */
[----:B------:R-:W-:Y:S01]  /*12e0*/  IMAD.IADD R5, R5, 0x1, R6 ;  /* 0x0000000105057824 */ /* 0x000fe200078e0206 */
[----:B------:R-:W-:Y:S01]  /*12f0*/  STL [R1+0x44], RZ ;  /* 0x000044ff01007387 */ /* 0x000fe20000100800 */
[----:B------:R-:W-:Y:S01]  /*1300*/  LOP3.LUT R3, R3, R12, RZ, 0x3c, !PT ;  /* 0x0000000c03037212 */ /* 0x000fe200078e3cff */
[----:B------:R-:W-:Y:S01]  /*1310*/  IMAD.U32 R6, RZ, RZ, UR4 ;  /* 0x00000004ff067e24 */ /* 0x000fe2000f8e00ff */
[----:B0-----:R-:W-:-:S03]  /*1320*/  LOP3.LUT R2, R13, 0x8, R144, 0xf8, !PT ;  /* 0x000000080d027812 */ /* 0x001fc600078ef890 */
[----:B------:R-:W-:Y:S01]  /*1330*/  IMAD.IADD R3, R11, 0x1, R3 ;  /* 0x000000010b037824 */ /* 0x000fe200078e0203 */
[----:B------:R-:W-:Y:S01]  /*1340*/  STL [R1+0x9c], R6 ;  /* 0x00009c0601007387 */ /* 0x000fe20000100800 */
[----:B------:R-:W-:-:S03]  /*1350*/  LOP3.LUT R2, R2, R12, RZ, 0x3c, !PT ;  /* 0x0000000c02027212 */ /* 0x000fc600078e3cff */
[----:B------:R0:W-:Y:S01]  /*1360*/  STL [R1+0x5c], R4 ;  /* 0x00005c0401007387 */ /* 0x0001e20000100800 */
[----:B------:R-:W-:Y:S02]  /*1370*/  IADD3 R0, R11, R2, RZ ;  /* 0x000000020b007210 */ /* 0x000fe40007ffe0ff */
[----:B------:R-:W-:-:S03]  /*1380*/  LEA R2, R10, UR4, 0x1 ;  /* 0x000000040a027c11 */ /* 0x000fc6000f8e08ff */
[----:B------:R1:W-:Y:S01]  /*1390*/  STL [R1+0x60], R0 ;  /* 0x0000600001007387 */ /* 0x0003e20000100800 */
[----:B0-----:R-:W-:-:S05]  /*13a0*/  LEA R4, R5, UR4, 0x1 ;  /* 0x0000000405047c11 */ /* 0x001fca000f8e08ff */
[----:B------:R0:W-:Y:S01]  /*13b0*/  STL [R1+0x88], R4 ;  /* 0x0000880401007387 */ /* 0x0001e20000100800 */
[----:B-1----:R-:W-:-:S03]  /*13c0*/  LEA R0, R3, UR4, 0x1 ;  /* 0x0000000403007c11 */ /* 0x002fc6000f8e08ff */
[----:B------:R0:W-:Y:S04]  /*13d0*/  STL [R1+0x84], R2 ;  /* 0x0000840201007387 */ /* 0x0001e80000100800 */
[----:B------:R0:W-:Y:S02]  /*13e0*/  STL [R1+0x8c], R0 ;  /* 0x00008c0001007387 */ /* 0x0001e40000100800 */
.L_x_446:
[----:B0-----:R-:W0:Y:S02]  /*13f0*/  LDC.64 R2, c[0x0][0xc60] ;  /* 0x00031800ff027b82 */ /* 0x001e240000000a00 */
[----:B0-----:R-:W-:-:S05]  /*1400*/  IMAD.WIDE R2, R111, 0x4, R2 ;  /* 0x000000046f027825 */ /* 0x001fca00078e0202 */
[----:B--2--5:R0:W2:Y:S01]  /*1410*/  LDG.E R10, desc[UR60][R2.64] ;  /* 0x0000003c020a7981 */ /* 0x0240a2000c1e1900 */
[----:B------:R-:W-:Y:S05]  /*1420*/  YIELD ;  /* 0x0000000000007946 */ /* 0x000fea0003800000 */
[----:B------:R-:W-:Y:S01]  /*1430*/  ULDC.64 UR4, c[0x0][0xa28] ;  /* 0x00028a0000047ab9 */ /* 0x000fe20000000a00 */
[----:B------:R-:W-:Y:S01]  /*1440*/  ULDC.64 UR8, c[0x0][0xa18] ;  /* 0x0002860000087ab9 */ /* 0x000fe20000000a00 */
[----:B------:R-:W-:Y:S01]  /*1450*/  ISETP.NE.U32.AND P1, PT, RZ, UR4, PT ;  /* 0x00000004ff007c0c */ /* 0x000fe2000bf25070 */
[----:B------:R-:W-:Y:S01]  /*1460*/  ULDC.64 UR6, c[0x0][0xa08] ;  /* 0x0002820000067ab9 */ /* 0x000fe20000000a00 */
[----:B0-----:R-:W-:Y:S01]  /*1470*/  IMAD.MOV.U32 R3, RZ, RZ, RZ ;  /* 0x000000ffff037224 */ /* 0x001fe200078e00ff */
[----:B------:R-:W-:Y:S01]  /*1480*/  ISETP.NE.U32.AND P0, PT, RZ, UR6, PT ;  /* 0x00000006ff007c0c */ /* 0x000fe2000bf05070 */
[----:B------:R-:W-:Y:S01]  /*1490*/  IMAD.MOV.U32 R29, RZ, RZ, RZ ;  /* 0x000000ffff1d7224 */ /* 0x000fe200078e00ff */
[----:B------:R-:W-:-:S02]  /*14a0*/  ISETP.NE.AND.EX P1, PT, RZ, UR5, PT, P1 ;  /* 0x00000005ff007c0c */ /* 0x000fc4000bf25310 */
[----:B------:R-:W-:Y:S02]  /*14b0*/  ISETP.NE.AND.EX P0, PT, RZ, UR7, PT, P0 ;  /* 0x00000007ff007c0c */ /* 0x000fe4000bf05300 */
[----:B--2---:R-:W-:Y:S01]  /*14c0*/  SHF.R.S32.HI R0, RZ, 0x1f, R10 ;  /* 0x0000001fff007819 */ /* 0x004fe2000001140a */
[----:B------:R-:W-:-:S08]  /*14d0*/  IMAD.SHL.U32 R28, R10, 0x4, RZ ;  /* 0x000000040a1c7824 */ /* 0x000fd000078e00ff */
[C---:B-1-3--:R-:W-:Y:S01]  /*14e0*/  @P1 LEA R4, P2, R10.reuse, UR4, 0x2 ;  /* 0x000000040a041c11 */ /* 0x04afe2000f8410ff */
[----:B------:R0:W-:Y:S01]  /*14f0*/  STL [R1+0x70], R10 ;  /* 0x0000700a01007387 */ /* 0x0001e20000100800 */
[C-C-:B------:R-:W-:Y:S02]  /*1500*/  SHF.L.U64.HI R30, R10.reuse, 0x2, R0.reuse ;  /* 0x000000020a1e7819 */ /* 0x140fe40000010200 */
[----:B------:R-:W-:Y:S02]  /*1510*/  @P1 LEA.HI.X R5, R10, UR5, R0, 0x2, P2 ;  /* 0x000000050a051c11 */ /* 0x000fe400090f1400 */
[----:B------:R-:W-:Y:S01]  /*1520*/  ISETP.NE.U32.AND P2, PT, RZ, UR8, PT ;  /* 0x00000008ff007c0c */ /* 0x000fe2000bf45070 */
[----:B------:R-:W-:Y:S01]  /*1530*/  ULDC UR4, c[0x0][0x288] ;  /* 0x0000a20000047ab9 */ /* 0x000fe20000000800 */
[----:B------:R-:W-:Y:S01]  /*1540*/  IADD3 R8, P3, R28, UR6, RZ ;  /* 0x000000061c087c10 */ /* 0x000fe2000ff7e0ff */
[----:B------:R0:W5:Y:S01]  /*1550*/  @P1 LDG.E R3, desc[UR60][R4.64] ;  /* 0x0000003c04031981 */ /* 0x000162000c1e1900 */
[----:B------:R-:W-:Y:S01]  /*1560*/  ISETP.NE.AND.EX P2, PT, RZ, UR9, PT, P2 ;  /* 0x00000009ff007c0c */ /* 0x000fe2000bf45320 */
[----:B------:R-:W-:Y:S01]  /*1570*/  IMAD.U32 R107, RZ, RZ, UR4 ;  /* 0x00000004ff6b7e24 */ /* 0x000fe2000f8e00ff */
[----:B------:R-:W-:Y:S01]  /*1580*/  IADD3.X R9, R30, UR7, RZ, P3, !PT ;  /* 0x000000071e097c10 */ /* 0x000fe20009ffe4ff */
[----:B------:R-:W-:-:S04]  /*1590*/  ULDC.64 UR4, c[0x0][0x3f8] ;  /* 0x0000fe0000047ab9 */ /* 0x000fc80000000a00 */
[----:B------:R0:W5:Y:S06]  /*15a0*/  @P0 LDG.E R29, desc[UR60][R8.64] ;  /* 0x0000003c081d0981 */ /* 0x00016c000c1e1900 */
[----:B------:R-:W-:-:S04]  /*15b0*/  @P2 IADD3 R6, P1, R28, UR8, RZ ;  /* 0x000000081c062c10 */ /* 0x000fc8000ff3e0ff */
[----:B------:R-:W-:-:S05]  /*15c0*/  @P2 IADD3.X R7, R30, UR9, RZ, P1, !PT ;  /* 0x000000091e072c10 */ /* 0x000fca0008ffe4ff */
[----:B------:R0:W5:Y:S01]  /*15d0*/  @P2 LDG.E R107, desc[UR60][R6.64] ;  /* 0x0000003c066b2981 */ /* 0x000162000c1e1900 */
[----:B------:R-:W-:-:S03]  /*15e0*/  UISETP.NE.U32.AND UP0, UPT, UR4, URZ, UPT ;  /* 0x0000003f0400728c */ /* 0x000fc6000bf05070 */
[----:B------:R-:W-:Y:S01]  /*15f0*/  ULDC UR4, c[0x0][0x404] ;  /* 0x0001010000047ab9 */ /* 0x000fe20000000800 */
[----:B------:R-:W-:-:S03]  /*1600*/  UISETP.NE.AND.EX UP0, UPT, UR5, URZ, UPT, UP0 ;  /* 0x0000003f0500728c */ /* 0x000fc6000bf05300 */
[----:B------:R-:W-:Y:S01]  /*1610*/  ULDC UR5, c[0x0][0x2e0] ;  /* 0x0000b80000057ab9 */ /* 0x000fe20000000800 */
[----:B------:R-:W-:-:S04]  /*1620*/  USEL UR4, UR4, 0x1, UP0 ;  /* 0x0000000104047887 */ /* 0x000fc80008000000 */
[----:B------:R-:W-:-:S03]  /*1630*/  UIMAD UR4, UR4, UR5, URZ ;  /* 0x00000005040472a4 */ /* 0x000fc6000f8e023f */
[----:B------:R-:W-:Y:S02]  /*1640*/  ULDC UR5, c[0x0][0x338] ;  /* 0x0000ce0000057ab9 */ /* 0x000fe40000000800 */
[----:B------:R-:W-:Y:S01]  /*1650*/  IMAD.U32 R2, RZ, RZ, UR5 ;  /* 0x00000005ff027e24 */ /* 0x000fe2000f8e00ff */
[----:B------:R-:W-:Y:S01]  /*1660*/  MOV R26, UR4 ;  /* 0x00000004001a7c02 */ /* 0x000fe20008000f00 */
[----:B------:R-:W-:Y:S01]  /*1670*/  IMAD.MOV.U32 R27, RZ, RZ, R10 ;  /* 0x000000ffff1b7224 */ /* 0x000fe200078e000a */
[----:B0-----:R-:W-:Y:S06]  /*1680*/  @P2 BRA `(.L_x_308) ;  /* 0x0000000000242947 */ /* 0x001fec0003800000 */
[----:B------:R-:W-:Y:S02]  /*1690*/  ULDC.64 UR4, c[0x0][0xa00] ;  /* 0x0002800000047ab9 */ /* 0x000fe40000000a00 */
[----:B------:R-:W-:-:S04]  /*16a0*/  ISETP.NE.U32.AND P1, PT, RZ, UR4, PT ;  /* 0x00000004ff007c0c */ /* 0x000fc8000bf25070 */
[----:B------:R-:W-:-:S13]  /*16b0*/  ISETP.NE.AND.EX P1, PT, RZ, UR5, PT, P1 ;  /* 0x00000005ff007c0c */ /* 0x000fda000bf25310 */
[----:B------:R-:W-:Y:S05]  /*16c0*/  @!P1 BRA `(.L_x_308) ;  /* 0x0000000000149947 */ /* 0x000fea0003800000 */
[----:B------:R-:W0:Y:S02]  /*16d0*/  LDC.64 R4, c[0x0][0xa00] ;  /* 0x00028000ff047b82 */ /* 0x000e240000000a00 */
[----:B0-----:R-:W-:-:S05]  /*16e0*/  IMAD.WIDE R4, R27, 0x4, R4 ;  /* 0x000000041b047825 */ /* 0x001fca00078e0204 */
[----:B-----5:R-:W2:Y:S04]  /*16f0*/  LDG.E R107, desc[UR60][R4.64] ;  /* 0x0000003c046b7981 */ /* 0x020ea8000c1e1900 */
[----:B------:R-:W2:Y:S02]  /*1700*/  LDG.E R0, desc[UR60][R4.64+0x4] ;  /* 0x0000043c04007981 */ /* 0x000ea4000c1e1900 */
[----:B--2---:R-:W-:-:S07]  /*1710*/  IMAD.IADD R107, R0, 0x1, -R107 ;  /* 0x00000001006b7824 */ /* 0x004fce00078e0a6b */
.L_x_308:
[----:B------:R-:W-:Y:S01]  /*1720*/  ULDC.64 UR4, c[0x0][0xa20] ;  /* 0x0002880000047ab9 */ /* 0x000fe20000000a00 */
[----:B------:R0:W-:Y:S01]  /*1730*/  STL [R1+0x7c], R109 ;  /* 0x00007c6d01007387 */ /* 0x0001e20000100800 */
[----:B------:R-:W-:-:S03]  /*1740*/  ISETP.NE.U32.AND P1, PT, RZ, UR4, PT ;  /* 0x00000004ff007c0c */ /* 0x000fc6000bf25070 */
[----:B------:R0:W-:Y:S01]  /*1750*/  STL [R1+0x74], R110 ;  /* 0x0000746e01007387 */ /* 0x0001e20000100800 */
[----:B------:R-:W-:-:S13]  /*1760*/  ISETP.NE.AND.EX P1, PT, RZ, UR5, PT, P1 ;  /* 0x00000005ff007c0c */ /* 0x000fda000bf25310 */
[----:B0-----:R-:W-:Y:S05]  /*1770*/  @!P1 BRA `(.L_x_309) ;  /* 0x0000000000109947 */ /* 0x001fea0003800000 */
[----:B------:R-:W-:-:S04]  /*1780*/  IADD3 R4, P0, R28, UR4, RZ ;  /* 0x000000041c047c10 */ /* 0x000fc8000ff1e0ff */
[----:B------:R-:W-:-:S05]  /*1790*/  IADD3.X R5, R30, UR5, RZ, P0, !PT ;  /* 0x000000051e057c10 */ /* 0x000fca00087fe4ff */
[----:B------:R0:W5:Y:S01]  /*17a0*/  LDG.E R26, desc[UR60][R4.64] ;  /* 0x0000003c041a7981 */ /* 0x000162000c1e1900 */
[----:B------:R-:W-:Y:S05]  /*17b0*/  BRA `(.L_x_310) ;  /* 0x0000000000107947 */ /* 0x000fea0003800000 */
.L_x_309:
[----:B------:R-:W-:Y:S05]  /*17c0*/  @!P0 BRA `(.L_x_310) ;  /* 0x00000000000c8947 */ /* 0x000fea0003800000 */
[----:B------:R-:W2:Y:S04]  /*17d0*/  LDG.E R5, desc[UR60][R8.64] ;  /* 0x0000003c08057981 */ /* 0x000ea8000c1e1900 */
[----:B------:R-:W2:Y:S02]  /*17e0*/  LDG.E R26, desc[UR60][R8.64+0x4] ;  /* 0x0000043c081a7981 */ /* 0x000ea4000c1e1900 */
[----:B--2---:R-:W-:-:S07]  /*17f0*/  IMAD.IADD R26, R26, 0x1, -R5 ;  /* 0x000000011a1a7824 */ /* 0x004fce00078e0a05 */
.L_x_310:
[----:B------:R-:W-:Y:S02]  /*1800*/  ULDC.64 UR4, c[0x0][0xa10] ;  /* 0x0002840000047ab9 */ /* 0x000fe40000000a00 */
[----:B------:R-:W-:-:S04]  /*1810*/  ISETP.NE.U32.AND P0, PT, RZ, UR4, PT ;  /* 0x00000004ff007c0c */ /* 0x000fc8000bf05070 */
[----:B------:R-:W-:Y:S01]  /*1820*/  ISETP.NE.AND.EX P0, PT, RZ, UR5, PT, P0 ;  /* 0x00000005ff007c0c */ /* 0x000fe2000bf05300 */
[----:B-----5:R-:W-:Y:S01]  /*1830*/  IMAD.IADD R11, R26, 0x1, -R3 ;  /* 0x000000011a0b7824 */ /* 0x020fe200078e0a03 */
[----:B------:R-:W-:-:S11]  /*1840*/  ULDC.64 UR4, c[0x0][0xa30] ;  /* 0x00028c0000047ab9 */ /* 0x000fd60000000a00 */
[----:B0-----:R-:W0:Y:S02]  /*1850*/  @P0 LDC.64 R4, c[0x0][0xa10] ;  /* 0x00028400ff040b82 */ /* 0x001e240000000a00 */
[----:B0-----:R-:W-:-:S05]  /*1860*/  @P0 IMAD.WIDE R4, R27, 0x4, R4 ;  /* 0x000000041b040825 */ /* 0x001fca00078e0204 */
[----:B------:R-:W2:Y:S04]  /*1870*/  @P0 LDG.E R0, desc[UR60][R4.64] ;  /* 0x0000003c04000981 */ /* 0x000ea8000c1e1900 */
[----:B------:R-:W2:Y:S01]  /*1880*/  @P0 LDG.E R9, desc[UR60][R4.64+0x4] ;  /* 0x0000043c04090981 */ /* 0x000ea2000c1e1900 */
[----:B------:R-:W-:Y:S01]  /*1890*/  IADD3 R80, -R11, RZ, RZ ;  /* 0x000000ff0b507210 */ /* 0x000fe20007ffe1ff */
[----:B------:R-:W-:Y:S01]  /*18a0*/  IMAD.MOV.U32 R104, RZ, RZ, R26 ;  /* 0x000000ffff687224 */ /* 0x000fe200078e001a */
[----:B------:R-:W-:Y:S02]  /*18b0*/  ISETP.NE.U32.AND P1, PT, RZ, UR4, PT ;  /* 0x00000004ff007c0c */ /* 0x000fe4000bf25070 */
[----:B------:R-:W-:Y:S02]  /*18c0*/  VIMNMX R80, RZ, R80, !PT ;  /* 0x00000050ff507248 */ /* 0x000fe40007fe0100 */
[----:B------:R-:W-:-:S13]  /*18d0*/  ISETP.NE.AND.EX P1, PT, RZ, UR5, PT, P1 ;  /* 0x00000005ff007c0c */ /* 0x000fda000bf25310 */
[----:B------:R-:W-:-:S04]  /*18e0*/  @P1 IADD3 R6, P2, R28, UR4, RZ ;  /* 0x000000041c061c10 */ /* 0x000fc8000ff5e0ff */
[----:B------:R-:W-:-:S05]  /*18f0*/  @P1 IADD3.X R7, R30, UR5, RZ, P2, !PT ;  /* 0x000000051e071c10 */ /* 0x000fca00097fe4ff */
[----:B------:R0:W5:Y:S01]  /*1900*/  @P1 LDG.E R104, desc[UR60][R6.64] ;  /* 0x0000003c06681981 */ /* 0x000162000c1e1900 */
[----:B--2---:R-:W-:-:S04]  /*1910*/  @P0 IMAD.IADD R2, R9, 0x1, -R0 ;  /* 0x0000000109020824 */ /* 0x004fc800078e0a00 */
[----:B------:R-:W-:-:S04]  /*1920*/  IMAD.IADD R108, R11, 0x1, R2 ;  /* 0x000000010b6c7824 */ /* 0x000fc800078e0202 */
[----:B------:R-:W-:-:S04]  /*1930*/  VIADD R0, R108, 0x8f ;  /* 0x0000008f6c007836 */ /* 0x000fc80000000000 */
[----:B------:R-:W-:-:S05]  /*1940*/  IMAD.HI R0, R0, 0x38e38e39, RZ ;  /* 0x38e38e3900007827 */ /* 0x000fca00078e02ff */
[----:B------:R-:W-:-:S04]  /*1950*/  SHF.R.U32.HI R3, RZ, 0x1f, R0 ;  /* 0x0000001fff037819 */ /* 0x000fc80000011600 */
[----:B------:R-:W-:-:S05]  /*1960*/  LEA.HI.SX32 R112, R0, R3, 0x1b ;  /* 0x0000000300707211 */ /* 0x000fca00078fdaff */
[----:B------:R-:W-:-:S05]  /*1970*/  IMAD R3, R112, 0x90, -R11 ;  /* 0x0000009070037824 */ /* 0x000fca00078e0a0b */
[----:B------:R-:W-:-:S04]  /*1980*/  VIMNMX R3, R3, R2, PT ;  /* 0x0000000203037248 */ /* 0x000fc80003fe0100 */
[----:B------:R-:W-:Y:S01]  /*1990*/  ISETP.GT.AND P0, PT, R3, R80, PT ;  /* 0x000000500300720c */ /* 0x000fe20003f04270 */
[----:B------:R-:W-:-:S05]  /*19a0*/  IMAD.WIDE.U32 R80, R80, 0x38e38e39, RZ ;  /* 0x38e38e3950507825 */ /* 0x000fca00078e00ff */
[----:B------:R-:W-:-:S05]  /*19b0*/  SHF.R.U32.HI R80, RZ, 0x5, R81 ;  /* 0x00000005ff507819 */ /* 0x000fca0000011651 */
[----:B------:R-:W-:Y:S02]  /*19c0*/  IMAD.MOV.U32 R24, RZ, RZ, R80 ;  /* 0x000000ffff187224 */ /* 0x000fe400078e0050 */
[----:B------:R-:W-:-:S04]  /*19d0*/  @P0 VIADD R0, R3, 0x8f ;  /* 0x0000008f03000836 */ /* 0x000fc80000000000 */
[----:B------:R-:W-:-:S05]  /*19e0*/  @P0 IMAD.HI R0, R0, 0x38e38e39, RZ ;  /* 0x38e38e3900000827 */ /* 0x000fca00078e02ff */
[----:B------:R-:W-:-:S04]  /*19f0*/  @P0 SHF.R.U32.HI R3, RZ, 0x1f, R0 ;  /* 0x0000001fff030819 */ /* 0x000fc80000011600 */
[----:B------:R-:W-:Y:S02]  /*1a00*/  @P0 LEA.HI.SX32 R24, R0, R3, 0x1b ;  /* 0x0000000300180211 */ /* 0x000fe400078fdaff */
[----:B------:R-:W-:Y:S02]  /*1a10*/  PLOP3.LUT P0, PT, PT, PT, PT, 0x80, 0x0 ;  /* 0x000000000000781c */ /* 0x000fe40003f0f070 */
[----:B------:R-:W-:-:S13]  /*1a20*/  ISETP.GT.AND P1, PT, R24, R80, PT ;  /* 0x000000501800720c */ /* 0x000fda0003f24270 */
[----:B0-----:R-:W-:Y:S05]  /*1a30*/  @!P1 BRA `(.L_x_311) ;  /* 0x00000050007c9947 */ /* 0x001fea0003800000 */
[----:B------:R-:W-:Y:S01]  /*1a40*/  VIADD R0, R18, 0x16a00 ;  /* 0x00016a0012007836 */ /* 0x000fe20000000000 */
[----:B------:R-:W-:Y:S04]  /*1a50*/  BSSY B6, `(.L_x_312) ;  /* 0x0000013000067945 */ /* 0x000fe80003800000 */
[----:B------:R-:W-:-:S13]  /*1a60*/  LOP3.LUT P0, RZ, R0, 0x1bf, RZ, 0xc0, !PT ;  /* 0x000001bf00ff7812 */ /* 0x000fda000780c0ff */
[----:B------:R-:W-:Y:S05]  /*1a70*/  @!P0 BRA `(.L_x_313) ;  /* 0x0000000000408947 */ /* 0x000fea0003800000 */
[----:B------:R-:W-:Y:S01]  /*1a80*/  MOV R0, 0x0 ;  /* 0x0000000000007802 */ /* 0x000fe20000000f00 */
[----:B------:R-:W-:Y:S01]  /*1a90*/  ULDC.64 UR4, c[0x4][0xa8] ;  /* 0x01002a0000047ab9 */ /* 0x000fe20000000a00 */
[----:B------:R-:W-:Y:S01]  /*1aa0*/  ULDC.64 UR6, c[0x4][0x18] ;  /* 0x0100060000067ab9 */ /* 0x000fe20000000a00 */
[----:B------:R-:W-:Y:S01]  /*1ab0*/  IMAD.U32 R4, RZ, RZ, UR4 ;  /* 0x00000004ff047e24 */ /* 0x000fe2000f8e00ff */
[----:B------:R0:W1:Y:S01]  /*1ac0*/  LDC.64 R14, c[0x4][R0] ;  /* 0x01000000000e7b82 */ /* 0x0000620000000a00 */
[----:B------:R-:W-:Y:S01]  /*1ad0*/  IMAD.U32 R5, RZ, RZ, UR5 ;  /* 0x00000005ff057e24 */ /* 0x000fe2000f8e00ff */
[----:B------:R-:W-:Y:S01]  /*1ae0*/  ULDC.64 UR4, c[0x4][0xb0] ;  /* 0x01002c0000047ab9 */ /* 0x000fe20000000a00 */
[----:B------:R-:W-:Y:S01]  /*1af0*/  MOV R10, UR6 ;  /* 0x00000006000a7c02 */ /* 0x000fe20008000f00 */
[----:B------:R-:W-:Y:S02]  /*1b00*/  IMAD.U32 R6, RZ, RZ, UR4 ;  /* 0x00000004ff067e24 */ /* 0x000fe4000f8e00ff */
[----:B------:R-:W-:-:S02]  /*1b10*/  IMAD.U32 R7, RZ, RZ, UR5 ;  /* 0x00000005ff077e24 */ /* 0x000fc4000f8e00ff */
[----:B------:R-:W-:Y:S02]  /*1b20*/  IMAD.U32 R11, RZ, RZ, UR7 ;  /* 0x00000007ff0b7e24 */ /* 0x000fe4000f8e00ff */
[----:B------:R-:W-:Y:S02]  /*1b30*/  IMAD.MOV.U32 R8, RZ, RZ, 0x70 ;  /* 0x00000070ff087424 */ /* 0x000fe400078e00ff */
[----:B------:R-:W-:Y:S02]  /*1b40*/  IMAD.MOV.U32 R12, RZ, RZ, 0x1 ;  /* 0x00000001ff0c7424 */ /* 0x000fe400078e00ff */
[----:B0-----:R-:W-:-:S07]  /*1b50*/  IMAD.MOV.U32 R13, RZ, RZ, RZ ;  /* 0x000000ffff0d7224 */ /* 0x001fce00078e00ff */
[----:B------:R-:W-:-:S07]  /*1b60*/  LEPC R20, `(.L_x_313) ;  /* 0x000000001014794e */ /* 0x000fce0000000000 */
[----:B-1---5:R-:W-:Y:S05]  /*1b70*/  CALL.ABS.NOINC R14 ;  /* 0x000000000e007343 */ /* 0x022fea0003c00000 */
.L_x_313:
[----:B------:R-:W-:Y:S05]  /*1b80*/  BSYNC B6 ;  /* 0x0000000000067941 */ /* 0x000fea0003800000 */
.L_x_312:
        /* <DEDUP_REMOVED lines=11> */
[----:B------:R-:W-:Y:S01]  /*1c40*/  IMAD.U32 R10, RZ, RZ, UR6 ;  /* 0x00000006ff0a7e24 */ /* 0x000fe2000f8e00ff */
[----:B------:R-:W-:Y:S01]  /*1c50*/  MOV R6, UR4 ;  /* 0x0000000400067c02 */ /* 0x000fe20008000f00 */
[----:B------:R-:W-:Y:S02]  /*1c60*/  IMAD.U32 R7, RZ, RZ, UR5 ;  /* 0x00000005ff077e24 */ /* 0x000fe4000f8e00ff */
[----:B------:R-:W-:-:S02]  /*1c70*/  IMAD.U32 R11, RZ, RZ, UR7 ;  /* 0x00000007ff0b7e24 */ /* 0x000fc4000f8e00ff */
[----:B------:R-:W-:Y:S02]  /*1c80*/  IMAD.MOV.U32 R8, RZ, RZ, 0x70 ;  /* 0x00000070ff087424 */ /* 0x000fe400078e00ff */
[----:B------:R-:W-:Y:S02]  /*1c90*/  IMAD.MOV.U32 R12, RZ, RZ, 0x1 ;  /* 0x00000001ff0c7424 */ /* 0x000fe400078e00ff */
[----:B0-----:R-:W-:-:S07]  /*1ca0*/  IMAD.MOV.U32 R13, RZ, RZ, RZ ;  /* 0x000000ffff0d7224 */ /* 0x001fce00078e00ff */
[----:B------:R-:W-:-:S07]  /*1cb0*/  LEPC R20, `(.L_x_315) ;  /* 0x000000001014794e */ /* 0x000fce0000000000 */
[----:B-1---5:R-:W-:Y:S05]  /*1cc0*/  CALL.ABS.NOINC R14 ;  /* 0x000000000e007343 */ /* 0x022fea0003c00000 */
.L_x_315:
[----:B------:R-:W-:Y:S05]  /*1cd0*/  BSYNC B6 ;  /* 0x0000000000067941 */ /* 0x000fea0003800000 */
.L_x_314:
[----:B------:R-:W-:Y:S01]  /*1ce0*/  ULDC.64 UR4, c[0x0][0x9f8] ;  /* 0x00027e0000047ab9 */ /* 0x000fe20000000a00 */
[----:B------:R-:W2:Y:S01]  /*1cf0*/  LDL R20, [R1+0x2c] ;  /* 0x00002c0001147983 */ /* 0x000ea20000100800 */
[----:B------:R-:W-:Y:S01]  /*1d00*/  ISETP.NE.U32.AND P0, PT, RZ, UR4, PT ;  /* 0x00000004ff007c0c */ /* 0x000fe2000bf05070 */
[----:B------:R-:W0:Y:S01]  /*1d10*/  LDC R0, c[0x0][0x428] ;  /* 0x00010a00ff007b82 */ /* 0x000e220000000800 */
[----:B------:R-:W-:Y:S01]  /*1d20*/  IMAD.IADD R76, R29, 0x1, R26 ;  /* 0x000000011d4c7824 */ /* 0x000fe200078e021a */
[----:B------:R-:W3:Y:S01]  /*1d30*/  LDL R14, [R1+0x34] ;  /* 0x00003400010e7983 */ /* 0x000ee20000100800 */
[----:B------:R-:W-:Y:S01]  /*1d40*/  ISETP.NE.AND.EX P0, PT, RZ, UR5, PT, P0 ;  /* 0x00000005ff007c0c */ /* 0x000fe2000bf05300 */
[----:B------:R-:W-:Y:S02]  /*1d50*/  ULDC.64 UR6, c[0x0][0xa08] ;  /* 0x0002820000067ab9 */ /* 0x000fe40000000a00 */
[----:B------:R-:W4:Y:S04]  /*1d60*/  LDL R39, [R1+0x38] ;  /* 0x0000380001277983 */ /* 0x000f280000100800 */
[----:B------:R-:W4:Y:S04]  /*1d70*/  LDL R38, [R1+0x40] ;  /* 0x0000400001267983 */ /* 0x000f280000100800 */
[----:B------:R-:W4:Y:S01]  /*1d80*/  LDL R37, [R1+0x3c] ;  /* 0x00003c0001257983 */ /* 0x000f220000100800 */
[----:B------:R-:W1:Y:S01]  /*1d90*/  S2R R21, SR_TID.X ;  /* 0x0000000000157919 */ /* 0x000e620000002100 */
[----:B------:R-:W-:Y:S01]  /*1da0*/  @P0 IADD3 R4, P1, R28, UR4, RZ ;  /* 0x000000041c040c10 */ /* 0x000fe2000ff3e0ff */
[----:B------:R-:W1:Y:S01]  /*1db0*/  LDC.64 R68, c[0x0][0x3e8] ;  /* 0x0000fa00ff447b82 */ /* 0x000e620000000a00 */
[----:B------:R-:W4:Y:S02]  /*1dc0*/  LDL.LU R35, [R1+0x4c] ;  /* 0x00004c0001237983 */ /* 0x000f240000300800 */
[----:B------:R-:W-:Y:S01]  /*1dd0*/  @P0 IADD3.X R5, R30, UR5, RZ, P1, !PT ;  /* 0x000000051e050c10 */ /* 0x000fe20008ffe4ff */
[----:B------:R-:W-:Y:S01]  /*1de0*/  ULDC.64 UR4, c[0x0][0x2f8] ;  /* 0x0000be0000047ab9 */ /* 0x000fe20000000a00 */
[----:B------:R-:W4:Y:S03]  /*1df0*/  LDL R36, [R1+0x80] ;  /* 0x0000800001247983 */ /* 0x000f260000100800 */
[----:B------:R-:W1:Y:S01]  /*1e00*/  LDC.64 R30, c[0x0][0x2f0] ;  /* 0x0000bc00ff1e7b82 */ /* 0x000e620000000a00 */
[----:B------:R1:W2:Y:S01]  /*1e10*/  @P0 LDG.E R27, desc[UR60][R4.64] ;  /* 0x0000003c041b0981 */ /* 0x0002a2000c1e1900 */
[----:B0-----:R-:W-:-:S02]  /*1e20*/  ISETP.NE.AND P0, PT, R0, 0x1, PT ;  /* 0x000000010000780c */ /* 0x001fc40003f05270 */
[----:B------:R-:W-:Y:S02]  /*1e30*/  SHF.R.S32.HI R9, RZ, 0x1f, R76 ;  /* 0x0000001fff097819 */ /* 0x000fe4000001144c */
[----:B------:R-:W-:Y:S02]  /*1e40*/  SHF.R.S32.HI R145, RZ, 0x1f, R144 ;  /* 0x0000001fff917819 */ /* 0x000fe40000011490 */
[----:B------:R-:W0:Y:S08]  /*1e50*/  LDC R33, c[0x0][0x3d4] ;  /* 0x0000f500ff217b82 */ /* 0x000e300000000800 */
[----:B------:R-:W0:Y:S01]  /*1e60*/  @P0 LDC R3, c[0x0][0x42c] ;  /* 0x00010b00ff030b82 */ /* 0x000e220000000800 */
[----:B-1----:R-:W-:-:S07]  /*1e70*/  SHF.R.U32.HI R34, RZ, 0x7, R21 ;  /* 0x00000007ff227819 */ /* 0x002fce0000011615 */
[----:B------:R-:W1:Y:S01]  /*1e80*/  @P0 LDC R7, c[0x0][0x430] ;  /* 0x00010c00ff070b82 */ /* 0x000e620000000800 */
[----:B------:R-:W-:Y:S01]  /*1e90*/  IMAD.WIDE.U32 R4, R76, R30, RZ ;  /* 0x0000001e4c047225 */ /* 0x000fe200078e00ff */
[----:B------:R-:W-:Y:S02]  /*1ea0*/  ISETP.NE.AND P6, PT, R34, 0x1, PT ;  /* 0x000000012200780c */ /* 0x000fe40003fc5270 */
[----:B------:R-:W-:-:S04]  /*1eb0*/  SHF.R.S32.HI R32, RZ, 0x1f, R23 ;  /* 0x0000001fff207819 */ /* 0x000fc80000011417 */
[----:B------:R-:W1:Y:S01]  /*1ec0*/  LDC.64 R74, c[0x0][0x3d8] ;  /* 0x0000f600ff4a7b82 */ /* 0x000e620000000a00 */
[----:B0-----:R-:W-:-:S04]  /*1ed0*/  @P0 IMAD.HI.U32 R0, R110, R3, RZ ;  /* 0x000000036e000227 */ /* 0x001fc800078e00ff */
[----:B------:R-:W-:Y:S01]  /*1ee0*/  IMAD R3, R9, R30, RZ ;  /* 0x0000001e09037224 */ /* 0x000fe200078e02ff */
[----:B-1----:R-:W-:-:S03]  /*1ef0*/  @P0 SHF.R.U32.HI R110, RZ, R7, R0 ;  /* 0x00000007ff6e0219 */ /* 0x002fc60000011600 */
[----:B------:R-:W-:Y:S01]  /*1f00*/  IMAD R3, R76, R31, R3 ;  /* 0x0000001f4c037224 */ /* 0x000fe200078e0203 */
[----:B------:R-:W-:Y:S02]  /*1f10*/  ISETP.NE.U32.AND P0, PT, RZ, UR6, PT ;  /* 0x00000006ff007c0c */ /* 0x000fe4000bf05070 */
[----:B------:R-:W-:Y:S02]  /*1f20*/  SHF.R.S32.HI R6, RZ, 0x1f, R110 ;  /* 0x0000001fff067819 */ /* 0x000fe4000001146e */
[----:B------:R-:W-:Y:S02]  /*1f30*/  IADD3 R5, R5, R3, RZ ;  /* 0x0000000305057210 */ /* 0x000fe40007ffe0ff */
[----:B------:R-:W-:Y:S01]  /*1f40*/  ISETP.NE.AND.EX P0, PT, RZ, UR7, PT, P0 ;  /* 0x00000007ff007c0c */ /* 0x000fe2000bf05300 */
[----:B------:R-:W-:Y:S02]  /*1f50*/  IMAD R3, R6, UR4, RZ ;  /* 0x0000000406037c24 */ /* 0x000fe4000f8e02ff */
[----:B------:R-:W-:-:S04]  /*1f60*/  IMAD.WIDE.U32 R4, R110, UR4, R4 ;  /* 0x000000046e047c25 */ /* 0x000fc8000f8e0004 */
[----:B------:R-:W-:Y:S01]  /*1f70*/  IMAD R3, R110, UR5, R3 ;  /* 0x000000056e037c24 */ /* 0x000fe2000f8e0203 */
[----:B------:R-:W-:-:S03]  /*1f80*/  ULDC.64 UR4, c[0x0][0x300] ;  /* 0x0000c00000047ab9 */ /* 0x000fc60000000a00 */
[----:B------:R-:W-:Y:S01]  /*1f90*/  IMAD.IADD R5, R5, 0x1, R3 ;  /* 0x0000000105057824 */ /* 0x000fe200078e0203 */
[----:B------:R-:W-:Y:S01]  /*1fa0*/  SHF.R.S32.HI R17, RZ, 0x1f, R16 ;  /* 0x0000001fff117819 */ /* 0x000fe20000011410 */
[----:B------:R-:W-:-:S04]  /*1fb0*/  IMAD.WIDE.U32 R64, R23, R68, R144 ;  /* 0x0000004417407225 */ /* 0x000fc800078e0090 */
[----:B------:R-:W-:-:S04]  /*1fc0*/  IMAD.WIDE.U32 R66, R23, R68, R16 ;  /* 0x0000004417427225 */ /* 0x000fc800078e0010 */
[----:B------:R-:W-:-:S04]  /*1fd0*/  IMAD.WIDE.U32 R70, R23, R74, R144 ;  /* 0x0000004a17467225 */ /* 0x000fc800078e0090 */
[----:B------:R-:W-:Y:S01]  /*1fe0*/  IMAD.WIDE.U32 R72, R23, R74, R16 ;  /* 0x0000004a17487225 */ /* 0x000fe200078e0010 */
[----:B-----5:R-:W-:-:S03]  /*1ff0*/  SHF.R.S32.HI R21, RZ, 0x1f, R104 ;  /* 0x0000001fff157819 */ /* 0x020fc60000011468 */
[----:B------:R-:W-:Y:S02]  /*2000*/  VIADD R79, R144, 0x50 ;  /* 0x00000050904f7836 */ /* 0x000fe40000000000 */
[----:B------:R-:W-:Y:S02]  /*2010*/  IMAD R91, R31, 0x90, RZ ;  /* 0x000000901f5b7824 */ /* 0x000fe400078e02ff */
[----:B------:R-:W-:Y:S02]  /*2020*/  IMAD R93, R75, 0x90, RZ ;  /* 0x000000904b5d7824 */ /* 0x000fe400078e02ff */
[----:B------:R-:W-:Y:S01]  /*2030*/  IMAD.SHL.U32 R106, R33, 0x2, RZ ;  /* 0x00000002216a7824 */ /* 0x000fe200078e00ff */
[----:B--2---:R-:W-:-:S04]  /*2040*/  SHF.R.S32.HI R0, RZ, 0x1f, R27 ;  /* 0x0000001fff007819 */ /* 0x004fc8000001141b */
[----:B------:R-:W-:Y:S02]  /*2050*/  SEL R11, R0, RZ, !P0 ;  /* 0x000000ff000b7207 */ /* 0x000fe40004000000 */
[----:B------:R-:W-:-:S03]  /*2060*/  SEL R15, R27, RZ, !P0 ;  /* 0x000000ff1b0f7207 */ /* 0x000fc60004000000 */
[----:B------:R-:W-:Y:S02]  /*2070*/  IMAD R0, R11, UR4, RZ ;  /* 0x000000040b007c24 */ /* 0x000fe4000f8e02ff */
[----:B------:R-:W-:-:S04]  /*2080*/  IMAD.WIDE.U32 R26, R15, UR4, R4 ;  /* 0x000000040f1a7c25 */ /* 0x000fc8000f8e0004 */
[----:B------:R-:W-:Y:S01]  /*2090*/  IMAD R3, R15, UR5, R0 ;  /* 0x000000050f037c24 */ /* 0x000fe2000f8e0200 */
[----:B------:R-:W-:Y:S05]  /*20a0*/  @!P6 WARPSYNC.ALL ;  /* 0x000000000000e948 */ /* 0x000fea0003800000 */
[----:B------:R-:W-:Y:S01]  /*20b0*/  ULDC.64 UR4, c[0x0][0x320] ;  /* 0x0000c80000047ab9 */ /* 0x000fe20000000a00 */
[----:B------:R-:W-:Y:S01]  /*20c0*/  IMAD R0, R32, R30, RZ ;  /* 0x0000001e20007224 */ /* 0x000fe200078e02ff */
[----:B------:R-:W-:Y:S01]  /*20d0*/  @!P6 BAR.SYNC.DEFER_BLOCKING 0x9, 0x100 ;  /* 0x024400000000eb1d */ /* 0x000fe20000010000 */
[----:B------:R-:W-:Y:S02]  /*20e0*/  IMAD R5, R6, UR4, RZ ;  /* 0x0000000406057c24 */ /* 0x000fe4000f8e02ff */
[----:B------:R-:W-:-:S03]  /*20f0*/  IMAD.WIDE.U32 R28, R110, UR4, R144 ;  /* 0x000000046e1c7c25 */ /* 0x000fc6000f8e0090 */
[----:B------:R-:W-:Y:S01]  /*2100*/  ULDC UR4, c[0x0][0x2e4] ;  /* 0x0000b90000047ab9 */ /* 0x000fe20000000800 */
[----:B---3--:R-:W-:Y:S01]  /*2110*/  ISETP.GE.AND P2, PT, R14, R33, PT ;  /* 0x000000210e00720c */ /* 0x008fe20003f46270 */
[----:B------:R-:W-:Y:S01]  /*2120*/  ULDC.64 UR6, c[0x0][0x328] ;  /* 0x0000ca0000067ab9 */ /* 0x000fe20000000a00 */
[----:B------:R-:W-:Y:S01]  /*2130*/  ISETP.GE.AND P1, PT, R20, UR4, PT ;  /* 0x0000000414007c0c */ /* 0x000fe2000bf26270 */
[----:B------:R-:W-:Y:S02]  /*2140*/  IMAD R7, R110, UR5, R5 ;  /* 0x000000056e077c24 */ /* 0x000fe4000f8e0205 */
[C---:B------:R-:W-:Y:S01]  /*2150*/  IMAD.WIDE.U32 R4, R23.reuse, R30, R144 ;  /* 0x0000001e17047225 */ /* 0x040fe200078e0090 */
[----:B------:R-:W-:Y:S02]  /*2160*/  SEL R6, RZ, 0xffffffff, P1 ;  /* 0xffffffffff067807 */ /* 0x000fe40000800000 */
[----:B------:R-:W-:Y:S01]  /*2170*/  ISETP.GE.AND P0, PT, R144, UR4, PT ;  /* 0x0000000490007c0c */ /* 0x000fe2000bf06270 */
[----:B------:R-:W-:Y:S01]  /*2180*/  IMAD R87, R23, R31, R0 ;  /* 0x0000001f17577224 */ /* 0x000fe200078e0200 */
[----:B------:R-:W-:Y:S01]  /*2190*/  IADD3 R90, P1, R26, R4, RZ ;  /* 0x000000041a5a7210 */ /* 0x000fe20007f3e0ff */
[----:B------:R-:W-:Y:S01]  /*21a0*/  IMAD.IADD R0, R27, 0x1, R3 ;  /* 0x000000011b007824 */ /* 0x000fe200078e0203 */
[----:B------:R-:W-:Y:S01]  /*21b0*/  SEL R3, RZ, 0x1, P0 ;  /* 0x00000001ff037807 */ /* 0x000fe20000000000 */
[----:B------:R-:W-:-:S03]  /*21c0*/  IMAD.SHL.U32 R6, R6, 0x2, RZ ;  /* 0x0000000206067824 */ /* 0x000fc600078e00ff */
[----:B------:R-:W-:Y:S02]  /*21d0*/  IADD3.X R87, R0, R5, R87, P1, !PT ;  /* 0x0000000500577210 */ /* 0x000fe40000ffe457 */
[----:B------:R-:W-:Y:S01]  /*21e0*/  LOP3.LUT R5, R6, 0x2, R3, 0xe2, !PT ;  /* 0x0000000206057812 */ /* 0x000fe200078ee203 */
[----:B------:R-:W-:Y:S01]  /*21f0*/  VIADD R3, R144, 0x30 ;  /* 0x0000003090037836 */ /* 0x000fe20000000000 */
[----:B------:R-:W-:Y:S01]  /*2200*/  ISETP.GE.AND P0, PT, R14, UR4, PT ;  /* 0x000000040e007c0c */ /* 0x000fe2000bf06270 */
[----:B------:R-:W-:Y:S02]  /*2210*/  IMAD R6, R32, R68, RZ ;  /* 0x0000004420067224 */ /* 0x000fe400078e02ff */
[----:B------:R-:W-:Y:S01]  /*2220*/  VIADD R4, R144, 0x40 ;  /* 0x0000004090047836 */ /* 0x000fe20000000000 */
[----:B------:R-:W-:Y:S01]  /*2230*/  ISETP.GE.AND P1, PT, R3, UR4, PT ;  /* 0x0000000403007c0c */ /* 0x000fe2000bf26270 */
[----:B------:R-:W-:Y:S01]  /*2240*/  IMAD R13, R23, R69, R6 ;  /* 0x00000045170d7224 */ /* 0x000fe200078e0206 */
[----:B------:R-:W-:Y:S01]  /*2250*/  SEL R6, RZ, 0x4, P0 ;  /* 0x00000004ff067807 */ /* 0x000fe20000000000 */
[----:B------:R-:W-:Y:S01]  /*2260*/  IMAD.IADD R29, R29, 0x1, R7 ;  /* 0x000000011d1d7824 */ /* 0x000fe200078e0207 */
[----:B------:R-:W-:-:S02]  /*2270*/  SEL R7, RZ, 0x8, P1 ;  /* 0x00000008ff077807 */ /* 0x000fc40000800000 */
[----:B------:R-:W-:Y:S02]  /*2280*/  ISETP.GE.AND P0, PT, R4, UR4, PT ;  /* 0x0000000404007c0c */ /* 0x000fe4000bf06270 */
[----:B------:R-:W-:Y:S02]  /*2290*/  LOP3.LUT R5, R7, R5, R6, 0xfe, !PT ;  /* 0x0000000507057212 */ /* 0x000fe400078efe06 */
[----:B------:R-:W-:Y:S02]  /*22a0*/  SEL R10, RZ, 0x10, P0 ;  /* 0x00000010ff0a7807 */ /* 0x000fe40000000000 */
[-C--:B------:R-:W-:Y:S02]  /*22b0*/  ISETP.GE.AND P0, PT, R144, R33.reuse, PT ;  /* 0x000000219000720c */ /* 0x080fe40003f06270 */
[----:B------:R-:W-:Y:S01]  /*22c0*/  ISETP.GE.AND P1, PT, R20, R33, PT ;  /* 0x000000211400720c */ /* 0x000fe20003f26270 */
[----:B------:R-:W-:Y:S01]  /*22d0*/  IMAD R6, R32, R74, RZ ;  /* 0x0000004a20067224 */ /* 0x000fe200078e02ff */
[----:B------:R-:W-:-:S02]  /*22e0*/  LOP3.LUT R10, R5, R10, RZ, 0xfc, !PT ;  /* 0x0000000a050a7212 */ /* 0x000fc400078efcff */
[C---:B------:R-:W-:Y:S02]  /*22f0*/  SEL R5, R33.reuse, RZ, P0 ;  /* 0x000000ff21057207 */ /* 0x040fe40000000000 */
[----:B------:R-:W-:Y:S01]  /*2300*/  SEL R7, R33, RZ, P1 ;  /* 0x000000ff21077207 */ /* 0x000fe20000800000 */
[----:B------:R-:W-:Y:S01]  /*2310*/  IMAD.IADD R65, R65, 0x1, R13 ;  /* 0x0000000141417824 */ /* 0x000fe200078e020d */
[----:B------:R-:W-:Y:S01]  /*2320*/  IADD3 R67, R13, R67, RZ ;  /* 0x000000430d437210 */ /* 0x000fe20007ffe0ff */
[----:B------:R-:W-:Y:S01]  /*2330*/  IMAD R13, R23, R75, R6 ;  /* 0x0000004b170d7224 */ /* 0x000fe200078e0206 */
[----:B------:R-:W-:Y:S01]  /*2340*/  SEL R8, R33, RZ, P2 ;  /* 0x000000ff21087207 */ /* 0x000fe20001000000 */
[----:B------:R-:W-:Y:S02]  /*2350*/  IMAD.IADD R6, R144, 0x1, R5 ;  /* 0x0000000190067824 */ /* 0x000fe400078e0205 */
[----:B------:R-:W-:Y:S01]  /*2360*/  IMAD.IADD R12, R20, 0x1, R7 ;  /* 0x00000001140c7824 */ /* 0x000fe200078e0207 */
[----:B----4-:R-:W-:Y:S01]  /*2370*/  LOP3.LUT P3, RZ, R36, 0x2, RZ, 0xc0, !PT ;  /* 0x0000000224ff7812 */ /* 0x010fe2000786c0ff */
[----:B------:R-:W-:Y:S01]  /*2380*/  IMAD R11, R11, UR6, RZ ;  /* 0x000000060b0b7c24 */ /* 0x000fe2000f8e02ff */
[----:B------:R-:W-:Y:S01]  /*2390*/  LOP3.LUT R35, R35, 0xfffffffe, RZ, 0xc0, !PT ;  /* 0xfffffffe23237812 */ /* 0x000fe200078ec0ff */
[----:B------:R-:W-:Y:S01]  /*23a0*/  IMAD.IADD R14, R14, 0x1, R8 ;  /* 0x000000010e0e7824 */ /* 0x000fe200078e0208 */
[----:B------:R-:W-:Y:S01]  /*23b0*/  SHF.R.S32.HI R7, RZ, 0x1f, R6 ;  /* 0x0000001fff077819 */ /* 0x000fe20000011406 */
[----:B------:R-:W-:-:S02]  /*23c0*/  IMAD.IADD R71, R71, 0x1, R13 ;  /* 0x0000000147477824 */ /* 0x000fc400078e020d */
[----:B------:R-:W-:Y:S01]  /*23d0*/  IMAD.IADD R73, R13, 0x1, R73 ;  /* 0x000000010d497824 */ /* 0x000fe200078e0249 */
[----:B------:R-:W-:Y:S01]  /*23e0*/  SHF.R.S32.HI R13, RZ, 0x1f, R12 ;  /* 0x0000001fff0d7819 */ /* 0x000fe2000001140c */
[----:B------:R-:W-:Y:S01]  /*23f0*/  IMAD R11, R15, UR7, R11 ;  /* 0x000000070f0b7c24 */ /* 0x000fe2000f8e020b */
[----:B------:R-:W-:Y:S01]  /*2400*/  @P2 LOP3.LUT R35, R35, 0x1, RZ, 0xfc, !PT ;  /* 0x0000000123232812 */ /* 0x000fe200078efcff */
[----:B------:R-:W-:Y:S01]  /*2410*/  IMAD.WIDE.U32 R28, R15, UR6, R28 ;  /* 0x000000060f1c7c25 */ /* 0x000fe2000f8e001c */
[----:B------:R-:W-:Y:S02]  /*2420*/  SHF.R.S32.HI R15, RZ, 0x1f, R14 ;  /* 0x0000001fff0f7819 */ /* 0x000fe4000001140e */
[CC--:B------:R-:W-:Y:S02]  /*2430*/  LEA.HI R5, R7.reuse, R6.reuse, RZ, 0x3 ;  /* 0x0000000607057211 */ /* 0x0c0fe400078f18ff */
[----:B------:R-:W-:Y:S02]  /*2440*/  LEA.HI R8, R7, R6, RZ, 0x5 ;  /* 0x0000000607087211 */ /* 0x000fe400078f28ff */
[----:B------:R-:W-:-:S02]  /*2450*/  LEA.HI R6, R13, R12, RZ, 0x3 ;  /* 0x0000000c0d067211 */ /* 0x000fc400078f18ff */
[----:B------:R-:W-:Y:S02]  /*2460*/  LEA.HI R13, R13, R12, RZ, 0x5 ;  /* 0x0000000c0d0d7211 */ /* 0x000fe400078f28ff */
[----:B------:R-:W-:Y:S02]  /*2470*/  LOP3.LUT R35, R35, 0xfffffffd, RZ, 0xc0, !PT ;  /* 0xfffffffd23237812 */ /* 0x000fe400078ec0ff */
[CC--:B------:R-:W-:Y:S02]  /*2480*/  LEA.HI R7, R15.reuse, R14.reuse, RZ, 0x3 ;  /* 0x0000000e0f077211 */ /* 0x0c0fe400078f18ff */
[----:B------:R-:W-:Y:S02]  /*2490*/  LEA.HI R15, R15, R14, RZ, 0x5 ;  /* 0x0000000e0f0f7211 */ /* 0x000fe400078f28ff */
[----:B------:R-:W-:Y:S02]  /*24a0*/  SHF.R.S32.HI R14, RZ, 0x5, R13 ;  /* 0x00000005ff0e7819 */ /* 0x000fe4000001140d */
[----:B------:R-:W-:-:S02]  /*24b0*/  SHF.R.S32.HI R12, RZ, 0x5, R8 ;  /* 0x00000005ff0c7819 */ /* 0x000fc40000011408 */
[----:B------:R-:W-:Y:S02]  /*24c0*/  LOP3.LUT R13, R39, 0x18, R6, 0xf8, !PT ;  /* 0x00000018270d7812 */ /* 0x000fe400078ef806 */
[----:B------:R-:W-:Y:S02]  /*24d0*/  @P3 LOP3.LUT R35, R35, 0x2, RZ, 0xfc, !PT ;  /* 0x0000000223233812 */ /* 0x000fe400078efcff */
[----:B------:R-:W-:Y:S01]  /*24e0*/  LOP3.LUT R8, R39, 0x18, R5, 0xf8, !PT ;  /* 0x0000001827087812 */ /* 0x000fe200078ef805 */
[----:B------:R-:W-:Y:S01]  /*24f0*/  IMAD R14, R14, 0x1200, R38 ;  /* 0x000012000e0e7824 */ /* 0x000fe200078e0226 */
[-C--:B------:R-:W-:Y:S01]  /*2500*/  LOP3.LUT R13, R13, R37.reuse, RZ, 0x3c, !PT ;  /* 0x000000250d0d7212 */ /* 0x080fe200078e3cff */
[----:B------:R0:W-:Y:S01]  /*2510*/  STL [R1+0x4c], R35 ;  /* 0x00004c2301007387 */ /* 0x0001e20000100800 */
[----:B------:R-:W-:Y:S01]  /*2520*/  LOP3.LUT R103, R8, R37, RZ, 0x3c, !PT ;  /* 0x0000002508677212 */ /* 0x000fe200078e3cff */
[----:B------:R-:W-:Y:S01]  /*2530*/  IMAD R8, R21, R68, RZ ;  /* 0x0000004415087224 */ /* 0x000fe200078e02ff */
[----:B------:R-:W-:Y:S01]  /*2540*/  IADD3 R76, P2, R23, R76, RZ ;  /* 0x0000004c174c7210 */ /* 0x000fe20007f5e0ff */
[----:B------:R-:W-:Y:S01]  /*2550*/  IMAD.IADD R102, R14, 0x1, R13 ;  /* 0x000000010e667824 */ /* 0x000fe200078e020d */
[----:B------:R-:W-:Y:S01]  /*2560*/  SHF.R.S32.HI R20, RZ, 0x5, R15 ;  /* 0x00000005ff147819 */ /* 0x000fe2000001140f */
[----:B------:R-:W-:Y:S01]  /*2570*/  IMAD R83, R104, R69, R8 ;  /* 0x0000004568537224 */ /* 0x000fe200078e0208 */
[----:B------:R-:W-:Y:S01]  /*2580*/  LOP3.LUT R15, R39, 0x18, R7, 0xf8, !PT ;  /* 0x00000018270f7812 */ /* 0x000fe200078ef807 */
[----:B------:R-:W-:-:S02]  /*2590*/  IMAD R13, R69, 0x90, RZ ;  /* 0x00000090450d7824 */ /* 0x000fc400078e02ff */
[----:B------:R-:W-:-:S04]  /*25a0*/  IMAD.WIDE.U32 R64, R104, R68, R64 ;  /* 0x0000004468407225 */ /* 0x000fc800078e0040 */
[----:B------:R-:W-:-:S04]  /*25b0*/  IMAD.WIDE.U32 R66, R104, R68, R66 ;  /* 0x0000004468427225 */ /* 0x000fc800078e0042 */
[----:B------:R-:W-:-:S04]  /*25c0*/  IMAD.WIDE.U32 R68, R68, 0x90, RZ ;  /* 0x0000009044447825 */ /* 0x000fc800078e00ff */
[----:B------:R-:W-:Y:S01]  /*25d0*/  IMAD.X R77, R32, 0x1, R9, P2 ;  /* 0x00000001204d7824 */ /* 0x000fe200010e0609 */
[----:B------:R-:W-:Y:S01]  /*25e0*/  ISETP.GE.AND P2, PT, R79, UR4, PT ;  /* 0x000000044f007c0c */ /* 0x000fe2000bf46270 */
[--C-:B------:R-:W-:Y:S01]  /*25f0*/  IMAD R20, R20, 0x1200, R38.reuse ;  /* 0x0000120014147824 */ /* 0x100fe200078e0226 */
[----:B------:R-:W-:Y:S01]  /*2600*/  LOP3.LUT R15, R15, R37, RZ, 0x3c, !PT ;  /* 0x000000250f0f7212 */ /* 0x000fe200078e3cff */
[----:B------:R-:W-:Y:S01]  /*2610*/  IMAD.IADD R92, R69, 0x1, R13 ;  /* 0x00000001455c7824 */ /* 0x000fe200078e020d */
[----:B------:R-:W-:Y:S01]  /*2620*/  SEL R13, RZ, 0x20, P2 ;  /* 0x00000020ff0d7807 */ /* 0x000fe20001000000 */
[-C--:B------:R-:W-:Y:S01]  /*2630*/  IMAD R21, R21, R74.reuse, RZ ;  /* 0x0000004a15157224 */ /* 0x080fe200078e02ff */
[----:B------:R-:W-:Y:S01]  /*2640*/  IADD3 R101, R20, R15, RZ ;  /* 0x0000000f14657210 */ /* 0x000fe20007ffe0ff */
[----:B------:R-:W-:Y:S01]  /*2650*/  IMAD R12, R12, 0x1200, R38 ;  /* 0x000012000c0c7824 */ /* 0x000fe200078e0226 */
[----:B------:R-:W-:Y:S01]  /*2660*/  LOP3.LUT R15, R10, R13, RZ, 0xfc, !PT ;  /* 0x0000000d0a0f7212 */ /* 0x000fe200078efcff */
[C---:B------:R-:W-:Y:S01]  /*2670*/  IMAD R21, R104.reuse, R75, R21 ;  /* 0x0000004b68157224 */ /* 0x040fe200078e0215 */
[----:B------:R-:W-:Y:S01]  /*2680*/  LOP3.LUT R78, R5, 0xfffffff8, RZ, 0xc0, !PT ;  /* 0xfffffff8054e7812 */ /* 0x000fe200078ec0ff */
[----:B------:R-:W-:Y:S01]  /*2690*/  IMAD.WIDE.U32 R70, R104, R74, R70 ;  /* 0x0000004a68467225 */ /* 0x000fe200078e0046 */
[----:B------:R-:W-:-:S02]  /*26a0*/  LOP3.LUT R8, R6, 0xfffffff8, RZ, 0xc0, !PT ;  /* 0xfffffff806087812 */ /* 0x000fc400078ec0ff */
[----:B------:R-:W-:Y:S01]  /*26b0*/  LOP3.LUT R9, R7, 0xfffffff8, RZ, 0xc0, !PT ;  /* 0xfffffff807097812 */ /* 0x000fe200078ec0ff */
[----:B------:R-:W-:Y:S01]  /*26c0*/  IMAD.WIDE.U32 R72, R104, R74, R72 ;  /* 0x0000004a68487225 */ /* 0x000fe200078e0048 */
[----:B------:R-:W-:-:S03]  /*26d0*/  IADD3 R85, R65, R83, RZ ;  /* 0x0000005341557210 */ /* 0x000fc60007ffe0ff */
[----:B------:R-:W-:Y:S01]  /*26e0*/  IMAD.WIDE.U32 R30, R30, 0x90, RZ ;  /* 0x000000901e1e7825 */ /* 0x000fe200078e00ff */
[----:B------:R-:W-:-:S03]  /*26f0*/  LOP3.LUT R13, R15, 0x8, RZ, 0xc0, !PT ;  /* 0x000000080f0d7812 */ /* 0x000fc600078ec0ff */
[----:B------:R-:W-:Y:S01]  /*2700*/  IMAD.WIDE.U32 R74, R74, 0x90, RZ ;  /* 0x000000904a4a7825 */ /* 0x000fe200078e00ff */
[----:B------:R-:W-:-:S03]  /*2710*/  LOP3.LUT R14, R15, 0x10, RZ, 0xc0, !PT ;  /* 0x000000100f0e7812 */ /* 0x000fc600078ec0ff */
[----:B------:R-:W-:Y:S01]  /*2720*/  IMAD.IADD R103, R12, 0x1, R103 ;  /* 0x000000010c677824 */ /* 0x000fe200078e0267 */
[----:B------:R-:W-:Y:S01]  /*2730*/  LOP3.LUT R12, R15, 0x4, RZ, 0xc0, !PT ;  /* 0x000000040f0c7812 */ /* 0x000fe200078ec0ff */
[----:B------:R-:W-:Y:S01]  /*2740*/  IMAD.IADD R86, R29, 0x1, R11 ;  /* 0x000000011d567824 */ /* 0x000fe200078e020b */
[----:B------:R-:W-:Y:S01]  /*2750*/  LOP3.LUT R11, R15, 0x2, RZ, 0xc0, !PT ;  /* 0x000000020f0b7812 */ /* 0x000fe200078ec0ff */
[----:B------:R-:W-:Y:S01]  /*2760*/  VIADD R110, R34, 0x8 ;  /* 0x00000008226e7836 */ /* 0x000fe20000000000 */
[----:B------:R-:W-:Y:S01]  /*2770*/  SHF.R.S32.HI R100, RZ, 0x1f, R78 ;  /* 0x0000001fff647819 */ /* 0x000fe2000001144e */
[----:B------:R-:W-:Y:S01]  /*2780*/  IMAD.IADD R91, R31, 0x1, R91 ;  /* 0x000000011f5b7824 */ /* 0x000fe200078e025b */
[----:B------:R-:W-:Y:S01]  /*2790*/  SHF.R.S32.HI R99, RZ, 0x1f, R8 ;  /* 0x0000001fff637819 */ /* 0x000fe20000011408 */
[----:B------:R-:W-:Y:S01]  /*27a0*/  IMAD.IADD R93, R75, 0x1, R93 ;  /* 0x000000014b5d7824 */ /* 0x000fe200078e025d */
[----:B------:R-:W-:Y:S01]  /*27b0*/  SHF.R.S32.HI R98, RZ, 0x1f, R9 ;  /* 0x0000001fff627819 */ /* 0x000fe20000011409 */
[----:B------:R-:W-:Y:S01]  /*27c0*/  IMAD.IADD R83, R83, 0x1, R67 ;  /* 0x0000000153537824 */ /* 0x000fe200078e0243 */
[----:B------:R-:W-:Y:S01]  /*27d0*/  LOP3.LUT R10, R10, 0x1, RZ, 0xc0, !PT ;  /* 0x000000010a0a7812 */ /* 0x000fe200078ec0ff */
[----:B------:R-:W-:Y:S01]  /*27e0*/  IMAD.IADD R84, R71, 0x1, R21 ;  /* 0x0000000147547824 */ /* 0x000fe200078e0215 */
[----:B------:R-:W-:Y:S01]  /*27f0*/  LOP3.LUT R15, R15, 0x20, RZ, 0xc0, !PT ;  /* 0x000000200f0f7812 */ /* 0x000fe200078ec0ff */
[----:B0-----:R-:W-:-:S07]  /*2800*/  IMAD.IADD R82, R21, 0x1, R73 ;  /* 0x0000000115527824 */ /* 0x001fce00078e0249 */
.L_x_371:
[----:B------:R-:W2:Y:S01]  /*2810*/  LDL R21, [R1+0x4c] ;  /* 0x00004c0001157983 */ /* 0x000ea20000100800 */
[----:B------:R-:W0:Y:S03]  /*2820*/  LDC.64 R94, c[0x0][0x2d8] ;  /* 0x0000b600ff5e7b82 */ /* 0x000e260000000a00 */
[----:B---3--:R-:W3:Y:S01]  /*2830*/  LDL R20, [R1+0x60] ;  /* 0x0000600001147983 */ /* 0x008ee20000100800 */
[----:B------:R-:W-:Y:S01]  /*2840*/  VIADD R39, R24, 0xffffffff ;  /* 0xffffffff18277836 */ /* 0x000fe20000000000 */
[----:B------:R-:W-:Y:S05]  /*2850*/  YIELD ;  /* 0x0000000000007946 */ /* 0x000fea0003800000 */
[----:B-1----:R-:W1:Y:S01]  /*2860*/  LDC R105, c[0x0][0x3d4] ;  /* 0x0000f500ff697b82 */ /* 0x002e620000000800 */
[----:B------:R-:W-:Y:S01]  /*2870*/  SHF.R.S32.HI R34, RZ, 0x1f, R39 ;  /* 0x0000001fff227819 */ /* 0x000fe20000011427 */
[----:B------:R-:W-:Y:S01]  /*2880*/  IMAD.WIDE.U32 R60, R30, R39, RZ ;  /* 0x000000271e3c7225 */ /* 0x000fe200078e00ff */
[----:B------:R-:W-:Y:S01]  /*2890*/  BSSY B0, `(.L_x_316) ;  /* 0x00003ea000007945 */ /* 0x000fe20003800000 */
[----:B--2---:R-:W-:-:S02]  /*28a0*/  LOP3.LUT P4, RZ, R21, 0x2, RZ, 0xc0, !PT ;  /* 0x0000000215ff7812 */ /* 0x004fc4000788c0ff */
[----:B------:R-:W-:Y:S02]  /*28b0*/  IMAD R21, R91, R39, RZ ;  /* 0x000000275b157224 */ /* 0x000fe400078e02ff */
[----:B---3--:R-:W-:Y:S02]  /*28c0*/  IMAD R20, R19, 0x3600, R20 ;  /* 0x0000360013147824 */ /* 0x008fe400078e0214 */
[----:B------:R-:W-:Y:S01]  /*28d0*/  IMAD R33, R34, R30, R21 ;  /* 0x0000001e22217224 */ /* 0x000fe200078e0215 */
[----:B------:R-:W-:Y:S01]  /*28e0*/  IADD3 R21, P2, R90, R60, RZ ;  /* 0x0000003c5a157210 */ /* 0x000fe20007f5e0ff */
[C---:B------:R-:W-:Y:S01]  /*28f0*/  IMAD R81, R20.reuse, 0x2, R25 ;  /* 0x0000000214517824 */ /* 0x040fe200078e0219 */
[C---:B------:R-:W-:Y:S01]  /*2900*/  IADD3 R32, R20.reuse, 0x10, RZ ;  /* 0x0000001014207810 */ /* 0x040fe20007ffe0ff */
[----:B------:R-:W-:Y:S01]  /*2910*/  IMAD.IADD R96, R61, 0x1, R33 ;  /* 0x000000013d607824 */ /* 0x000fe200078e0221 */
[----:B0-----:R-:W-:Y:S02]  /*2920*/  LEA R36, P3, R21, R94, 0x1 ;  /* 0x0000005e15247211 */ /* 0x001fe400078608ff */
[----:B------:R-:W-:-:S02]  /*2930*/  @P4 VIADD R32, R20, 0xfffffff0 ;  /* 0xfffffff014204836 */ /* 0x000fc40000000000 */
[----:B------:R-:W-:Y:S01]  /*2940*/  IMAD.X R24, R96, 0x1, R87, P2 ;  /* 0x0000000160187824 */ /* 0x000fe200010e0657 */
[----:B------:R-:W-:-:S04]  /*2950*/  ISETP.GT.AND P2, PT, R39, R80, PT ;  /* 0x000000502700720c */ /* 0x000fc80003f44270 */
[----:B------:R-:W-:Y:S01]  /*2960*/  LEA.HI.X R37, R21, R95, R24, 0x1, P3 ;  /* 0x0000005f15257211 */ /* 0x000fe200018f0c18 */
[----:B------:R-:W-:Y:S01]  /*2970*/  IMAD.MOV.U32 R24, RZ, RZ, R39 ;  /* 0x000000ffff187224 */ /* 0x000fe200078e0027 */
[----:B-1----:R-:W-:Y:S01]  /*2980*/  ISETP.GE.AND P3, PT, R105, 0x1, PT ;  /* 0x000000016900780c */ /* 0x002fe20003f66270 */
[----:B------:R-:W-:-:S12]  /*2990*/  IMAD R21, R32, 0x2, R25 ;  /* 0x0000000220157824 */ /* 0x000fd800078e0219 */
[----:B------:R-:W-:Y:S05]  /*29a0*/  @!P3 BRA `(.L_x_317) ;  /* 0x0000003800d8b947 */ /* 0x000fea0003800000 */
[----:B------:R-:W-:Y:S01]  /*29b0*/  ULDC.U8 UR4, c[0x0][0x3f0] ;  /* 0x0000fc0000047ab9 */ /* 0x000fe20000000000 */
[-C--:B------:R-:W-:Y:S01]  /*29c0*/  IMAD R33, R93, R39.reuse, RZ ;  /* 0x000000275d217224 */ /* 0x080fe200078e02ff */
[----:B------:R-:W-:Y:S01]  /*29d0*/  ISETP.NE.AND P3, PT, RZ, UR4, PT ;  /* 0x00000004ff007c0c */ /* 0x000fe2000bf65270 */
[-C--:B------:R-:W-:Y:S02]  /*29e0*/  IMAD R35, R92, R39.reuse, RZ ;  /* 0x000000275c237224 */ /* 0x080fe400078e02ff */
[----:B------:R-:W-:Y:S02]  /*29f0*/  IMAD R88, R24, -0x90, R2 ;  /* 0xffffff7018587824 */ /* 0x000fe400078e0202 */
[C---:B------:R-:W-:Y:S02]  /*2a00*/  IMAD R33, R34.reuse, R74, R33 ;  /* 0x0000004a22217224 */ /* 0x040fe400078e0221 */
[----:B------:R-:W-:Y:S01]  /*2a10*/  IMAD R35, R34, R68, R35 ;  /* 0x0000004422237224 */ /* 0x000fe200078e0223 */
[----:B------:R-:W-:Y:S01]  /*2a20*/  VIMNMX R88, R88, 0x90, PT ;  /* 0x0000009058587848 */ /* 0x000fe20003fe0100 */
[----:B------:R-:W-:-:S04]  /*2a30*/  IMAD.WIDE.U32 R58, R74, R39, RZ ;  /* 0x000000274a3a7225 */ /* 0x000fc800078e00ff */
[----:B------:R-:W-:-:S04]  /*2a40*/  IMAD.WIDE.U32 R56, R68, R39, RZ ;  /* 0x0000002744387225 */ /* 0x000fc800078e00ff */
[----:B------:R-:W-:Y:S02]  /*2a50*/  IMAD.IADD R20, R59, 0x1, R33 ;  /* 0x000000013b147824 */ /* 0x000fe400078e0221 */
[----:B------:R-:W-:Y:S01]  /*2a60*/  IMAD.IADD R89, R57, 0x1, R35 ;  /* 0x0000000139597824 */ /* 0x000fe200078e0223 */
[----:B------:R-:W-:Y:S06]  /*2a70*/  @!P3 BRA `(.L_x_318) ;  /* 0x0000001800a8b947 */ /* 0x000fec0003800000 */
[----:B------:R-:W-:Y:S01]  /*2a80*/  ISETP.GE.AND P4, PT, R23, R88, PT ;  /* 0x000000581700720c */ /* 0x000fe20003f86270 */
[----:B------:R-:W-:Y:S01]  /*2a90*/  BSSY B1, `(.L_x_319) ;  /* 0x000003b000017945 */ /* 0x000fe20003800000 */
        /* <DEDUP_REMOVED lines=12> */
[----:B------:R-:W-:Y:S06]  /*2b60*/  @P4 BRA `(.L_x_320) ;  /* 0x0000000000b44947 */ /* 0x000fec0003800000 */
[----:B------:R-:W-:Y:S01]  /*2b70*/  IADD3 R58, P3, R72, R58, RZ ;  /* 0x0000003a483a7210 */ /* 0x000fe20007f7e0ff */
[----:B------:R-:W-:Y:S01]  /*2b80*/  ULDC.64 UR4, c[0x0][0x3c8] ;  /* 0x0000f20000047ab9 */ /* 0x000fe20000000a00 */
[----:B------:R-:W-:Y:S02]  /*2b90*/  CS2R R62, SRZ ;  /* 0x00000000003e7805 */ /* 0x000fe4000001ff00 */
[----:B------:R-:W-:Y:S01]  /*2ba0*/  CS2R R94, SRZ ;  /* 0x00000000005e7805 */ /* 0x000fe2000001ff00 */
[----:B------:R-:W-:Y:S01]  /*2bb0*/  IMAD.X R33, R20, 0x1, R82, P3 ;  /* 0x0000000114217824 */ /* 0x000fe200018e0652 */
[----:B------:R-:W-:-:S04]  /*2bc0*/  IADD3 R56, P3, R66, R56, RZ ;  /* 0x0000003842387210 */ /* 0x000fc80007f7e0ff */
[----:B------:R-:W-:Y:S02]  /*2bd0*/  IADD3.X R89, R89, R83, RZ, P3, !PT ;  /* 0x0000005359597210 */ /* 0x000fe40001ffe4ff */
[----:B------:R-:W-:-:S04]  /*2be0*/  LEA R32, P3, R58, UR4, 0x1 ;  /* 0x000000043a207c11 */ /* 0x000fc8000f8608ff */
[----:B------:R-:W-:Y:S01]  /*2bf0*/  LEA.HI.X R33, R58, UR5, R33, 0x1, P3 ;  /* 0x000000053a217c11 */ /* 0x000fe200098f0c21 */
[----:B------:R-:W-:Y:S02]  /*2c00*/  ULDC.64 UR4, c[0x0][0x3e0] ;  /* 0x0000f80000047ab9 */ /* 0x000fe40000000a00 */
[----:B------:R-:W-:-:S04]  /*2c10*/  LEA R34, P3, R56, UR4, 0x1 ;  /* 0x0000000438227c11 */ /* 0x000fc8000f8608ff */
[----:B------:R-:W-:Y:S02]  /*2c20*/  LEA.HI.X R35, R56, UR5, R89, 0x1, P3 ;  /* 0x0000000538237c11 */ /* 0x000fe400098f0c59 */
[C---:B------:R-:W-:Y:S01]  /*2c30*/  ISETP.GE.AND P3, PT, R16.reuse, R105, PT ;  /* 0x000000691000720c */ /* 0x040fe20003f66270 */
[----:B------:R-:W-:Y:S01]  /*2c40*/  VIADD R20, R16, 0x8 ;  /* 0x0000000810147836 */ /* 0x000fe20000000000 */
[----:B------:R-:W-:Y:S02]  /*2c50*/  CS2R R54, SRZ ;  /* 0x0000000000367805 */ /* 0x000fe4000001ff00 */
[----:B------:R-:W-:-:S09]  /*2c60*/  CS2R R60, SRZ ;  /* 0x00000000003c7805 */ /* 0x000fd2000001ff00 */
[----:B------:R0:W5:Y:S04]  /*2c70*/  @!P3 LDG.E.64 R62, desc[UR60][R32.64] ;  /* 0x0000003c203eb981 */ /* 0x000168000c1e1b00 */
[----:B------:R0:W5:Y:S01]  /*2c80*/  @!P3 LDG.E.64 R94, desc[UR60][R34.64] ;  /* 0x0000003c225eb981 */ /* 0x000162000c1e1b00 */
[----:B------:R-:W-:Y:S01]  /*2c90*/  ISETP.GE.AND P3, PT, R20, R105, PT ;  /* 0x000000691400720c */ /* 0x000fe20003f66270 */
        /* <DEDUP_REMOVED lines=23> */
[----:B------:R-:W-:-:S13]  /*2e10*/  ISETP.GE.AND P3, PT, R20, R105, PT ;  /* 0x000000691400720c */ /* 0x000fda0003f66270 */
[----:B------:R0:W5:Y:S04]  /*2e20*/  @!P3 LDG.E.64 R38, desc[UR60][R32.64+0x50] ;  /* 0x0000503c2026b981 */ /* 0x000168000c1e1b00 */
[----:B------:R0:W5:Y:S02]  /*2e30*/  @!P3 LDG.E.64 R40, desc[UR60][R34.64+0x50] ;  /* 0x0000503c2228b981 */ /* 0x000164000c1e1b00 */
.L_x_320:
[----:B------:R-:W-:Y:S05]  /*2e40*/  BSYNC B1 ;  /* 0x0000000000017941 */ /* 0x000fea0003800000 */
.L_x_319:
[----:B------:R-:W2:Y:S01]  /*2e50*/  LDL R20, [R1+0x48] ;  /* 0x0000480001147983 */ /* 0x000ea20000100800 */
[----:B0----5:R-:W-:Y:S01]  /*2e60*/  IMAD.MOV.U32 R32, RZ, RZ, R39 ;  /* 0x000000ffff207224 */ /* 0x021fe200078e0027 */
[----:B------:R-:W-:Y:S01]  /*2e70*/  MOV R33, R42 ;  /* 0x0000002a00217202 */ /* 0x000fe20000000f00 */
[----:B------:R-:W-:-:S05]  /*2e80*/  IMAD.MOV.U32 R34, RZ, RZ, R43 ;  /* 0x000000ffff227224 */ /* 0x000fca00078e002b */
[----:B------:R-:W-:Y:S01]  /*2e90*/  PRMT R96, R33, 0x5410, R34 ;  /* 0x0000541021607816 */ /* 0x000fe20000000022 */
[----:B------:R-:W-:Y:S02]  /*2ea0*/  IMAD.MOV.U32 R33, RZ, RZ, R50 ;  /* 0x000000ffff217224 */ /* 0x000fe400078e0032 */
[----:B------:R-:W-:-:S05]  /*2eb0*/  IMAD.MOV.U32 R34, RZ, RZ, R51 ;  /* 0x000000ffff227224 */ /* 0x000fca00078e0033 */
[----:B------:R-:W-:Y:S01]  /*2ec0*/  PRMT R117, R34, 0x5410, R33 ;  /* 0x0000541022757816 */ /* 0x000fe20000000021 */
[----:B------:R-:W-:Y:S01]  /*2ed0*/  IMAD.MOV.U32 R34, RZ, RZ, R63 ;  /* 0x000000ffff227224 */ /* 0x000fe200078e003f */
[----:B------:R-:W-:-:S04]  /*2ee0*/  MOV R33, R62 ;  /* 0x0000003e00217202 */ /* 0x000fc80000000f00 */
[----:B------:R-:W-:Y:S01]  /*2ef0*/  PRMT R114, R34, 0x5410, R33 ;  /* 0x0000541022727816 */ /* 0x000fe20000000021 */
[----:B------:R-:W-:Y:S02]  /*2f00*/  IMAD.MOV.U32 R33, RZ, RZ, R44 ;  /* 0x000000ffff217224 */ /* 0x000fe400078e002c */
[----:B------:R-:W-:-:S05]  /*2f10*/  IMAD.MOV.U32 R34, RZ, RZ, R45 ;  /* 0x000000ffff227224 */ /* 0x000fca00078e002d */
[----:B------:R-:W-:Y:S01]  /*2f20*/  PRMT R113, R33, 0x5410, R34 ;  /* 0x0000541021717816 */ /* 0x000fe20000000022 */
[----:B------:R-:W-:Y:S01]  /*2f30*/  IMAD.MOV.U32 R33, RZ, RZ, R49 ;  /* 0x000000ffff217224 */ /* 0x000fe200078e0031 */
[----:B------:R-:W-:Y:S02]  /*2f40*/  MOV R34, R52 ;  /* 0x0000003400227202 */ /* 0x000fe40000000f00 */
[----:B--2---:R-:W-:Y:S01]  /*2f50*/  R2UR UR4, R20 ;  /* 0x00000000140472ca */ /* 0x004fe200000e0000 */
[----:B------:R-:W-:-:S05]  /*2f60*/  IMAD.MOV.U32 R20, RZ, RZ, R38 ;  /* 0x000000ffff147224 */ /* 0x000fca00078e0026 */
[----:B------:R-:W-:Y:S01]  /*2f70*/  PRMT R57, R32, 0x5410, R20 ;  /* 0x0000541020397816 */ /* 0x000fe20000000014 */
[----:B------:R-:W-:Y:S02]  /*2f80*/  IMAD.MOV.U32 R20, RZ, RZ, R46 ;  /* 0x000000ffff147224 */ /* 0x000fe400078e002e */
[----:B------:R-:W-:-:S04]  /*2f90*/  IMAD.MOV.U32 R32, RZ, RZ, R47 ;  /* 0x000000ffff207224 */ /* 0x000fc800078e002f */
[----:B------:R-:W-:Y:S01]  /*2fa0*/  UISETP.NE.AND UP0, UPT, UR4, 0x3, UPT ;  /* 0x000000030400788c */ /* 0x000fe2000bf05270 */
[----:B------:R-:W-:Y:S01]  /*2fb0*/  PRMT R115, R20, 0x5410, R32 ;  /* 0x0000541014737816 */ /* 0x000fe20000000020 */
[----:B------:R-:W-:Y:S02]  /*2fc0*/  IMAD.MOV.U32 R20, RZ, RZ, R54 ;  /* 0x000000ffff147224 */ /* 0x000fe400078e0036 */
[----:B------:R-:W-:Y:S02]  /*2fd0*/  IMAD.MOV.U32 R32, RZ, RZ, R55 ;  /* 0x000000ffff207224 */ /* 0x000fe400078e0037 */
[----:B------:R-:W-:-:S03]  /*2fe0*/  PLOP3.LUT P3, PT, PT, PT, UP0, 0x80, 0x0 ;  /* 0x000000000000781c */ /* 0x000fc60003f6f008 */
[----:B------:R-:W-:Y:S01]  /*2ff0*/  PRMT R118, R32, 0x5410, R20 ;  /* 0x0000541020767816 */ /* 0x000fe20000000014 */
[----:B------:R-:W-:Y:S02]  /*3000*/  IMAD.MOV.U32 R20, RZ, RZ, R40 ;  /* 0x000000ffff147224 */ /* 0x000fe400078e0028 */
[----:B------:R-:W-:-:S05]  /*3010*/  IMAD.MOV.U32 R32, RZ, RZ, R41 ;  /* 0x000000ffff207224 */ /* 0x000fca00078e0029 */
[----:B------:R-:W-:Y:S01]  /*3020*/  PRMT R58, R20, 0x5410, R32 ;  /* 0x00005410143a7816 */ /* 0x000fe20000000020 */
[----:B------:R-:W-:Y:S02]  /*3030*/  IMAD.MOV.U32 R32, RZ, RZ, R48 ;  /* 0x000000ffff207224 */ /* 0x000fe400078e0030 */
[----:B------:R-:W-:-:S03]  /*3040*/  IMAD.MOV.U32 R20, RZ, RZ, R53 ;  /* 0x000000ffff147224 */ /* 0x000fc600078e0035 */
[----:B------:R-:W-:Y:S01]  /*3050*/  PRMT R116, R32, 0x5410, R33 ;  /* 0x0000541020747816 */ /* 0x000fe20000000021 */
[----:B------:R-:W-:Y:S01]  /*3060*/  IMAD.MOV.U32 R33, RZ, RZ, R61 ;  /* 0x000000ffff217224 */ /* 0x000fe200078e003d */
[----:B------:R-:W-:Y:S01]  /*3070*/  PRMT R119, R34, 0x5410, R20 ;  /* 0x0000541022777816 */ /* 0x000fe20000000014 */
[----:B------:R-:W-:Y:S02]  /*3080*/  IMAD.MOV.U32 R34, RZ, RZ, R60 ;  /* 0x000000ffff227224 */ /* 0x000fe400078e003c */
[----:B------:R-:W-:Y:S02]  /*3090*/  IMAD.MOV.U32 R20, RZ, RZ, R94 ;  /* 0x000000ffff147224 */ /* 0x000fe400078e005e */
[----:B------:R-:W-:Y:S01]  /*30a0*/  IMAD.MOV.U32 R32, RZ, RZ, R95 ;  /* 0x000000ffff207224 */ /* 0x000fe200078e005f */
[----:B------:R-:W-:-:S04]  /*30b0*/  PRMT R120, R34, 0x5410, R33 ;  /* 0x0000541022787816 */ /* 0x000fc80000000021 */
[----:B------:R-:W-:Y:S01]  /*30c0*/  PRMT R121, R20, 0x5410, R32 ;  /* 0x0000541014797816 */ /* 0x000fe20000000020 */
[----:B------:R-:W-:Y:S06]  /*30d0*/  @!P3 BRA `(.L_x_321) ;  /* 0x000000000004b947 */ /* 0x000fec0003800000 */
[----:B------:R-:W-:Y:S01]  /*30e0*/  BPT.TRAP 0x1 ;  /* 0x000000040000795c */ /* 0x000fe20000300000 */
.L_x_321:
[----:B------:R-:W-:Y:S01]  /*30f0*/  IMAD R20, R19, 0x8, R18 ;  /* 0x0000000813147824 */ /* 0x000fe200078e0212 */
[----:B------:R-:W-:Y:S01]  /*3100*/  SHF.L.U32 R89, R147, 0x1f, RZ ;  /* 0x0000001f93597819 */ /* 0x000fe200000006ff */
[----:B------:R-:W-:Y:S03]  /*3110*/  BSSY B1, `(.L_x_322) ;  /* 0x0000003000017945 */ /* 0x000fe60003800000 */
[----:B------:R-:W0:Y:S02]  /*3120*/  SYNCS.PHASECHK.TRANS64.TRYWAIT P5, [R20+URZ+0x31c90], R89 ;  /* 0x031c9059140075a7 */ /* 0x000e2400080a017f */
[----:B0-----:R-:W-:Y:S05]  /*3130*/  @!P5 BRA `(.L_x_323) ;  /* 0x0000018c00e8d947 */ /* 0x001fea0003800000 */
.L_x_549:
[----:B------:R-:W-:Y:S05]  /*3140*/  BSYNC B1 ;  /* 0x0000000000017941 */ /* 0x000fea0003800000 */
.L_x_322:
[----:B------:R-:W-:Y:S05]  /*3150*/  @P4 BRA `(.L_x_324) ;  /* 0x0000003400744947 */ /* 0x000fea0003800000 */
[----:B------:R-:W-:Y:S01]  /*3160*/  ISETP.NE.AND P4, PT, R10, RZ, PT ;  /* 0x000000ff0a00720c */ /* 0x000fe20003f85270 */
[----:B------:R-:W-:-:S12]  /*3170*/  BSSY B1, `(.L_x_325) ;  /* 0x0000034000017945 */ /* 0x000fd80003800000 */
[----:B------:R-:W-:Y:S05]  /*3180*/  @!P4 BRA `(.L_x_326) ;  /* 0x0000000000c8c947 */ /* 0x000fea0003800000 */
[----:B------:R1:W2:Y:S01]  /*3190*/  LDS.128 R32, [R81+0x16800] ;  /* 0x0168000051207984 */ /* 0x0002a20000000c00 */
[----:B------:R-:W-:Y:S01]  /*31a0*/  ISETP.GE.AND P4, PT, R16, R105, PT ;  /* 0x000000691000720c */ /* 0x000fe20003f86270 */
[----:B------:R-:W-:-:S12]  /*31b0*/  BSSY B2, `(.L_x_327) ;  /* 0x000002e000027945 */ /* 0x000fd80003800000 */
[----:B-1----:R-:W-:Y:S05]  /*31c0*/  @P4 BRA `(.L_x_328) ;  /* 0x0000000000b04947 */ /* 0x002fea0003800000 */
[----:B------:R-:W-:Y:S01]  /*31d0*/  SHF.R.U64 R56, R94, 0x10, R95 ;  /* 0x000000105e387819 */ /* 0x000fe2000000125f */
[----:B--2---:R-:W-:Y:S01]  /*31e0*/  IMAD.MOV.U32 R94, RZ, RZ, R33 ;  /* 0x000000ffff5e7224 */ /* 0x004fe200078e0021 */
[----:B------:R-:W-:-:S03]  /*31f0*/  SHF.R.U64 R59, R62, 0x10, R63 ;  /* 0x000000103e3b7819 */ /* 0x000fc6000000123f */
[----:B------:R-:W-:Y:S02]  /*3200*/  HADD2.F32 R33, -RZ, R56.H0_H0 ;  /* 0x20000038ff217230 */ /* 0x000fe40000004100 */
[--C-:B------:R-:W-:Y:S02]  /*3210*/  HADD2.F32 R56, -RZ, R94.reuse.H1_H1 ;  /* 0x3000005eff387230 */ /* 0x100fe40000004100 */
[----:B------:R-:W-:Y:S02]  /*3220*/  HADD2.F32 R62, -RZ, R94.H0_H0 ;  /* 0x2000005eff3e7230 */ /* 0x000fe40000004100 */
[----:B------:R-:W-:Y:S02]  /*3230*/  HADD2.F32 R59, -RZ, R59.H0_H0 ;  /* 0x2000003bff3b7230 */ /* 0x000fe40000004100 */
[-C--:B------:R-:W-:Y:S01]  /*3240*/  FMUL.FTZ R97, R56, R33.reuse ;  /* 0x0000002138617220 */ /* 0x080fe20000410000 */
[----:B------:R-:W-:-:S03]  /*3250*/  FMUL.FTZ R111, R62, R33 ;  /* 0x000000213e6f7220 */ /* 0x000fc60000410000 */
[-C--:B------:R-:W-:Y:S01]  /*3260*/  FFMA.FTZ R33, R62, R59.reuse, -R97 ;  /* 0x0000003b3e217223 */ /* 0x080fe20000010861 */
[----:B------:R-:W-:Y:S01]  /*3270*/  SHF.R.U32.HI R62, RZ, 0x10, R63 ;  /* 0x00000010ff3e7819 */ /* 0x000fe2000001163f */
[----:B------:R-:W-:Y:S01]  /*3280*/  FFMA.FTZ R56, R56, R59, R111 ;  /* 0x0000003b38387223 */ /* 0x000fe2000001006f */
[----:B------:R-:W-:Y:S01]  /*3290*/  MOV R59, R32 ;  /* 0x00000020003b7202 */ /* 0x000fe20000000f00 */
[----:B------:R-:W-:Y:S01]  /*32a0*/  IMAD.MOV.U32 R32, RZ, RZ, R35 ;  /* 0x000000ffff207224 */ /* 0x000fe200078e0023 */
[----:B------:R-:W-:Y:S01]  /*32b0*/  SHF.R.U32.HI R63, RZ, 0x10, R95 ;  /* 0x00000010ff3f7819 */ /* 0x000fe2000001165f */
[----:B------:R-:W-:Y:S01]  /*32c0*/  HADD2.F32 R62, -RZ, R62.H0_H0 ;  /* 0x2000003eff3e7230 */ /* 0x000fe20000004100 */
[----:B------:R-:W-:Y:S02]  /*32d0*/  F2FP.F16.F32.PACK_AB R33, R56, R33 ;  /* 0x000000213821723e */ /* 0x000fe400000000ff */
[----:B------:R-:W-:Y:S02]  /*32e0*/  HADD2.F32 R35, -RZ, R32.H1_H1 ;  /* 0x30000020ff237230 */ /* 0x000fe40000004100 */
[----:B------:R-:W-:-:S02]  /*32f0*/  HADD2.F32 R63, -RZ, R63.H0_H0 ;  /* 0x2000003fff3f7230 */ /* 0x000fc40000004100 */
[----:B------:R-:W-:-:S03]  /*3300*/  HADD2.F32 R32, -RZ, R32.H0_H0 ;  /* 0x20000020ff207230 */ /* 0x000fc60000004100 */
[CC--:B------:R-:W-:Y:S02]  /*3310*/  FMUL.FTZ R95, R35.reuse, R63.reuse ;  /* 0x0000003f235f7220 */ /* 0x0c0fe40000410000 */
[C---:B------:R-:W-:Y:S01]  /*3320*/  FMUL.FTZ R94, R32.reuse, R63 ;  /* 0x0000003f205e7220 */ /* 0x040fe20000410000 */
[----:B------:R-:W-:Y:S02]  /*3330*/  HADD2.F32 R63, -RZ, R114.H1_H1 ;  /* 0x30000072ff3f7230 */ /* 0x000fe40000004100 */
[-C--:B------:R-:W-:Y:S01]  /*3340*/  FFMA.FTZ R32, R32, R62.reuse, -R95 ;  /* 0x0000003e20207223 */ /* 0x080fe2000001085f */
[----:B------:R-:W-:Y:S01]  /*3350*/  FFMA.FTZ R35, R35, R62, R94 ;  /* 0x0000003e23237223 */ /* 0x000fe2000001005e */
[----:B------:R-:W-:Y:S02]  /*3360*/  IMAD.MOV.U32 R62, RZ, RZ, R34 ;  /* 0x000000ffff3e7224 */ /* 0x000fe400078e0022 */
[--C-:B------:R-:W-:Y:S02]  /*3370*/  HADD2.F32 R34, -RZ, R59.reuse.H0_H0 ;  /* 0x2000003bff227230 */ /* 0x100fe40000004100 */
[----:B------:R-:W-:Y:S01]  /*3380*/  HADD2.F32 R59, -RZ, R59.H1_H1 ;  /* 0x3000003bff3b7230 */ /* 0x000fe20000004100 */
[----:B------:R-:W-:Y:S01]  /*3390*/  F2FP.F16.F32.PACK_AB R35, R35, R32 ;  /* 0x000000202323723e */ /* 0x000fe200000000ff */
[----:B------:R-:W-:-:S05]  /*33a0*/  HADD2.F32 R94, -RZ, R121.H0_H0 ;  /* 0x20000079ff5e7230 */ /* 0x000fca0000004100 */
[-C--:B------:R-:W-:Y:S01]  /*33b0*/  FMUL.FTZ R95, R59, R94.reuse ;  /* 0x0000005e3b5f7220 */ /* 0x080fe20000410000 */
[----:B------:R-:W-:-:S03]  /*33c0*/  FMUL.FTZ R94, R34, R94 ;  /* 0x0000005e225e7220 */ /* 0x000fc60000410000 */
[-C--:B------:R-:W-:Y:S01]  /*33d0*/  FFMA.FTZ R34, R34, R63.reuse, -R95 ;  /* 0x0000003f22227223 */ /* 0x080fe2000001085f */
[----:B------:R-:W-:Y:S01]  /*33e0*/  FFMA.FTZ R59, R59, R63, R94 ;  /* 0x0000003f3b3b7223 */ /* 0x000fe2000001005e */
[--C-:B------:R-:W-:Y:S02]  /*33f0*/  HADD2.F32 R63, -RZ, R62.reuse.H0_H0 ;  /* 0x2000003eff3f7230 */ /* 0x100fe40000004100 */
[----:B------:R-:W-:Y:S02]  /*3400*/  HADD2.F32 R62, -RZ, R62.H1_H1 ;  /* 0x3000003eff3e7230 */ /* 0x000fe40000004100 */
[----:B------:R-:W-:Y:S01]  /*3410*/  HADD2.F32 R95, -RZ, R121.H1_H1 ;  /* 0x30000079ff5f7230 */ /* 0x000fe20000004100 */
[----:B------:R-:W-:Y:S01]  /*3420*/  F2FP.F16.F32.PACK_AB R32, R59, R34 ;  /* 0x000000223b20723e */ /* 0x000fe200000000ff */
[----:B------:R-:W-:-:S03]  /*3430*/  HADD2.F32 R94, -RZ, R114.H0_H0 ;  /* 0x20000072ff5e7230 */ /* 0x000fc60000004100 */
[-C--:B------:R-:W-:Y:S01]  /*3440*/  FMUL.FTZ R114, R62, R95.reuse ;  /* 0x0000005f3e727220 */ /* 0x080fe20000410000 */
[----:B------:R-:W-:-:S03]  /*3450*/  FMUL.FTZ R95, R63, R95 ;  /* 0x0000005f3f5f7220 */ /* 0x000fc60000410000 */
[-C--:B------:R-:W-:Y:S01]  /*3460*/  FFMA.FTZ R114, R63, R94.reuse, -R114 ;  /* 0x0000005e3f727223 */ /* 0x080fe20000010872 */
[----:B------:R-:W-:-:S05]  /*3470*/  FFMA.FTZ R95, R62, R94, R95 ;  /* 0x0000005e3e5f7223 */ /* 0x000fca000001005f */
[----:B------:R-:W-:-:S07]  /*3480*/  F2FP.F16.F32.PACK_AB R34, R95, R114 ;  /* 0x000000725f22723e */ /* 0x000fce00000000ff */
.L_x_328:
[----:B------:R-:W-:Y:S05]  /*3490*/  BSYNC B2 ;  /* 0x0000000000027941 */ /* 0x000fea0003800000 */
.L_x_327:
[----:B--2---:R1:W-:Y:S02]  /*34a0*/  STG.E.128 desc[UR60][R36.64], R32 ;  /* 0x0000002024007986 */ /* 0x0043e4000c101d3c */
.L_x_326:
[----:B------:R-:W-:Y:S05]  /*34b0*/  BSYNC B1 ;  /* 0x0000000000017941 */ /* 0x000fea0003800000 */
.L_x_325:
[----:B------:R-:W-:Y:S01]  /*34c0*/  ISETP.NE.AND P4, PT, R11, RZ, PT ;  /* 0x000000ff0b00720c */ /* 0x000fe20003f85270 */
[----:B------:R-:W-:-:S12]  /*34d0*/  BSSY B1, `(.L_x_329) ;  /* 0x0000033000017945 */ /* 0x000fd80003800000 */
[----:B------:R-:W-:Y:S05]  /*34e0*/  @!P4 BRA `(.L_x_330) ;  /* 0x0000000000c4c947 */ /* 0x000fea0003800000 */
[----:B-1----:R1:W2:Y:S01]  /*34f0*/  LDS.128 R32, [R21+0x16800] ;  /* 0x0168000015207984 */ /* 0x0022a20000000c00 */
[----:B------:R-:W-:Y:S01]  /*3500*/  VIADD R56, R16, 0x8 ;  /* 0x0000000810387836 */ /* 0x000fe20000000000 */
[----:B------:R-:W-:Y:S04]  /*3510*/  BSSY B2, `(.L_x_331) ;  /* 0x000002d000027945 */ /* 0x000fe80003800000 */
[----:B------:R-:W-:-:S13]  /*3520*/  ISETP.GE.AND P4, PT, R56, R105, PT ;  /* 0x000000693800720c */ /* 0x000fda0003f86270 */
[----:B-1----:R-:W-:Y:S05]  /*3530*/  @P4 BRA `(.L_x_332) ;  /* 0x0000000000a84947 */ /* 0x002fea0003800000 */
[--C-:B------:R-:W-:Y:S01]  /*3540*/  SHF.R.U64 R56, R60, 0x10, R61.reuse ;  /* 0x000000103c387819 */ /* 0x100fe2000000123d */
[--C-:B--2---:R-:W-:Y:S01]  /*3550*/  HADD2.F32 R59, -RZ, R33.reuse.H1_H1 ;  /* 0x30000021ff3b7230 */ /* 0x104fe20000004100 */
[----:B------:R-:W-:Y:S01]  /*3560*/  SHF.R.U32.HI R60, RZ, 0x10, R61 ;  /* 0x00000010ff3c7819 */ /* 0x000fe2000001163d */
[----:B------:R-:W-:Y:S01]  /*3570*/  HADD2.F32 R33, -RZ, R33.H0_H0 ;  /* 0x20000021ff217230 */ /* 0x000fe20000004100 */
[--C-:B------:R-:W-:Y:S01]  /*3580*/  SHF.R.U64 R54, R54, 0x10, R55.reuse ;  /* 0x0000001036367819 */ /* 0x100fe20000001237 */
[----:B------:R-:W-:Y:S01]  /*3590*/  HADD2.F32 R56, -RZ, R56.H0_H0 ;  /* 0x20000038ff387230 */ /* 0x000fe20000004100 */
[----:B------:R-:W-:Y:S01]  /*35a0*/  SHF.R.U32.HI R55, RZ, 0x10, R55 ;  /* 0x00000010ff377819 */ /* 0x000fe20000011637 */
[----:B------:R-:W-:Y:S02]  /*35b0*/  HADD2.F32 R60, -RZ, R60.H0_H0 ;  /* 0x2000003cff3c7230 */ /* 0x000fe40000004100 */
[--C-:B------:R-:W-:Y:S02]  /*35c0*/  HADD2.F32 R61, -RZ, R35.reuse.H1_H1 ;  /* 0x30000023ff3d7230 */ /* 0x100fe40000004100 */
[----:B------:R-:W-:Y:S01]  /*35d0*/  FMUL.FTZ R62, R59, R56 ;  /* 0x000000383b3e7220 */ /* 0x000fe20000410000 */
[----:B------:R-:W-:-:S02]  /*35e0*/  HADD2.F32 R35, -RZ, R35.H0_H0 ;  /* 0x20000023ff237230 */ /* 0x000fc40000004100 */
[----:B------:R-:W-:Y:S01]  /*35f0*/  FMUL.FTZ R114, R33, R56 ;  /* 0x0000003821727220 */ /* 0x000fe20000410000 */
[----:B------:R-:W-:Y:S02]  /*3600*/  HADD2.F32 R94, -RZ, R55.H0_H0 ;  /* 0x20000037ff5e7230 */ /* 0x000fe40000004100 */
[-C--:B------:R-:W-:Y:S01]  /*3610*/  FMUL.FTZ R56, R61, R60.reuse ;  /* 0x0000003c3d387220 */ /* 0x080fe20000410000 */
[----:B------:R-:W-:Y:S02]  /*3620*/  HADD2.F32 R54, -RZ, R54.H0_H0 ;  /* 0x20000036ff367230 */ /* 0x000fe40000004100 */
[C---:B------:R-:W-:Y:S01]  /*3630*/  FMUL.FTZ R60, R35.reuse, R60 ;  /* 0x0000003c233c7220 */ /* 0x040fe20000410000 */
[--C-:B------:R-:W-:Y:S02]  /*3640*/  HADD2.F32 R55, -RZ, R32.reuse.H0_H0 ;  /* 0x20000020ff377230 */ /* 0x100fe40000004100 */
[----:B------:R-:W-:Y:S01]  /*3650*/  FFMA.FTZ R56, R35, R94, -R56 ;  /* 0x0000005e23387223 */ /* 0x000fe20000010838 */
[----:B------:R-:W-:-:S02]  /*3660*/  HADD2.F32 R35, -RZ, R32.H1_H1 ;  /* 0x30000020ff237230 */ /* 0x000fc40000004100 */
[----:B------:R-:W-:Y:S01]  /*3670*/  FFMA.FTZ R61, R61, R94, R60 ;  /* 0x0000005e3d3d7223 */ /* 0x000fe2000001003c */
[--C-:B------:R-:W-:Y:S02]  /*3680*/  HADD2.F32 R60, -RZ, R120.reuse.H0_H0 ;  /* 0x20000078ff3c7230 */ /* 0x100fe40000004100 */
[-C--:B------:R-:W-:Y:S01]  /*3690*/  FFMA.FTZ R62, R33, R54.reuse, -R62 ;  /* 0x00000036213e7223 */ /* 0x080fe2000001083e */
[----:B------:R-:W-:Y:S01]  /*36a0*/  FFMA.FTZ R59, R59, R54, R114 ;  /* 0x000000363b3b7223 */ /* 0x000fe20000010072 */
[----:B------:R-:W-:Y:S01]  /*36b0*/  HADD2.F32 R33, -RZ, R120.H1_H1 ;  /* 0x30000078ff217230 */ /* 0x000fe20000004100 */
[----:B------:R-:W-:Y:S01]  /*36c0*/  F2FP.F16.F32.PACK_AB R56, R61, R56 ;  /* 0x000000383d38723e */ /* 0x000fe200000000ff */
[----:B------:R-:W-:Y:S02]  /*36d0*/  HADD2.F32 R32, -RZ, R34.H1_H1 ;  /* 0x30000022ff207230 */ /* 0x000fe40000004100 */
[----:B------:R-:W-:Y:S01]  /*36e0*/  FMUL.FTZ R94, R35, R60 ;  /* 0x0000003c235e7220 */ /* 0x000fe20000410000 */
[----:B------:R-:W-:-:S02]  /*36f0*/  HADD2.F32 R54, -RZ, R118.H1_H1 ;  /* 0x30000076ff367230 */ /* 0x000fc40000004100 */
[C---:B------:R-:W-:Y:S01]  /*3700*/  FMUL.FTZ R60, R55.reuse, R60 ;  /* 0x0000003c373c7220 */ /* 0x040fe20000410000 */
[----:B------:R-:W-:Y:S02]  /*3710*/  HADD2.F32 R34, -RZ, R34.H0_H0 ;  /* 0x20000022ff227230 */ /* 0x000fe40000004100 */
[-C--:B------:R-:W-:Y:S01]  /*3720*/  FMUL.FTZ R95, R32, R33.reuse ;  /* 0x00000021205f7220 */ /* 0x080fe20000410000 */
[----:B------:R-:W-:Y:S02]  /*3730*/  HADD2.F32 R63, -RZ, R118.H0_H0 ;  /* 0x20000076ff3f7230 */ /* 0x000fe40000004100 */
[-C--:B------:R-:W-:Y:S01]  /*3740*/  FFMA.FTZ R94, R55, R54.reuse, -R94 ;  /* 0x00000036375e7223 */ /* 0x080fe2000001085e */
[----:B------:R-:W-:Y:S01]  /*3750*/  FFMA.FTZ R35, R35, R54, R60 ;  /* 0x0000003623237223 */ /* 0x000fe2000001003c */
[C---:B------:R-:W-:Y:S01]  /*3760*/  FMUL.FTZ R33, R34.reuse, R33 ;  /* 0x0000002122217220 */ /* 0x040fe20000410000 */
[----:B------:R-:W-:-:S03]  /*3770*/  FFMA.FTZ R95, R34, R63, -R95 ;  /* 0x0000003f225f7223 */ /* 0x000fc6000001085f */
[----:B------:R-:W-:Y:S01]  /*3780*/  FFMA.FTZ R32, R32, R63, R33 ;  /* 0x0000003f20207223 */ /* 0x000fe20000010021 */
[----:B------:R-:W-:Y:S01]  /*3790*/  F2FP.F16.F32.PACK_AB R94, R35, R94 ;  /* 0x0000005e235e723e */ /* 0x000fe200000000ff */
[----:B------:R-:W-:Y:S01]  /*37a0*/  IMAD.MOV.U32 R35, RZ, RZ, R56 ;  /* 0x000000ffff237224 */ /* 0x000fe200078e0038 */
[----:B------:R-:W-:Y:S02]  /*37b0*/  F2FP.F16.F32.PACK_AB R33, R59, R62 ;  /* 0x0000003e3b21723e */ /* 0x000fe400000000ff */
[----:B------:R-:W-:Y:S01]  /*37c0*/  F2FP.F16.F32.PACK_AB R34, R32, R95 ;  /* 0x0000005f2022723e */ /* 0x000fe200000000ff */
[----:B------:R-:W-:-:S07]  /*37d0*/  IMAD.MOV.U32 R32, RZ, RZ, R94 ;  /* 0x000000ffff207224 */ /* 0x000fce00078e005e */
.L_x_332:
[----:B------:R-:W-:Y:S05]  /*37e0*/  BSYNC B2 ;  /* 0x0000000000027941 */ /* 0x000fea0003800000 */
.L_x_331:
[----:B--2---:R2:W-:Y:S02]  /*37f0*/  STG.E.128 desc[UR60][R36.64+0x20], R32 ;  /* 0x0000202024007986 */ /* 0x0045e4000c101d3c */
.L_x_330:
[----:B------:R-:W-:Y:S05]  /*3800*/  BSYNC B1 ;  /* 0x0000000000017941 */ /* 0x000fea0003800000 */
.L_x_329:
[----:B------:R-:W-:Y:S01]  /*3810*/  ISETP.NE.AND P4, PT, R12, RZ, PT ;  /* 0x000000ff0c00720c */ /* 0x000fe20003f85270 */
[----:B------:R-:W-:-:S12]  /*3820*/  BSSY B1, `(.L_x_333) ;  /* 0x0000033000017945 */ /* 0x000fd80003800000 */
[----:B------:R-:W-:Y:S05]  /*3830*/  @!P4 BRA `(.L_x_334) ;  /* 0x0000000000c4c947 */ /* 0x000fea0003800000 */
[----:B-12---:R1:W2:Y:S01]  /*3840*/  LDS.128 R32, [R81+0x18c00] ;  /* 0x018c000051207984 */ /* 0x0062a20000000c00 */
[----:B------:R-:W-:Y:S01]  /*3850*/  VIADD R54, R16, 0x10 ;  /* 0x0000001010367836 */ /* 0x000fe20000000000 */
[----:B------:R-:W-:Y:S04]  /*3860*/  BSSY B2, `(.L_x_335) ;  /* 0x000002d000027945 */ /* 0x000fe80003800000 */
[----:B------:R-:W-:-:S13]  /*3870*/  ISETP.GE.AND P4, PT, R54, R105, PT ;  /* 0x000000693600720c */ /* 0x000fda0003f86270 */
[----:B-1----:R-:W-:Y:S05]  /*3880*/  @P4 BRA `(.L_x_336) ;  /* 0x0000000000a84947 */ /* 0x002fea0003800000 */
[----:B------:R-:W-:Y:S01]  /*3890*/  SHF.R.U64 R60, R52, 0x10, R53 ;  /* 0x00000010343c7819 */ /* 0x000fe20000001235 */
[----:B--2---:R-:W-:Y:S01]  /*38a0*/  IMAD.MOV.U32 R56, RZ, RZ, R35 ;  /* 0x000000ffff387224 */ /* 0x004fe200078e0023 */
[----:B------:R-:W-:Y:S01]  /*38b0*/  SHF.R.U32.HI R53, RZ, 0x10, R53 ;  /* 0x00000010ff357819 */ /* 0x000fe20000011635 */
[----:B------:R-:W-:Y:S01]  /*38c0*/  HADD2.F32 R35, -RZ, R33.H1_H1 ;  /* 0x30000021ff237230 */ /* 0x000fe20000004100 */
[--C-:B------:R-:W-:Y:S01]  /*38d0*/  SHF.R.U64 R54, R50, 0x10, R51.reuse ;  /* 0x0000001032367819 */ /* 0x100fe20000001233 */
[----:B------:R-:W-:Y:S01]  /*38e0*/  HADD2.F32 R60, -RZ, R60.H0_H0 ;  /* 0x2000003cff3c7230 */ /* 0x000fe20000004100 */
[----:B------:R-:W-:Y:S01]  /*38f0*/  SHF.R.U32.HI R50, RZ, 0x10, R51 ;  /* 0x00000010ff327819 */ /* 0x000fe20000011633 */
[----:B------:R-:W-:Y:S02]  /*3900*/  HADD2.F32 R53, -RZ, R53.H0_H0 ;  /* 0x20000035ff357230 */ /* 0x000fe40000004100 */
[----:B------:R-:W-:Y:S02]  /*3910*/  HADD2.F32 R33, -RZ, R33.H0_H0 ;  /* 0x20000021ff217230 */ /* 0x000fe40000004100 */
[----:B------:R-:W-:-:S02]  /*3920*/  HADD2.F32 R52, -RZ, R56.H1_H1 ;  /* 0x30000038ff347230 */ /* 0x000fc40000004100 */
[----:B------:R-:W-:Y:S02]  /*3930*/  HADD2.F32 R56, -RZ, R56.H0_H0 ;  /* 0x20000038ff387230 */ /* 0x000fe40000004100 */
[----:B------:R-:W-:Y:S02]  /*3940*/  HADD2.F32 R54, -RZ, R54.H0_H0 ;  /* 0x20000036ff367230 */ /* 0x000fe40000004100 */
[-C--:B------:R-:W-:Y:S01]  /*3950*/  FMUL.FTZ R55, R52, R53.reuse ;  /* 0x0000003534377220 */ /* 0x080fe20000410000 */
[----:B------:R-:W-:Y:S02]  /*3960*/  HADD2.F32 R51, -RZ, R50.H0_H0 ;  /* 0x20000032ff337230 */ /* 0x000fe40000004100 */
[-C--:B------:R-:W-:Y:S01]  /*3970*/  FMUL.FTZ R50, R35, R60.reuse ;  /* 0x0000003c23327220 */ /* 0x080fe20000410000 */
[C---:B------:R-:W-:Y:S01]  /*3980*/  FMUL.FTZ R60, R33.reuse, R60 ;  /* 0x0000003c213c7220 */ /* 0x040fe20000410000 */
[C---:B------:R-:W-:Y:S02]  /*3990*/  FMUL.FTZ R53, R56.reuse, R53 ;  /* 0x0000003538357220 */ /* 0x040fe40000410000 */
[-C--:B------:R-:W-:Y:S01]  /*39a0*/  FFMA.FTZ R33, R33, R54.reuse, -R50 ;  /* 0x0000003621217223 */ /* 0x080fe20000010832 */
[----:B------:R-:W-:Y:S01]  /*39b0*/  FFMA.FTZ R50, R35, R54, R60 ;  /* 0x0000003623327223 */ /* 0x000fe2000001003c */
[-C--:B------:R-:W-:Y:S01]  /*39c0*/  FFMA.FTZ R35, R56, R51.reuse, -R55 ;  /* 0x0000003338237223 */ /* 0x080fe20000010837 */
[----:B------:R-:W-:Y:S01]  /*39d0*/  FFMA.FTZ R52, R52, R51, R53 ;  /* 0x0000003334347223 */ /* 0x000fe20000010035 */
[----:B------:R-:W-:-:S02]  /*39e0*/  HADD2.F32 R53, -RZ, R119.H0_H0 ;  /* 0x20000077ff357230 */ /* 0x000fc40000004100 */
[--C-:B------:R-:W-:Y:S01]  /*39f0*/  HADD2.F32 R56, -RZ, R32.reuse.H1_H1 ;  /* 0x30000020ff387230 */ /* 0x100fe20000004100 */
[----:B------:R-:W-:Y:S01]  /*3a00*/  F2FP.F16.F32.PACK_AB R33, R50, R33 ;  /* 0x000000213221723e */ /* 0x000fe200000000ff */
[----:B------:R-:W-:Y:S01]  /*3a10*/  HADD2.F32 R54, -RZ, R32.H0_H0 ;  /* 0x20000020ff367230 */ /* 0x000fe20000004100 */
[----:B------:R-:W-:Y:S01]  /*3a20*/  F2FP.F16.F32.PACK_AB R35, R52, R35 ;  /* 0x000000233423723e */ /* 0x000fe200000000ff */
[----:B------:R-:W-:Y:S02]  /*3a30*/  HADD2.F32 R119, -RZ, R119.H1_H1 ;  /* 0x30000077ff777230 */ /* 0x000fe40000004100 */
[-C--:B------:R-:W-:Y:S01]  /*3a40*/  FMUL.FTZ R55, R56, R53.reuse ;  /* 0x0000003538377220 */ /* 0x080fe20000410000 */
[--C-:B------:R-:W-:Y:S02]  /*3a50*/  HADD2.F32 R32, -RZ, R34.reuse.H1_H1 ;  /* 0x30000022ff207230 */ /* 0x100fe40000004100 */
[----:B------:R-:W-:Y:S01]  /*3a60*/  FMUL.FTZ R53, R54, R53 ;  /* 0x0000003536357220 */ /* 0x000fe20000410000 */
[----:B------:R-:W-:-:S02]  /*3a70*/  HADD2.F32 R34, -RZ, R34.H0_H0 ;  /* 0x20000022ff227230 */ /* 0x000fc40000004100 */
[--C-:B------:R-:W-:Y:S02]  /*3a80*/  HADD2.F32 R51, -RZ, R117.reuse.H1_H1 ;  /* 0x30000075ff337230 */ /* 0x100fe40000004100 */
[-C--:B------:R-:W-:Y:S01]  /*3a90*/  FMUL.FTZ R59, R32, R119.reuse ;  /* 0x00000077203b7220 */ /* 0x080fe20000410000 */
[----:B------:R-:W-:Y:S02]  /*3aa0*/  HADD2.F32 R117, -RZ, R117.H0_H0 ;  /* 0x20000075ff757230 */ /* 0x000fe40000004100 */
[----:B------:R-:W-:Y:S01]  /*3ab0*/  FMUL.FTZ R119, R34, R119 ;  /* 0x0000007722777220 */ /* 0x000fe20000410000 */
[-C--:B------:R-:W-:Y:S01]  /*3ac0*/  FFMA.FTZ R55, R54, R51.reuse, -R55 ;  /* 0x0000003336377223 */ /* 0x080fe20000010837 */
[----:B------:R-:W-:Y:S01]  /*3ad0*/  FFMA.FTZ R56, R56, R51, R53 ;  /* 0x0000003338387223 */ /* 0x000fe20000010035 */
[-C--:B------:R-:W-:Y:S01]  /*3ae0*/  FFMA.FTZ R59, R34, R117.reuse, -R59 ;  /* 0x00000075223b7223 */ /* 0x080fe2000001083b */
[----:B------:R-:W-:-:S03]  /*3af0*/  FFMA.FTZ R32, R32, R117, R119 ;  /* 0x0000007520207223 */ /* 0x000fc60000010077 */
[----:B------:R-:W-:Y:S02]  /*3b00*/  F2FP.F16.F32.PACK_AB R56, R56, R55 ;  /* 0x000000373838723e */ /* 0x000fe400000000ff */
[----:B------:R-:W-:Y:S02]  /*3b10*/  F2FP.F16.F32.PACK_AB R34, R32, R59 ;  /* 0x0000003b2022723e */ /* 0x000fe400000000ff */
[----:B------:R-:W-:-:S07]  /*3b20*/  MOV R32, R56 ;  /* 0x0000003800207202 */ /* 0x000fce0000000f00 */
.L_x_336:
[----:B------:R-:W-:Y:S05]  /*3b30*/  BSYNC B2 ;  /* 0x0000000000027941 */ /* 0x000fea0003800000 */
.L_x_335:
[----:B--2---:R3:W-:Y:S02]  /*3b40*/  STG.E.128 desc[UR60][R36.64+0x40], R32 ;  /* 0x0000402024007986 */ /* 0x0047e4000c101d3c */
.L_x_334:
[----:B------:R-:W-:Y:S05]  /*3b50*/  BSYNC B1 ;  /* 0x0000000000017941 */ /* 0x000fea0003800000 */
.L_x_333:
[----:B------:R-:W-:Y:S01]  /*3b60*/  ISETP.NE.AND P4, PT, R13, RZ, PT ;  /* 0x000000ff0d00720c */ /* 0x000fe20003f85270 */
[----:B------:R-:W-:-:S12]  /*3b70*/  BSSY B1, `(.L_x_337) ;  /* 0x0000033000017945 */ /* 0x000fd80003800000 */
[----:B------:R-:W-:Y:S05]  /*3b80*/  @!P4 BRA `(.L_x_338) ;  /* 0x0000000000c4c947 */ /* 0x000fea0003800000 */
[----:B-123--:R1:W2:Y:S01]  /*3b90*/  LDS.128 R32, [R21+0x18c00] ;  /* 0x018c000015207984 */ /* 0x00e2a20000000c00 */
[----:B------:R-:W-:Y:S01]  /*3ba0*/  VIADD R50, R16, 0x18 ;  /* 0x0000001810327836 */ /* 0x000fe20000000000 */
[----:B------:R-:W-:Y:S04]  /*3bb0*/  BSSY B2, `(.L_x_339) ;  /* 0x000002d000027945 */ /* 0x000fe80003800000 */
[----:B------:R-:W-:-:S13]  /*3bc0*/  ISETP.GE.AND P4, PT, R50, R105, PT ;  /* 0x000000693200720c */ /* 0x000fda0003f86270 */
[----:B-1----:R-:W-:Y:S05]  /*3bd0*/  @P4 BRA `(.L_x_340) ;  /* 0x0000000000a84947 */ /* 0x002fea0003800000 */
[--C-:B------:R-:W-:Y:S01]  /*3be0*/  SHF.R.U64 R53, R46, 0x10, R47.reuse ;  /* 0x000000102e357819 */ /* 0x100fe2000000122f */
[----:B--2---:R-:W-:Y:S01]  /*3bf0*/  IMAD.MOV.U32 R46, RZ, RZ, R32 ;  /* 0x000000ffff2e7224 */ /* 0x004fe200078e0020 */
[----:B------:R-:W-:Y:S01]  /*3c00*/  SHF.R.U32.HI R50, RZ, 0x10, R47 ;  /* 0x00000010ff327819 */ /* 0x000fe2000001162f */
[----:B------:R-:W-:Y:S01]  /*3c10*/  IMAD.MOV.U32 R47, RZ, RZ, R35 ;  /* 0x000000ffff2f7224 */ /* 0x000fe200078e0023 */
[--C-:B------:R-:W-:Y:S01]  /*3c20*/  SHF.R.U64 R51, R48, 0x10, R49.reuse ;  /* 0x0000001030337819 */ /* 0x100fe20000001231 */
[--C-:B------:R-:W-:Y:S01]  /*3c30*/  HADD2.F32 R35, -RZ, R33.reuse.H1_H1 ;  /* 0x30000021ff237230 */ /* 0x100fe20000004100 */
[----:B------:R-:W-:Y:S01]  /*3c40*/  SHF.R.U32.HI R52, RZ, 0x10, R49 ;  /* 0x00000010ff347819 */ /* 0x000fe20000011631 */
[----:B------:R-:W-:Y:S02]  /*3c50*/  HADD2.F32 R32, -RZ, R33.H0_H0 ;  /* 0x20000021ff207230 */ /* 0x000fe40000004100 */
[----:B------:R-:W-:Y:S02]  /*3c60*/  HADD2.F32 R51, -RZ, R51.H0_H0 ;  /* 0x20000033ff337230 */ /* 0x000fe40000004100 */
[----:B------:R-:W-:-:S02]  /*3c70*/  HADD2.F32 R48, -RZ, R47.H1_H1 ;  /* 0x3000002fff307230 */ /* 0x000fc40000004100 */
[----:B------:R-:W-:Y:S02]  /*3c80*/  HADD2.F32 R52, -RZ, R52.H0_H0 ;  /* 0x20000034ff347230 */ /* 0x000fe40000004100 */
[-C--:B------:R-:W-:Y:S01]  /*3c90*/  FMUL.FTZ R33, R35, R51.reuse ;  /* 0x0000003323217220 */ /* 0x080fe20000410000 */
[----:B------:R-:W-:Y:S02]  /*3ca0*/  HADD2.F32 R47, -RZ, R47.H0_H0 ;  /* 0x2000002fff2f7230 */ /* 0x000fe40000004100 */
[----:B------:R-:W-:Y:S01]  /*3cb0*/  FMUL.FTZ R54, R32, R51 ;  /* 0x0000003320367220 */ /* 0x000fe20000410000 */
[----:B------:R-:W-:Y:S02]  /*3cc0*/  HADD2.F32 R49, -RZ, R53.H0_H0 ;  /* 0x20000035ff317230 */ /* 0x000fe40000004100 */
[-C--:B------:R-:W-:Y:S01]  /*3cd0*/  FMUL.FTZ R56, R48, R52.reuse ;  /* 0x0000003430387220 */ /* 0x080fe20000410000 */
[----:B------:R-:W-:Y:S02]  /*3ce0*/  HADD2.F32 R50, -RZ, R50.H0_H0 ;  /* 0x20000032ff327230 */ /* 0x000fe40000004100 */
[----:B------:R-:W-:Y:S01]  /*3cf0*/  FMUL.FTZ R51, R47, R52 ;  /* 0x000000342f337220 */ /* 0x000fe20000410000 */
[-C--:B------:R-:W-:Y:S01]  /*3d00*/  FFMA.FTZ R32, R32, R49.reuse, -R33 ;  /* 0x0000003120207223 */ /* 0x080fe20000010821 */
[----:B------:R-:W-:Y:S01]  /*3d10*/  FFMA.FTZ R33, R35, R49, R54 ;  /* 0x0000003123217223 */ /* 0x000fe20000010036 */
[-C--:B------:R-:W-:Y:S01]  /*3d20*/  FFMA.FTZ R35, R47, R50.reuse, -R56 ;  /* 0x000000322f237223 */ /* 0x080fe20000010838 */
[----:B------:R-:W-:Y:S01]  /*3d30*/  FFMA.FTZ R52, R48, R50, R51 ;  /* 0x0000003230347223 */ /* 0x000fe20000010033 */
[----:B------:R-:W-:-:S02]  /*3d40*/  HADD2.F32 R50, -RZ, R116.H0_H0 ;  /* 0x20000074ff327230 */ /* 0x000fc40000004100 */
[----:B------:R-:W-:Y:S01]  /*3d50*/  HADD2.F32 R51, -RZ, R116.H1_H1 ;  /* 0x30000074ff337230 */ /* 0x000fe20000004100 */
[----:B------:R-:W-:Y:S01]  /*3d60*/  F2FP.F16.F32.PACK_AB R33, R33, R32 ;  /* 0x000000202121723e */ /* 0x000fe200000000ff */
[----:B------:R-:W-:Y:S01]  /*3d70*/  HADD2.F32 R47, -RZ, R46.H1_H1 ;  /* 0x3000002eff2f7230 */ /* 0x000fe20000004100 */
[----:B------:R-:W-:Y:S01]  /*3d80*/  F2FP.F16.F32.PACK_AB R35, R52, R35 ;  /* 0x000000233423723e */ /* 0x000fe200000000ff */
[----:B------:R-:W-:Y:S02]  /*3d90*/  HADD2.F32 R48, -RZ, R34.H1_H1 ;  /* 0x30000022ff307230 */ /* 0x000fe40000004100 */
[----:B------:R-:W-:Y:S02]  /*3da0*/  HADD2.F32 R46, -RZ, R46.H0_H0 ;  /* 0x2000002eff2e7230 */ /* 0x000fe40000004100 */
[----:B------:R-:W-:Y:S01]  /*3db0*/  FMUL.FTZ R53, R47, R50 ;  /* 0x000000322f357220 */ /* 0x000fe20000410000 */
[----:B------:R-:W-:Y:S02]  /*3dc0*/  HADD2.F32 R34, -RZ, R34.H0_H0 ;  /* 0x20000022ff227230 */ /* 0x000fe40000004100 */
[----:B------:R-:W-:Y:S01]  /*3dd0*/  FMUL.FTZ R55, R48, R51 ;  /* 0x0000003330377220 */ /* 0x000fe20000410000 */
[----:B------:R-:W-:-:S02]  /*3de0*/  HADD2.F32 R49, -RZ, R115.H0_H0 ;  /* 0x20000073ff317230 */ /* 0x000fc40000004100 */
[----:B------:R-:W-:Y:S01]  /*3df0*/  FMUL.FTZ R50, R46, R50 ;  /* 0x000000322e327220 */ /* 0x000fe20000410000 */
[----:B------:R-:W-:Y:S02]  /*3e00*/  HADD2.F32 R115, -RZ, R115.H1_H1 ;  /* 0x30000073ff737230 */ /* 0x000fe40000004100 */
[----:B------:R-:W-:Y:S01]  /*3e10*/  FMUL.FTZ R51, R34, R51 ;  /* 0x0000003322337220 */ /* 0x000fe20000410000 */
[-C--:B------:R-:W-:Y:S01]  /*3e20*/  FFMA.FTZ R53, R46, R49.reuse, -R53 ;  /* 0x000000312e357223 */ /* 0x080fe20000010835 */
[----:B------:R-:W-:Y:S01]  /*3e30*/  FFMA.FTZ R50, R47, R49, R50 ;  /* 0x000000312f327223 */ /* 0x000fe20000010032 */
[-C--:B------:R-:W-:Y:S01]  /*3e40*/  FFMA.FTZ R55, R34, R115.reuse, -R55 ;  /* 0x0000007322377223 */ /* 0x080fe20000010837 */
[----:B------:R-:W-:-:S03]  /*3e50*/  FFMA.FTZ R48, R48, R115, R51 ;  /* 0x0000007330307223 */ /* 0x000fc60000010033 */
[----:B------:R-:W-:Y:S02]  /*3e60*/  F2FP.F16.F32.PACK_AB R32, R50, R53 ;  /* 0x000000353220723e */ /* 0x000fe400000000ff */
[----:B------:R-:W-:-:S07]  /*3e70*/  F2FP.F16.F32.PACK_AB R34, R48, R55 ;  /* 0x000000373022723e */ /* 0x000fce00000000ff */
.L_x_340:
[----:B------:R-:W-:Y:S05]  /*3e80*/  BSYNC B2 ;  /* 0x0000000000027941 */ /* 0x000fea0003800000 */
.L_x_339:
[----:B--2---:R4:W-:Y:S02]  /*3e90*/  STG.E.128 desc[UR60][R36.64+0x60], R32 ;  /* 0x0000602024007986 */ /* 0x0049e4000c101d3c */
.L_x_338:
[----:B------:R-:W-:Y:S05]  /*3ea0*/  BSYNC B1 ;  /* 0x0000000000017941 */ /* 0x000fea0003800000 */
.L_x_337:
[----:B------:R-:W-:Y:S01]  /*3eb0*/  ISETP.NE.AND P4, PT, R14, RZ, PT ;  /* 0x000000ff0e00720c */ /* 0x000fe20003f85270 */
[----:B------:R-:W-:-:S12]  /*3ec0*/  BSSY B1, `(.L_x_341) ;  /* 0x0000032000017945 */ /* 0x000fd80003800000 */
[----:B------:R-:W-:Y:S05]  /*3ed0*/  @!P4 BRA `(.L_x_342) ;  /* 0x0000000000c0c947 */ /* 0x000fea0003800000 */
[----:B-1234-:R1:W2:Y:S01]  /*3ee0*/  LDS.128 R32, [R81+0x1b000] ;  /* 0x01b0000051207984 */ /* 0x01e2a20000000c00 */
[----:B------:R-:W-:Y:S01]  /*3ef0*/  VIADD R46, R16, 0x20 ;  /* 0x00000020102e7836 */ /* 0x000fe20000000000 */
[----:B------:R-:W-:Y:S04]  /*3f00*/  BSSY B2, `(.L_x_343) ;  /* 0x000002c000027945 */ /* 0x000fe80003800000 */
[----:B------:R-:W-:-:S13]  /*3f10*/  ISETP.GE.AND P4, PT, R46, R105, PT ;  /* 0x000000692e00720c */ /* 0x000fda0003f86270 */
[----:B-1----:R-:W-:Y:S05]  /*3f20*/  @P4 BRA `(.L_x_344) ;  /* 0x0000000000a44947 */ /* 0x002fea0003800000 */
[--C-:B------:R-:W-:Y:S01]  /*3f30*/  SHF.R.U64 R47, R42, 0x10, R43.reuse ;  /* 0x000000102a2f7819 */ /* 0x100fe2000000122b */
[----:B--2---:R-:W-:Y:S01]  /*3f40*/  IMAD.MOV.U32 R42, RZ, RZ, R34 ;  /* 0x000000ffff2a7224 */ /* 0x004fe200078e0022 */
[----:B------:R-:W-:Y:S01]  /*3f50*/  SHF.R.U32.HI R46, RZ, 0x10, R43 ;  /* 0x00000010ff2e7819 */ /* 0x000fe2000001162b */
[--C-:B------:R-:W-:Y:S01]  /*3f60*/  HADD2.F32 R34, -RZ, R33.reuse.H1_H1 ;  /* 0x30000021ff227230 */ /* 0x100fe20000004100 */
[--C-:B------:R-:W-:Y:S01]  /*3f70*/  SHF.R.U64 R43, R44, 0x10, R45.reuse ;  /* 0x000000102c2b7819 */ /* 0x100fe2000000122d */
[----:B------:R-:W-:Y:S01]  /*3f80*/  HADD2.F32 R33, -RZ, R33.H0_H0 ;  /* 0x20000021ff217230 */ /* 0x000fe20000004100 */
[----:B------:R-:W-:Y:S01]  /*3f90*/  SHF.R.U32.HI R48, RZ, 0x10, R45 ;  /* 0x00000010ff307819 */ /* 0x000fe2000001162d */
[----:B------:R-:W-:Y:S02]  /*3fa0*/  HADD2.F32 R44, -RZ, R47.H0_H0 ;  /* 0x2000002fff2c7230 */ /* 0x000fe40000004100 */
[----:B------:R-:W-:Y:S02]  /*3fb0*/  HADD2.F32 R45, -RZ, R43.H0_H0 ;  /* 0x2000002bff2d7230 */ /* 0x000fe40000004100 */
[----:B------:R-:W-:-:S02]  /*3fc0*/  HADD2.F32 R48, -RZ, R48.H0_H0 ;  /* 0x20000030ff307230 */ /* 0x000fc40000004100 */
[--C-:B------:R-:W-:Y:S02]  /*3fd0*/  HADD2.F32 R43, -RZ, R35.reuse.H1_H1 ;  /* 0x30000023ff2b7230 */ /* 0x100fe40000004100 */
[CC--:B------:R-:W-:Y:S01]  /*3fe0*/  FMUL.FTZ R50, R34.reuse, R45.reuse ;  /* 0x0000002d22327220 */ /* 0x0c0fe20000410000 */
[C---:B------:R-:W-:Y:S01]  /*3ff0*/  FMUL.FTZ R45, R33.reuse, R45 ;  /* 0x0000002d212d7220 */ /* 0x040fe20000410000 */
[----:B------:R-:W-:Y:S02]  /*4000*/  HADD2.F32 R35, -RZ, R35.H0_H0 ;  /* 0x20000023ff237230 */ /* 0x000fe40000004100 */
[-C--:B------:R-:W-:Y:S01]  /*4010*/  FFMA.FTZ R50, R33, R44.reuse, -R50 ;  /* 0x0000002c21327223 */ /* 0x080fe20000010832 */
[----:B------:R-:W-:Y:S01]  /*4020*/  FFMA.FTZ R47, R34, R44, R45 ;  /* 0x0000002c222f7223 */ /* 0x000fe2000001002d */
[----:B------:R-:W-:Y:S02]  /*4030*/  HADD2.F32 R46, -RZ, R46.H0_H0 ;  /* 0x2000002eff2e7230 */ /* 0x000fe40000004100 */
[----:B------:R-:W-:Y:S01]  /*4040*/  FMUL.FTZ R52, R43, R48 ;  /* 0x000000302b347220 */ /* 0x000fe20000410000 */
[----:B------:R-:W-:-:S02]  /*4050*/  HADD2.F32 R44, -RZ, R113.H0_H0 ;  /* 0x20000071ff2c7230 */ /* 0x000fc40000004100 */
[C---:B------:R-:W-:Y:S01]  /*4060*/  FMUL.FTZ R48, R35.reuse, R48 ;  /* 0x0000003023307220 */ /* 0x040fe20000410000 */
[----:B------:R-:W-:Y:S02]  /*4070*/  HADD2.F32 R113, -RZ, R113.H1_H1 ;  /* 0x30000071ff717230 */ /* 0x000fe40000004100 */
[-C--:B------:R-:W-:Y:S01]  /*4080*/  FFMA.FTZ R52, R35, R46.reuse, -R52 ;  /* 0x0000002e23347223 */ /* 0x080fe20000010834 */
[----:B------:R-:W-:Y:S02]  /*4090*/  HADD2.F32 R33, -RZ, R32.H1_H1 ;  /* 0x30000020ff217230 */ /* 0x000fe40000004100 */
[----:B------:R-:W-:Y:S01]  /*40a0*/  FFMA.FTZ R51, R43, R46, R48 ;  /* 0x0000002e2b337223 */ /* 0x000fe20000010030 */
[----:B------:R-:W-:Y:S02]  /*40b0*/  HADD2.F32 R34, -RZ, R42.H1_H1 ;  /* 0x3000002aff227230 */ /* 0x000fe40000004100 */
[----:B------:R-:W-:Y:S02]  /*40c0*/  HADD2.F32 R32, -RZ, R32.H0_H0 ;  /* 0x20000020ff207230 */ /* 0x000fe40000004100 */
[----:B------:R-:W-:Y:S01]  /*40d0*/  FMUL.FTZ R45, R33, R44 ;  /* 0x0000002c212d7220 */ /* 0x000fe20000410000 */
[----:B------:R-:W-:-:S02]  /*40e0*/  HADD2.F32 R42, -RZ, R42.H0_H0 ;  /* 0x2000002aff2a7230 */ /* 0x000fc40000004100 */
[-C--:B------:R-:W-:Y:S01]  /*40f0*/  FMUL.FTZ R49, R34, R113.reuse ;  /* 0x0000007122317220 */ /* 0x080fe20000410000 */
[--C-:B------:R-:W-:Y:S02]  /*4100*/  HADD2.F32 R35, -RZ, R96.reuse.H0_H0 ;  /* 0x20000060ff237230 */ /* 0x100fe40000004100 */
[----:B------:R-:W-:Y:S01]  /*4110*/  FMUL.FTZ R44, R32, R44 ;  /* 0x0000002c202c7220 */ /* 0x000fe20000410000 */
[----:B------:R-:W-:Y:S02]  /*4120*/  HADD2.F32 R43, -RZ, R96.H1_H1 ;  /* 0x30000060ff2b7230 */ /* 0x000fe40000004100 */
[----:B------:R-:W-:Y:S01]  /*4130*/  FMUL.FTZ R113, R42, R113 ;  /* 0x000000712a717220 */ /* 0x000fe20000410000 */
[-C--:B------:R-:W-:Y:S01]  /*4140*/  FFMA.FTZ R45, R32, R35.reuse, -R45 ;  /* 0x00000023202d7223 */ /* 0x080fe2000001082d */
[----:B------:R-:W-:Y:S01]  /*4150*/  FFMA.FTZ R44, R33, R35, R44 ;  /* 0x00000023212c7223 */ /* 0x000fe2000001002c */
[-C--:B------:R-:W-:Y:S01]  /*4160*/  FFMA.FTZ R49, R42, R43.reuse, -R49 ;  /* 0x0000002b2a317223 */ /* 0x080fe20000010831 */
[----:B------:R-:W-:Y:S01]  /*4170*/  FFMA.FTZ R34, R34, R43, R113 ;  /* 0x0000002b22227223 */ /* 0x000fe20000010071 */
[----:B------:R-:W-:-:S02]  /*4180*/  F2FP.F16.F32.PACK_AB R33, R47, R50 ;  /* 0x000000322f21723e */ /* 0x000fc400000000ff */
[----:B------:R-:W-:Y:S02]  /*4190*/  F2FP.F16.F32.PACK_AB R35, R51, R52 ;  /* 0x000000343323723e */ /* 0x000fe400000000ff */
[----:B------:R-:W-:Y:S02]  /*41a0*/  F2FP.F16.F32.PACK_AB R32, R44, R45 ;  /* 0x0000002d2c20723e */ /* 0x000fe400000000ff */
[----:B------:R-:W-:-:S07]  /*41b0*/  F2FP.F16.F32.PACK_AB R34, R34, R49 ;  /* 0x000000312222723e */ /* 0x000fce00000000ff */
.L_x_344:
[----:B------:R-:W-:Y:S05]  /*41c0*/  BSYNC B2 ;  /* 0x0000000000027941 */ /* 0x000fea0003800000 */
.L_x_343:
[----:B--2---:R1:W-:Y:S02]  /*41d0*/  STG.E.128 desc[UR60][R36.64+0x80], R32 ;  /* 0x0000802024007986 */ /* 0x0043e4000c101d3c */
.L_x_342:
[----:B------:R-:W-:Y:S05]  /*41e0*/  BSYNC B1 ;  /* 0x0000000000017941 */ /* 0x000fea0003800000 */
.L_x_341:
[----:B------:R-:W-:-:S13]  /*41f0*/  ISETP.NE.AND P4, PT, R15, RZ, PT ;  /* 0x000000ff0f00720c */ /* 0x000fda0003f85270 */
        /* <DEDUP_REMOVED lines=17> */
[-C--:B------:R-:W-:Y:S01]  /*4310*/  FMUL.FTZ R46, R34, R41.reuse ;  /* 0x00000029222e7220 */ /* 0x080fe20000410000 */
[----:B------:R-:W-:Y:S02]  /*4320*/  HADD2.F32 R35, -RZ, R35.H0_H0 ;  /* 0x20000023ff237230 */ /* 0x000fe40000004100 */
[----:B------:R-:W-:Y:S01]  /*4330*/  FMUL.FTZ R41, R33, R41 ;  /* 0x0000002921297220 */ /* 0x000fe20000410000 */
[----:B------:R-:W-:Y:S02]  /*4340*/  HADD2.F32 R42, -RZ, R42.H0_H0 ;  /* 0x2000002aff2a7230 */ /* 0x000fe40000004100 */
[----:B------:R-:W-:Y:S01]  /*4350*/  FMUL.FTZ R48, R39, R44 ;  /* 0x0000002c27307220 */ /* 0x000fe20000410000 */
[----:B------:R-:W-:Y:S01]  /*4360*/  FFMA.FTZ R46, R33, R40, -R46 ;  /* 0x00000028212e7223 */ /* 0x000fe2000001082e */
[----:B------:R-:W-:Y:S01]  /*4370*/  FMUL.FTZ R44, R35, R44 ;  /* 0x0000002c232c7220 */ /* 0x000fe20000410000 */
[----:B------:R-:W-:-:S02]  /*4380*/  HADD2.F32 R33, -RZ, R32.H1_H1 ;  /* 0x30000020ff217230 */ /* 0x000fc40000004100 */
[----:B------:R-:W-:Y:S01]  /*4390*/  FFMA.FTZ R45, R34, R40, R41 ;  /* 0x00000028222d7223 */ /* 0x000fe20000010029 */
[----:B------:R-:W-:Y:S02]  /*43a0*/  HADD2.F32 R32, -RZ, R32.H0_H0 ;  /* 0x20000020ff207230 */ /* 0x000fe40000004100 */
[-C--:B------:R-:W-:Y:S01]  /*43b0*/  FFMA.FTZ R47, R39, R42.reuse, R44 ;  /* 0x0000002a272f7223 */ /* 0x080fe2000001002c */
[--C-:B------:R-:W-:Y:S02]  /*43c0*/  HADD2.F32 R39, -RZ, R58.reuse.H0_H0 ;  /* 0x2000003aff277230 */ /* 0x100fe40000004100 */
[----:B------:R-:W-:Y:S01]  /*43d0*/  FFMA.FTZ R48, R35, R42, -R48 ;  /* 0x0000002a23307223 */ /* 0x000fe20000010830 */
[----:B------:R-:W-:Y:S02]  /*43e0*/  HADD2.F32 R41, -RZ, R58.H1_H1 ;  /* 0x3000003aff297230 */ /* 0x000fe40000004100 */
[--C-:B------:R-:W-:Y:S02]  /*43f0*/  HADD2.F32 R34, -RZ, R38.reuse.H1_H1 ;  /* 0x30000026ff227230 */ /* 0x100fe40000004100 */
[----:B------:R-:W-:Y:S01]  /*4400*/  FMUL.FTZ R43, R33, R39 ;  /* 0x00000027212b7220 */ /* 0x000fe20000410000 */
[----:B------:R-:W-:-:S02]  /*4410*/  HADD2.F32 R38, -RZ, R38.H0_H0 ;  /* 0x20000026ff267230 */ /* 0x000fc40000004100 */
[----:B------:R-:W-:Y:S01]  /*4420*/  FMUL.FTZ R40, R32, R39 ;  /* 0x0000002720287220 */ /* 0x000fe20000410000 */
[--C-:B------:R-:W-:Y:S02]  /*4430*/  HADD2.F32 R35, -RZ, R57.reuse.H1_H1 ;  /* 0x30000039ff237230 */ /* 0x100fe40000004100 */
[-C--:B------:R-:W-:Y:S01]  /*4440*/  FMUL.FTZ R39, R34, R41.reuse ;  /* 0x0000002922277220 */ /* 0x080fe20000410000 */
[----:B------:R-:W-:Y:S02]  /*4450*/  HADD2.F32 R57, -RZ, R57.H0_H0 ;  /* 0x20000039ff397230 */ /* 0x000fe40000004100 */
        /* <DEDUP_REMOVED lines=9> */
.L_x_346:
[----:B------:R-:W-:Y:S05]  /*44f0*/  BSYNC B1 ;  /* 0x0000000000017941 */ /* 0x000fea0003800000 */
.L_x_345:
[----:B--2---:R1:W-:Y:S01]  /*4500*/  STG.E.128 desc[UR60][R36.64+0xa0], R32 ;  /* 0x0000a02024007986 */ /* 0x0043e2000c101d3c */
[----:B------:R-:W-:Y:S05]  /*4510*/  BRA `(.L_x_324) ;  /* 0x0000002000847947 */ /* 0x000fea0003800000 */
.L_x_318:
        /* <DEDUP_REMOVED lines=15> */
[----:B------:R-:W2:Y:S04]  /*4610*/  LDL R63, [R1+0x2c] ;  /* 0x00002c00013f7983 */ /* 0x000ea80000100800 */
[----:B------:R-:W3:Y:S01]  /*4620*/  LDL R62, [R1+0x34] ;  /* 0x00003400013e7983 */ /* 0x000ee20000100800 */
[----:B------:R-:W-:Y:S01]  /*4630*/  IADD3 R58, P3, R70, R58, RZ ;  /* 0x0000003a463a7210 */ /* 0x000fe20007f7e0ff */
[----:B------:R-:W-:Y:S01]  /*4640*/  ULDC.64 UR4, c[0x0][0x3c8] ;  /* 0x0000f20000047ab9 */ /* 0x000fe20000000a00 */
[----:B------:R-:W-:Y:S02]  /*4650*/  CS2R R42, SRZ ;  /* 0x00000000002a7805 */ /* 0x000fe4000001ff00 */
[----:B------:R-:W-:Y:S02]  /*4660*/  CS2R R40, SRZ ;  /* 0x0000000000287805 */ /* 0x000fe4000001ff00 */
[----:B------:R-:W-:-:S02]  /*4670*/  IADD3.X R33, R20, R84, RZ, P3, !PT ;  /* 0x0000005414217210 */ /* 0x000fc40001ffe4ff */
[----:B------:R-:W-:Y:S02]  /*4680*/  CS2R R54, SRZ ;  /* 0x0000000000367805 */ /* 0x000fe4000001ff00 */
[----:B------:R-:W-:Y:S02]  /*4690*/  IADD3 R20, P3, R64, R56, RZ ;  /* 0x0000003840147210 */ /* 0x000fe40007f7e0ff */
[----:B------:R-:W-:-:S03]  /*46a0*/  CS2R R52, SRZ ;  /* 0x0000000000347805 */ /* 0x000fc6000001ff00 */
[----:B------:R-:W-:Y:S01]  /*46b0*/  IMAD.X R89, R89, 0x1, R85, P3 ;  /* 0x0000000159597824 */ /* 0x000fe200018e0655 */
[----:B------:R-:W-:-:S04]  /*46c0*/  LEA R56, P3, R58, UR4, 0x1 ;  /* 0x000000043a387c11 */ /* 0x000fc8000f8608ff */
[----:B------:R-:W-:Y:S01]  /*46d0*/  LEA.HI.X R57, R58, UR5, R33, 0x1, P3 ;  /* 0x000000053a397c11 */ /* 0x000fe200098f0c21 */
[----:B------:R-:W-:Y:S02]  /*46e0*/  ULDC.64 UR4, c[0x0][0x3e0] ;  /* 0x0000f80000047ab9 */ /* 0x000fe40000000a00 */
[----:B------:R-:W-:-:S04]  /*46f0*/  LEA R58, P3, R20, UR4, 0x1 ;  /* 0x00000004143a7c11 */ /* 0x000fc8000f8608ff */
[----:B------:R-:W-:Y:S02]  /*4700*/  LEA.HI.X R59, R20, UR5, R89, 0x1, P3 ;  /* 0x00000005143b7c11 */ /* 0x000fe400098f0c59 */
[----:B------:R-:W-:Y:S02]  /*4710*/  ISETP.GE.AND P3, PT, R144, R105, PT ;  /* 0x000000699000720c */ /* 0x000fe40003f66270 */
[----:B------:R-:W-:Y:S02]  /*4720*/  CS2R R38, SRZ ;  /* 0x0000000000267805 */ /* 0x000fe4000001ff00 */
[----:B------:R-:W-:Y:S02]  /*4730*/  CS2R R36, SRZ ;  /* 0x0000000000247805 */ /* 0x000fe4000001ff00 */
[----:B------:R-:W-:Y:S02]  /*4740*/  CS2R R50, SRZ ;  /* 0x0000000000327805 */ /* 0x000fe4000001ff00 */
[----:B------:R-:W-:-:S05]  /*4750*/  CS2R R48, SRZ ;  /* 0x0000000000307805 */ /* 0x000fca000001ff00 */
[----:B------:R0:W5:Y:S04]  /*4760*/  @!P3 LDG.E.128 R40, desc[UR60][R56.64] ;  /* 0x0000003c3828b981 */ /* 0x000168000c1e1d00 */
[----:B------:R0:W5:Y:S01]  /*4770*/  @!P3 LDG.E.128 R52, desc[UR60][R58.64] ;  /* 0x0000003c3a34b981 */ /* 0x000162000c1e1d00 */
[----:B------:R-:W-:Y:S02]  /*4780*/  CS2R R34, SRZ ;  /* 0x0000000000227805 */ /* 0x000fe4000001ff00 */
[----:B------:R-:W-:Y:S02]  /*4790*/  CS2R R32, SRZ ;  /* 0x0000000000207805 */ /* 0x000fe4000001ff00 */
[----:B------:R-:W-:Y:S02]  /*47a0*/  CS2R R46, SRZ ;  /* 0x00000000002e7805 */ /* 0x000fe4000001ff00 */
[----:B------:R-:W-:-:S02]  /*47b0*/  CS2R R44, SRZ ;  /* 0x00000000002c7805 */ /* 0x000fc4000001ff00 */
[----:B--2---:R-:W-:-:S13]  /*47c0*/  ISETP.GE.AND P3, PT, R63, R105, PT ;  /* 0x000000693f00720c */ /* 0x004fda0003f66270 */
[----:B------:R0:W5:Y:S04]  /*47d0*/  @!P3 LDG.E.128 R36, desc[UR60][R56.64+0x20] ;  /* 0x0000203c3824b981 */ /* 0x000168000c1e1d00 */
[----:B------:R0:W5:Y:S01]  /*47e0*/  @!P3 LDG.E.128 R48, desc[UR60][R58.64+0x20] ;  /* 0x0000203c3a30b981 */ /* 0x000162000c1e1d00 */
[----:B---3--:R-:W-:-:S13]  /*47f0*/  ISETP.GE.AND P3, PT, R62, R105, PT ;  /* 0x000000693e00720c */ /* 0x008fda0003f66270 */
[----:B------:R0:W5:Y:S04]  /*4800*/  @!P3 LDG.E.128 R32, desc[UR60][R56.64+0x40] ;  /* 0x0000403c3820b981 */ /* 0x000168000c1e1d00 */
[----:B------:R0:W5:Y:S02]  /*4810*/  @!P3 LDG.E.128 R44, desc[UR60][R58.64+0x40] ;  /* 0x0000403c3a2cb981 */ /* 0x000164000c1e1d00 */
.L_x_348:
[----:B------:R-:W-:Y:S05]  /*4820*/  BSYNC B1 ;  /* 0x0000000000017941 */ /* 0x000fea0003800000 */
.L_x_347:
[----:B------:R-:W2:Y:S01]  /*4830*/  LDL R20, [R1+0x48] ;  /* 0x0000480001147983 */ /* 0x000ea20000100800 */
[----:B0----5:R-:W-:Y:S02]  /*4840*/  IMAD.MOV.U32 R56, RZ, RZ, R35 ;  /* 0x000000ffff387224 */ /* 0x021fe400078e0023 */
[----:B------:R-:W-:Y:S02]  /*4850*/  IMAD.MOV.U32 R57, RZ, RZ, R32 ;  /* 0x000000ffff397224 */ /* 0x000fe400078e0020 */
[----:B------:R-:W-:-:S05]  /*4860*/  IMAD.MOV.U32 R58, RZ, RZ, R33 ;  /* 0x000000ffff3a7224 */ /* 0x000fca00078e0021 */
[----:B------:R-:W-:Y:S01]  /*4870*/  PRMT R122, R57, 0x5410, R58 ;  /* 0x00005410397a7816 */ /* 0x000fe2000000003a */
[----:B------:R-:W-:Y:S01]  /*4880*/  IMAD.MOV.U32 R58, RZ, RZ, R37 ;  /* 0x000000ffff3a7224 */ /* 0x000fe200078e0025 */
[----:B------:R-:W-:-:S04]  /*4890*/  MOV R57, R36 ;  /* 0x0000002400397202 */ /* 0x000fc80000000f00 */
[----:B------:R-:W-:Y:S01]  /*48a0*/  PRMT R128, R58, 0x7610, R128 ;  /* 0x000076103a807816 */ /* 0x000fe20000000080 */
[----:B------:R-:W-:Y:S01]  /*48b0*/  IMAD.MOV.U32 R58, RZ, RZ, R41 ;  /* 0x000000ffff3a7224 */ /* 0x000fe200078e0029 */
[----:B------:R-:W-:Y:S01]  /*48c0*/  PRMT R126, R57, 0x7610, R126 ;  /* 0x00007610397e7816 */ /* 0x000fe2000000007e */
[----:B------:R-:W-:-:S03]  /*48d0*/  IMAD.MOV.U32 R57, RZ, RZ, R40 ;  /* 0x000000ffff397224 */ /* 0x000fc600078e0028 */
[----:B------:R-:W-:Y:S01]  /*48e0*/  PRMT R119, R58, 0x7610, R119 ;  /* 0x000076103a777816 */ /* 0x000fe20000000077 */
[----:B------:R-:W-:Y:S01]  /*48f0*/  IMAD.MOV.U32 R58, RZ, RZ, R45 ;  /* 0x000000ffff3a7224 */ /* 0x000fe200078e002d */
[----:B------:R-:W-:Y:S02]  /*4900*/  PRMT R130, R57, 0x7610, R130 ;  /* 0x0000761039827816 */ /* 0x000fe40000000082 */
[----:B------:R-:W-:-:S04]  /*4910*/  MOV R57, R44 ;  /* 0x0000002c00397202 */ /* 0x000fc80000000f00 */
[----:B------:R-:W-:Y:S01]  /*4920*/  PRMT R124, R57, 0x5410, R58 ;  /* 0x00005410397c7816 */ /* 0x000fe2000000003a */
[----:B------:R-:W-:Y:S02]  /*4930*/  IMAD.MOV.U32 R58, RZ, RZ, R50 ;  /* 0x000000ffff3a7224 */ /* 0x000fe400078e0032 */
[----:B------:R-:W-:Y:S01]  /*4940*/  IMAD.MOV.U32 R57, RZ, RZ, R51 ;  /* 0x000000ffff397224 */ /* 0x000fe200078e0033 */
[----:B--2---:R-:W-:Y:S01]  /*4950*/  R2UR UR4, R20 ;  /* 0x00000000140472ca */ /* 0x004fe200000e0000 */
[----:B------:R-:W-:-:S05]  /*4960*/  IMAD.MOV.U32 R20, RZ, RZ, R34 ;  /* 0x000000ffff147224 */ /* 0x000fca00078e0022 */
[----:B------:R-:W-:Y:S01]  /*4970*/  PRMT R121, R20, 0x5410, R56 ;  /* 0x0000541014797816 */ /* 0x000fe20000000038 */
[----:B------:R-:W-:Y:S02]  /*4980*/  IMAD.MOV.U32 R20, RZ, RZ, R38 ;  /* 0x000000ffff147224 */ /* 0x000fe400078e0026 */
[----:B------:R-:W-:-:S03]  /*4990*/  IMAD.MOV.U32 R56, RZ, RZ, R39 ;  /* 0x000000ffff387224 */ /* 0x000fc600078e0027 */
[----:B------:R-:W-:Y:S01]  /*49a0*/  PRMT R125, R20, 0x7610, R125 ;  /* 0x00007610147d7816 */ /* 0x000fe2000000007d */
[----:B------:R-:W-:Y:S01]  /*49b0*/  IMAD.MOV.U32 R20, RZ, RZ, R42 ;  /* 0x000000ffff147224 */ /* 0x000fe200078e002a */
[----:B------:R-:W-:Y:S01]  /*49c0*/  PRMT R127, R56, 0x7610, R127 ;  /* 0x00007610387f7816 */ /* 0x000fe2000000007f */
[----:B------:R-:W-:Y:S01]  /*49d0*/  IMAD.MOV.U32 R56, RZ, RZ, R43 ;  /* 0x000000ffff387224 */ /* 0x000fe200078e002b */
[----:B------:R-:W-:Y:S01]  /*49e0*/  UISETP.NE.AND UP0, UPT, UR4, 0x3, UPT ;  /* 0x000000030400788c */ /* 0x000fe2000bf05270 */
[----:B------:R-:W-:Y:S01]  /*49f0*/  PRMT R125, R125, 0x5410, R58 ;  /* 0x000054107d7d7816 */ /* 0x000fe2000000003a */
[----:B------:R-:W-:Y:S01]  /*4a00*/  IMAD.MOV.U32 R58, RZ, RZ, R53 ;  /* 0x000000ffff3a7224 */ /* 0x000fe200078e0035 */
[----:B------:R-:W-:Y:S02]  /*4a10*/  PRMT R127, R127, 0x5410, R57 ;  /* 0x000054107f7f7816 */ /* 0x000fe40000000039 */
[----:B------:R-:W-:Y:S01]  /*4a20*/  PRMT R129, R20, 0x5410, R56 ;  /* 0x0000541014817816 */ /* 0x000fe20000000038 */
[----:B------:R-:W-:Y:S01]  /*4a30*/  IMAD.MOV.U32 R20, RZ, RZ, R46 ;  /* 0x000000ffff147224 */ /* 0x000fe200078e002e */
[----:B------:R-:W-:Y:S01]  /*4a40*/  PLOP3.LUT P3, PT, PT, PT, UP0, 0x80, 0x0 ;  /* 0x000000000000781c */ /* 0x000fe20003f6f008 */
[----:B------:R-:W-:Y:S01]  /*4a50*/  IMAD.MOV.U32 R56, RZ, RZ, R47 ;  /* 0x000000ffff387224 */ /* 0x000fe200078e002f */
[----:B------:R-:W-:-:S02]  /*4a60*/  MOV R57, R52 ;  /* 0x0000003400397202 */ /* 0x000fc40000000f00 */
[----:B------:R-:W-:Y:S02]  /*4a70*/  PRMT R116, R58, 0x7610, R116 ;  /* 0x000076103a747816 */ /* 0x000fe40000000074 */
[----:B------:R-:W-:Y:S01]  /*4a80*/  PRMT R123, R20, 0x5410, R56 ;  /* 0x00005410147b7816 */ /* 0x000fe20000000038 */
[----:B------:R-:W-:Y:S02]  /*4a90*/  IMAD.MOV.U32 R56, RZ, RZ, R48 ;  /* 0x000000ffff387224 */ /* 0x000fe400078e0030 */
[----:B------:R-:W-:-:S03]  /*4aa0*/  IMAD.MOV.U32 R20, RZ, RZ, R49 ;  /* 0x000000ffff147224 */ /* 0x000fc600078e0031 */
[----:B------:R-:W-:Y:S01]  /*4ab0*/  PRMT R126, R126, 0x5410, R56 ;  /* 0x000054107e7e7816 */ /* 0x000fe20000000038 */
[----:B------:R-:W-:Y:S01]  /*4ac0*/  IMAD.MOV.U32 R56, RZ, RZ, R55 ;  /* 0x000000ffff387224 */ /* 0x000fe200078e0037 */
[----:B------:R-:W-:Y:S01]  /*4ad0*/  PRMT R128, R128, 0x5410, R20 ;  /* 0x0000541080807816 */ /* 0x000fe20000000014 */
[----:B------:R-:W-:-:S03]  /*4ae0*/  IMAD.MOV.U32 R20, RZ, RZ, R54 ;  /* 0x000000ffff147224 */ /* 0x000fc600078e0036 */
[----:B------:R-:W-:Y:S02]  /*4af0*/  PRMT R131, R56, 0x5410, R57 ;  /* 0x0000541038837816 */ /* 0x000fe40000000039 */
[----:B------:R-:W-:Y:S01]  /*4b00*/  PRMT R130, R130, 0x5410, R20 ;  /* 0x0000541082827816 */ /* 0x000fe20000000014 */
[----:B------:R-:W-:Y:S06]  /*4b10*/  @!P3 BRA `(.L_x_349) ;  /* 0x000000000004b947 */ /* 0x000fec0003800000 */
[----:B------:R-:W-:Y:S01]  /*4b20*/  BPT.TRAP 0x1 ;  /* 0x000000040000795c */ /* 0x000fe20000300000 */
.L_x_349:
[----:B------:R-:W-:Y:S01]  /*4b30*/  IMAD R20, R19, 0x8, R18 ;  /* 0x0000000813147824 */ /* 0x000fe200078e0212 */
[----:B------:R-:W-:Y:S01]  /*4b40*/  SHF.L.U32 R89, R147, 0x1f, RZ ;  /* 0x0000001f93597819 */ /* 0x000fe200000006ff */
[----:B------:R-:W-:Y:S03]  /*4b50*/  BSSY B1, `(.L_x_350) ;  /* 0x0000003000017945 */ /* 0x000fe60003800000 */
[----:B------:R-:W0:Y:S02]  /*4b60*/  SYNCS.PHASECHK.TRANS64.TRYWAIT P5, [R20+URZ+0x31c90], R89 ;  /* 0x031c9059140075a7 */ /* 0x000e2400080a017f */
[----:B0-----:R-:W-:Y:S05]  /*4b70*/  @!P5 BRA `(.L_x_351) ;  /* 0x00000174006cd947 */ /* 0x001fea0003800000 */
.L_x_550:
[----:B------:R-:W-:Y:S05]  /*4b80*/  BSYNC B1 ;  /* 0x0000000000017941 */ /* 0x000fea0003800000 */
.L_x_350:
[----:B------:R-:W-:Y:S05]  /*4b90*/  @P4 BRA `(.L_x_324) ;  /* 0x0000001800e44947 */ /* 0x000fea0003800000 */
[----:B------:R-:W1:Y:S01]  /*4ba0*/  LDC R111, c[0x0][0x2e4] ;  /* 0x0000b900ff6f7b82 */ /* 0x000e620000000800 */
[----:B------:R-:W-:Y:S01]  /*4bb0*/  ISETP.NE.AND P4, PT, R10, RZ, PT ;  /* 0x000000ff0a00720c */ /* 0x000fe20003f85270 */
[----:B------:R-:W-:Y:S01]  /*4bc0*/  ULDC.64 UR4, c[0x0][0x2f0] ;  /* 0x0000bc0000047ab9 */ /* 0x000fe20000000a00 */
[----:B------:R-:W-:Y:S01]  /*4bd0*/  SHF.R.S32.HI R56, RZ, 0x1f, R23 ;  /* 0x0000001fff387819 */ /* 0x000fe20000011417 */
[----:B------:R-:W-:Y:S01]  /*4be0*/  IMAD.MOV.U32 R97, RZ, RZ, R96 ;  /* 0x000000ffff617224 */ /* 0x000fe200078e0060 */
[----:B------:R-:W-:Y:S01]  /*4bf0*/  BSSY B1, `(.L_x_352) ;  /* 0x0000088000017945 */ /* 0x000fe20003800000 */
[----:B------:R-:W-:Y:S02]  /*4c00*/  IMAD.MOV.U32 R96, RZ, RZ, R60 ;  /* 0x000000ffff607224 */ /* 0x000fe400078e003c */
[----:B------:R-:W-:Y:S02]  /*4c10*/  IMAD R56, R56, UR4, RZ ;  /* 0x0000000438387c24 */ /* 0x000fe4000f8e02ff */
[----:B------:R-:W-:-:S04]  /*4c20*/  IMAD.WIDE.U32 R96, R23, UR4, R96 ;  /* 0x0000000417607c25 */ /* 0x000fc8000f8e0060 */
[----:B------:R-:W-:-:S04]  /*4c30*/  IMAD R113, R23, UR5, R56 ;  /* 0x0000000517717c24 */ /* 0x000fc8000f8e0238 */
[----:B------:R-:W-:Y:S02]  /*4c40*/  IMAD.IADD R113, R113, 0x1, R97 ;  /* 0x0000000171717824 */ /* 0x000fe400078e0261 */
[----:B-1----:R-:W-:Y:S01]  /*4c50*/  IMAD.IADD R114, R111, 0x1, -R106 ;  /* 0x000000016f727824 */ /* 0x002fe200078e0a6a */
[----:B------:R-:W-:Y:S06]  /*4c60*/  @!P4 BRA `(.L_x_353) ;  /* 0x000000080000c947 */ /* 0x000fec0003800000 */
[----:B------:R-:W2:Y:S04]  /*4c70*/  LDL R62, [R1+0x38] ;  /* 0x00003800013e7983 */ /* 0x000ea80000100800 */
[----:B------:R-:W3:Y:S04]  /*4c80*/  LDL R59, [R1+0x40] ;  /* 0x00004000013b7983 */ /* 0x000ee80000100800 */
[----:B------:R-:W4:Y:S01]  /*4c90*/  LDL R58, [R1+0x3c] ;  /* 0x00003c00013a7983 */ /* 0x000f220000100800 */
[----:B------:R-:W-:Y:S01]  /*4ca0*/  SEL R56, R106, R114, !P0 ;  /* 0x000000726a387207 */ /* 0x000fe20004000000 */
[----:B------:R-:W-:Y:S01]  /*4cb0*/  BSSY B2, `(.L_x_354) ;  /* 0x000006f000027945 */ /* 0x000fe20003800000 */
[----:B------:R-:W-:-:S02]  /*4cc0*/  ISETP.GE.AND P4, PT, R144, R105, PT ;  /* 0x000000699000720c */ /* 0x000fc40003f86270 */
[----:B------:R-:W-:-:S04]  /*4cd0*/  SHF.R.S32.HI R57, RZ, 0x1f, R56 ;  /* 0x0000001fff397819 */ /* 0x000fc80000011438 */
[----:B------:R-:W-:-:S04]  /*4ce0*/  LEA.HI R57, R57, R56, RZ, 0x4 ;  /* 0x0000003839397211 */ /* 0x000fc800078f20ff */
[----:B------:R-:W-:-:S04]  /*4cf0*/  SHF.R.S32.HI R56, RZ, 0x4, R57 ;  /* 0x00000004ff387819 */ /* 0x000fc80000011439 */
[----:B------:R-:W-:-:S04]  /*4d00*/  LEA.HI.SX32 R115, R5, R56, 0x1d ;  /* 0x0000003805737211 */ /* 0x000fc800078feaff */
[----:B------:R-:W-:-:S04]  /*4d10*/  SHF.R.S32.HI R56, RZ, 0x1f, R115 ;  /* 0x0000001fff387819 */ /* 0x000fc80000011473 */
[----:B------:R-:W-:Y:S01]  /*4d20*/  LEA.HI R57, R56, R115, RZ, 0x2 ;  /* 0x0000007338397211 */ /* 0x000fe200078f10ff */
[----:B------:R-:W-:-:S03]  /*4d30*/  IMAD.SHL.U32 R115, R115, 0x8, RZ ;  /* 0x0000000873737824 */ /* 0x000fc600078e00ff */
[----:B------:R-:W-:Y:S02]  /*4d40*/  SHF.R.S32.HI R57, RZ, 0x2, R57 ;  /* 0x00000002ff397819 */ /* 0x000fe40000011439 */
[----:B--2---:R-:W-:-:S03]  /*4d50*/  LOP3.LUT R56, R62, 0x18, R115, 0xf8, !PT ;  /* 0x000000183e387812 */ /* 0x004fc600078ef873 */
[----:B---3--:R-:W-:Y:S02]  /*4d60*/  IMAD R57, R57, 0x1200, R59 ;  /* 0x0000120039397824 */ /* 0x008fe400078e023b */
[----:B------:R-:W-:Y:S01]  /*4d70*/  IMAD R59, R19, 0x3600, R103 ;  /* 0x00003600133b7824 */ /* 0x000fe200078e0267 */
[----:B----4-:R-:W-:-:S04]  /*4d80*/  LOP3.LUT R56, R56, R58, RZ, 0x3c, !PT ;  /* 0x0000003a38387212 */ /* 0x010fc800078e3cff */
[----:B------:R-:W-:-:S05]  /*4d90*/  IADD3 R56, R57, R56, RZ ;  /* 0x0000003839387210 */ /* 0x000fca0007ffe0ff */
[----:B------:R-:W-:Y:S02]  /*4da0*/  IMAD R57, R19, 0x3600, R56 ;  /* 0x0000360013397824 */ /* 0x000fe400078e0238 */
[--C-:B------:R-:W-:Y:S02]  /*4db0*/  IMAD R56, R59, 0x2, R18.reuse ;  /* 0x000000023b387824 */ /* 0x100fe400078e0212 */
[----:B------:R-:W-:-:S04]  /*4dc0*/  IMAD R60, R57, 0x2, R18 ;  /* 0x00000002393c7824 */ /* 0x000fc800078e0212 */
[----:B------:R-:W1:Y:S04]  /*4dd0*/  LDS.128 R56, [R56+0x16a00] ;  /* 0x016a000038387984 */ /* 0x000e680000000c00 */
[----:B------:R-:W2:Y:S01]  /*4de0*/  LDS.128 R60, [R60+0x16a00] ;  /* 0x016a00003c3c7984 */ /* 0x000ea20000000c00 */
[----:B------:R-:W-:Y:S05]  /*4df0*/  @P4 BRA `(.L_x_355) ;  /* 0x0000000400684947 */ /* 0x000fea0003800000 */
[----:B--2---:R-:W-:Y:S01]  /*4e00*/  IMAD.MOV.U32 R118, RZ, RZ, R61 ;  /* 0x000000ffff767224 */ /* 0x004fe200078e003d */
[----:B------:R-:W-:Y:S01]  /*4e10*/  SHF.R.U64 R40, R40, 0x10, R41 ;  /* 0x0000001028287819 */ /* 0x000fe20000001229 */
[----:B-1----:R-:W-:Y:S01]  /*4e20*/  IMAD.MOV.U32 R117, RZ, RZ, R57 ;  /* 0x000000ffff757224 */ /* 0x002fe200078e0039 */
[----:B------:R-:W-:Y:S01]  /*4e30*/  SHF.R.U32.HI R41, RZ, 0x10, R41 ;  /* 0x00000010ff297819 */ /* 0x000fe20000011629 */
[----:B------:R-:W-:Y:S01]  /*4e40*/  HADD2.F32 R116, -RZ, R116.H0_H0 ;  /* 0x20000074ff747230 */ /* 0x000fe20000004100 */
[----:B------:R-:W-:Y:S01]  /*4e50*/  SHF.R.U64 R42, R42, 0x10, R43 ;  /* 0x000000102a2a7819 */ /* 0x000fe2000000122b */
[----:B------:R-:W-:Y:S02]  /*4e60*/  HADD2.F32 R57, -RZ, R118.H0_H0 ;  /* 0x20000076ff397230 */ /* 0x000fe40000004100 */
[----:B------:R-:W-:Y:S02]  /*4e70*/  HADD2.F32 R120, -RZ, R117.H0_H0 ;  /* 0x20000075ff787230 */ /* 0x000fe40000004100 */
[----:B------:R-:W-:-:S02]  /*4e80*/  HADD2.F32 R119, -RZ, R119.H0_H0 ;  /* 0x20000077ff777230 */ /* 0x000fc40000004100 */
[CC--:B------:R-:W-:Y:S01]  /*4e90*/  FMUL.FTZ R61, R57.reuse, R116.reuse ;  /* 0x00000074393d7220 */ /* 0x0c0fe20000410000 */
[----:B------:R-:W-:Y:S02]  /*4ea0*/  HADD2.F32 R41, -RZ, R41.H0_H0 ;  /* 0x20000029ff297230 */ /* 0x000fe40000004100 */
[C---:B------:R-:W-:Y:S01]  /*4eb0*/  FMUL.FTZ R116, R120.reuse, R116 ;  /* 0x0000007478747220 */ /* 0x040fe20000410000 */
[----:B------:R-:W-:Y:S02]  /*4ec0*/  HADD2.F32 R42, -RZ, R42.H0_H0 ;  /* 0x2000002aff2a7230 */ /* 0x000fe40000004100 */
[-C--:B------:R-:W-:Y:S01]  /*4ed0*/  FFMA.FTZ R61, R120, R119.reuse, -R61 ;  /* 0x00000077783d7223 */ /* 0x080fe2000001083d */
[----:B------:R-:W-:Y:S01]  /*4ee0*/  FFMA.FTZ R57, R57, R119, R116 ;  /* 0x0000007739397223 */ /* 0x000fe20000010074 */
[--C-:B------:R-:W-:Y:S02]  /*4ef0*/  SHF.R.U32.HI R119, RZ, 0x10, R53.reuse ;  /* 0x00000010ff777819 */ /* 0x100fe40000011635 */
[----:B------:R-:W-:Y:S01]  /*4f00*/  SHF.R.U64 R116, R52, 0x10, R53 ;  /* 0x0000001034747819 */ /* 0x000fe20000001235 */
[----:B------:R-:W-:-:S02]  /*4f10*/  HADD2.F32 R52, -RZ, R118.H1_H1 ;  /* 0x30000076ff347230 */ /* 0x000fc40000004100 */
[----:B------:R-:W-:Y:S02]  /*4f20*/  HADD2.F32 R119, -RZ, R119.H0_H0 ;  /* 0x20000077ff777230 */ /* 0x000fe40000004100 */
[----:B------:R-:W-:Y:S02]  /*4f30*/  HADD2.F32 R53, -RZ, R117.H1_H1 ;  /* 0x30000075ff357230 */ /* 0x000fe40000004100 */
[----:B------:R-:W-:Y:S02]  /*4f40*/  HADD2.F32 R118, -RZ, R129.H1_H1 ;  /* 0x30000081ff767230 */ /* 0x000fe40000004100 */
[-C--:B------:R-:W-:Y:S01]  /*4f50*/  FMUL.FTZ R117, R52, R119.reuse ;  /* 0x0000007734757220 */ /* 0x080fe20000410000 */
[----:B------:R-:W-:Y:S02]  /*4f60*/  HADD2.F32 R116, -RZ, R116.H0_H0 ;  /* 0x20000074ff747230 */ /* 0x000fe40000004100 */
[C---:B------:R-:W-:Y:S01]  /*4f70*/  FMUL.FTZ R119, R53.reuse, R119 ;  /* 0x0000007735777220 */ /* 0x040fe20000410000 */
[----:B------:R-:W-:Y:S01]  /*4f80*/  FFMA.FTZ R53, R53, R41, -R117 ;  /* 0x0000002935357223 */ /* 0x000fe20000010875 */
[----:B------:R-:W-:-:S02]  /*4f90*/  HADD2.F32 R117, -RZ, R63.H0_H0 ;  /* 0x2000003fff757230 */ /* 0x000fc40000004100 */
[----:B------:R-:W-:Y:S01]  /*4fa0*/  FFMA.FTZ R41, R52, R41, R119 ;  /* 0x0000002934297223 */ /* 0x000fe20000010077 */
[----:B------:R-:W-:Y:S02]  /*4fb0*/  IMAD.MOV.U32 R52, RZ, RZ, R59 ;  /* 0x000000ffff347224 */ /* 0x000fe400078e003b */
[--C-:B------:R-:W-:Y:S01]  /*4fc0*/  HADD2.F32 R119, -RZ, R131.reuse.H0_H0 ;  /* 0x20000083ff777230 */ /* 0x100fe20000004100 */
[----:B------:R-:W-:Y:S02]  /*4fd0*/  F2FP.F16.F32.PACK_AB R53, R53, R61 ;  /* 0x0000003d3535723e */ /* 0x000fe400000000ff */
[--C-:B------:R-:W-:Y:S01]  /*4fe0*/  HADD2.F32 R120, -RZ, R52.reuse.H0_H0 ;  /* 0x20000034ff787230 */ /* 0x100fe20000004100 */
[----:B------:R-:W-:Y:S01]  /*4ff0*/  F2FP.F16.F32.PACK_AB R41, R41, R57 ;  /* 0x000000392929723e */ /* 0x000fe200000000ff */
[-C--:B------:R-:W-:Y:S01]  /*5000*/  FMUL.FTZ R59, R117, R119.reuse ;  /* 0x00000077753b7220 */ /* 0x080fe20000410000 */
[----:B------:R-:W-:Y:S02]  /*5010*/  HADD2.F32 R52, -RZ, R52.H1_H1 ;  /* 0x30000034ff347230 */ /* 0x000fe40000004100 */
[C---:B------:R-:W-:Y:S01]  /*5020*/  FMUL.FTZ R119, R120.reuse, R119 ;  /* 0x0000007778777220 */ /* 0x040fe20000410000 */
[----:B------:R-:W-:Y:S01]  /*5030*/  FFMA.FTZ R59, R120, R118, -R59 ;  /* 0x00000076783b7223 */ /* 0x000fe2000001083b */
[----:B------:R-:W-:-:S02]  /*5040*/  HADD2.F32 R120, -RZ, R131.H1_H1 ;  /* 0x30000083ff787230 */ /* 0x000fc40000004100 */
[----:B------:R-:W-:Y:S01]  /*5050*/  FFMA.FTZ R117, R117, R118, R119 ;  /* 0x0000007675757223 */ /* 0x000fe20000010077 */
[----:B------:R-:W-:Y:S01]  /*5060*/  SHF.R.U32.HI R118, RZ, 0x10, R43 ;  /* 0x00000010ff767819 */ /* 0x000fe2000001162b */
[----:B------:R-:W-:Y:S01]  /*5070*/  IMAD.MOV.U32 R57, RZ, RZ, R53 ;  /* 0x000000ffff397224 */ /* 0x000fe200078e0035 */
[--C-:B------:R-:W-:Y:S01]  /*5080*/  SHF.R.U64 R43, R54, 0x10, R55.reuse ;  /* 0x00000010362b7819 */ /* 0x100fe20000001237 */
[----:B------:R-:W-:Y:S01]  /*5090*/  HADD2.F32 R54, -RZ, R63.H1_H1 ;  /* 0x3000003fff367230 */ /* 0x000fe20000004100 */
[----:B------:R-:W-:Y:S01]  /*50a0*/  SHF.R.U32.HI R55, RZ, 0x10, R55 ;  /* 0x00000010ff377819 */ /* 0x000fe20000011637 */
[----:B------:R-:W-:Y:S02]  /*50b0*/  HADD2.F32 R118, -RZ, R118.H0_H0 ;  /* 0x20000076ff767230 */ /* 0x000fe40000004100 */
[----:B------:R-:W-:Y:S02]  /*50c0*/  HADD2.F32 R43, -RZ, R43.H0_H0 ;  /* 0x2000002bff2b7230 */ /* 0x000fe40000004100 */
[----:B------:R-:W-:-:S02]  /*50d0*/  HADD2.F32 R55, -RZ, R55.H0_H0 ;  /* 0x20000037ff377230 */ /* 0x000fc40000004100 */
[----:B------:R-:W-:-:S03]  /*50e0*/  IMAD.MOV.U32 R61, RZ, RZ, R41 ;  /* 0x000000ffff3d7224 */ /* 0x000fc600078e0029 */
[----:B------:R-:W-:-:S04]  /*50f0*/  FMUL.FTZ R63, R54, R55 ;  /* 0x00000037363f7220 */ /* 0x000fc80000410000 */
[C---:B------:R-:W-:Y:S01]  /*5100*/  FFMA.FTZ R63, R52.reuse, R118, -R63 ;  /* 0x00000076343f7223 */ /* 0x040fe2000001083f */
[----:B------:R-:W-:Y:S01]  /*5110*/  FMUL.FTZ R52, R52, R55 ;  /* 0x0000003734347220 */ /* 0x000fe20000410000 */
[----:B------:R-:W-:-:S03]  /*5120*/  HADD2.F32 R55, -RZ, R130.H0_H0 ;  /* 0x20000082ff377230 */ /* 0x000fc60000004100 */
[----:B------:R-:W-:Y:S01]  /*5130*/  FFMA.FTZ R52, R54, R118, R52 ;  /* 0x0000007636347223 */ /* 0x000fe20000010034 */
[----:B------:R-:W-:Y:S01]  /*5140*/  HADD2.F32 R54, -RZ, R60.H0_H0 ;  /* 0x2000003cff367230 */ /* 0x000fe20000004100 */
[----:B------:R-:W-:Y:S01]  /*5150*/  F2FP.F16.F32.PACK_AB R59, R63, R59 ;  /* 0x0000003b3f3b723e */ /* 0x000fe200000000ff */
[--C-:B------:R-:W-:Y:S02]  /*5160*/  HADD2.F32 R118, -RZ, R56.reuse.H0_H0 ;  /* 0x20000038ff767230 */ /* 0x100fe40000004100 */
[----:B------:R-:W-:Y:S02]  /*5170*/  HADD2.F32 R56, -RZ, R56.H1_H1 ;  /* 0x30000038ff387230 */ /* 0x000fe40000004100 */
[-C--:B------:R-:W-:Y:S01]  /*5180*/  FMUL.FTZ R119, R54, R120.reuse ;  /* 0x0000007836777220 */ /* 0x080fe20000410000 */
[----:B------:R-:W-:Y:S01]  /*5190*/  F2FP.F16.F32.PACK_AB R52, R52, R117 ;  /* 0x000000753434723e */ /* 0x000fe200000000ff */
[C---:B------:R-:W-:Y:S02]  /*51a0*/  FMUL.FTZ R120, R118.reuse, R120 ;  /* 0x0000007876787220 */ /* 0x040fe40000410000 */
[----:B------:R-:W-:Y:S01]  /*51b0*/  FFMA.FTZ R119, R118, R55, -R119 ;  /* 0x0000003776777223 */ /* 0x000fe20000010877 */
[----:B------:R-:W-:-:S02]  /*51c0*/  HADD2.F32 R118, -RZ, R130.H1_H1 ;  /* 0x30000082ff767230 */ /* 0x000fc40000004100 */
[----:B------:R-:W-:Y:S01]  /*51d0*/  FFMA.FTZ R120, R54, R55, R120 ;  /* 0x0000003736787223 */ /* 0x000fe20000010078 */
[----:B------:R-:W-:Y:S02]  /*51e0*/  HADD2.F32 R54, -RZ, R60.H1_H1 ;  /* 0x3000003cff367230 */ /* 0x000fe40000004100 */
[----:B------:R-:W-:Y:S02]  /*51f0*/  HADD2.F32 R55, -RZ, R40.H0_H0 ;  /* 0x20000028ff377230 */ /* 0x000fe40000004100 */
[--C-:B------:R-:W-:Y:S02]  /*5200*/  HADD2.F32 R60, -RZ, R58.reuse.H0_H0 ;  /* 0x2000003aff3c7230 */ /* 0x100fe40000004100 */
[-C--:B------:R-:W-:Y:S01]  /*5210*/  FMUL.FTZ R40, R54, R116.reuse ;  /* 0x0000007436287220 */ /* 0x080fe20000410000 */
[C---:B------:R-:W-:Y:S01]  /*5220*/  FMUL.FTZ R116, R56.reuse, R116 ;  /* 0x0000007438747220 */ /* 0x040fe20000410000 */
[----:B------:R-:W-:Y:S02]  /*5230*/  HADD2.F32 R58, -RZ, R58.H1_H1 ;  /* 0x3000003aff3a7230 */ /* 0x000fe40000004100 */
[-C--:B------:R-:W-:Y:S01]  /*5240*/  FFMA.FTZ R40, R56, R55.reuse, -R40 ;  /* 0x0000003738287223 */ /* 0x080fe20000010828 */
[----:B------:R-:W-:Y:S01]  /*5250*/  FFMA.FTZ R54, R54, R55, R116 ;  /* 0x0000003736367223 */ /* 0x000fe20000010074 */
[----:B------:R-:W-:-:S02]  /*5260*/  HADD2.F32 R55, -RZ, R62.H0_H0 ;  /* 0x2000003eff377230 */ /* 0x000fc40000004100 */
[----:B------:R-:W-:Y:S01]  /*5270*/  HADD2.F32 R56, -RZ, R129.H0_H0 ;  /* 0x20000081ff387230 */ /* 0x000fe20000004100 */
[----:B------:R-:W-:Y:S01]  /*5280*/  F2FP.F16.F32.PACK_AB R40, R40, R119 ;  /* 0x000000772828723e */ /* 0x000fe200000000ff */
[----:B------:R-:W-:Y:S02]  /*5290*/  HADD2.F32 R62, -RZ, R62.H1_H1 ;  /* 0x3000003eff3e7230 */ /* 0x000fe40000004100 */
[CC--:B------:R-:W-:Y:S01]  /*52a0*/  FMUL.FTZ R116, R55.reuse, R118.reuse ;  /* 0x0000007637747220 */ /* 0x0c0fe20000410000 */
[----:B------:R-:W-:Y:S01]  /*52b0*/  FMUL.FTZ R118, R60, R118 ;  /* 0x000000763c767220 */ /* 0x000fe20000410000 */
[----:B------:R-:W-:Y:S01]  /*52c0*/  F2FP.F16.F32.PACK_AB R54, R54, R120 ;  /* 0x000000783636723e */ /* 0x000fe200000000ff */
[----:B------:R-:W-:Y:S02]  /*52d0*/  IMAD.MOV.U32 R63, RZ, RZ, R52 ;  /* 0x000000ffff3f7224 */ /* 0x000fe400078e0034 */
[-C--:B------:R-:W-:Y:S01]  /*52e0*/  FFMA.FTZ R116, R60, R56.reuse, -R116 ;  /* 0x000000383c747223 */ /* 0x080fe20000010874 */
[----:B------:R-:W-:Y:S01]  /*52f0*/  FFMA.FTZ R118, R55, R56, R118 ;  /* 0x0000003837767223 */ /* 0x000fe20000010076 */
[-C--:B------:R-:W-:Y:S01]  /*5300*/  FMUL.FTZ R55, R62, R43.reuse ;  /* 0x0000002b3e377220 */ /* 0x080fe20000410000 */
[C---:B------:R-:W-:Y:S01]  /*5310*/  FMUL.FTZ R43, R58.reuse, R43 ;  /* 0x0000002b3a2b7220 */ /* 0x040fe20000410000 */
[----:B------:R-:W-:Y:S01]  /*5320*/  IMAD.MOV.U32 R56, RZ, RZ, R40 ;  /* 0x000000ffff387224 */ /* 0x000fe200078e0028 */
[----:B------:R-:W-:Y:S01]  /*5330*/  MOV R60, R54 ;  /* 0x00000036003c7202 */ /* 0x000fe20000000f00 */
[-C--:B------:R-:W-:Y:S01]  /*5340*/  FFMA.FTZ R55, R58, R42.reuse, -R55 ;  /* 0x0000002a3a377223 */ /* 0x080fe20000010837 */
[----:B------:R-:W-:-:S04]  /*5350*/  FFMA.FTZ R43, R62, R42, R43 ;  /* 0x0000002a3e2b7223 */ /* 0x000fc8000001002b */
[----:B------:R-:W-:Y:S02]  /*5360*/  F2FP.F16.F32.PACK_AB R55, R55, R116 ;  /* 0x000000743737723e */ /* 0x000fe400000000ff */
[----:B------:R-:W-:-:S03]  /*5370*/  F2FP.F16.F32.PACK_AB R43, R43, R118 ;  /* 0x000000762b2b723e */ /* 0x000fc600000000ff */
[----:B------:R-:W-:Y:S02]  /*5380*/  IMAD.MOV.U32 R58, RZ, RZ, R55 ;  /* 0x000000ffff3a7224 */ /* 0x000fe400078e0037 */
[----:B------:R-:W-:-:S07]  /*5390*/  IMAD.MOV.U32 R62, RZ, RZ, R43 ;  /* 0x000000ffff3e7224 */ /* 0x000fce00078e002b */
.L_x_355:
[----:B------:R-:W-:Y:S05]  /*53a0*/  BSYNC B2 ;  /* 0x0000000000027941 */ /* 0x000fea0003800000 */
.L_x_354:
[----:B------:R-:W-:-:S13]  /*53b0*/  ISETP.GE.AND P4, PT, R115, R111, PT ;  /* 0x0000006f7300720c */ /* 0x000fda0003f86270 */
[--C-:B------:R-:W-:Y:S02]  /*53c0*/  @!P4 SHF.R.S32.HI R43, RZ, 0x1f, R115.reuse ;  /* 0x0000001fff2bc819 */ /* 0x100fe40000011473 */
[----:B------:R-:W-:-:S04]  /*53d0*/  @!P4 IADD3 R115, P5, P6, R26, R96, R115 ;  /* 0x000000601a73c210 */ /* 0x000fc80007ebe073 */
[----:B------:R-:W-:Y:S02]  /*53e0*/  @!P4 IADD3.X R43, R0, R113, R43, P5, P6 ;  /* 0x00000071002bc210 */ /* 0x000fe40002fec42b */
[----:B------:R-:W-:-:S04]  /*53f0*/  IADD3 R41, P5, P6, R26, R96, R78 ;  /* 0x000000601a297210 */ /* 0x000fc80007ebe04e */
[----:B------:R-:W-:Y:S02]  /*5400*/  IADD3.X R42, R0, R113, R100, P5, P6 ;  /* 0x00000071002a7210 */ /* 0x000fe40002fec464 */
[----:B------:R-:W-:-:S04]  /*5410*/  LEA R40, P5, R41, R94, 0x1 ;  /* 0x0000005e29287211 */ /* 0x000fc800078a08ff */
[----:B------:R-:W-:Y:S02]  /*5420*/  LEA.HI.X R41, R41, R95, R42, 0x1, P5 ;  /* 0x0000005f29297211 */ /* 0x000fe400028f0c2a */
[----:B------:R-:W-:-:S03]  /*5430*/  @!P4 LEA R42, P5, R115, R94, 0x1 ;  /* 0x0000005e732ac211 */ /* 0x000fc600078a08ff */
[----:B-1----:R1:W-:Y:S01]  /*5440*/  STG.E.128 desc[UR60][R40.64], R56 ;  /* 0x0000003828007986 */ /* 0x0023e2000c101d3c */
[----:B------:R-:W-:-:S05]  /*5450*/  @!P4 LEA.HI.X R43, R115, R95, R43, 0x1, P5 ;  /* 0x0000005f732bc211 */ /* 0x000fca00028f0c2b */
[----:B--2---:R1:W-:Y:S04]  /*5460*/  @!P4 STG.E.128 desc[UR60][R42.64], R60 ;  /* 0x0000003c2a00c986 */ /* 0x0043e8000c101d3c */
.L_x_353:
[----:B------:R-:W-:Y:S05]  /*5470*/  BSYNC B1 ;  /* 0x0000000000017941 */ /* 0x000fea0003800000 */
.L_x_352:
[----:B------:R-:W-:Y:S01]  /*5480*/  ISETP.NE.AND P4, PT, R11, RZ, PT ;  /* 0x000000ff0b00720c */ /* 0x000fe20003f85270 */
[----:B------:R-:W-:-:S12]  /*5490*/  BSSY B1, `(.L_x_356) ;  /* 0x0000081000017945 */ /* 0x000fd80003800000 */
[----:B------:R-:W-:Y:S05]  /*54a0*/  @!P4 BRA `(.L_x_357) ;  /* 0x0000000400fcc947 */ /* 0x000fea0003800000 */
[----:B------:R-:W2:Y:S04]  /*54b0*/  LDL R52, [R1+0x38] ;  /* 0x0000380001347983 */ /* 0x000ea80000100800 */
[----:B-1----:R-:W3:Y:S04]  /*54c0*/  LDL R42, [R1+0x3c] ;  /* 0x00003c00012a7983 */ /* 0x002ee80000100800 */
[----:B------:R-:W4:Y:S04]  /*54d0*/  LDL R43, [R1+0x40] ;  /* 0x00004000012b7983 */ /* 0x000f280000100800 */
[----:B------:R-:W5:Y:S01]  /*54e0*/  LDL R59, [R1+0x2c] ;  /* 0x00002c00013b7983 */ /* 0x000f620000100800 */
[----:B------:R-:W-:-:S04]  /*54f0*/  SEL R40, R106, R114, !P1 ;  /* 0x000000726a287207 */ /* 0x000fc80004800000 */
[----:B------:R-:W-:-:S04]  /*5500*/  SHF.R.S32.HI R41, RZ, 0x1f, R40 ;  /* 0x0000001fff297819 */ /* 0x000fc80000011428 */
[----:B------:R-:W-:-:S04]  /*5510*/  LEA.HI R41, R41, R40, RZ, 0x4 ;  /* 0x0000002829297211 */ /* 0x000fc800078f20ff */
[----:B------:R-:W-:-:S04]  /*5520*/  SHF.R.S32.HI R41, RZ, 0x4, R41 ;  /* 0x00000004ff297819 */ /* 0x000fc80000011429 */
[----:B------:R-:W-:-:S04]  /*5530*/  LEA.HI.SX32 R41, R6, R41, 0x1d ;  /* 0x0000002906297211 */ /* 0x000fc800078feaff */
[----:B------:R-:W-:Y:S01]  /*5540*/  SHF.R.S32.HI R40, RZ, 0x1f, R41 ;  /* 0x0000001fff287819 */ /* 0x000fe20000011429 */
[----:B------:R-:W-:-:S03]  /*5550*/  IMAD.SHL.U32 R58, R41, 0x8, RZ ;  /* 0x00000008293a7824 */ /* 0x000fc600078e00ff */
[----:B------:R-:W-:-:S04]  /*5560*/  LEA.HI R40, R40, R41, RZ, 0x2 ;  /* 0x0000002928287211 */ /* 0x000fc800078f10ff */
[----:B------:R-:W-:Y:S02]  /*5570*/  SHF.R.S32.HI R41, RZ, 0x2, R40 ;  /* 0x00000002ff297819 */ /* 0x000fe40000011428 */
[----:B------:R-:W-:-:S04]  /*5580*/  IADD3 R56, P4, P5, R26, R96, R8 ;  /* 0x000000601a387210 */ /* 0x000fc80007d9e008 */
[----:B------:R-:W-:Y:S01]  /*5590*/  IADD3.X R57, R0, R113, R99, P4, P5 ;  /* 0x0000007100397210 */ /* 0x000fe200027ea463 */
[----:B------:R-:W-:Y:S01]  /*55a0*/  BSSY B2, `(.L_x_358) ;  /* 0x0000065000027945 */ /* 0x000fe20003800000 */
[----:B--2---:R-:W-:-:S04]  /*55b0*/  LOP3.LUT R40, R52, 0x18, R58, 0xf8, !PT ;  /* 0x0000001834287812 */ /* 0x004fc800078ef83a */
[----:B---3--:R-:W-:Y:S01]  /*55c0*/  LOP3.LUT R40, R40, R42, RZ, 0x3c, !PT ;  /* 0x0000002a28287212 */ /* 0x008fe200078e3cff */
[----:B----4-:R-:W-:-:S04]  /*55d0*/  IMAD R41, R41, 0x1200, R43 ;  /* 0x0000120029297824 */ /* 0x010fc800078e022b */
[----:B------:R-:W-:Y:S02]  /*55e0*/  IMAD.IADD R40, R41, 0x1, R40 ;  /* 0x0000000129287824 */ /* 0x000fe400078e0228 */
[C---:B------:R-:W-:Y:S02]  /*55f0*/  IMAD R41, R19.reuse, 0x3600, R102 ;  /* 0x0000360013297824 */ /* 0x040fe400078e0266 */
[----:B------:R-:W-:Y:S02]  /*5600*/  IMAD R43, R19, 0x3600, R40 ;  /* 0x00003600132b7824 */ /* 0x000fe400078e0228 */
[----:B------:R-:W-:-:S03]  /*5610*/  IMAD R41, R41, 0x2, R18 ;  /* 0x0000000229297824 */ /* 0x000fc600078e0212 */
[----:B------:R-:W-:-:S03]  /*5620*/  LEA R52, R43, R18, 0x1 ;  /* 0x000000122b347211 */ /* 0x000fc600078e08ff */
[----:B------:R-:W1:Y:S04]  /*5630*/  LDS.128 R40, [R41+0x16a00] ;  /* 0x016a000029287984 */ /* 0x000e680000000c00 */
[----:B------:R-:W2:Y:S01]  /*5640*/  LDS.128 R52, [R52+0x16a00] ;  /* 0x016a000034347984 */ /* 0x000ea20000000c00 */
[----:B-----5:R-:W-:-:S13]  /*5650*/  ISETP.GE.AND P4, PT, R59, R105, PT ;  /* 0x000000693b00720c */ /* 0x020fda0003f86270 */
[----:B------:R-:W-:Y:S05]  /*5660*/  @P4 BRA `(.L_x_359) ;  /* 0x0000000400604947 */ /* 0x000fea0003800000 */
[----:B--2---:R-:W-:Y:S01]  /*5670*/  IMAD.MOV.U32 R61, RZ, RZ, R53 ;  /* 0x000000ffff3d7224 */ /* 0x004fe200078e0035 */
[----:B------:R-:W-:Y:S01]  /*5680*/  SHF.R.U64 R36, R36, 0x10, R37 ;  /* 0x0000001024247819 */ /* 0x000fe20000001225 */
[----:B-1----:R-:W-:Y:S01]  /*5690*/  IMAD.MOV.U32 R53, RZ, RZ, R41 ;  /* 0x000000ffff357224 */ /* 0x002fe200078e0029 */
[----:B------:R-:W-:Y:S01]  /*56a0*/  SHF.R.U64 R50, R50, 0x10, R51 ;  /* 0x0000001032327819 */ /* 0x000fe20000001233 */
[--C-:B------:R-:W-:Y:S01]  /*56b0*/  HADD2.F32 R62, -RZ, R128.reuse.H1_H1 ;  /* 0x30000080ff3e7230 */ /* 0x100fe20000004100 */
[----:B------:R-:W-:Y:S01]  /*56c0*/  SHF.R.U64 R38, R38, 0x10, R39 ;  /* 0x0000001026267819 */ /* 0x000fe20000001227 */
[----:B------:R-:W-:Y:S02]  /*56d0*/  HADD2.F32 R59, -RZ, R61.H0_H0 ;  /* 0x2000003dff3b7230 */ /* 0x000fe40000004100 */
[----:B------:R-:W-:Y:S02]  /*56e0*/  HADD2.F32 R60, -RZ, R53.H0_H0 ;  /* 0x20000035ff3c7230 */ /* 0x000fe40000004100 */
[----:B------:R-:W-:-:S02]  /*56f0*/  HADD2.F32 R41, -RZ, R128.H0_H0 ;  /* 0x20000080ff297230 */ /* 0x000fc40000004100 */
[CC--:B------:R-:W-:Y:S01]  /*5700*/  FMUL.FTZ R63, R59.reuse, R62.reuse ;  /* 0x0000003e3b3f7220 */ /* 0x0c0fe20000410000 */
[----:B------:R-:W-:Y:S02]  /*5710*/  HADD2.F32 R53, -RZ, R53.H1_H1 ;  /* 0x30000035ff357230 */ /* 0x000fe40000004100 */
[C---:B------:R-:W-:Y:S01]  /*5720*/  FMUL.FTZ R62, R60.reuse, R62 ;  /* 0x0000003e3c3e7220 */ /* 0x040fe20000410000 */
[----:B------:R-:W-:Y:S02]  /*5730*/  HADD2.F32 R36, -RZ, R36.H0_H0 ;  /* 0x20000024ff247230 */ /* 0x000fe40000004100 */
[-C--:B------:R-:W-:Y:S01]  /*5740*/  FFMA.FTZ R60, R60, R41.reuse, -R63 ;  /* 0x000000293c3c7223 */ /* 0x080fe2000001083f */
[----:B------:R-:W-:Y:S02]  /*5750*/  HADD2.F32 R117, -RZ, R126.H1_H1 ;  /* 0x3000007eff757230 */ /* 0x000fe40000004100 */
[----:B------:R-:W-:Y:S01]  /*5760*/  FFMA.FTZ R59, R59, R41, R62 ;  /* 0x000000293b3b7223 */ /* 0x000fe2000001003e */
[----:B------:R-:W-:Y:S01]  /*5770*/  SHF.R.U32.HI R62, RZ, 0x10, R49 ;  /* 0x00000010ff3e7819 */ /* 0x000fe20000011631 */
[----:B------:R-:W-:Y:S01]  /*5780*/  HADD2.F32 R41, -RZ, R61.H1_H1 ;  /* 0x3000003dff297230 */ /* 0x000fe20000004100 */
[----:B------:R-:W-:Y:S01]  /*5790*/  SHF.R.U32.HI R61, RZ, 0x10, R37 ;  /* 0x00000010ff3d7819 */ /* 0x000fe20000011625 */
[----:B------:R-:W-:-:S02]  /*57a0*/  HADD2.F32 R50, -RZ, R50.H0_H0 ;  /* 0x20000032ff327230 */ /* 0x000fc40000004100 */
[----:B------:R-:W-:Y:S02]  /*57b0*/  HADD2.F32 R62, -RZ, R62.H0_H0 ;  /* 0x2000003eff3e7230 */ /* 0x000fe40000004100 */
[----:B------:R-:W-:Y:S02]  /*57c0*/  HADD2.F32 R61, -RZ, R61.H0_H0 ;  /* 0x2000003dff3d7230 */ /* 0x000fe40000004100 */
[----:B------:R-:W-:Y:S02]  /*57d0*/  HADD2.F32 R38, -RZ, R38.H0_H0 ;  /* 0x20000026ff267230 */ /* 0x000fe40000004100 */
[-C--:B------:R-:W-:Y:S01]  /*57e0*/  FMUL.FTZ R63, R41, R62.reuse ;  /* 0x0000003e293f7220 */ /* 0x080fe20000410000 */
[----:B------:R-:W-:-:S03]  /*57f0*/  FMUL.FTZ R62, R53, R62 ;  /* 0x0000003e353e7220 */ /* 0x000fc60000410000 */
[-C--:B------:R-:W-:Y:S01]  /*5800*/  FFMA.FTZ R53, R53, R61.reuse, -R63 ;  /* 0x0000003d35357223 */ /* 0x080fe2000001083f */
[----:B------:R-:W-:Y:S01]  /*5810*/  FFMA.FTZ R41, R41, R61, R62 ;  /* 0x0000003d29297223 */ /* 0x000fe2000001003e */
[----:B------:R-:W-:Y:S01]  /*5820*/  SHF.R.U64 R61, R48, 0x10, R49 ;  /* 0x00000010303d7819 */ /* 0x000fe20000001231 */
[----:B------:R-:W-:Y:S02]  /*5830*/  IMAD.MOV.U32 R48, RZ, RZ, R55 ;  /* 0x000000ffff307224 */ /* 0x000fe400078e0037 */
[----:B------:R-:W-:Y:S01]  /*5840*/  HADD2.F32 R63, -RZ, R127.H1_H1 ;  /* 0x3000007fff3f7230 */ /* 0x000fe20000004100 */
[----:B------:R-:W-:Y:S01]  /*5850*/  F2FP.F16.F32.PACK_AB R53, R53, R60 ;  /* 0x0000003c3535723e */ /* 0x000fe200000000ff */
[----:B------:R-:W-:Y:S01]  /*5860*/  HADD2.F32 R49, -RZ, R43.H0_H0 ;  /* 0x2000002bff317230 */ /* 0x000fe20000004100 */
[----:B------:R-:W-:Y:S01]  /*5870*/  F2FP.F16.F32.PACK_AB R59, R41, R59 ;  /* 0x0000003b293b723e */ /* 0x000fe200000000ff */
[----:B------:R-:W-:Y:S02]  /*5880*/  HADD2.F32 R55, -RZ, R48.H0_H0 ;  /* 0x20000030ff377230 */ /* 0x000fe40000004100 */
[----:B------:R-:W-:-:S02]  /*5890*/  HADD2.F32 R62, -RZ, R127.H0_H0 ;  /* 0x2000007fff3e7230 */ /* 0x000fc40000004100 */
[----:B------:R-:W-:Y:S02]  /*58a0*/  HADD2.F32 R61, -RZ, R61.H0_H0 ;  /* 0x2000003dff3d7230 */ /* 0x000fe40000004100 */
[-C--:B------:R-:W-:Y:S01]  /*58b0*/  FMUL.FTZ R115, R55, R63.reuse ;  /* 0x0000003f37737220 */ /* 0x080fe20000410000 */
[C---:B------:R-:W-:Y:S01]  /*58c0*/  FMUL.FTZ R63, R49.reuse, R63 ;  /* 0x0000003f313f7220 */ /* 0x040fe20000410000 */
[----:B------:R-:W-:Y:S02]  /*58d0*/  IMAD.MOV.U32 R41, RZ, RZ, R53 ;  /* 0x000000ffff297224 */ /* 0x000fe400078e0035 */
[-C--:B------:R-:W-:Y:S01]  /*58e0*/  FFMA.FTZ R49, R49, R62.reuse, -R115 ;  /* 0x0000003e31317223 */ /* 0x080fe20000010873 */
[----:B------:R-:W-:Y:S01]  /*58f0*/  FFMA.FTZ R63, R55, R62, R63 ;  /* 0x0000003e373f7223 */ /* 0x000fe2000001003f */
[----:B------:R-:W-:Y:S01]  /*5900*/  SHF.R.U32.HI R62, RZ, 0x10, R51 ;  /* 0x00000010ff3e7819 */ /* 0x000fe20000011633 */
[----:B------:R-:W-:Y:S01]  /*5910*/  HADD2.F32 R55, -RZ, R48.H1_H1 ;  /* 0x30000030ff377230 */ /* 0x000fe20000004100 */
[----:B------:R-:W-:Y:S01]  /*5920*/  SHF.R.U32.HI R115, RZ, 0x10, R39 ;  /* 0x00000010ff737819 */ /* 0x000fe20000011627 */
[----:B------:R-:W-:-:S02]  /*5930*/  HADD2.F32 R51, -RZ, R125.H1_H1 ;  /* 0x3000007dff337230 */ /* 0x000fc40000004100 */
[----:B------:R-:W-:Y:S02]  /*5940*/  HADD2.F32 R48, -RZ, R62.H0_H0 ;  /* 0x2000003eff307230 */ /* 0x000fe40000004100 */
[----:B------:R-:W-:Y:S02]  /*5950*/  HADD2.F32 R62, -RZ, R43.H1_H1 ;  /* 0x3000002bff3e7230 */ /* 0x000fe40000004100 */
[----:B------:R-:W-:Y:S02]  /*5960*/  HADD2.F32 R43, -RZ, R115.H0_H0 ;  /* 0x20000073ff2b7230 */ /* 0x000fe40000004100 */
[-C--:B------:R-:W-:Y:S01]  /*5970*/  FMUL.FTZ R115, R55, R48.reuse ;  /* 0x0000003037737220 */ /* 0x080fe20000410000 */
[----:B------:R-:W-:Y:S02]  /*5980*/  HADD2.F32 R125, -RZ, R125.H0_H0 ;  /* 0x2000007dff7d7230 */ /* 0x000fe40000004100 */
[----:B------:R-:W-:Y:S01]  /*5990*/  FMUL.FTZ R116, R62, R48 ;  /* 0x000000303e747220 */ /* 0x000fe20000410000 */
[----:B------:R-:W-:-:S02]  /*59a0*/  HADD2.F32 R39, -RZ, R54.H1_H1 ;  /* 0x30000036ff277230 */ /* 0x000fc40000004100 */
[-C--:B------:R-:W-:Y:S01]  /*59b0*/  FFMA.FTZ R48, R62, R43.reuse, -R115 ;  /* 0x0000002b3e307223 */ /* 0x080fe20000010873 */
[----:B------:R-:W-:Y:S02]  /*59c0*/  HADD2.F32 R115, -RZ, R40.H0_H0 ;  /* 0x20000028ff737230 */ /* 0x000fe40000004100 */
[----:B------:R-:W-:Y:S01]  /*59d0*/  FFMA.FTZ R43, R55, R43, R116 ;  /* 0x0000002b372b7223 */ /* 0x000fe20000010074 */
[--C-:B------:R-:W-:Y:S02]  /*59e0*/  HADD2.F32 R55, -RZ, R52.reuse.H0_H0 ;  /* 0x20000034ff377230 */ /* 0x100fe40000004100 */
[----:B------:R-:W-:Y:S01]  /*59f0*/  HADD2.F32 R52, -RZ, R52.H1_H1 ;  /* 0x30000034ff347230 */ /* 0x000fe20000004100 */
[----:B------:R-:W-:Y:S01]  /*5a00*/  F2FP.F16.F32.PACK_AB R48, R48, R49 ;  /* 0x000000313030723e */ /* 0x000fe200000000ff */
[----:B------:R-:W-:Y:S02]  /*5a10*/  HADD2.F32 R40, -RZ, R40.H1_H1 ;  /* 0x30000028ff287230 */ /* 0x000fe40000004100 */
[----:B------:R-:W-:Y:S01]  /*5a20*/  FMUL.FTZ R116, R55, R117 ;  /* 0x0000007537747220 */ /* 0x000fe20000410000 */
[----:B------:R-:W-:-:S02]  /*5a30*/  HADD2.F32 R62, -RZ, R126.H0_H0 ;  /* 0x2000007eff3e7230 */ /* 0x000fc40000004100 */
[----:B------:R-:W-:Y:S01]  /*5a40*/  FMUL.FTZ R37, R52, R61 ;  /* 0x0000003d34257220 */ /* 0x000fe20000410000 */
[----:B------:R-:W-:Y:S01]  /*5a50*/  FMUL.FTZ R117, R115, R117 ;  /* 0x0000007573757220 */ /* 0x000fe20000410000 */
[C---:B------:R-:W-:Y:S01]  /*5a60*/  FMUL.FTZ R61, R40.reuse, R61 ;  /* 0x0000003d283d7220 */ /* 0x040fe20000410000 */
[----:B------:R-:W-:Y:S01]  /*5a70*/  F2FP.F16.F32.PACK_AB R63, R43, R63 ;  /* 0x0000003f2b3f723e */ /* 0x000fe200000000ff */
[-C--:B------:R-:W-:Y:S01]  /*5a80*/  FFMA.FTZ R37, R40, R36.reuse, -R37 ;  /* 0x0000002428257223 */ /* 0x080fe20000010825 */
[----:B------:R-:W-:Y:S02]  /*5a90*/  HADD2.F32 R40, -RZ, R42.H0_H0 ;  /* 0x2000002aff287230 */ /* 0x000fe40000004100 */
[----:B------:R-:W-:Y:S01]  /*5aa0*/  FFMA.FTZ R61, R52, R36, R61 ;  /* 0x00000024343d7223 */ /* 0x000fe2000001003d */
[----:B------:R-:W-:Y:S02]  /*5ab0*/  HADD2.F32 R36, -RZ, R54.H0_H0 ;  /* 0x20000036ff247230 */ /* 0x000fe40000004100 */
[----:B------:R-:W-:Y:S01]  /*5ac0*/  FFMA.FTZ R117, R55, R62, R117 ;  /* 0x0000003e37757223 */ /* 0x000fe20000010075 */
[----:B------:R-:W-:-:S02]  /*5ad0*/  HADD2.F32 R55, -RZ, R42.H1_H1 ;  /* 0x3000002aff377230 */ /* 0x000fc40000004100 */
[----:B------:R-:W-:Y:S01]  /*5ae0*/  FFMA.FTZ R116, R115, R62, -R116 ;  /* 0x0000003e73747223 */ /* 0x000fe20000010874 */
[----:B------:R-:W-:Y:S02]  /*5af0*/  IMAD.MOV.U32 R53, RZ, RZ, R59 ;  /* 0x000000ffff357224 */ /* 0x000fe400078e003b */
[-C--:B------:R-:W-:Y:S01]  /*5b00*/  FMUL.FTZ R52, R36, R51.reuse ;  /* 0x0000003324347220 */ /* 0x080fe20000410000 */
[C---:B------:R-:W-:Y:S01]  /*5b10*/  FMUL.FTZ R51, R40.reuse, R51 ;  /* 0x0000003328337220 */ /* 0x040fe20000410000 */
[----:B------:R-:W-:Y:S02]  /*5b20*/  IMAD.MOV.U32 R43, RZ, RZ, R48 ;  /* 0x000000ffff2b7224 */ /* 0x000fe400078e0030 */
[-C--:B------:R-:W-:Y:S01]  /*5b30*/  FFMA.FTZ R52, R40, R125.reuse, -R52 ;  /* 0x0000007d28347223 */ /* 0x080fe20000010834 */
[----:B------:R-:W-:Y:S01]  /*5b40*/  FFMA.FTZ R51, R36, R125, R51 ;  /* 0x0000007d24337223 */ /* 0x000fe20000010033 */
[-C--:B------:R-:W-:Y:S01]  /*5b50*/  FMUL.FTZ R36, R39, R50.reuse ;  /* 0x0000003227247220 */ /* 0x080fe20000410000 */
[----:B------:R-:W-:Y:S01]  /*5b60*/  FMUL.FTZ R50, R55, R50 ;  /* 0x0000003237327220 */ /* 0x000fe20000410000 */
[----:B------:R-:W-:-:S02]  /*5b70*/  F2FP.F16.F32.PACK_AB R40, R37, R116 ;  /* 0x000000742528723e */ /* 0x000fc400000000ff */
[-C--:B------:R-:W-:Y:S01]  /*5b80*/  FFMA.FTZ R55, R55, R38.reuse, -R36 ;  /* 0x0000002637377223 */ /* 0x080fe20000010824 */
[----:B------:R-:W-:Y:S01]  /*5b90*/  FFMA.FTZ R38, R39, R38, R50 ;  /* 0x0000002627267223 */ /* 0x000fe20000010032 */
[----:B------:R-:W-:-:S03]  /*5ba0*/  F2FP.F16.F32.PACK_AB R36, R61, R117 ;  /* 0x000000753d24723e */ /* 0x000fc600000000ff */
[----:B------:R-:W-:Y:S02]  /*5bb0*/  F2FP.F16.F32.PACK_AB R42, R55, R52 ;  /* 0x00000034372a723e */ /* 0x000fe400000000ff */
[----:B------:R-:W-:Y:S01]  /*5bc0*/  F2FP.F16.F32.PACK_AB R54, R38, R51 ;  /* 0x000000332636723e */ /* 0x000fe200000000ff */
[----:B------:R-:W-:Y:S01]  /*5bd0*/  IMAD.MOV.U32 R52, RZ, RZ, R36 ;  /* 0x000000ffff347224 */ /* 0x000fe200078e0024 */
[----:B------:R-:W-:-:S07]  /*5be0*/  MOV R55, R63 ;  /* 0x0000003f00377202 */ /* 0x000fce0000000f00 */
.L_x_359:
[----:B------:R-:W-:Y:S05]  /*5bf0*/  BSYNC B2 ;  /* 0x0000000000027941 */ /* 0x000fea0003800000 */
.L_x_358:
[----:B------:R-:W-:-:S13]  /*5c00*/  ISETP.GE.AND P4, PT, R58, R111, PT ;  /* 0x0000006f3a00720c */ /* 0x000fda0003f86270 */
[--C-:B------:R-:W-:Y:S02]  /*5c10*/  @!P4 SHF.R.S32.HI R36, RZ, 0x1f, R58.reuse ;  /* 0x0000001fff24c819 */ /* 0x100fe4000001143a */
[----:B------:R-:W-:-:S04]  /*5c20*/  @!P4 IADD3 R58, P5, P6, R26, R96, R58 ;  /* 0x000000601a3ac210 */ /* 0x000fc80007ebe03a */
[----:B------:R-:W-:Y:S02]  /*5c30*/  @!P4 IADD3.X R39, R0, R113, R36, P5, P6 ;  /* 0x000000710027c210 */ /* 0x000fe40002fec424 */
[----:B------:R-:W-:-:S04]  /*5c40*/  LEA R36, P5, R56, R94, 0x1 ;  /* 0x0000005e38247211 */ /* 0x000fc800078a08ff */
[----:B------:R-:W-:Y:S02]  /*5c50*/  LEA.HI.X R37, R56, R95, R57, 0x1, P5 ;  /* 0x0000005f38257211 */ /* 0x000fe400028f0c39 */
[----:B------:R-:W-:-:S03]  /*5c60*/  @!P4 LEA R38, P5, R58, R94, 0x1 ;  /* 0x0000005e3a26c211 */ /* 0x000fc600078a08ff */
[----:B-1----:R3:W-:Y:S01]  /*5c70*/  STG.E.128 desc[UR60][R36.64], R40 ;  /* 0x0000002824007986 */ /* 0x0027e2000c101d3c */
[----:B------:R-:W-:-:S05]  /*5c80*/  @!P4 LEA.HI.X R39, R58, R95, R39, 0x1, P5 ;  /* 0x0000005f3a27c211 */ /* 0x000fca00028f0c27 */
[----:B--2---:R3:W-:Y:S04]  /*5c90*/  @!P4 STG.E.128 desc[UR60][R38.64], R52 ;  /* 0x000000342600c986 */ /* 0x0047e8000c101d3c */
.L_x_357:
[----:B------:R-:W-:Y:S05]  /*5ca0*/  BSYNC B1 ;  /* 0x0000000000017941 */ /* 0x000fea0003800000 */
.L_x_356:
[----:B------:R-:W-:-:S13]  /*5cb0*/  ISETP.NE.AND P4, PT, R12, RZ, PT ;  /* 0x000000ff0c00720c */ /* 0x000fda0003f85270 */
[----:B------:R-:W-:Y:S05]  /*5cc0*/  @!P4 BRA `(.L_x_324) ;  /* 0x000000080098c947 */ /* 0x000fea0003800000 */
[----:B---3--:R-:W2:Y:S04]  /*5cd0*/  LDL R36, [R1+0x4c] ;  /* 0x00004c0001247983 */ /* 0x008ea80000100800 */
[----:B------:R-:W1:Y:S04]  /*5ce0*/  LDL R39, [R1+0x38] ;  /* 0x0000380001277983 */ /* 0x000e680000100800 */
[----:B------:R-:W3:Y:S04]  /*5cf0*/  LDL R38, [R1+0x40] ;  /* 0x0000400001267983 */ /* 0x000ee80000100800 */
[----:B------:R-:W4:Y:S04]  /*5d00*/  LDL R37, [R1+0x3c] ;  /* 0x00003c0001257983 */ /* 0x000f280000100800 */
[----:B------:R-:W5:Y:S01]  /*5d10*/  LDL R50, [R1+0x34] ;  /* 0x0000340001327983 */ /* 0x000f620000100800 */
[----:B------:R-:W-:Y:S01]  /*5d20*/  BSSY B1, `(.L_x_360) ;  /* 0x0000074000017945 */ /* 0x000fe20003800000 */
[----:B--2---:R-:W-:-:S02]  /*5d30*/  LOP3.LUT P6, RZ, R36, 0x1, RZ, 0xc0, !PT ;  /* 0x0000000124ff7812 */ /* 0x004fc400078cc0ff */
[----:B------:R-:W-:Y:S01]  /*5d40*/  IADD3 R36, P4, P5, R26, R96, R9 ;  /* 0x000000601a247210 */ /* 0x000fe20007d9e009 */
[----:B-1----:R-:W-:Y:S02]  /*5d50*/  IMAD.MOV.U32 R40, RZ, RZ, R39 ;  /* 0x000000ffff287224 */ /* 0x002fe400078e0027 */
[----:B---3--:R-:W-:Y:S01]  /*5d60*/  IMAD.MOV.U32 R39, RZ, RZ, R38 ;  /* 0x000000ffff277224 */ /* 0x008fe200078e0026 */
[----:B------:R-:W-:Y:S01]  /*5d70*/  SEL R114, R106, R114, !P6 ;  /* 0x000000726a727207 */ /* 0x000fe20007000000 */
[----:B----4-:R-:W-:Y:S01]  /*5d80*/  IMAD.MOV.U32 R38, RZ, RZ, R37 ;  /* 0x000000ffff267224 */ /* 0x010fe200078e0025 */
[----:B------:R-:W-:Y:S02]  /*5d90*/  IADD3.X R37, R0, R113, R98, P4, P5 ;  /* 0x0000007100257210 */ /* 0x000fe400027ea462 */
[----:B------:R-:W-:-:S04]  /*5da0*/  LEA R48, P4, R36, R94, 0x1 ;  /* 0x0000005e24307211 */ /* 0x000fc800078808ff */
[----:B------:R-:W-:Y:S02]  /*5db0*/  LEA.HI.X R49, R36, R95, R37, 0x1, P4 ;  /* 0x0000005f24317211 */ /* 0x000fe400020f0c25 */
[----:B------:R-:W-:-:S04]  /*5dc0*/  SHF.R.S32.HI R37, RZ, 0x1f, R114 ;  /* 0x0000001fff257819 */ /* 0x000fc80000011472 */
[----:B------:R-:W-:-:S04]  /*5dd0*/  LEA.HI R37, R37, R114, RZ, 0x4 ;  /* 0x0000007225257211 */ /* 0x000fc800078f20ff */
[----:B------:R-:W-:-:S04]  /*5de0*/  SHF.R.S32.HI R36, RZ, 0x4, R37 ;  /* 0x00000004ff247819 */ /* 0x000fc80000011425 */
[----:B------:R-:W-:-:S04]  /*5df0*/  LEA.HI.SX32 R36, R7, R36, 0x1d ;  /* 0x0000002407247211 */ /* 0x000fc800078feaff */
[----:B------:R-:W-:Y:S01]  /*5e00*/  SHF.R.S32.HI R37, RZ, 0x1f, R36 ;  /* 0x0000001fff257819 */ /* 0x000fe20000011424 */
[----:B------:R-:W-:-:S03]  /*5e10*/  IMAD.SHL.U32 R51, R36, 0x8, RZ ;  /* 0x0000000824337824 */ /* 0x000fc600078e00ff */
[----:B------:R-:W-:Y:S02]  /*5e20*/  LEA.HI R37, R37, R36, RZ, 0x2 ;  /* 0x0000002425257211 */ /* 0x000fe400078f10ff */
[----:B------:R-:W-:Y:S02]  /*5e30*/  LOP3.LUT R36, R40, 0x18, R51, 0xf8, !PT ;  /* 0x0000001828247812 */ /* 0x000fe400078ef833 */
[----:B------:R-:W-:Y:S02]  /*5e40*/  SHF.R.S32.HI R37, RZ, 0x2, R37 ;  /* 0x00000002ff257819 */ /* 0x000fe40000011425 */
[----:B------:R-:W-:-:S03]  /*5e50*/  LOP3.LUT R36, R36, R38, RZ, 0x3c, !PT ;  /* 0x0000002624247212 */ /* 0x000fc600078e3cff */
[----:B------:R-:W-:-:S04]  /*5e60*/  IMAD R37, R37, 0x1200, R39 ;  /* 0x0000120025257824 */ /* 0x000fc800078e0227 */
[----:B------:R-:W-:Y:S02]  /*5e70*/  IMAD.IADD R36, R37, 0x1, R36 ;  /* 0x0000000125247824 */ /* 0x000fe400078e0224 */
[C---:B------:R-:W-:Y:S02]  /*5e80*/  IMAD R37, R19.reuse, 0x3600, R101 ;  /* 0x0000360013257824 */ /* 0x040fe400078e0265 */
[----:B------:R-:W-:Y:S02]  /*5e90*/  IMAD R39, R19, 0x3600, R36 ;  /* 0x0000360013277824 */ /* 0x000fe400078e0224 */
[--C-:B------:R-:W-:Y:S02]  /*5ea0*/  IMAD R37, R37, 0x2, R18.reuse ;  /* 0x0000000225257824 */ /* 0x100fe400078e0212 */
[----:B------:R-:W-:-:S04]  /*5eb0*/  IMAD R40, R39, 0x2, R18 ;  /* 0x0000000227287824 */ /* 0x000fc800078e0212 */
[----:B------:R-:W1:Y:S04]  /*5ec0*/  LDS.128 R36, [R37+0x16a00] ;  /* 0x016a000025247984 */ /* 0x000e680000000c00 */
[----:B------:R-:W2:Y:S01]  /*5ed0*/  LDS.128 R40, [R40+0x16a00] ;  /* 0x016a000028287984 */ /* 0x000ea20000000c00 */
[----:B-----5:R-:W-:-:S13]  /*5ee0*/  ISETP.GE.AND P4, PT, R50, R105, PT ;  /* 0x000000693200720c */ /* 0x020fda0003f86270 */
[----:B------:R-:W-:Y:S05]  /*5ef0*/  @P4 BRA `(.L_x_361) ;  /* 0x0000000400584947 */ /* 0x000fea0003800000 */
[--C-:B------:R-:W-:Y:S01]  /*5f00*/  SHF.R.U64 R32, R32, 0x10, R33.reuse ;  /* 0x0000001020207819 */ /* 0x100fe20000001221 */
[----:B------:R-:W-:Y:S01]  /*5f10*/  HADD2.F32 R55, -RZ, R124.H1_H1 ;  /* 0x3000007cff377230 */ /* 0x000fe20000004100 */
[----:B------:R-:W-:Y:S01]  /*5f20*/  SHF.R.U32.HI R50, RZ, 0x10, R33 ;  /* 0x00000010ff327819 */ /* 0x000fe20000011621 */
[----:B------:R-:W-:Y:S01]  /*5f30*/  HADD2.F32 R53, -RZ, R122.H1_H1 ;  /* 0x3000007aff357230 */ /* 0x000fe20000004100 */
[----:B------:R-:W-:Y:S01]  /*5f40*/  SHF.R.U64 R33, R44, 0x10, R45 ;  /* 0x000000102c217819 */ /* 0x000fe2000000122d */
[----:B------:R-:W-:Y:S01]  /*5f50*/  HADD2.F32 R124, -RZ, R124.H0_H0 ;  /* 0x2000007cff7c7230 */ /* 0x000fe20000004100 */
[--C-:B------:R-:W-:Y:S01]  /*5f60*/  SHF.R.U64 R34, R34, 0x10, R35.reuse ;  /* 0x0000001022227819 */ /* 0x100fe20000001223 */
[----:B------:R-:W-:Y:S01]  /*5f70*/  HADD2.F32 R54, -RZ, R50.H0_H0 ;  /* 0x20000032ff367230 */ /* 0x000fe20000004100 */
[----:B------:R-:W-:Y:S01]  /*5f80*/  SHF.R.U32.HI R44, RZ, 0x10, R35 ;  /* 0x00000010ff2c7819 */ /* 0x000fe20000011623 */
[----:B------:R-:W-:Y:S01]  /*5f90*/  HADD2.F32 R122, -RZ, R122.H0_H0 ;  /* 0x2000007aff7a7230 */ /* 0x000fe20000004100 */
[----:B------:R-:W-:-:S02]  /*5fa0*/  SHF.R.U64 R35, R46, 0x10, R47 ;  /* 0x000000102e237819 */ /* 0x000fc4000000122f */
[----:B------:R-:W-:Y:S02]  /*5fb0*/  SHF.R.U32.HI R46, RZ, 0x10, R47 ;  /* 0x00000010ff2e7819 */ /* 0x000fe4000001162f */
[----:B--2---:R-:W-:Y:S01]  /*5fc0*/  MOV R47, R41 ;  /* 0x00000029002f7202 */ /* 0x004fe20000000f00 */
[----:B-1----:R-:W-:Y:S01]  /*5fd0*/  IMAD.MOV.U32 R41, RZ, RZ, R39 ;  /* 0x000000ffff297224 */ /* 0x002fe200078e0027 */
[----:B------:R-:W-:Y:S01]  /*5fe0*/  SHF.R.U32.HI R45, RZ, 0x10, R45 ;  /* 0x00000010ff2d7819 */ /* 0x000fe2000001162d */
[----:B------:R-:W-:Y:S02]  /*5ff0*/  HADD2.F32 R39, -RZ, R37.H0_H0 ;  /* 0x20000025ff277230 */ /* 0x000fe40000004100 */
[--C-:B------:R-:W-:Y:S02]  /*6000*/  HADD2.F32 R52, -RZ, R47.reuse.H0_H0 ;  /* 0x2000002fff347230 */ /* 0x100fe40000004100 */
[----:B------:R-:W-:Y:S02]  /*6010*/  HADD2.F32 R47, -RZ, R47.H1_H1 ;  /* 0x3000002fff2f7230 */ /* 0x000fe40000004100 */
[----:B------:R-:W-:-:S02]  /*6020*/  HADD2.F32 R56, -RZ, R45.H0_H0 ;  /* 0x2000002dff387230 */ /* 0x000fc40000004100 */
[CC--:B------:R-:W-:Y:S01]  /*6030*/  FMUL.FTZ R50, R52.reuse, R55.reuse ;  /* 0x0000003734327220 */ /* 0x0c0fe20000410000 */
[----:B------:R-:W-:Y:S02]  /*6040*/  HADD2.F32 R45, -RZ, R37.H1_H1 ;  /* 0x30000025ff2d7230 */ /* 0x000fe40000004100 */
[----:B------:R-:W-:Y:S01]  /*6050*/  FMUL.FTZ R37, R39, R55 ;  /* 0x0000003727257220 */ /* 0x000fe20000410000 */
[-C--:B------:R-:W-:Y:S01]  /*6060*/  FMUL.FTZ R58, R47, R56.reuse ;  /* 0x000000382f3a7220 */ /* 0x080fe20000410000 */
[-C--:B------:R-:W-:Y:S01]  /*6070*/  FFMA.FTZ R39, R39, R53.reuse, -R50 ;  /* 0x0000003527277223 */ /* 0x080fe20000010832 */
[C---:B------:R-:W-:Y:S01]  /*6080*/  FMUL.FTZ R56, R45.reuse, R56 ;  /* 0x000000382d387220 */ /* 0x040fe20000410000 */
[----:B------:R-:W-:Y:S01]  /*6090*/  FFMA.FTZ R37, R52, R53, R37 ;  /* 0x0000003534257223 */ /* 0x000fe20000010025 */
[-C--:B------:R-:W-:Y:S01]  /*60a0*/  FFMA.FTZ R50, R45, R54.reuse, -R58 ;  /* 0x000000362d327223 */ /* 0x080fe2000001083a */
[----:B------:R-:W-:Y:S02]  /*60b0*/  HADD2.F32 R53, -RZ, R43.H1_H1 ;  /* 0x3000002bff357230 */ /* 0x000fe40000004100 */
[----:B------:R-:W-:Y:S01]  /*60c0*/  FFMA.FTZ R52, R47, R54, R56 ;  /* 0x000000362f347223 */ /* 0x000fe20000010038 */
[----:B------:R-:W-:-:S02]  /*60d0*/  HADD2.F32 R56, -RZ, R123.H1_H1 ;  /* 0x3000007bff387230 */ /* 0x000fc40000004100 */
[----:B------:R-:W-:Y:S01]  /*60e0*/  HADD2.F32 R47, -RZ, R43.H0_H0 ;  /* 0x2000002bff2f7230 */ /* 0x000fe20000004100 */
[----:B------:R-:W-:Y:S01]  /*60f0*/  F2FP.F16.F32.PACK_AB R39, R50, R39 ;  /* 0x000000273227723e */ /* 0x000fe200000000ff */
[----:B------:R-:W-:Y:S02]  /*6100*/  HADD2.F32 R58, -RZ, R46.H0_H0 ;  /* 0x2000002eff3a7230 */ /* 0x000fe40000004100 */
[----:B------:R-:W-:Y:S02]  /*6110*/  HADD2.F32 R45, -RZ, R41.H1_H1 ;  /* 0x30000029ff2d7230 */ /* 0x000fe40000004100 */
[----:B------:R-:W-:Y:S02]  /*6120*/  HADD2.F32 R54, -RZ, R121.H1_H1 ;  /* 0x30000079ff367230 */ /* 0x000fe40000004100 */
[-C--:B------:R-:W-:Y:S01]  /*6130*/  FMUL.FTZ R60, R53, R58.reuse ;  /* 0x0000003a353c7220 */ /* 0x080fe20000410000 */
[----:B------:R-:W-:Y:S02]  /*6140*/  HADD2.F32 R43, -RZ, R41.H0_H0 ;  /* 0x20000029ff2b7230 */ /* 0x000fe40000004100 */
[----:B------:R-:W-:Y:S01]  /*6150*/  FMUL.FTZ R58, R45, R58 ;  /* 0x0000003a2d3a7220 */ /* 0x000fe20000410000 */
[----:B------:R-:W-:-:S02]  /*6160*/  HADD2.F32 R46, -RZ, R44.H0_H0 ;  /* 0x2000002cff2e7230 */ /* 0x000fc40000004100 */
[-C--:B------:R-:W-:Y:S01]  /*6170*/  FMUL.FTZ R44, R47, R56.reuse ;  /* 0x000000382f2c7220 */ /* 0x080fe20000410000 */
[----:B------:R-:W-:Y:S02]  /*6180*/  HADD2.F32 R123, -RZ, R123.H0_H0 ;  /* 0x2000007bff7b7230 */ /* 0x000fe40000004100 */
[C---:B------:R-:W-:Y:S01]  /*6190*/  FMUL.FTZ R56, R43.reuse, R56 ;  /* 0x000000382b387220 */ /* 0x040fe20000410000 */
[----:B------:R-:W-:Y:S02]  /*61a0*/  HADD2.F32 R121, -RZ, R121.H0_H0 ;  /* 0x20000079ff797230 */ /* 0x000fe40000004100 */
[----:B------:R-:W-:Y:S01]  /*61b0*/  FFMA.FTZ R41, R43, R54, -R44 ;  /* 0x000000362b297223 */ /* 0x000fe2000001082c */
[-C--:B------:R-:W-:Y:S01]  /*61c0*/  FFMA.FTZ R44, R45, R46.reuse, -R60 ;  /* 0x0000002e2d2c7223 */ /* 0x080fe2000001083c */
[----:B------:R-:W-:Y:S01]  /*61d0*/  FFMA.FTZ R46, R53, R46, R58 ;  /* 0x0000002e352e7223 */ /* 0x000fe2000001003a */
[----:B------:R-:W-:Y:S02]  /*61e0*/  HADD2.F32 R53, -RZ, R33.H0_H0 ;  /* 0x20000021ff357230 */ /* 0x000fe40000004100 */
[----:B------:R-:W-:Y:S01]  /*61f0*/  FFMA.FTZ R43, R47, R54, R56 ;  /* 0x000000362f2b7223 */ /* 0x000fe20000010038 */
[----:B------:R-:W-:Y:S01]  /*6200*/  HADD2.F32 R45, -RZ, R40.H0_H0 ;  /* 0x20000028ff2d7230 */ /* 0x000fe20000004100 */
[----:B------:R-:W-:Y:S01]  /*6210*/  F2FP.F16.F32.PACK_AB R44, R44, R41 ;  /* 0x000000292c2c723e */ /* 0x000fe200000000ff */
[----:B------:R-:W-:Y:S01]  /*6220*/  HADD2.F32 R33, -RZ, R36.H0_H0 ;  /* 0x20000024ff217230 */ /* 0x000fe20000004100 */
[----:B------:R-:W-:Y:S01]  /*6230*/  F2FP.F16.F32.PACK_AB R41, R52, R37 ;  /* 0x000000253429723e */ /* 0x000fe200000000ff */
[----:B------:R-:W-:Y:S01]  /*6240*/  HADD2.F32 R40, -RZ, R40.H1_H1 ;  /* 0x30000028ff287230 */ /* 0x000fe20000004100 */
[----:B------:R-:W-:Y:S01]  /*6250*/  F2FP.F16.F32.PACK_AB R43, R46, R43 ;  /* 0x0000002b2e2b723e */ /* 0x000fe200000000ff */
[----:B------:R-:W-:-:S02]  /*6260*/  HADD2.F32 R36, -RZ, R36.H1_H1 ;  /* 0x30000024ff247230 */ /* 0x000fc40000004100 */
[----:B------:R-:W-:Y:S02]  /*6270*/  HADD2.F32 R47, -RZ, R32.H0_H0 ;  /* 0x20000020ff2f7230 */ /* 0x000fe40000004100 */
[-C--:B------:R-:W-:Y:S01]  /*6280*/  FMUL.FTZ R32, R45, R124.reuse ;  /* 0x0000007c2d207220 */ /* 0x080fe20000410000 */
[C---:B------:R-:W-:Y:S01]  /*6290*/  FMUL.FTZ R124, R33.reuse, R124 ;  /* 0x0000007c217c7220 */ /* 0x040fe20000410000 */
[-C--:B------:R-:W-:Y:S01]  /*62a0*/  FMUL.FTZ R55, R40, R53.reuse ;  /* 0x0000003528377220 */ /* 0x080fe20000410000 */
[C---:B------:R-:W-:Y:S01]  /*62b0*/  FMUL.FTZ R53, R36.reuse, R53 ;  /* 0x0000003524357220 */ /* 0x040fe20000410000 */
[-C--:B------:R-:W-:Y:S01]  /*62c0*/  FFMA.FTZ R32, R33, R122.reuse, -R32 ;  /* 0x0000007a21207223 */ /* 0x080fe20000010820 */
[----:B------:R-:W-:Y:S01]  /*62d0*/  FFMA.FTZ R33, R45, R122, R124 ;  /* 0x0000007a2d217223 */ /* 0x000fe2000001007c */
[-C--:B------:R-:W-:Y:S01]  /*62e0*/  FFMA.FTZ R45, R36, R47.reuse, -R55 ;  /* 0x0000002f242d7223 */ /* 0x080fe20000010837 */
[----:B------:R-:W-:Y:S01]  /*62f0*/  FFMA.FTZ R36, R40, R47, R53 ;  /* 0x0000002f28247223 */ /* 0x000fe20000010035 */
[----:B------:R-:W-:-:S02]  /*6300*/  HADD2.F32 R40, -RZ, R42.H0_H0 ;  /* 0x2000002aff287230 */ /* 0x000fc40000004100 */
[----:B------:R-:W-:Y:S02]  /*6310*/  HADD2.F32 R53, -RZ, R35.H0_H0 ;  /* 0x20000023ff357230 */ /* 0x000fe40000004100 */
[----:B------:R-:W-:Y:S02]  /*6320*/  HADD2.F32 R42, -RZ, R42.H1_H1 ;  /* 0x3000002aff2a7230 */ /* 0x000fe40000004100 */
[--C-:B------:R-:W-:Y:S02]  /*6330*/  HADD2.F32 R35, -RZ, R38.reuse.H0_H0 ;  /* 0x20000026ff237230 */ /* 0x100fe40000004100 */
[----:B------:R-:W-:Y:S02]  /*6340*/  HADD2.F32 R38, -RZ, R38.H1_H1 ;  /* 0x30000026ff267230 */ /* 0x000fe40000004100 */
[----:B------:R-:W-:Y:S01]  /*6350*/  FMUL.FTZ R55, R42, R53 ;  /* 0x000000352a377220 */ /* 0x000fe20000410000 */
[----:B------:R-:W-:Y:S02]  /*6360*/  HADD2.F32 R47, -RZ, R34.H0_H0 ;  /* 0x20000022ff2f7230 */ /* 0x000fe40000004100 */
[-C--:B------:R-:W-:Y:S01]  /*6370*/  FMUL.FTZ R34, R40, R123.reuse ;  /* 0x0000007b28227220 */ /* 0x080fe20000410000 */
[----:B------:R-:W-:Y:S01]  /*6380*/  FMUL.FTZ R123, R35, R123 ;  /* 0x0000007b237b7220 */ /* 0x000fe20000410000 */
[----:B------:R-:W-:Y:S01]  /*6390*/  FMUL.FTZ R53, R38, R53 ;  /* 0x0000003526357220 */ /* 0x000fe20000410000 */
[----:B------:R-:W-:-:S02]  /*63a0*/  IMAD.MOV.U32 R37, RZ, RZ, R39 ;  /* 0x000000ffff257224 */ /* 0x000fc400078e0027 */
[----:B------:R-:W-:Y:S01]  /*63b0*/  FFMA.FTZ R34, R35, R121, -R34 ;  /* 0x0000007923227223 */ /* 0x000fe20000010822 */
[----:B------:R-:W-:Y:S01]  /*63c0*/  FFMA.FTZ R55, R38, R47, -R55 ;  /* 0x0000002f26377223 */ /* 0x000fe20000010837 */
[----:B------:R-:W-:Y:S01]  /*63d0*/  F2FP.F16.F32.PACK_AB R38, R45, R32 ;  /* 0x000000202d26723e */ /* 0x000fe200000000ff */
[----:B------:R-:W-:Y:S01]  /*63e0*/  FFMA.FTZ R123, R40, R121, R123 ;  /* 0x00000079287b7223 */ /* 0x000fe2000001007b */
[----:B------:R-:W-:Y:S01]  /*63f0*/  FFMA.FTZ R42, R42, R47, R53 ;  /* 0x0000002f2a2a7223 */ /* 0x000fe20000010035 */
[----:B------:R-:W-:Y:S01]  /*6400*/  F2FP.F16.F32.PACK_AB R40, R36, R33 ;  /* 0x000000212428723e */ /* 0x000fe200000000ff */
[----:B------:R-:W-:Y:S01]  /*6410*/  IMAD.MOV.U32 R39, RZ, RZ, R44 ;  /* 0x000000ffff277224 */ /* 0x000fe200078e002c */
[----:B------:R-:W-:Y:S01]  /*6420*/  F2FP.F16.F32.PACK_AB R55, R55, R34 ;  /* 0x000000223737723e */ /* 0x000fe200000000ff */
[----:B------:R-:W-:Y:S01]  /*6430*/  IMAD.MOV.U32 R36, RZ, RZ, R38 ;  /* 0x000000ffff247224 */ /* 0x000fe200078e0026 */
[----:B------:R-:W-:-:S03]  /*6440*/  F2FP.F16.F32.PACK_AB R42, R42, R123 ;  /* 0x0000007b2a2a723e */ /* 0x000fc600000000ff */
[----:B------:R-:W-:-:S07]  /*6450*/  IMAD.MOV.U32 R38, RZ, RZ, R55 ;  /* 0x000000ffff267224 */ /* 0x000fce00078e0037 */
.L_x_361:
[----:B------:R-:W-:Y:S05]  /*6460*/  BSYNC B1 ;  /* 0x0000000000017941 */ /* 0x000fea0003800000 */
.L_x_360:
[----:B-1----:R4:W-:Y:S01]  /*6470*/  STG.E.128 desc[UR60][R48.64], R36 ;  /* 0x0000002430007986 */ /* 0x0029e2000c101d3c */
[----:B------:R-:W-:-:S13]  /*6480*/  ISETP.GE.AND P4, PT, R51, R111, PT ;  /* 0x0000006f3300720c */ /* 0x000fda0003f86270 */
[----:B------:R-:W-:Y:S05]  /*6490*/  @P4 BRA `(.L_x_324) ;  /* 0x0000000000a44947 */ /* 0x000fea0003800000 */
[--C-:B------:R-:W-:Y:S02]  /*64a0*/  SHF.R.S32.HI R32, RZ, 0x1f, R51.reuse ;  /* 0x0000001fff207819 */ /* 0x100fe40000011433 */
[----:B------:R-:W-:-:S04]  /*64b0*/  IADD3 R51, P4, P5, R26, R96, R51 ;  /* 0x000000601a337210 */ /* 0x000fc80007d9e033 */
[----:B------:R-:W-:Y:S02]  /*64c0*/  IADD3.X R32, R0, R113, R32, P4, P5 ;  /* 0x0000007100207210 */ /* 0x000fe400027ea420 */
[----:B------:R-:W-:-:S04]  /*64d0*/  LEA R94, P4, R51, R94, 0x1 ;  /* 0x0000005e335e7211 */ /* 0x000fc800078808ff */
[----:B------:R-:W-:-:S05]  /*64e0*/  LEA.HI.X R95, R51, R95, R32, 0x1, P4 ;  /* 0x0000005f335f7211 */ /* 0x000fca00020f0c20 */
[----:B--2---:R1:W-:Y:S01]  /*64f0*/  STG.E.128 desc[UR60][R94.64], R40 ;  /* 0x000000285e007986 */ /* 0x0043e2000c101d3c */
[----:B------:R-:W-:Y:S05]  /*6500*/  BRA `(.L_x_324) ;  /* 0x0000000000887947 */ /* 0x000fea0003800000 */
.L_x_317:
[----:B------:R-:W2:Y:S02]  /*6510*/  LDL R32, [R1+0x48] ;  /* 0x0000480001207983 */ /* 0x000ea40000100800 */
[----:B--2---:R-:W-:-:S13]  /*6520*/  R2UR UR4, R32 ;  /* 0x00000000200472ca */ /* 0x004fda00000e0000 */
[----:B------:R-:W-:-:S06]  /*6530*/  UISETP.NE.AND UP0, UPT, UR4, 0x3, UPT ;  /* 0x000000030400788c */ /* 0x000fcc000bf05270 */
[----:B------:R-:W-:-:S13]  /*6540*/  PLOP3.LUT P3, PT, PT, PT, UP0, 0x80, 0x0 ;  /* 0x000000000000781c */ /* 0x000fda0003f6f008 */
[----:B------:R-:W-:Y:S05]  /*6550*/  @!P3 BRA `(.L_x_362) ;  /* 0x000000000004b947 */ /* 0x000fea0003800000 */
[----:B------:R-:W-:Y:S01]  /*6560*/  BPT.TRAP 0x1 ;  /* 0x000000040000795c */ /* 0x000fe20000300000 */
.L_x_362:
[----:B------:R-:W-:Y:S01]  /*6570*/  IMAD R20, R19, 0x8, R18 ;  /* 0x0000000813147824 */ /* 0x000fe200078e0212 */
[----:B------:R-:W-:Y:S01]  /*6580*/  SHF.L.U32 R89, R147, 0x1f, RZ ;  /* 0x0000001f93597819 */ /* 0x000fe200000006ff */
[----:B------:R-:W-:Y:S01]  /*6590*/  IMAD R88, R24, -0x90, R2 ;  /* 0xffffff7018587824 */ /* 0x000fe200078e0202 */
[----:B------:R-:W-:Y:S02]  /*65a0*/  BSSY B1, `(.L_x_363) ;  /* 0x0000004000017945 */ /* 0x000fe40003800000 */
[----:B------:R-:W0:Y:S02]  /*65b0*/  SYNCS.PHASECHK.TRANS64.TRYWAIT P4, [R20+URZ+0x31c90], R89 ;  /* 0x031c9059140075a7 */ /* 0x000e24000808017f */
[----:B------:R-:W-:Y:S01]  /*65c0*/  VIMNMX R88, R88, 0x90, PT ;  /* 0x0000009058587848 */ /* 0x000fe20003fe0100 */
[----:B0-----:R-:W-:Y:S06]  /*65d0*/  @!P4 BRA `(.L_x_364) ;  /* 0x0000015800e8c947 */ /* 0x001fec0003800000 */
.L_x_551:
[----:B------:R-:W-:Y:S05]  /*65e0*/  BSYNC B1 ;  /* 0x0000000000017941 */ /* 0x000fea0003800000 */
.L_x_363:
[----:B------:R-:W-:-:S13]  /*65f0*/  ISETP.GE.AND P4, PT, R23, R88, PT ;  /* 0x000000581700720c */ /* 0x000fda0003f86270 */
[----:B------:R-:W-:Y:S05]  /*6600*/  @P4 BRA `(.L_x_324) ;  /* 0x0000000000484947 */ /* 0x000fea0003800000 */
[----:B------:R-:W-:-:S13]  /*6610*/  ISETP.NE.AND P4, PT, R10, RZ, PT ;  /* 0x000000ff0a00720c */ /* 0x000fda0003f85270 */
[----:B------:R-:W1:Y:S04]  /*6620*/  @P4 LDS.128 R32, [R81+0x16800] ;  /* 0x0168000051204984 */ /* 0x000e680000000c00 */
[----:B-1----:R-:W-:Y:S01]  /*6630*/  @P4 STG.E.128 desc[UR60][R36.64], R32 ;  /* 0x0000002024004986 */ /* 0x002fe2000c101d3c */
        /* <DEDUP_REMOVED lines=14> */
[----:B-1----:R1:W-:Y:S02]  /*6720*/  @P4 STG.E.128 desc[UR60][R36.64+0xa0], R32 ;  /* 0x0000a02024004986 */ /* 0x0023e4000c101d3c */
.L_x_324:
[----:B------:R-:W-:Y:S05]  /*6730*/  BSYNC B0 ;  /* 0x0000000000007941 */ /* 0x000fea0003800000 */
.L_x_316:
[----:B-1234-:R-:W1:Y:S01]  /*6740*/  S2R R32, SR_TID.X ;  /* 0x0000000000207919 */ /* 0x01ee620000002100 */
[----:B------:R-:W-:Y:S01]  /*6750*/  @!PT LDS RZ, [RZ] ;  /* 0x00000000fffff984 */ /* 0x000fe20000000800 */
[----:B------:R-:W-:Y:S01]  /*6760*/  @!PT LDS RZ, [RZ] ;  /* 0x00000000fffff984 */ /* 0x000fe20000000800 */
[----:B------:R-:W-:Y:S01]  /*6770*/  @!PT LDS RZ, [RZ] ;  /* 0x00000000fffff984 */ /* 0x000fe20000000800 */
[----:B------:R-:W-:Y:S01]  /*6780*/  @!PT LDS RZ, [RZ] ;  /* 0x00000000fffff984 */ /* 0x000fe20000000800 */
[----:B------:R2:W-:Y:S06]  /*6790*/  MEMBAR.ALL.CTA ;  /* 0x0000000000007992 */ /* 0x0005ec0000008000 */
[----:B--2---:R-:W2:Y:S01]  /*67a0*/  FENCE.VIEW.ASYNC.S ;  /* 0x00000000000073c6 */ /* 0x004ea20000000000 */
[----:B------:R-:W-:Y:S05]  /*67b0*/  WARPSYNC.ALL ;  /* 0x0000000000007948 */ /* 0x000fea0003800000 */
[----:B------:R-:W-:Y:S01]  /*67c0*/  BSSY B0, `(.L_x_365) ;  /* 0x0000009000007945 */ /* 0x000fe20003800000 */
[----:B-1----:R-:W-:Y:S01]  /*67d0*/  LOP3.LUT R32, R32, 0x7f, RZ, 0xc0, !PT ;  /* 0x0000007f20207812 */ /* 0x002fe200078ec0ff */
[----:B--2---:R1:W-:Y:S03]  /*67e0*/  BAR.SYNC.DEFER_BLOCKING R110, 0x80 ;  /* 0x0002006e0000751d */ /* 0x0043e60000010000 */
[----:B------:R-:W-:-:S13]  /*67f0*/  ISETP.NE.AND P4, PT, R32, RZ, PT ;  /* 0x000000ff2000720c */ /* 0x000fda0003f85270 */
[----:B------:R-:W-:-:S05]  /*6800*/  @!P4 VIADD R32, R20, 0x31ca0 ;  /* 0x00031ca01420c836 */ /* 0x000fca0000000000 */
[----:B------:R-:W-:-:S04]  /*6810*/  @!P4 PRMT R32, RZ, 0x654, R32 ;  /* 0x00000654ff20c816 */ /* 0x000fc80000000020 */
[----:B------:R1:W-:Y:S01]  /*6820*/  @!P4 SYNCS.ARRIVE.TRANS64.RED.A1T0 RZ, [R32+URZ], RZ ;  /* 0x000000ff20ffc9a7 */ /* 0x0003e2000810043f */
[----:B------:R-:W-:Y:S05]  /*6830*/  @!P3 BRA `(.L_x_366) ;  /* 0x000000000004b947 */ /* 0x000fea0003800000 */
[----:B------:R-:W-:Y:S01]  /*6840*/  BPT.TRAP 0x1 ;  /* 0x000000040000795c */ /* 0x000fe20000300000 */
.L_x_366:
[----:B------:R-:W-:Y:S05]  /*6850*/  BSYNC B0 ;  /* 0x0000000000007941 */ /* 0x000fea0003800000 */
.L_x_365:
[----:B------:R-:W2:Y:S01]  /*6860*/  SYNCS.PHASECHK.TRANS64.TRYWAIT P3, [R20+URZ+0x31cb0], R89 ;  /* 0x031cb059140075a7 */ /* 0x000ea2000806017f */
[----:B------:R-:W-:Y:S04]  /*6870*/  BSSY B0, `(.L_x_367) ;  /* 0x0000002000007945 */ /* 0x000fe80003800000 */
[----:B--2---:R-:W-:Y:S05]  /*6880*/  @!P3 BRA `(.L_x_368) ;  /* 0x000001580050b947 */ /* 0x004fea0003800000 */
.L_x_552:
[----:B------:R-:W-:Y:S05]  /*6890*/  BSYNC B0 ;  /* 0x0000000000007941 */ /* 0x000fea0003800000 */
.L_x_367:
[----:B------:R-:W-:Y:S01]  /*68a0*/  ISETP.GE.AND P3, PT, R23, R88, PT ;  /* 0x000000581700720c */ /* 0x000fe20003f66270 */
[----:B------:R-:W-:-:S12]  /*68b0*/  BSSY B0, `(.L_x_369) ;  /* 0x0000022000007945 */ /* 0x000fd80003800000 */
[----:B------:R-:W-:Y:S05]  /*68c0*/  @P3 BRA `(.L_x_370) ;  /* 0x0000000000803947 */ /* 0x000fea0003800000 */
[----:B------:R-:W3:Y:S04]  /*68d0*/  LDL R39, [R1+0x34] ;  /* 0x0000340001277983 */ /* 0x000ee80000100800 */
[----:B------:R-:W4:Y:S01]  /*68e0*/  LDL R38, [R1+0x2c] ;  /* 0x00002c0001267983 */ /* 0x000f220000100800 */
[----:B------:R-:W-:Y:S01]  /*68f0*/  IMAD.WIDE R34, R24, 0x90, R76 ;  /* 0x0000009018227825 */ /* 0x000fe200078e024c */
[----:B------:R-:W-:Y:S01]  /*6900*/  ULDC.64 UR4, c[0x0][0x318] ;  /* 0x0000c60000047ab9 */ /* 0x000fe20000000a00 */
[----:B-1----:R-:W-:Y:S02]  /*6910*/  MOV R32, R28 ;  /* 0x0000001c00207202 */ /* 0x002fe40000000f00 */
[----:B------:R-:W-:Y:S02]  /*6920*/  IMAD R35, R35, UR4, RZ ;  /* 0x0000000423237c24 */ /* 0x000fe4000f8e02ff */
[----:B------:R-:W-:-:S02]  /*6930*/  IMAD.MOV.U32 R33, RZ, RZ, R86 ;  /* 0x000000ffff217224 */ /* 0x000fc400078e0056 */
[C---:B------:R-:W-:Y:S02]  /*6940*/  IMAD R35, R34.reuse, UR5, R35 ;  /* 0x0000000522237c24 */ /* 0x040fe4000f8e0223 */
[----:B------:R-:W-:Y:S01]  /*6950*/  IMAD.WIDE.U32 R32, R34, UR4, R32 ;  /* 0x0000000422207c25 */ /* 0x000fe2000f8e0020 */
[----:B------:R-:W-:-:S03]  /*6960*/  ULDC.64 UR4, c[0x0][0x308] ;  /* 0x0000c20000047ab9 */ /* 0x000fc60000000a00 */
[----:B------:R-:W-:Y:S01]  /*6970*/  IMAD.IADD R33, R33, 0x1, R35 ;  /* 0x0000000121217824 */ /* 0x000fe200078e0223 */
[----:B------:R-:W-:Y:S01]  /*6980*/  LEA R36, P3, R32, UR4, 0x1 ;  /* 0x0000000420247c11 */ /* 0x000fe2000f8608ff */
[----:B------:R-:W-:-:S03]  /*6990*/  ULDC UR4, c[0x0][0x2e4] ;  /* 0x0000b90000047ab9 */ /* 0x000fc60000000800 */
[----:B------:R-:W-:Y:S02]  /*69a0*/  LEA.HI.X R37, R32, UR5, R33, 0x1, P3 ;  /* 0x0000000520257c11 */ /* 0x000fe400098f0c21 */
[----:B------:R-:W-:-:S13]  /*69b0*/  ISETP.GE.AND P3, PT, R144, UR4, PT ;  /* 0x0000000490007c0c */ /* 0x000fda000bf66270 */
[----:B------:R-:W1:Y:S04]  /*69c0*/  @!P3 LDS.128 R32, [R81] ;  /* 0x000000005120b984 */ /* 0x000e680000000c00 */
[----:B-1----:R-:W-:Y:S01]  /*69d0*/  @!P3 STG.E.128 desc[UR60][R36.64], R32 ;  /* 0x000000202400b986 */ /* 0x002fe2000c101d3c */
[----:B---3--:R-:W-:-:S13]  /*69e0*/  ISETP.GE.AND P3, PT, R39, UR4, PT ;  /* 0x0000000427007c0c */ /* 0x008fda000bf66270 */
[----:B------:R-:W1:Y:S04]  /*69f0*/  @!P3 LDS.128 R32, [R81+0x2400] ;  /* 0x002400005120b984 */ /* 0x000e680000000c00 */
[----:B-1----:R-:W-:Y:S01]  /*6a00*/  @!P3 STG.E.128 desc[UR60][R36.64+0x40], R32 ;  /* 0x000040202400b986 */ /* 0x002fe2000c101d3c */
[----:B------:R-:W-:-:S13]  /*6a10*/  ISETP.GE.AND P3, PT, R4, UR4, PT ;  /* 0x0000000404007c0c */ /* 0x000fda000bf66270 */
[----:B------:R-:W1:Y:S04]  /*6a20*/  @!P3 LDS.128 R32, [R81+0x4800] ;  /* 0x004800005120b984 */ /* 0x000e680000000c00 */
[----:B-1----:R-:W-:Y:S01]  /*6a30*/  @!P3 STG.E.128 desc[UR60][R36.64+0x80], R32 ;  /* 0x000080202400b986 */ /* 0x002fe2000c101d3c */
[----:B----4-:R-:W-:-:S13]  /*6a40*/  ISETP.GE.AND P3, PT, R38, UR4, PT ;  /* 0x0000000426007c0c */ /* 0x010fda000bf66270 */
[----:B------:R-:W1:Y:S04]  /*6a50*/  @!P3 LDS.128 R32, [R21] ;  /* 0x000000001520b984 */ /* 0x000e680000000c00 */
[----:B-1----:R-:W-:Y:S01]  /*6a60*/  @!P3 STG.E.128 desc[UR60][R36.64+0x20], R32 ;  /* 0x000020202400b986 */ /* 0x002fe2000c101d3c */
[----:B------:R-:W-:-:S13]  /*6a70*/  ISETP.GE.AND P3, PT, R3, UR4, PT ;  /* 0x0000000403007c0c */ /* 0x000fda000bf66270 */
[----:B------:R-:W1:Y:S04]  /*6a80*/  @!P3 LDS.128 R32, [R21+0x2400] ;  /* 0x002400001520b984 */ /* 0x000e680000000c00 */
[----:B-1----:R-:W-:Y:S01]  /*6a90*/  @!P3 STG.E.128 desc[UR60][R36.64+0x60], R32 ;  /* 0x000060202400b986 */ /* 0x002fe2000c101d3c */
[----:B------:R-:W-:-:S13]  /*6aa0*/  ISETP.GE.AND P3, PT, R79, UR4, PT ;  /* 0x000000044f007c0c */ /* 0x000fda000bf66270 */
[----:B------:R-:W1:Y:S04]  /*6ab0*/  @!P3 LDS.128 R32, [R21+0x4800] ;  /* 0x004800001520b984 */ /* 0x000e680000000c00 */
[----:B-1----:R3:W-:Y:S02]  /*6ac0*/  @!P3 STG.E.128 desc[UR60][R36.64+0xa0], R32 ;  /* 0x0000a0202400b986 */ /* 0x0027e4000c101d3c */
.L_x_370:
[----:B------:R-:W-:Y:S05]  /*6ad0*/  BSYNC B0 ;  /* 0x0000000000007941 */ /* 0x000fea0003800000 */
.L_x_369:
[----:B------:R-:W-:Y:S01]  /*6ae0*/  @!PT LDS RZ, [RZ] ;  /* 0x00000000fffff984 */ /* 0x000fe20000000800 */
[----:B------:R-:W-:Y:S01]  /*6af0*/  @!PT LDS RZ, [RZ] ;  /* 0x00000000fffff984 */ /* 0x000fe20000000800 */
[----:B------:R-:W-:Y:S01]  /*6b00*/  @!PT LDS RZ, [RZ] ;  /* 0x00000000fffff984 */ /* 0x000fe20000000800 */
[----:B------:R-:W-:Y:S01]  /*6b10*/  @!PT LDS RZ, [RZ] ;  /* 0x00000000fffff984 */ /* 0x000fe20000000800 */
[----:B------:R4:W-:Y:S06]  /*6b20*/  MEMBAR.ALL.CTA ;  /* 0x0000000000007992 */ /* 0x0009ec0000008000 */
[----:B----4-:R-:W4:Y:S01]  /*6b30*/  FENCE.VIEW.ASYNC.S ;  /* 0x00000000000073c6 */ /* 0x010f220000000000 */
[----:B0-2---:R-:W-:Y:S02]  /*6b40*/  @!P4 VIADD R20, R20, 0x31cc0 ;  /* 0x00031cc01414c836 */ /* 0x005fe40000000000 */
[----:B------:R-:W-:-:S03]  /*6b50*/  VIADD R19, R19, 0x1 ;  /* 0x0000000113137836 */ /* 0x000fc60000000000 */
[----:B------:R-:W-:Y:S01]  /*6b60*/  @!P4 PRMT R20, RZ, 0x654, R20 ;  /* 0x00000654ff14c816 */ /* 0x000fe20000000014 */
[----:B----4-:R0:W-:Y:S01]  /*6b70*/  BAR.SYNC.DEFER_BLOCKING R110, 0x80 ;  /* 0x0002006e0000751d */ /* 0x0101e20000010000 */
[----:B------:R-:W-:-:S04]  /*6b80*/  ISETP.NE.AND P3, PT, R19, 0x2, PT ;  /* 0x000000021300780c */ /* 0x000fc80003f65270 */
[----:B------:R-:W-:Y:S01]  /*6b90*/  SEL R19, R19, RZ, P3 ;  /* 0x000000ff13137207 */ /* 0x000fe20001800000 */
[----:B------:R2:W-:Y:S02]  /*6ba0*/  @!P4 SYNCS.ARRIVE.TRANS64.RED.A1T0 RZ, [R20+URZ], RZ ;  /* 0x000000ff14ffc9a7 */ /* 0x0005e4000810043f */
[----:B--2---:R-:W-:-:S04]  /*6bb0*/  SEL R20, RZ, 0x1, P3 ;  /* 0x00000001ff147807 */ /* 0x004fc80001800000 */
[----:B------:R-:W-:Y:S01]  /*6bc0*/  LOP3.LUT R147, R147, R20, RZ, 0x3c, !PT ;  /* 0x0000001493937212 */ /* 0x000fe200078e3cff */
[----:B0-----:R-:W-:Y:S06]  /*6bd0*/  @P2 BRA `(.L_x_371) ;  /* 0xffffffbc000c2947 */ /* 0x001fec000383ffff */
[----:B------:R-:W0:Y:S01]  /*6be0*/  S2R R21, SR_TID.X ;  /* 0x0000000000157919 */ /* 0x000e220000002100 */
[----:B------:R-:W-:Y:S02]  /*6bf0*/  PLOP3.LUT P0, PT, PT, PT, PT, 0x8, 0x0 ;  /* 0x000000000000781c */ /* 0x000fe40003f0e170 */
[----:B0-----:R-:W-:-:S04]  /*6c00*/  SHF.R.U32.HI R21, RZ, 0x7, R21 ;  /* 0x00000007ff157819 */ /* 0x001fc80000011615 */
[----:B------:R-:W-:-:S13]  /*6c10*/  ISETP.NE.AND P5, PT, R21, 0x1, PT ;  /* 0x000000011500780c */ /* 0x000fda0003fa5270 */
[----:B------:R-:W-:Y:S06]  /*6c20*/  @!P5 BAR.ARV 0x9, 0x100 ;  /* 0x024400000000db1d */ /* 0x000fec0000002000 */
.L_x_311:
[----:B------:R-:W-:Y:S02]  /*6c30*/  ISETP.GE.AND P2, PT, R108, 0x1, PT ;  /* 0x000000016c00780c */ /* 0x000fe40003f46270 */
[----:B------:R-:W-:Y:S02]  /*6c40*/  CS2R R2, SRZ ;  /* 0x0000000000027805 */ /* 0x000fe4000001ff00 */
[----:B------:R-:W-:Y:S01]  /*6c50*/  PLOP3.LUT P1, PT, PT, PT, PT, 0x80, 0x0 ;  /* 0x000000000000781c */ /* 0x000fe20003f2f070 */
[----:B------:R-:W-:Y:S01]  /*6c60*/  IMAD.MOV.U32 R0, RZ, RZ, RZ ;  /* 0x000000ffff007224 */ /* 0x000fe200078e00ff */
[----:B------:R-:W-:Y:S02]  /*6c70*/  CS2R R38, SRZ ;  /* 0x0000000000267805 */ /* 0x000fe4000001ff00 */
[----:B---3--:R-:W-:Y:S02]  /*6c80*/  CS2R R34, SRZ ;  /* 0x0000000000227805 */ /* 0x008fe4000001ff00 */
[----:B------:R-:W-:-:S02]  /*6c90*/  CS2R R56, SRZ ;  /* 0x0000000000387805 */ /* 0x000fc4000001ff00 */
[----:B------:R-:W-:Y:S02]  /*6ca0*/  CS2R R40, SRZ ;  /* 0x0000000000287805 */ /* 0x000fe4000001ff00 */
[----:B------:R-:W-:Y:S01]  /*6cb0*/  CS2R R52, SRZ ;  /* 0x0000000000347805 */ /* 0x000fe2000001ff00 */
[----:B------:R-:W-:Y:S01]  /*6cc0*/  IMAD.MOV.U32 R51, RZ, RZ, RZ ;  /* 0x000000ffff337224 */ /* 0x000fe200078e00ff */
[----:B------:R-:W-:Y:S02]  /*6cd0*/  CS2R R42, SRZ ;  /* 0x00000000002a7805 */ /* 0x000fe4000001ff00 */
[----:B------:R-:W-:Y:S02]  /*6ce0*/  CS2R R36, SRZ ;  /* 0x0000000000247805 */ /* 0x000fe4000001ff00 */
[----:B------:R-:W-:Y:S02]  /*6cf0*/  CS2R R54, SRZ ;  /* 0x0000000000367805 */ /* 0x000fe4000001ff00 */
[----:B------:R-:W-:-:S02]  /*6d00*/  CS2R R48, SRZ ;  /* 0x0000000000307805 */ /* 0x000fc4000001ff00 */
[----:B------:R-:W-:Y:S02]  /*6d10*/  CS2R R46, SRZ ;  /* 0x00000000002e7805 */ /* 0x000fe4000001ff00 */
[----:B-1----:R-:W-:Y:S02]  /*6d20*/  CS2R R32, SRZ ;  /* 0x0000000000207805 */ /* 0x002fe4000001ff00 */
        /* <DEDUP_REMOVED lines=8> */
[----:B------:R-:W-:Y:S01]  /*6db0*/  CS2R R68, SRZ ;  /* 0x0000000000447805 */ /* 0x000fe2000001ff00 */
[----:B------:R-:W-:Y:S01]  /*6dc0*/  IMAD.MOV.U32 R82, RZ, RZ, RZ ;  /* 0x000000ffff527224 */ /* 0x000fe200078e00ff */
[----:B------:R-:W-:Y:S01]  /*6dd0*/  MOV R77, RZ ;  /* 0x000000ff004d7202 */ /* 0x000fe20000000f00 */
[----:B------:R-:W-:-:S02]  /*6de0*/  IMAD.MOV.U32 R6, RZ, RZ, RZ ;  /* 0x000000ffff067224 */ /* 0x000fc400078e00ff */
[----:B------:R-:W-:Y:S01]  /*6df0*/  IMAD.MOV.U32 R80, RZ, RZ, RZ ;  /* 0x000000ffff507224 */ /* 0x000fe200078e00ff */
[----:B------:R-:W-:Y:S06]  /*6e00*/  @P0 BRA `(.L_x_372) ;  /* 0x00000000000c0947 */ /* 0x000fec0003800000 */
[----:B------:R-:W0:Y:S01]  /*6e10*/  FENCE.VIEW.ASYNC.G ;  /* 0x00000000000073c6 */ /* 0x000e220000000100 */
[----:B------:R-:W-:Y:S05]  /*6e20*/  WARPSYNC.ALL ;  /* 0x0000000000007948 */ /* 0x000fea0003800000 */
[----:B0-----:R-:W-:Y:S06]  /*6e30*/  BAR.ARV 0xc, 0x1a0 ;  /* 0x0306800000007b1d */ /* 0x001fec0000002000 */
.L_x_372:
[----:B------:R-:W-:Y:S02]  /*6e40*/  IMAD.MOV.U32 R76, RZ, RZ, RZ ;  /* 0x000000ffff4c7224 */ /* 0x000fe400078e00ff */
[----:B------:R-:W-:Y:S01]  /*6e50*/  IMAD.MOV.U32 R7, RZ, RZ, RZ ;  /* 0x000000ffff077224 */ /* 0x000fe200078e00ff */
[----:B------:R-:W-:Y:S06]  /*6e60*/  @!P2 BRA `(.L_x_373) ;  /* 0x000000e40068a947 */ /* 0x000fec0003800000 */
[----:B------:R-:W-:-:S03]  /*6e70*/  UMOV UR4, 0xffffffff ;  /* 0xffffffff00047882 */ /* 0x000fc60000000000 */
[----:B------:R-:W-:Y:S05]  /*6e80*/  BRA.DIV UR4, `(.L_x_374) ;  /* 0x0000015204e47947 */ /* 0x000fea000b800000 */
[----:B------:R-:W0:Y:S02]  /*6e90*/  S2R R0, SR_TID.X ;  /* 0x0000000000007919 */ /* 0x000e240000002100 */
[----:B0-----:R-:W-:-:S05]  /*6ea0*/  VIADD R2, R0, 0xffffff80 ;  /* 0xffffff8000027836 */ /* 0x001fca0000000000 */
[----:B------:R-:W-:-:S04]  /*6eb0*/  SHF.R.S32.HI R0, RZ, 0x1f, R2 ;  /* 0x0000001fff007819 */ /* 0x000fc80000011402 */
[----:B------:R-:W-:-:S04]  /*6ec0*/  LEA.HI R0, R0, R2, RZ, 0x7 ;  /* 0x0000000200007211 */ /* 0x000fc800078f38ff */
[----:B------:R-:W-:-:S06]  /*6ed0*/  SHF.R.S32.HI R0, RZ, 0x7, R0 ;  /* 0x00000007ff007819 */ /* 0x000fcc0000011400 */
[----:B------:R-:W0:Y:S04]  /*6ee0*/  SHFL.IDX PT, R0, R0, RZ, 0x1f ;  /* 0x00001fff00007589 */ /* 0x000e2800000e0000 */
[----:B0-----:R0:W-:Y:S02]  /*6ef0*/  STL [R1+0x50], R0 ;  /* 0x0000500001007387 */ /* 0x0011e40000100800 */
.L_x_555:
[----:B------:R-:W0:Y:S01]  /*6f00*/  LDL R3, [R1+0x50] ;  /* 0x0000500001037983 */ /* 0x000e220000100800 */
[----:B------:R-:W-:Y:S01]  /*6f10*/  BSSY B6, `(.L_x_375) ;  /* 0x000001b000067945 */ /* 0x000fe20003800000 */
[----:B0-----:R-:W-:-:S05]  /*6f20*/  IMAD.HI R0, R3, 0x55555556, RZ ;  /* 0x5555555603007827 */ /* 0x001fca00078e02ff */
[----:B------:R-:W-:-:S05]  /*6f30*/  LEA.HI R2, R0, R0, RZ, 0x1 ;  /* 0x0000000000027211 */ /* 0x000fca00078f08ff */
[----:B------:R-:W-:Y:S02]  /*6f40*/  IMAD R2, R2, -0x3, R3 ;  /* 0xfffffffd02027824 */ /* 0x000fe400078e0203 */
[----:B------:R-:W-:-:S04]  /*6f50*/  VIADD R3, R18, 0x24300 ;  /* 0x0002430012037836 */ /* 0x000fc80000000000 */
[----:B------:R-:W-:Y:S01]  /*6f60*/  IMAD R0, R2, 0x800, R3 ;  /* 0x0000080002007824 */ /* 0x000fe200078e0203 */
[----:B------:R-:W-:-:S04]  /*6f70*/  LOP3.LUT P0, RZ, R3, 0x9f, RZ, 0xc0, !PT ;  /* 0x0000009f03ff7812 */ /* 0x000fc8000780c0ff */
[----:B------:R-:W-:-:S04]  /*6f80*/  SHF.R.U32.HI R0, RZ, 0x4, R0 ;  /* 0x00000004ff007819 */ /* 0x000fc80000011600 */
[----:B------:R-:W-:-:S05]  /*6f90*/  LOP3.LUT R0, R0, 0x3fff, RZ, 0xc0, !PT ;  /* 0x00003fff00007812 */ /* 0x000fca00078ec0ff */
[----:B------:R0:W-:Y:S01]  /*6fa0*/  STL [R1+0x58], R0 ;  /* 0x0000580001007387 */ /* 0x0001e20000100800 */
[----:B------:R-:W-:Y:S05]  /*6fb0*/  @!P0 BRA `(.L_x_376) ;  /* 0x0000000000408947 */ /* 0x000fea0003800000 */
[----:B0-----:R-:W-:Y:S01]  /*6fc0*/  MOV R0, 0x0 ;  /* 0x0000000000007802 */ /* 0x001fe20000000f00 */
[----:B------:R-:W-:Y:S01]  /*6fd0*/  ULDC.64 UR4, c[0x4][0xa8] ;  /* 0x01002a0000047ab9 */ /* 0x000fe20000000a00 */
[----:B------:R-:W-:Y:S01]  /*6fe0*/  ULDC.64 UR6, c[0x4][0xb0] ;  /* 0x01002c0000067ab9 */ /* 0x000fe20000000a00 */
[----:B------:R-:W-:Y:S01]  /*6ff0*/  MOV R4, UR4 ;  /* 0x0000000400047c02 */ /* 0x000fe20008000f00 */
[----:B-1----:R0:W1:Y:S01]  /*7000*/  LDC.64 R14, c[0x4][R0] ;  /* 0x01000000000e7b82 */ /* 0x0020620000000a00 */
[----:B------:R-:W-:Y:S01]  /*7010*/  IMAD.U32 R5, RZ, RZ, UR5 ;  /* 0x00000005ff057e24 */ /* 0x000fe2000f8e00ff */
        /* <DEDUP_REMOVED lines=9> */
[----:B-1---5:R-:W-:Y:S05]  /*70b0*/  CALL.ABS.NOINC R14 ;  /* 0x000000000e007343 */ /* 0x022fea0003c00000 */
.L_x_376:
[----:B------:R-:W-:Y:S05]  /*70c0*/  BSYNC B6 ;  /* 0x0000000000067941 */ /* 0x000fea0003800000 */
.L_x_375:
[----:B------:R-:W-:Y:S02]  /*70d0*/  ULDC UR4, c[0x0][0x3d4] ;  /* 0x0000f50000047ab9 */ /* 0x000fe40000000800 */
[----:B------:R-:W-:-:S13]  /*70e0*/  ISETP.LT.AND P0, PT, RZ, UR4, PT ;  /* 0x00000004ff007c0c */ /* 0x000fda000bf01270 */
[----:B------:R-:W-:Y:S05]  /*70f0*/  @P0 BRA `(.L_x_377) ;  /* 0x0000000000400947 */ /* 0x000fea0003800000 */
[----:B------:R-:W0:Y:S02]  /*7100*/  LDL R20, [R1+0x78] ;  /* 0x0000780001147983 */ /* 0x000e240000100800 */
[----:B0-----:R-:W-:-:S04]  /*7110*/  LEA.HI R0, R20, R20, RZ, 0x1 ;  /* 0x0000001414007211 */ /* 0x001fc800078f08ff */
[----:B------:R-:W-:-:S05]  /*7120*/  LOP3.LUT R0, R0, 0xfffffffe, RZ, 0xc0, !PT ;  /* 0xfffffffe00007812 */ /* 0x000fca00078ec0ff */
[----:B------:R-:W-:-:S05]  /*7130*/  IMAD.IADD R0, R20, 0x1, -R0 ;  /* 0x0000000114007824 */ /* 0x000fca00078e0a00 */
[----:B------:R-:W-:-:S04]  /*7140*/  SHF.L.U32 R3, R0, 0x1f, RZ ;  /* 0x0000001f00037819 */ /* 0x000fc800000006ff */
[----:B------:R0:W2:Y:S03]  /*7150*/  SYNCS.PHASECHK.TRANS64.TRYWAIT P0, [R18+URZ+0x31c00], R3 ;  /* 0x031c0003120075a7 */ /* 0x0000a6000800017f */
[----:B--2---:R-:W-:Y:S05]  /*7160*/  @!P0 NANOSLEEP.SYNCS 0x989680 ;  /* 0x009896800000895d */ /* 0x004fea0003900000 */
[----:B------:R-:W2:Y:S01]  /*7170*/  @!P0 SYNCS.PHASECHK.TRANS64 P0, [R18+URZ+0x31c00], R3 ;  /* 0x031c0003120085a7 */ /* 0x000ea2000800007f */
[----:B------:R-:W-:Y:S04]  /*7180*/  BSSY B0, `(.L_x_378) ;  /* 0x0000006000007945 */ /* 0x000fe80003800000 */
[----:B--2---:R-:W-:Y:S05]  /*7190*/  @P0 BRA `(.L_x_379) ;  /* 0x0000000000100947 */ /* 0x004fea0003800000 */
.L_x_380:
[----:B--2---:R2:W3:Y:S02]  /*71a0*/  SYNCS.PHASECHK.TRANS64.TRYWAIT P0, [R18+URZ+0x31c00], R3 ;  /* 0x031c0003120075a7 */ /* 0x0044e4000800017f */
[----:B---3--:R-:W-:Y:S05]  /*71b0*/  @!P0 NANOSLEEP.SYNCS 0x989680 ;  /* 0x009896800000895d */ /* 0x008fea0003900000 */
[----:B------:R-:W3:Y:S02]  /*71c0*/  @!P0 SYNCS.PHASECHK.TRANS64 P0, [R18+URZ+0x31c00], R3 ;  /* 0x031c0003120085a7 */ /* 0x000ee4000800007f */
[----:B---3--:R-:W-:Y:S05]  /*71d0*/  @!P0 BRA `(.L_x_380) ;  /* 0xfffffffc00f08947 */ /* 0x008fea000383ffff */
.L_x_379:
[----:B------:R-:W-:Y:S05]  /*71e0*/  BSYNC B0 ;  /* 0x0000000000007941 */ /* 0x000fea0003800000 */
.L_x_378:
[----:B------:R-:W-:Y:S05]  /*71f0*/  BRA `(.L_x_381) ;  /* 0x0000003400b87947 */ /* 0x000fea0003800000 */
.L_x_377:
[----:B0-----:R-:W2:Y:S01]  /*7200*/  LDL R0, [R1+0x9c] ;  /* 0x00009c0001007983 */ /* 0x001ea20000100800 */
[----:B------:R-:W-:Y:S01]  /*7210*/  ULDC.64 UR4, c[0x0][0x3d8] ;  /* 0x0000f60000047ab9 */ /* 0x000fe20000000a00 */
[----:B------:R-:W-:Y:S01]  /*7220*/  ULDC.64 UR6, c[0x0][0x3e8] ;  /* 0x0000fa0000067ab9 */ /* 0x000fe20000000a00 */
[----:B-----5:R-:W-:Y:S01]  /*7230*/  IMAD.WIDE.U32 R50, R104, UR4, RZ ;  /* 0x0000000468327c25 */ /* 0x020fe2000f8e00ff */
[----:B------:R-:W-:Y:S02]  /*7240*/  SHF.R.S32.HI R8, RZ, 0x1f, R16 ;  /* 0x0000001fff087819 */ /* 0x000fe40000011410 */
[----:B------:R-:W-:Y:S02]  /*7250*/  SHF.R.S32.HI R10, RZ, 0x1f, R144 ;  /* 0x0000001fff0a7819 */ /* 0x000fe40000011490 */
[----:B--2---:R-:W-:Y:S02]  /*7260*/  R2UR UR8, R0 ;  /* 0x00000000000872ca */ /* 0x004fe400000e0000 */
[----:B------:R-:W-:-:S05]  /*7270*/  SHF.R.S32.HI R0, RZ, 0x1f, R104 ;  /* 0x0000001fff007819 */ /* 0x000fca0000011468 */
[C---:B------:R-:W-:Y:S02]  /*7280*/  IMAD R3, R0.reuse, UR4, RZ ;  /* 0x0000000400037c24 */ /* 0x040fe4000f8e02ff */
[----:B------:R-:W-:Y:S01]  /*7290*/  IMAD R5, R0, UR6, RZ ;  /* 0x0000000600057c24 */ /* 0x000fe2000f8e02ff */
[----:B------:R-:W-:Y:S01]  /*72a0*/  IADD3 R0, P0, R16, R50, RZ ;  /* 0x0000003210007210 */ /* 0x000fe20007f1e0ff */
[C---:B------:R-:W-:Y:S01]  /*72b0*/  IMAD R3, R104.reuse, UR5, R3 ;  /* 0x0000000568037c24 */ /* 0x040fe2000f8e0203 */
[----:B------:R-:W-:Y:S01]  /*72c0*/  ULDC.64 UR4, c[0x0][0x3c8] ;  /* 0x0000f20000047ab9 */ /* 0x000fe20000000a00 */
[----:B------:R-:W-:Y:S01]  /*72d0*/  IMAD R7, R104, UR7, R5 ;  /* 0x0000000768077c24 */ /* 0x000fe2000f8e0205 */
[----:B------:R-:W-:Y:S01]  /*72e0*/  ULOP3.LUT UP0, URZ, UR8, 0x1bf, URZ, 0xc0, !UPT ;  /* 0x000001bf083f7892 */ /* 0x000fe2000f80c03f */
[----:B------:R-:W-:Y:S01]  /*72f0*/  IMAD.IADD R5, R3, 0x1, R51 ;  /* 0x0000000103057824 */ /* 0x000fe200078e0233 */
[----:B------:R-:W-:Y:S01]  /*7300*/  LEA R44, P1, R50, UR4, 0x1 ;  /* 0x00000004322c7c11 */ /* 0x000fe2000f8208ff */
[----:B------:R-:W-:Y:S01]  /*7310*/  IMAD.WIDE.U32 R104, R104, UR6, RZ ;  /* 0x0000000668687c25 */ /* 0x000fe2000f8e00ff */
[----:B------:R-:W-:Y:S01]  /*7320*/  LEA R28, P2, R0, UR4, 0x1 ;  /* 0x00000004001c7c11 */ /* 0x000fe2000f8408ff */
[----:B------:R-:W-:-:S02]  /*7330*/  ULDC.64 UR6, c[0x0][0x3e0] ;  /* 0x0000f80000067ab9 */ /* 0x000fc40000000a00 */
[----:B------:R-:W-:Y:S01]  /*7340*/  IMAD.X R3, R8, 0x1, R5, P0 ;  /* 0x0000000108037824 */ /* 0x000fe200000e0605 */
[----:B------:R-:W-:Y:S01]  /*7350*/  IADD3 R4, P0, R144, R50, RZ ;  /* 0x0000003290047210 */ /* 0x000fe20007f1e0ff */
[----:B------:R-:W-:Y:S01]  /*7360*/  IMAD.IADD R51, R7, 0x1, R105 ;  /* 0x0000000107337824 */ /* 0x000fe200078e0269 */
[--C-:B------:R-:W-:Y:S02]  /*7370*/  LEA.HI.X R50, R50, UR5, R5.reuse, 0x1, P1 ;  /* 0x0000000532327c11 */ /* 0x100fe400088f0c05 */
[----:B------:R-:W-:Y:S01]  /*7380*/  PLOP3.LUT P1, PT, PT, PT, UP0, 0x80, 0x0 ;  /* 0x000000000000781c */ /* 0x000fe20003f2f008 */
[----:B------:R-:W-:Y:S01]  /*7390*/  IMAD.X R5, R10, 0x1, R5, P0 ;  /* 0x000000010a057824 */ /* 0x000fe200000e0605 */
[----:B------:R-:W-:Y:S02]  /*73a0*/  LEA.HI.X R29, R0, UR5, R3, 0x1, P2 ;  /* 0x00000005001d7c11 */ /* 0x000fe400090f0c03 */
[-C--:B------:R-:W-:Y:S02]  /*73b0*/  IADD3 R6, P4, R16, R104.reuse, RZ ;  /* 0x0000006810067210 */ /* 0x080fe40007f9e0ff */
[----:B------:R-:W-:-:S02]  /*73c0*/  IADD3 R0, P3, R144, R104, RZ ;  /* 0x0000006890007210 */ /* 0x000fc40007f7e0ff */
[----:B------:R-:W-:Y:S01]  /*73d0*/  LEA R26, P2, R6, UR6, 0x1 ;  /* 0x00000006061a7c11 */ /* 0x000fe2000f8408ff */
[--C-:B------:R-:W-:Y:S01]  /*73e0*/  IMAD.X R7, R8, 0x1, R51.reuse, P4 ;  /* 0x0000000108077824 */ /* 0x100fe200020e0633 */
[----:B------:R-:W-:Y:S01]  /*73f0*/  LEA R48, P0, R4, UR4, 0x1 ;  /* 0x0000000404307c11 */ /* 0x000fe2000f8008ff */
[----:B------:R-:W-:Y:S01]  /*7400*/  IMAD.X R3, R10, 0x1, R51, P3 ;  /* 0x000000010a037824 */ /* 0x000fe200018e0633 */
[----:B------:R-:W-:Y:S02]  /*7410*/  LEA R46, P4, R0, UR6, 0x1 ;  /* 0x00000006002e7c11 */ /* 0x000fe4000f8808ff */
[----:B------:R-:W-:Y:S02]  /*7420*/  LEA R45, P3, R104, UR6, 0x1 ;  /* 0x00000006682d7c11 */ /* 0x000fe4000f8608ff */
[----:B------:R-:W-:Y:S02]  /*7430*/  LEA.HI.X R27, R6, UR7, R7, 0x1, P2 ;  /* 0x00000007061b7c11 */ /* 0x000fe400090f0c07 */
[----:B------:R-:W-:-:S02]  /*7440*/  LEA.HI.X R49, R4, UR5, R5, 0x1, P0 ;  /* 0x0000000504317c11 */ /* 0x000fc400080f0c05 */
[----:B------:R-:W-:Y:S02]  /*7450*/  LEA.HI.X R47, R0, UR7, R3, 0x1, P4 ;  /* 0x00000007002f7c11 */ /* 0x000fe4000a0f0c03 */
[----:B------:R-:W-:Y:S01]  /*7460*/  LEA.HI.X R51, R104, UR7, R51, 0x1, P3 ;  /* 0x0000000768337c11 */ /* 0x000fe200098f0c33 */
[----:B------:R-:W-:Y:S06]  /*7470*/  @!P1 BRA `(.L_x_382) ;  /* 0x0000000000409947 */ /* 0x000fec0003800000 */
[----:B------:R-:W-:Y:S01]  /*7480*/  MOV R0, 0x0 ;  /* 0x0000000000007802 */ /* 0x000fe20000000f00 */
        /* <DEDUP_REMOVED lines=15> */
.L_x_382:
[----:B------:R-:W-:Y:S01]  /*7580*/  ULDC.U8 UR4, c[0x0][0x3f0] ;  /* 0x0000fc0000047ab9 */ /* 0x000fe20000000000 */
[----:B------:R-:W-:Y:S01]  /*7590*/  IMAD R107, R109, -0xc0, R107 ;  /* 0xffffff406d6b7824 */ /* 0x000fe200078e026b */
[----:B------:R-:W-:Y:S01]  /*75a0*/  ISETP.NE.AND P0, PT, RZ, UR4, PT ;  /* 0x00000004ff007c0c */ /* 0x000fe2000bf05270 */
[----:B------:R-:W-:Y:S03]  /*75b0*/  BSSY B0, `(.L_x_383) ;  /* 0x000032a000007945 */ /* 0x000fe60003800000 */
[----:B------:R-:W-:-:S09]  /*75c0*/  VIMNMX R0, R107, 0xc0, PT ;  /* 0x000000c06b007848 */ /* 0x000fd20003fe0100 */
[----:B------:R-:W-:Y:S05]  /*75d0*/  @!P0 BRA `(.L_x_384) ;  /* 0x0000001800348947 */ /* 0x000fea0003800000 */
        /* <DEDUP_REMOVED lines=15> */
[C---:B------:R-:W-:Y:S01]  /*76d0*/  VIADD R0, R16.reuse, 0x8 ;  /* 0x0000000810007836 */ /* 0x040fe20000000000 */
[----:B------:R-:W-:Y:S01]  /*76e0*/  ULDC UR4, c[0x0][0x3d4] ;  /* 0x0000f50000047ab9 */ /* 0x000fe20000000800 */
[C---:B------:R-:W-:Y:S01]  /*76f0*/  VIADD R3, R16.reuse, 0x10 ;  /* 0x0000001010037836 */ /* 0x040fe20000000000 */
[----:B------:R-:W-:Y:S02]  /*7700*/  ISETP.GE.AND P5, PT, R16, UR4, PT ;  /* 0x0000000410007c0c */ /* 0x000fe4000bfa6270 */
[----:B------:R-:W-:Y:S02]  /*7710*/  CS2R R46, SRZ ;  /* 0x00000000002e7805 */ /* 0x000fe4000001ff00 */
[----:B------:R-:W-:Y:S01]  /*7720*/  ISETP.GE.AND P4, PT, R0, UR4, PT ;  /* 0x0000000400007c0c */ /* 0x000fe2000bf86270 */
[C---:B------:R-:W-:Y:S01]  /*7730*/  VIADD R0, R16.reuse, 0x18 ;  /* 0x0000001810007836 */ /* 0x040fe20000000000 */
[----:B------:R-:W-:Y:S02]  /*7740*/  CS2R R48, SRZ ;  /* 0x0000000000307805 */ /* 0x000fe4000001ff00 */
[----:B------:R-:W-:Y:S01]  /*7750*/  ISETP.GE.AND P3, PT, R3, UR4, PT ;  /* 0x0000000403007c0c */ /* 0x000fe2000bf66270 */
[----:B------:R-:W-:Y:S01]  /*7760*/  VIADD R3, R16, 0x20 ;  /* 0x0000002010037836 */ /* 0x000fe20000000000 */
[----:B------:R-:W-:Y:S01]  /*7770*/  ISETP.GE.AND P2, PT, R0, UR4, PT ;  /* 0x0000000400007c0c */ /* 0x000fe2000bf46270 */
[----:B------:R-:W-:-:S03]  /*7780*/  VIADD R0, R16, 0x28 ;  /* 0x0000002810007836 */ /* 0x000fc60000000000 */
[----:B------:R-:W-:Y:S01]  /*7790*/  ISETP.GE.AND P1, PT, R3, UR4, PT ;  /* 0x0000000403007c0c */ /* 0x000fe2000bf26270 */
[----:B------:R0:W5:Y:S04]  /*77a0*/  @!P5 LDG.E.64 R46, desc[UR60][R28.64] ;  /* 0x0000003c1c2ed981 */ /* 0x000168000c1e1b00 */
[----:B------:R0:W5:Y:S01]  /*77b0*/  @!P5 LDG.E.64 R48, desc[UR60][R26.64] ;  /* 0x0000003c1a30d981 */ /* 0x000162000c1e1b00 */
[----:B------:R-:W-:Y:S02]  /*77c0*/  ISETP.GE.AND P5, PT, R0, UR4, PT ;  /* 0x0000000400007c0c */ /* 0x000fe4000bfa6270 */
        /* <DEDUP_REMOVED lines=9> */
[----:B------:R-:W-:Y:S01]  /*7860*/  CS2R R8, SRZ ;  /* 0x0000000000087805 */ /* 0x000fe2000001ff00 */
[----:B------:R0:W5:Y:S04]  /*7870*/  @!P4 LDG.E.64 R40, desc[UR60][R28.64+0x10] ;  /* 0x0000103c1c28c981 */ /* 0x000168000c1e1b00 */
        /* <DEDUP_REMOVED lines=8> */
[----:B------:R0:W5:Y:S02]  /*7900*/  @!P5 LDG.E.64 R8, desc[UR60][R26.64+0x50] ;  /* 0x0000503c1a08d981 */ /* 0x000164000c1e1b00 */
.L_x_386:
[----:B------:R-:W-:Y:S05]  /*7910*/  BSYNC B1 ;  /* 0x0000000000017941 */ /* 0x000fea0003800000 */
.L_x_385:
[----:B------:R-:W2:Y:S01]  /*7920*/  LDL R6, [R1+0x78] ;  /* 0x0000780001067983 */ /* 0x000ea20000100800 */
[----:B-----5:R-:W-:Y:S01]  /*7930*/  IMAD.MOV.U32 R0, RZ, RZ, R48 ;  /* 0x000000ffff007224 */ /* 0x020fe200078e0030 */
[----:B------:R-:W-:Y:S01]  /*7940*/  MOV R4, R42 ;  /* 0x0000002a00047202 */ /* 0x000fe20000000f00 */
[----:B------:R-:W-:Y:S01]  /*7950*/  IMAD.MOV.U32 R3, RZ, RZ, R49 ;  /* 0x000000ffff037224 */ /* 0x000fe200078e0031 */
[----:B------:R-:W-:Y:S01]  /*7960*/  UMOV UR4, 0xffffffff ;  /* 0xffffffff00047882 */ /* 0x000fe20000000000 */
[----:B------:R-:W-:Y:S01]  /*7970*/  IMAD.MOV.U32 R5, RZ, RZ, R39 ;  /* 0x000000ffff057224 */ /* 0x000fe200078e0027 */
[----:B0-----:R-:W-:Y:S01]  /*7980*/  PRMT R28, R28, 0x5410, R0 ;  /* 0x000054101c1c7816 */ /* 0x001fe20000000000 */
[----:B------:R-:W-:Y:S01]  /*7990*/  IMAD.MOV.U32 R0, RZ, RZ, R43 ;  /* 0x000000ffff007224 */ /* 0x000fe200078e002b */
[----:B------:R-:W-:Y:S01]  /*79a0*/  PRMT R56, R3, 0x5410, R4 ;  /* 0x0000541003387816 */ /* 0x000fe20000000004 */
[----:B------:R-:W-:Y:S01]  /*79b0*/  IMAD.MOV.U32 R3, RZ, RZ, R38 ;  /* 0x000000ffff037224 */ /* 0x000fe200078e0026 */
[----:B------:R-:W-:-:S04]  /*79c0*/  PRMT R26, R5, 0x7610, R26 ;  /* 0x00007610051a7816 */ /* 0x000fc8000000001a */
[----:B------:R-:W-:Y:S02]  /*79d0*/  PRMT R27, R3, 0x5410, R0 ;  /* 0x00005410031b7816 */ /* 0x000fe40000000000 */
[----:B--2---:R-:W-:Y:S01]  /*79e0*/  LEA.HI R0, R6, R6, RZ, 0x1 ;  /* 0x0000000606007211 */ /* 0x004fe200078f08ff */
[----:B------:R-:W-:Y:S06]  /*79f0*/  BRA.DIV UR4, `(.L_x_387) ;  /* 0x0000014a04487947 */ /* 0x000fec000b800000 */
.L_x_558:
[----:B------:R-:W-:Y:S01]  /*7a00*/  UMOV UR4, 0xffffffff ;  /* 0xffffffff00047882 */ /* 0x000fe20000000000 */
[----:B------:R-:W-:Y:S02]  /*7a10*/  LOP3.LUT R0, R0, 0xfffffffe, RZ, 0xc0, !PT ;  /* 0xfffffffe00007812 */ /* 0x000fe400078ec0ff */
[----:B------:R-:W-:Y:S05]  /*7a20*/  BRA.DIV UR4, `(.L_x_388) ;  /* 0x0000014a04647947 */ /* 0x000fea000b800000 */
.L_x_561:
[----:B------:R-:W-:Y:S01]  /*7a30*/  UMOV UR4, 0xffffffff ;  /* 0xffffffff00047882 */ /* 0x000fe20000000000 */
[----:B------:R-:W-:Y:S02]  /*7a40*/  IMAD.IADD R0, R6, 0x1, -R0 ;  /* 0x0000000106007824 */ /* 0x000fe400078e0a00 */
[----:B------:R-:W-:Y:S05]  /*7a50*/  BRA.DIV UR4, `(.L_x_389) ;  /* 0x0000014a04807947 */ /* 0x000fea000b800000 */
.L_x_564:
[----:B------:R-:W-:Y:S01]  /*7a60*/  UMOV UR4, 0xffffffff ;  /* 0xffffffff00047882 */ /* 0x000fe20000000000 */
[----:B------:R-:W-:Y:S02]  /*7a70*/  SHF.L.U32 R3, R0, 0x1f, RZ ;  /* 0x0000001f00037819 */ /* 0x000fe400000006ff */
[----:B------:R-:W-:Y:S05]  /*7a80*/  BRA.DIV UR4, `(.L_x_390) ;  /* 0x0000014a049c7947 */ /* 0x000fea000b800000 */
.L_x_567:
[----:B------:R-:W0:Y:S01]  /*7a90*/  SYNCS.PHASECHK.TRANS64.TRYWAIT P1, [R18+URZ+0x31c00], R3 ;  /* 0x031c0003120075a7 */ /* 0x000e22000802017f */
[----:B------:R-:W-:Y:S01]  /*7aa0*/  IMAD.MOV.U32 R0, RZ, RZ, R32 ;  /* 0x000000ffff007224 */ /* 0x000fe200078e0020 */
[----:B------:R-:W-:Y:S01]  /*7ab0*/  MOV R6, R25 ;  /* 0x0000001900067202 */ /* 0x000fe20000000f00 */
[----:B------:R-:W-:Y:S01]  /*7ac0*/  IMAD.MOV.U32 R4, RZ, RZ, R33 ;  /* 0x000000ffff047224 */ /* 0x000fe200078e0021 */
[----:B------:R-:W-:Y:S01]  /*7ad0*/  BSSY B1, `(.L_x_391) ;  /* 0x000001c000017945 */ /* 0x000fe20003800000 */
[----:B------:R-:W-:-:S03]  /*7ae0*/  IMAD.MOV.U32 R5, RZ, RZ, R24 ;  /* 0x000000ffff057224 */ /* 0x000fc600078e0018 */
[----:B-1----:R-:W-:Y:S01]  /*7af0*/  PRMT R14, R0, 0x5410, R4 ;  /* 0x00005410000e7816 */ /* 0x002fe20000000004 */
[----:B------:R-:W-:Y:S01]  /*7b00*/  IMAD.MOV.U32 R0, RZ, RZ, R8 ;  /* 0x000000ffff007224 */ /* 0x000fe200078e0008 */
[----:B------:R-:W-:Y:S01]  /*7b10*/  PRMT R12, R5, 0x5410, R6 ;  /* 0x00005410050c7816 */ /* 0x000fe20000000006 */
[----:B------:R-:W-:Y:S02]  /*7b20*/  IMAD.MOV.U32 R4, RZ, RZ, R9 ;  /* 0x000000ffff047224 */ /* 0x000fe400078e0009 */
[----:B------:R-:W-:Y:S02]  /*7b30*/  IMAD.MOV.U32 R5, RZ, RZ, R46 ;  /* 0x000000ffff057224 */ /* 0x000fe400078e002e */
[----:B------:R-:W-:Y:S01]  /*7b40*/  IMAD.MOV.U32 R6, RZ, RZ, R47 ;  /* 0x000000ffff067224 */ /* 0x000fe200078e002f */
[----:B------:R-:W-:Y:S01]  /*7b50*/  PRMT R10, R0, 0x5410, R4 ;  /* 0x00005410000a7816 */ /* 0x000fe20000000004 */
[----:B------:R-:W-:Y:S01]  /*7b60*/  IMAD.MOV.U32 R0, RZ, RZ, R40 ;  /* 0x000000ffff007224 */ /* 0x000fe200078e0028 */
[----:B------:R-:W-:Y:S01]  /*7b70*/  PRMT R44, R5, 0x7610, R44 ;  /* 0x00007610052c7816 */ /* 0x000fe2000000002c */
[----:B------:R-:W-:Y:S01]  /*7b80*/  IMAD.MOV.U32 R4, RZ, RZ, R41 ;  /* 0x000000ffff047224 */ /* 0x000fe200078e0029 */
[----:B------:R-:W-:Y:S01]  /*7b90*/  PRMT R57, R6, 0x7610, R57 ;  /* 0x0000761006397816 */ /* 0x000fe20000000039 */
[----:B------:R-:W-:Y:S01]  /*7ba0*/  IMAD.MOV.U32 R5, RZ, RZ, R36 ;  /* 0x000000ffff057224 */ /* 0x000fe200078e0024 */
[----:B------:R-:W-:-:S02]  /*7bb0*/  MOV R6, R37 ;  /* 0x0000002500067202 */ /* 0x000fc40000000f00 */
[----:B------:R-:W-:Y:S01]  /*7bc0*/  PRMT R57, R57, 0x5410, R0 ;  /* 0x0000541039397816 */ /* 0x000fe20000000000 */
[----:B------:R-:W-:Y:S01]  /*7bd0*/  IMAD.MOV.U32 R0, RZ, RZ, R34 ;  /* 0x000000ffff007224 */ /* 0x000fe200078e0022 */
[----:B------:R-:W-:Y:S01]  /*7be0*/  PRMT R58, R4, 0x7610, R58 ;  /* 0x00007610043a7816 */ /* 0x000fe2000000003a */
[----:B------:R-:W-:Y:S01]  /*7bf0*/  IMAD.MOV.U32 R4, RZ, RZ, R35 ;  /* 0x000000ffff047224 */ /* 0x000fe200078e0023 */
[----:B------:R-:W-:Y:S01]  /*7c00*/  PRMT R28, R5, 0x7610, R28 ;  /* 0x00007610051c7816 */ /* 0x000fe2000000001c */
[----:B------:R-:W-:Y:S01]  /*7c10*/  IMAD.MOV.U32 R5, RZ, RZ, R30 ;  /* 0x000000ffff057224 */ /* 0x000fe200078e001e */
[----:B------:R-:W-:Y:S01]  /*7c20*/  PRMT R26, R26, 0x5410, R6 ;  /* 0x000054101a1a7816 */ /* 0x000fe20000000006 */
[----:B------:R-:W-:Y:S01]  /*7c30*/  IMAD.MOV.U32 R6, RZ, RZ, R31 ;  /* 0x000000ffff067224 */ /* 0x000fe200078e001f */
[----:B------:R-:W-:Y:S01]  /*7c40*/  PRMT R15, R0, 0x5410, R4 ;  /* 0x00005410000f7816 */ /* 0x000fe20000000004 */
[----:B------:R-:W-:Y:S02]  /*7c50*/  IMAD.MOV.U32 R0, RZ, RZ, R20 ;  /* 0x000000ffff007224 */ /* 0x000fe400078e0014 */
[----:B------:R-:W-:Y:S01]  /*7c60*/  IMAD.MOV.U32 R4, RZ, RZ, R21 ;  /* 0x000000ffff047224 */ /* 0x000fe200078e0015 */
[----:B------:R-:W-:Y:S01]  /*7c70*/  PRMT R13, R5, 0x5410, R6 ;  /* 0x00005410050d7816 */ /* 0x000fe20000000006 */
[----:B0-----:R-:W-:Y:S06]  /*7c80*/  @!P1 BRA `(.L_x_392) ;  /* 0x0000014800449947 */ /* 0x001fec0003800000 */
.L_x_568:
[----:B------:R-:W-:Y:S05]  /*7c90*/  BSYNC B1 ;  /* 0x0000000000017941 */ /* 0x000fea0003800000 */
.L_x_391:
[----:B------:R-:W-:Y:S01]  /*7ca0*/  PRMT R11, R0, 0x5410, R4 ;  /* 0x00005410000b7816 */ /* 0x000fe20000000004 */
[----:B------:R-:W-:Y:S06]  /*7cb0*/  @P0 BRA `(.L_x_393) ;  /* 0x0000002800e40947 */ /* 0x000fec0003800000 */
[----:B------:R-:W0:Y:S01]  /*7cc0*/  LDL R29, [R1+0x60] ;  /* 0x00006000011d7983 */ /* 0x000e220000100800 */
[----:B------:R-:W1:Y:S03]  /*7cd0*/  LDC R5, c[0x0][0x3d4] ;  /* 0x0000f500ff057b82 */ /* 0x000e660000000800 */
[----:B------:R-:W2:Y:S01]  /*7ce0*/  LDL R7, [R1+0x80] ;  /* 0x0000800001077983 */ /* 0x000ea20000100800 */
[C---:B------:R-:W-:Y:S01]  /*7cf0*/  VIADD R0, R16.reuse, 0x8 ;  /* 0x0000000810007836 */ /* 0x040fe20000000000 */
[C---:B------:R-:W-:Y:S01]  /*7d00*/  IADD3 R4, R16.reuse, 0x10, RZ ;  /* 0x0000001010047810 */ /* 0x040fe20007ffe0ff */
[C---:B------:R-:W-:Y:S01]  /*7d10*/  VIADD R6, R16.reuse, 0x18 ;  /* 0x0000001810067836 */ /* 0x040fe20000000000 */
[----:B------:R-:W-:Y:S01]  /*7d20*/  BSSY B1, `(.L_x_394) ;  /* 0x0000037000017945 */ /* 0x000fe20003800000 */
[-C--:B-1----:R-:W-:Y:S02]  /*7d30*/  ISETP.GE.AND P6, PT, R16, R5.reuse, PT ;  /* 0x000000051000720c */ /* 0x082fe40003fc6270 */
[-C--:B------:R-:W-:Y:S01]  /*7d40*/  ISETP.GE.AND P0, PT, R0, R5.reuse, PT ;  /* 0x000000050000720c */ /* 0x080fe20003f06270 */
[----:B------:R-:W-:Y:S01]  /*7d50*/  VIADD R0, R16, 0x20 ;  /* 0x0000002010007836 */ /* 0x000fe20000000000 */
[-C--:B------:R-:W-:Y:S01]  /*7d60*/  ISETP.GE.AND P1, PT, R4, R5.reuse, PT ;  /* 0x000000050400720c */ /* 0x080fe20003f26270 */
[----:B------:R-:W-:Y:S01]  /*7d70*/  VIADD R4, R16, 0x28 ;  /* 0x0000002810047836 */ /* 0x000fe20000000000 */
[----:B------:R-:W-:-:S02]  /*7d80*/  ISETP.GE.AND P2, PT, R6, R5, PT ;  /* 0x000000050600720c */ /* 0x000fc40003f46270 */
[-C--:B------:R-:W-:Y:S02]  /*7d90*/  ISETP.GE.AND P3, PT, R0, R5.reuse, PT ;  /* 0x000000050000720c */ /* 0x080fe40003f66270 */
[----:B------:R-:W-:Y:S01]  /*7da0*/  ISETP.GE.AND P4, PT, R4, R5, PT ;  /* 0x000000050400720c */ /* 0x000fe20003f86270 */
[----:B0-----:R-:W-:-:S04]  /*7db0*/  IMAD R3, R29, 0x2, R18 ;  /* 0x000000021d037824 */ /* 0x001fc800078e0212 */
[----:B------:R-:W-:Y:S01]  /*7dc0*/  VIADD R0, R3, 0x20 ;  /* 0x0000002003007836 */ /* 0x000fe20000000000 */
[----:B--2---:R-:W-:Y:S01]  /*7dd0*/  LOP3.LUT P5, RZ, R7, 0x2, RZ, 0xc0, !PT ;  /* 0x0000000207ff7812 */ /* 0x004fe200078ac0ff */
[----:B------:R-:W-:-:S12]  /*7de0*/  @P6 BRA `(.L_x_395) ;  /* 0x0000000000a86947 */ /* 0x000fd80003800000 */
[----:B------:R-:W0:Y:S01]  /*7df0*/  LDS.128 R4, [R3+0xda00] ;  /* 0x00da000003047984 */ /* 0x000e220000000c00 */
[----:B------:R-:W-:Y:S02]  /*7e00*/  SHF.R.U32.HI R29, RZ, 0x10, R47 ;  /* 0x00000010ff1d7819 */ /* 0x000fe4000001162f */
[----:B------:R-:W-:Y:S02]  /*7e10*/  SHF.R.U32.HI R50, RZ, 0x10, R49 ;  /* 0x00000010ff327819 */ /* 0x000fe40000011631 */
[----:B------:R-:W-:Y:S01]  /*7e20*/  SHF.R.U64 R55, R46, 0x10, R47 ;  /* 0x000000102e377819 */ /* 0x000fe2000000122f */
[----:B------:R-:W-:Y:S01]  /*7e30*/  HADD2.F32 R47, -RZ, R44.H0_H0 ;  /* 0x2000002cff2f7230 */ /* 0x000fe20000004100 */
[----:B------:R-:W-:Y:S01]  /*7e40*/  SHF.R.U64 R54, R48, 0x10, R49 ;  /* 0x0000001030367819 */ /* 0x000fe20000001231 */
[----:B------:R-:W-:Y:S02]  /*7e50*/  HADD2.F32 R50, -RZ, R50.H0_H0 ;  /* 0x20000032ff327230 */ /* 0x000fe40000004100 */
[----:B------:R-:W-:-:S02]  /*7e60*/  HADD2.F32 R48, -RZ, R29.H0_H0 ;  /* 0x2000001dff307230 */ /* 0x000fc40000004100 */
[----:B------:R-:W-:Y:S02]  /*7e70*/  HADD2.F32 R49, -RZ, R28.H1_H1 ;  /* 0x3000001cff317230 */ /* 0x000fe40000004100 */
[--C-:B0-----:R-:W-:Y:S02]  /*7e80*/  HADD2.F32 R45, -RZ, R7.reuse.H0_H0 ;  /* 0x20000007ff2d7230 */ /* 0x101fe40000004100 */
[----:B------:R-:W-:Y:S02]  /*7e90*/  HADD2.F32 R46, -RZ, R7.H1_H1 ;  /* 0x30000007ff2e7230 */ /* 0x000fe40000004100 */
[--C-:B------:R-:W-:Y:S02]  /*7ea0*/  HADD2.F32 R7, -RZ, R4.reuse.H0_H0 ;  /* 0x20000004ff077230 */ /* 0x100fe40000004100 */
[----:B------:R-:W-:Y:S02]  /*7eb0*/  HADD2.F32 R4, -RZ, R4.H1_H1 ;  /* 0x30000004ff047230 */ /* 0x000fe40000004100 */
[C---:B------:R-:W-:Y:S01]  /*7ec0*/  FMUL.FTZ R52, R46.reuse, R50 ;  /* 0x000000322e347220 */ /* 0x040fe20000410000 */
[----:B------:R-:W-:Y:S01]  /*7ed0*/  FMUL.FTZ R51, R46, R48 ;  /* 0x000000302e337220 */ /* 0x000fe20000410000 */
[----:B------:R-:W-:-:S02]  /*7ee0*/  HADD2.F32 R29, -RZ, R6.H0_H0 ;  /* 0x20000006ff1d7230 */ /* 0x000fc40000004100 */
[C---:B------:R-:W-:Y:S01]  /*7ef0*/  FMUL.FTZ R46, R4.reuse, R49 ;  /* 0x00000031042e7220 */ /* 0x040fe20000410000 */
[C---:B------:R-:W-:Y:S01]  /*7f00*/  FFMA.FTZ R52, R45.reuse, R48, -R52 ;  /* 0x000000302d347223 */ /* 0x040fe20000010834 */
[----:B------:R-:W-:Y:S01]  /*7f10*/  FFMA.FTZ R53, R45, R50, R51 ;  /* 0x000000322d357223 */ /* 0x000fe20000010033 */
[----:B------:R-:W-:Y:S02]  /*7f20*/  HADD2.F32 R44, -RZ, R6.H1_H1 ;  /* 0x30000006ff2c7230 */ /* 0x000fe40000004100 */
[-C--:B------:R-:W-:Y:S01]  /*7f30*/  FMUL.FTZ R50, R4, R47.reuse ;  /* 0x0000002f04327220 */ /* 0x080fe20000410000 */
[C---:B------:R-:W-:Y:S01]  /*7f40*/  FFMA.FTZ R48, R7.reuse, R47, -R46 ;  /* 0x0000002f07307223 */ /* 0x040fe2000001082e */
[--C-:B------:R-:W-:Y:S02]  /*7f50*/  HADD2.F32 R6, -RZ, R5.reuse.H0_H0 ;  /* 0x20000005ff067230 */ /* 0x100fe40000004100 */
[----:B------:R-:W-:Y:S02]  /*7f60*/  HADD2.F32 R47, -RZ, R56.H0_H0 ;  /* 0x20000038ff2f7230 */ /* 0x000fe40000004100 */
[----:B------:R-:W-:Y:S01]  /*7f70*/  FFMA.FTZ R49, R7, R49, R50 ;  /* 0x0000003107317223 */ /* 0x000fe20000010032 */
[----:B------:R-:W-:-:S02]  /*7f80*/  HADD2.F32 R5, -RZ, R5.H1_H1 ;  /* 0x30000005ff057230 */ /* 0x000fc40000004100 */
[----:B------:R-:W-:Y:S02]  /*7f90*/  HADD2.F32 R45, -RZ, R57.H0_H0 ;  /* 0x20000039ff2d7230 */ /* 0x000fe40000004100 */
[C---:B------:R-:W-:Y:S01]  /*7fa0*/  FMUL.FTZ R50, R44.reuse, R47 ;  /* 0x0000002f2c327220 */ /* 0x040fe20000410000 */
[----:B------:R-:W-:Y:S02]  /*7fb0*/  HADD2.F32 R46, -RZ, R54.H0_H0 ;  /* 0x20000036ff2e7230 */ /* 0x000fe40000004100 */
[----:B------:R-:W-:Y:S02]  /*7fc0*/  HADD2.F32 R4, -RZ, R55.H0_H0 ;  /* 0x20000037ff047230 */ /* 0x000fe40000004100 */
[-C--:B------:R-:W-:Y:S01]  /*7fd0*/  FMUL.FTZ R44, R44, R45.reuse ;  /* 0x0000002d2c2c7220 */ /* 0x080fe20000410000 */
[----:B------:R-:W-:Y:S01]  /*7fe0*/  FFMA.FTZ R50, R29, R45, -R50 ;  /* 0x0000002d1d327223 */ /* 0x000fe20000010832 */
[C---:B------:R-:W-:Y:S01]  /*7ff0*/  FMUL.FTZ R7, R5.reuse, R46 ;  /* 0x0000002e05077220 */ /* 0x040fe20000410000 */
[----:B------:R-:W-:Y:S01]  /*8000*/  FMUL.FTZ R51, R5, R4 ;  /* 0x0000000405337220 */ /* 0x000fe20000410000 */
[----:B------:R-:W-:-:S02]  /*8010*/  FFMA.FTZ R29, R29, R47, R44 ;  /* 0x0000002f1d1d7223 */ /* 0x000fc4000001002c */
[C---:B------:R-:W-:Y:S01]  /*8020*/  FFMA.FTZ R5, R6.reuse, R4, -R7 ;  /* 0x0000000406057223 */ /* 0x040fe20000010807 */
[----:B------:R-:W-:Y:S01]  /*8030*/  F2FP.F16.F32.PACK_AB R7, R53, R52 ;  /* 0x000000343507723e */ /* 0x000fe200000000ff */
[----:B------:R-:W-:Y:S01]  /*8040*/  FFMA.FTZ R46, R6, R46, R51 ;  /* 0x0000002e062e7223 */ /* 0x000fe20000010033 */
[----:B------:R-:W-:Y:S02]  /*8050*/  F2FP.F16.F32.PACK_AB R4, R49, R48 ;  /* 0x000000303104723e */ /* 0x000fe400000000ff */
[----:B------:R-:W-:Y:S02]  /*8060*/  F2FP.F16.F32.PACK_AB R6, R29, R50 ;  /* 0x000000321d06723e */ /* 0x000fe400000000ff */
[----:B------:R-:W-:-:S05]  /*8070*/  F2FP.F16.F32.PACK_AB R5, R46, R5 ;  /* 0x000000052e05723e */ /* 0x000fca00000000ff */
[----:B------:R0:W-:Y:S02]  /*8080*/  STS.128 [R3+0xda00], R4 ;  /* 0x00da000403007388 */ /* 0x0001e40000000c00 */
.L_x_395:
[----:B------:R-:W-:Y:S05]  /*8090*/  BSYNC B1 ;  /* 0x0000000000017941 */ /* 0x000fea0003800000 */
.L_x_394:
[----:B------:R-:W-:Y:S01]  /*80a0*/  BSSY B1, `(.L_x_396) ;  /* 0x000002d000017945 */ /* 0x000fe20003800000 */
[----:B------:R-:W-:-:S03]  /*80b0*/  @P5 VIADD R0, R3, 0xffffffe0 ;  /* 0xffffffe003005836 */ /* 0x000fc60000000000 */
[----:B------:R-:W-:Y:S05]  /*80c0*/  @P0 BRA `(.L_x_397) ;  /* 0x0000000000a80947 */ /* 0x000fea0003800000 */
[----:B0-----:R-:W0:Y:S01]  /*80d0*/  LDS.128 R4, [R0+0xda00] ;  /* 0x00da000000047984 */ /* 0x001e220000000c00 */
[----:B------:R-:W-:Y:S01]  /*80e0*/  SHF.R.U32.HI R44, RZ, 0x10, R41 ;  /* 0x00000010ff2c7819 */ /* 0x000fe20000011629 */
[----:B------:R-:W-:Y:S01]  /*80f0*/  HADD2.F32 R45, -RZ, R56.H1_H1 ;  /* 0x30000038ff2d7230 */ /* 0x000fe20000004100 */
[----:B------:R-:W-:Y:S02]  /*8100*/  SHF.R.U32.HI R46, RZ, 0x10, R43 ;  /* 0x00000010ff2e7819 */ /* 0x000fe4000001162b */
[----:B------:R-:W-:Y:S01]  /*8110*/  SHF.R.U64 R51, R40, 0x10, R41 ;  /* 0x0000001028337819 */ /* 0x000fe20000001229 */
[----:B------:R-:W-:Y:S01]  /*8120*/  HADD2.F32 R44, -RZ, R44.H0_H0 ;  /* 0x2000002cff2c7230 */ /* 0x000fe20000004100 */
[----:B------:R-:W-:Y:S01]  /*8130*/  SHF.R.U64 R50, R42, 0x10, R43 ;  /* 0x000000102a327819 */ /* 0x000fe2000000122b */
[----:B------:R-:W-:Y:S02]  /*8140*/  HADD2.F32 R46, -RZ, R46.H0_H0 ;  /* 0x2000002eff2e7230 */ /* 0x000fe40000004100 */
[----:B------:R-:W-:-:S02]  /*8150*/  HADD2.F32 R43, -RZ, R57.H1_H1 ;  /* 0x30000039ff2b7230 */ /* 0x000fc40000004100 */
        /* <DEDUP_REMOVED lines=13> */
[----:B------:R-:W-:Y:S02]  /*8230*/  HADD2.F32 R6, -RZ, R5.H0_H0 ;  /* 0x20000005ff067230 */ /* 0x000fe40000004100 */
[----:B------:R-:W-:Y:S02]  /*8240*/  HADD2.F32 R43, -RZ, R27.H1_H1 ;  /* 0x3000001bff2b7230 */ /* 0x000fe40000004100 */
        /* <DEDUP_REMOVED lines=18> */
.L_x_397:
[----:B------:R-:W-:Y:S05]  /*8370*/  BSYNC B1 ;  /* 0x0000000000017941 */ /* 0x000fea0003800000 */
.L_x_396:
[----:B------:R-:W-:Y:S04]  /*8380*/  BSSY B1, `(.L_x_398) ;  /* 0x000002c000017945 */ /* 0x000fe80003800000 */
[----:B------:R-:W-:Y:S05]  /*8390*/  @P1 BRA `(.L_x_399) ;  /* 0x0000000000a81947 */ /* 0x000fea0003800000 */
[----:B01----:R-:W0:Y:S01]  /*83a0*/  LDS.128 R4, [R3+0x10a00] ;  /* 0x010a000003047984 */ /* 0x003e220000000c00 */
[----:B------:R-:W-:Y:S02]  /*83b0*/  SHF.R.U32.HI R40, RZ, 0x10, R39 ;  /* 0x00000010ff287819 */ /* 0x000fe40000011627 */
[--C-:B------:R-:W-:Y:S02]  /*83c0*/  SHF.R.U32.HI R41, RZ, 0x10, R37.reuse ;  /* 0x00000010ff297819 */ /* 0x100fe40000011625 */
[----:B------:R-:W-:Y:S01]  /*83d0*/  SHF.R.U64 R44, R36, 0x10, R37 ;  /* 0x00000010242c7819 */ /* 0x000fe20000001225 */
[----:B------:R-:W-:Y:S01]  /*83e0*/  HADD2.F32 R40, -RZ, R40.H0_H0 ;  /* 0x20000028ff287230 */ /* 0x000fe20000004100 */
[----:B------:R-:W-:Y:S01]  /*83f0*/  SHF.R.U64 R43, R38, 0x10, R39 ;  /* 0x00000010262b7819 */ /* 0x000fe20000001227 */
[----:B------:R-:W-:Y:S02]  /*8400*/  HADD2.F32 R38, -RZ, R41.H0_H0 ;  /* 0x20000029ff267230 */ /* 0x000fe40000004100 */
[----:B------:R-:W-:-:S02]  /*8410*/  HADD2.F32 R39, -RZ, R27.H0_H0 ;  /* 0x2000001bff277230 */ /* 0x000fc40000004100 */
[----:B------:R-:W-:Y:S02]  /*8420*/  HADD2.F32 R37, -RZ, R28.H0_H0 ;  /* 0x2000001cff257230 */ /* 0x000fe40000004100 */
        /* <DEDUP_REMOVED lines=8> */
[----:B------:R-:W-:Y:S01]  /*84b0*/  FFMA.FTZ R42, R29, R38, -R42 ;  /* 0x000000261d2a7223 */ /* 0x000fe2000001082a */
[-C--:B------:R-:W-:Y:S01]  /*84c0*/  FMUL.FTZ R38, R4, R37.reuse ;  /* 0x0000002504267220 */ /* 0x080fe20000410000 */
[----:B------:R-:W-:Y:S02]  /*84d0*/  HADD2.F32 R28, -RZ, R6.H1_H1 ;  /* 0x30000006ff1c7230 */ /* 0x000fe40000004100 */
[----:B------:R-:W-:Y:S01]  /*84e0*/  FFMA.FTZ R37, R7, R37, -R36 ;  /* 0x0000002507257223 */ /* 0x000fe20000010824 */
[--C-:B------:R-:W-:Y:S02]  /*84f0*/  HADD2.F32 R36, -RZ, R26.reuse.H0_H0 ;  /* 0x2000001aff247230 */ /* 0x100fe40000004100 */
[----:B------:R-:W-:Y:S01]  /*8500*/  FFMA.FTZ R41, R29, R40, R41 ;  /* 0x000000281d297223 */ /* 0x000fe20000010029 */
[----:B------:R-:W-:Y:S02]  /*8510*/  HADD2.F32 R6, -RZ, R5.H0_H0 ;  /* 0x20000005ff067230 */ /* 0x000fe40000004100 */
[----:B------:R-:W-:Y:S01]  /*8520*/  FFMA.FTZ R38, R7, R39, R38 ;  /* 0x0000002707267223 */ /* 0x000fe20000010026 */
[----:B------:R-:W-:-:S02]  /*8530*/  HADD2.F32 R26, -RZ, R26.H1_H1 ;  /* 0x3000001aff1a7230 */ /* 0x000fc40000004100 */
[C---:B------:R-:W-:Y:S01]  /*8540*/  FMUL.FTZ R40, R28.reuse, R36 ;  /* 0x000000241c287220 */ /* 0x040fe20000410000 */
[----:B------:R-:W-:Y:S02]  /*8550*/  HADD2.F32 R5, -RZ, R5.H1_H1 ;  /* 0x30000005ff057230 */ /* 0x000fe40000004100 */
[----:B------:R-:W-:Y:S02]  /*8560*/  HADD2.F32 R29, -RZ, R43.H0_H0 ;  /* 0x2000002bff1d7230 */ /* 0x000fe40000004100 */
[-C--:B------:R-:W-:Y:S01]  /*8570*/  FMUL.FTZ R39, R28, R26.reuse ;  /* 0x0000001a1c277220 */ /* 0x080fe20000410000 */
[----:B------:R-:W-:Y:S02]  /*8580*/  HADD2.F32 R4, -RZ, R44.H0_H0 ;  /* 0x2000002cff047230 */ /* 0x000fe40000004100 */
[----:B------:R-:W-:Y:S01]  /*8590*/  FFMA.FTZ R40, R27, R26, -R40 ;  /* 0x0000001a1b287223 */ /* 0x000fe20000010828 */
[----:B------:R-:W-:Y:S01]  /*85a0*/  FMUL.FTZ R7, R5, R29 ;  /* 0x0000001d05077220 */ /* 0x000fe20000410000 */
[----:B------:R-:W-:Y:S01]  /*85b0*/  FFMA.FTZ R39, R27, R36, R39 ;  /* 0x000000241b277223 */ /* 0x000fe20000010027 */
[----:B------:R-:W-:-:S02]  /*85c0*/  FMUL.FTZ R28, R5, R4 ;  /* 0x00000004051c7220 */ /* 0x000fc40000410000 */
[C---:B------:R-:W-:Y:S01]  /*85d0*/  FFMA.FTZ R5, R6.reuse, R4, -R7 ;  /* 0x0000000406057223 */ /* 0x040fe20000010807 */
[----:B------:R-:W-:Y:S01]  /*85e0*/  F2FP.F16.F32.PACK_AB R7, R41, R42 ;  /* 0x0000002a2907723e */ /* 0x000fe200000000ff */
[----:B------:R-:W-:Y:S01]  /*85f0*/  FFMA.FTZ R28, R6, R29, R28 ;  /* 0x0000001d061c7223 */ /* 0x000fe2000001001c */
[----:B------:R-:W-:Y:S02]  /*8600*/  F2FP.F16.F32.PACK_AB R6, R39, R40 ;  /* 0x000000282706723e */ /* 0x000fe400000000ff */
[----:B------:R-:W-:Y:S02]  /*8610*/  F2FP.F16.F32.PACK_AB R4, R38, R37 ;  /* 0x000000252604723e */ /* 0x000fe400000000ff */
[----:B------:R-:W-:-:S05]  /*8620*/  F2FP.F16.F32.PACK_AB R5, R28, R5 ;  /* 0x000000051c05723e */ /* 0x000fca00000000ff */
[----:B------:R2:W-:Y:S02]  /*8630*/  STS.128 [R3+0x10a00], R4 ;  /* 0x010a000403007388 */ /* 0x0005e40000000c00 */
.L_x_399:
[----:B------:R-:W-:Y:S05]  /*8640*/  BSYNC B1 ;  /* 0x0000000000017941 */ /* 0x000fea0003800000 */
.L_x_398:
[----:B------:R-:W-:Y:S04]  /*8650*/  BSSY B1, `(.L_x_400) ;  /* 0x000002c000017945 */ /* 0x000fe80003800000 */
[----:B------:R-:W-:Y:S05]  /*8660*/  @P2 BRA `(.L_x_401) ;  /* 0x0000000000a82947 */ /* 0x000fea0003800000 */
[----:B012---:R-:W0:Y:S01]  /*8670*/  LDS.128 R4, [R0+0x10a00] ;  /* 0x010a000000047984 */ /* 0x007e220000000c00 */
[--C-:B------:R-:W-:Y:S01]  /*8680*/  SHF.R.U64 R41, R34, 0x10, R35.reuse ;  /* 0x0000001022297819 */ /* 0x100fe20000001223 */
[----:B------:R-:W-:Y:S01]  /*8690*/  HADD2.F32 R34, -RZ, R14.H0_H0 ;  /* 0x2000000eff227230 */ /* 0x000fe20000004100 */
[----:B------:R-:W-:Y:S02]  /*86a0*/  SHF.R.U32.HI R26, RZ, 0x10, R35 ;  /* 0x00000010ff1a7819 */ /* 0x000fe40000011623 */
[--C-:B------:R-:W-:Y:S02]  /*86b0*/  SHF.R.U32.HI R35, RZ, 0x10, R33.reuse ;  /* 0x00000010ff237819 */ /* 0x100fe40000011621 */
[----:B------:R-:W-:Y:S01]  /*86c0*/  SHF.R.U64 R39, R32, 0x10, R33 ;  /* 0x0000001020277819 */ /* 0x000fe20000001221 */
[----:B------:R-:W-:Y:S02]  /*86d0*/  HADD2.F32 R33, -RZ, R26.H0_H0 ;  /* 0x2000001aff217230 */ /* 0x000fe40000004100 */
[----:B------:R-:W-:-:S02]  /*86e0*/  HADD2.F32 R35, -RZ, R35.H0_H0 ;  /* 0x20000023ff237230 */ /* 0x000fc40000004100 */
[--C-:B------:R-:W-:Y:S02]  /*86f0*/  HADD2.F32 R32, -RZ, R15.reuse.H0_H0 ;  /* 0x2000000fff207230 */ /* 0x100fe40000004100 */
[----:B------:R-:W-:Y:S02]  /*8700*/  HADD2.F32 R15, -RZ, R15.H1_H1 ;  /* 0x3000000fff0f7230 */ /* 0x000fe40000004100 */
[--C-:B0-----:R-:W-:Y:S02]  /*8710*/  HADD2.F32 R29, -RZ, R7.reuse.H1_H1 ;  /* 0x30000007ff1d7230 */ /* 0x101fe40000004100 */
[----:B------:R-:W-:Y:S02]  /*8720*/  HADD2.F32 R28, -RZ, R7.H0_H0 ;  /* 0x20000007ff1c7230 */ /* 0x000fe40000004100 */
[--C-:B------:R-:W-:Y:S02]  /*8730*/  HADD2.F32 R7, -RZ, R4.reuse.H0_H0 ;  /* 0x20000004ff077230 */ /* 0x100fe40000004100 */
[----:B------:R-:W-:Y:S01]  /*8740*/  FMUL.FTZ R37, R29, R35 ;  /* 0x000000231d257220 */ /* 0x000fe20000410000 */
[----:B------:R-:W-:-:S02]  /*8750*/  HADD2.F32 R4, -RZ, R4.H1_H1 ;  /* 0x30000004ff047230 */ /* 0x000fc40000004100 */
[-C--:B------:R-:W-:Y:S01]  /*8760*/  FMUL.FTZ R38, R29, R33.reuse ;  /* 0x000000211d267220 */ /* 0x080fe20000410000 */
[--C-:B------:R-:W-:Y:S02]  /*8770*/  HADD2.F32 R26, -RZ, R6.reuse.H0_H0 ;  /* 0x20000006ff1a7230 */ /* 0x100fe40000004100 */
[C---:B------:R-:W-:Y:S01]  /*8780*/  FFMA.FTZ R37, R28.reuse, R33, -R37 ;  /* 0x000000211c257223 */ /* 0x040fe20000010825 */
[----:B------:R-:W-:Y:S02]  /*8790*/  HADD2.F32 R27, -RZ, R6.H1_H1 ;  /* 0x30000006ff1b7230 */ /* 0x000fe40000004100 */
[----:B------:R-:W-:Y:S01]  /*87a0*/  FFMA.FTZ R40, R28, R35, R38 ;  /* 0x000000231c287223 */ /* 0x000fe20000010026 */
[----:B------:R-:W-:Y:S02]  /*87b0*/  HADD2.F32 R6, -RZ, R5.H0_H0 ;  /* 0x20000005ff067230 */ /* 0x000fe40000004100 */
[C---:B------:R-:W-:Y:S01]  /*87c0*/  FMUL.FTZ R36, R4.reuse, R34 ;  /* 0x0000002204247220 */ /* 0x040fe20000410000 */
[----:B------:R-:W-:Y:S01]  /*87d0*/  FMUL.FTZ R38, R4, R32 ;  /* 0x0000002004267220 */ /* 0x000fe20000410000 */
[----:B------:R-:W-:-:S02]  /*87e0*/  HADD2.F32 R28, -RZ, R14.H1_H1 ;  /* 0x3000000eff1c7230 */ /* 0x000fc40000004100 */
[----:B------:R-:W-:Y:S01]  /*87f0*/  FMUL.FTZ R35, R27, R15 ;  /* 0x0000000f1b237220 */ /* 0x000fe20000410000 */
[----:B------:R-:W-:Y:S02]  /*8800*/  HADD2.F32 R5, -RZ, R5.H1_H1 ;  /* 0x30000005ff057230 */ /* 0x000fe40000004100 */
[C---:B------:R-:W-:Y:S01]  /*8810*/  FFMA.FTZ R36, R7.reuse, R32, -R36 ;  /* 0x0000002007247223 */ /* 0x040fe20000010824 */
[----:B------:R-:W-:Y:S02]  /*8820*/  HADD2.F32 R14, -RZ, R39.H0_H0 ;  /* 0x20000027ff0e7230 */ /* 0x000fe40000004100 */
[----:B------:R-:W-:Y:S01]  /*8830*/  FFMA.FTZ R29, R7, R34, R38 ;  /* 0x00000022071d7223 */ /* 0x000fe20000010026 */
[----:B------:R-:W-:Y:S02]  /*8840*/  HADD2.F32 R4, -RZ, R41.H0_H0 ;  /* 0x20000029ff047230 */ /* 0x000fe40000004100 */
[----:B------:R-:W-:Y:S01]  /*8850*/  FMUL.FTZ R33, R27, R28 ;  /* 0x0000001c1b217220 */ /* 0x000fe20000410000 */
[----:B------:R-:W-:-:S02]  /*8860*/  FMUL.FTZ R7, R5, R14 ;  /* 0x0000000e05077220 */ /* 0x000fc40000410000 */
[----:B------:R-:W-:Y:S01]  /*8870*/  FMUL.FTZ R27, R5, R4 ;  /* 0x00000004051b7220 */ /* 0x000fe20000410000 */
[C---:B------:R-:W-:Y:S01]  /*8880*/  FFMA.FTZ R33, R26.reuse, R15, -R33 ;  /* 0x0000000f1a217223 */ /* 0x040fe20000010821 */
[----:B------:R-:W-:Y:S01]  /*8890*/  FFMA.FTZ R26, R26, R28, R35 ;  /* 0x0000001c1a1a7223 */ /* 0x000fe20000010023 */
[C---:B------:R-:W-:Y:S01]  /*88a0*/  FFMA.FTZ R5, R6.reuse, R4, -R7 ;  /* 0x0000000406057223 */ /* 0x040fe20000010807 */
[----:B------:R-:W-:Y:S01]  /*88b0*/  FFMA.FTZ R14, R6, R14, R27 ;  /* 0x0000000e060e7223 */ /* 0x000fe2000001001b */
[----:B------:R-:W-:Y:S02]  /*88c0*/  F2FP.F16.F32.PACK_AB R7, R40, R37 ;  /* 0x000000252807723e */ /* 0x000fe400000000ff */
[----:B------:R-:W-:Y:S02]  /*88d0*/  F2FP.F16.F32.PACK_AB R6, R26, R33 ;  /* 0x000000211a06723e */ /* 0x000fe400000000ff */
[----:B------:R-:W-:Y:S02]  /*88e0*/  F2FP.F16.F32.PACK_AB R4, R29, R36 ;  /* 0x000000241d04723e */ /* 0x000fe400000000ff */
[----:B------:R-:W-:-:S05]  /*88f0*/  F2FP.F16.F32.PACK_AB R5, R14, R5 ;  /* 0x000000050e05723e */ /* 0x000fca00000000ff */
[----:B------:R3:W-:Y:S02]  /*8900*/  STS.128 [R0+0x10a00], R4 ;  /* 0x010a000400007388 */ /* 0x0007e40000000c00 */
.L_x_401:
[----:B------:R-:W-:Y:S05]  /*8910*/  BSYNC B1 ;  /* 0x0000000000017941 */ /* 0x000fea0003800000 */
.L_x_400:
[----:B------:R-:W-:Y:S04]  /*8920*/  BSSY B1, `(.L_x_402) ;  /* 0x000002c000017945 */ /* 0x000fe80003800000 */
[----:B------:R-:W-:Y:S05]  /*8930*/  @P3 BRA `(.L_x_403) ;  /* 0x0000000000a83947 */ /* 0x000fea0003800000 */
[----:B0123--:R-:W0:Y:S01]  /*8940*/  LDS.128 R4, [R3+0x13a00] ;  /* 0x013a000003047984 */ /* 0x00fe220000000c00 */
[----:B------:R-:W-:Y:S01]  /*8950*/  SHF.R.U32.HI R27, RZ, 0x10, R31 ;  /* 0x00000010ff1b7819 */ /* 0x000fe2000001161f */
[----:B------:R-:W-:Y:S01]  /*8960*/  HADD2.F32 R26, -RZ, R13.H0_H0 ;  /* 0x2000000dff1a7230 */ /* 0x000fe20000004100 */
[--C-:B------:R-:W-:Y:S01]  /*8970*/  SHF.R.U32.HI R29, RZ, 0x10, R25.reuse ;  /* 0x00000010ff1d7819 */ /* 0x100fe20000011619 */
[----:B------:R-:W-:Y:S01]  /*8980*/  HADD2.F32 R28, -RZ, R12.H0_H0 ;  /* 0x2000000cff1c7230 */ /* 0x000fe20000004100 */
[----:B------:R-:W-:Y:S01]  /*8990*/  SHF.R.U64 R33, R24, 0x10, R25 ;  /* 0x0000001018217819 */ /* 0x000fe20000001219 */
[----:B------:R-:W-:Y:S01]  /*89a0*/  HADD2.F32 R27, -RZ, R27.H0_H0 ;  /* 0x2000001bff1b7230 */ /* 0x000fe20000004100 */
[----:B------:R-:W-:Y:S01]  /*89b0*/  SHF.R.U64 R35, R30, 0x10, R31 ;  /* 0x000000101e237819 */ /* 0x000fe2000000121f */
[----:B------:R-:W-:Y:S02]  /*89c0*/  HADD2.F32 R29, -RZ, R29.H0_H0 ;  /* 0x2000001dff1d7230 */ /* 0x000fe40000004100 */
[----:B------:R-:W-:-:S02]  /*89d0*/  HADD2.F32 R13, -RZ, R13.H1_H1 ;  /* 0x3000000dff0d7230 */ /* 0x000fc40000004100 */
[--C-:B0-----:R-:W-:Y:S02]  /*89e0*/  HADD2.F32 R25, -RZ, R7.reuse.H1_H1 ;  /* 0x30000007ff197230 */ /* 0x101fe40000004100 */
[----:B------:R-:W-:Y:S02]  /*89f0*/  HADD2.F32 R24, -RZ, R7.H0_H0 ;  /* 0x20000007ff187230 */ /* 0x000fe40000004100 */
[--C-:B------:R-:W-:Y:S02]  /*8a00*/  HADD2.F32 R7, -RZ, R4.reuse.H0_H0 ;  /* 0x20000004ff077230 */ /* 0x100fe40000004100 */
[C---:B------:R-:W-:Y:S01]  /*8a10*/  FMUL.FTZ R31, R25.reuse, R29 ;  /* 0x0000001d191f7220 */ /* 0x040fe20000410000 */
[----:B------:R-:W-:Y:S02]  /*8a20*/  HADD2.F32 R4, -RZ, R4.H1_H1 ;  /* 0x30000004ff047230 */ /* 0x000fe40000004100 */
[----:B------:R-:W-:Y:S01]  /*8a30*/  FMUL.FTZ R32, R25, R27 ;  /* 0x0000001b19207220 */ /* 0x000fe20000410000 */
[----:B------:R-:W-:-:S02]  /*8a40*/  HADD2.F32 R14, -RZ, R6.H0_H0 ;  /* 0x20000006ff0e7230 */ /* 0x000fc40000004100 */
[C---:B------:R-:W-:Y:S01]  /*8a50*/  FFMA.FTZ R31, R24.reuse, R27, -R31 ;  /* 0x0000001b181f7223 */ /* 0x040fe2000001081f */
[----:B------:R-:W-:Y:S02]  /*8a60*/  HADD2.F32 R15, -RZ, R6.H1_H1 ;  /* 0x30000006ff0f7230 */ /* 0x000fe40000004100 */
[----:B------:R-:W-:Y:S01]  /*8a70*/  FFMA.FTZ R34, R24, R29, R32 ;  /* 0x0000001d18227223 */ /* 0x000fe20000010020 */
[--C-:B------:R-:W-:Y:S02]  /*8a80*/  HADD2.F32 R6, -RZ, R5.reuse.H0_H0 ;  /* 0x20000005ff067230 */ /* 0x100fe40000004100 */
[C---:B------:R-:W-:Y:S01]  /*8a90*/  FMUL.FTZ R30, R4.reuse, R28 ;  /* 0x0000001c041e7220 */ /* 0x040fe20000410000 */
[----:B------:R-:W-:Y:S01]  /*8aa0*/  FMUL.FTZ R32, R4, R26 ;  /* 0x0000001a04207220 */ /* 0x000fe20000410000 */
[----:B------:R-:W-:Y:S02]  /*8ab0*/  HADD2.F32 R24, -RZ, R12.H1_H1 ;  /* 0x3000000cff187230 */ /* 0x000fe40000004100 */
[----:B------:R-:W-:Y:S01]  /*8ac0*/  FMUL.FTZ R29, R15, R13 ;  /* 0x0000000d0f1d7220 */ /* 0x000fe20000410000 */
[----:B------:R-:W-:-:S02]  /*8ad0*/  HADD2.F32 R5, -RZ, R5.H1_H1 ;  /* 0x30000005ff057230 */ /* 0x000fc40000004100 */
[C---:B------:R-:W-:Y:S01]  /*8ae0*/  FFMA.FTZ R30, R7.reuse, R26, -R30 ;  /* 0x0000001a071e7223 */ /* 0x040fe2000001081e */
[----:B------:R-:W-:Y:S02]  /*8af0*/  HADD2.F32 R12, -RZ, R33.H0_H0 ;  /* 0x20000021ff0c7230 */ /* 0x000fe40000004100 */
[----:B------:R-:W-:Y:S01]  /*8b00*/  FFMA.FTZ R25, R7, R28, R32 ;  /* 0x0000001c07197223 */ /* 0x000fe20000010020 */
[----:B------:R-:W-:Y:S02]  /*8b10*/  HADD2.F32 R4, -RZ, R35.H0_H0 ;  /* 0x20000023ff047230 */ /* 0x000fe40000004100 */
[----:B------:R-:W-:Y:S01]  /*8b20*/  FMUL.FTZ R27, R15, R24 ;  /* 0x000000180f1b7220 */ /* 0x000fe20000410000 */
[C---:B------:R-:W-:Y:S02]  /*8b30*/  FMUL.FTZ R7, R5.reuse, R12 ;  /* 0x0000000c05077220 */ /* 0x040fe40000410000 */
[----:B------:R-:W-:Y:S01]  /*8b40*/  FMUL.FTZ R15, R5, R4 ;  /* 0x00000004050f7220 */ /* 0x000fe20000410000 */
[C---:B------:R-:W-:Y:S01]  /*8b50*/  FFMA.FTZ R27, R14.reuse, R13, -R27 ;  /* 0x0000000d0e1b7223 */ /* 0x040fe2000001081b */
[----:B------:R-:W-:Y:S01]  /*8b60*/  FFMA.FTZ R14, R14, R24, R29 ;  /* 0x000000180e0e7223 */ /* 0x000fe2000001001d */
[C---:B------:R-:W-:Y:S01]  /*8b70*/  FFMA.FTZ R5, R6.reuse, R4, -R7 ;  /* 0x0000000406057223 */ /* 0x040fe20000010807 */
[----:B------:R-:W-:Y:S01]  /*8b80*/  FFMA.FTZ R12, R6, R12, R15 ;  /* 0x0000000c060c7223 */ /* 0x000fe2000001000f */
[----:B------:R-:W-:-:S02]  /*8b90*/  F2FP.F16.F32.PACK_AB R7, R34, R31 ;  /* 0x0000001f2207723e */ /* 0x000fc400000000ff */
[----:B------:R-:W-:Y:S02]  /*8ba0*/  F2FP.F16.F32.PACK_AB R6, R14, R27 ;  /* 0x0000001b0e06723e */ /* 0x000fe400000000ff */
[----:B------:R-:W-:Y:S02]  /*8bb0*/  F2FP.F16.F32.PACK_AB R4, R25, R30 ;  /* 0x0000001e1904723e */ /* 0x000fe400000000ff */
[----:B------:R-:W-:-:S05]  /*8bc0*/  F2FP.F16.F32.PACK_AB R5, R12, R5 ;  /* 0x000000050c05723e */ /* 0x000fca00000000ff */
[----:B------:R4:W-:Y:S02]  /*8bd0*/  STS.128 [R3+0x13a00], R4 ;  /* 0x013a000403007388 */ /* 0x0009e40000000c00 */
.L_x_403:
[----:B------:R-:W-:Y:S05]  /*8be0*/  BSYNC B1 ;  /* 0x0000000000017941 */ /* 0x000fea0003800000 */
.L_x_402:
[----:B------:R-:W-:Y:S05]  /*8bf0*/  @P4 BRA `(.L_x_393) ;  /* 0x0000001c00144947 */ /* 0x000fea0003800000 */
[----:B01234-:R-:W0:Y:S01]  /*8c00*/  LDS.128 R4, [R0+0x13a00] ;  /* 0x013a000000047984 */ /* 0x01fe220000000c00 */
[----:B------:R-:W-:Y:S01]  /*8c10*/  SHF.R.U64 R26, R20, 0x10, R21 ;  /* 0x00000010141a7819 */ /* 0x000fe20000001215 */
[--C-:B------:R-:W-:Y:S01]  /*8c20*/  HADD2.F32 R15, -RZ, R10.reuse.H0_H0 ;  /* 0x2000000aff0f7230 */ /* 0x100fe20000004100 */
[----:B------:R-:W-:Y:S01]  /*8c30*/  SHF.R.U32.HI R20, RZ, 0x10, R9 ;  /* 0x00000010ff147819 */ /* 0x000fe20000011609 */
[----:B------:R-:W-:Y:S01]  /*8c40*/  HADD2.F32 R13, -RZ, R11.H0_H0 ;  /* 0x2000000bff0d7230 */ /* 0x000fe20000004100 */
[----:B------:R-:W-:Y:S01]  /*8c50*/  SHF.R.U32.HI R14, RZ, 0x10, R21 ;  /* 0x00000010ff0e7819 */ /* 0x000fe20000011615 */
[----:B------:R-:W-:Y:S01]  /*8c60*/  HADD2.F32 R10, -RZ, R10.H1_H1 ;  /* 0x3000000aff0a7230 */ /* 0x000fe20000004100 */
[----:B------:R-:W-:Y:S01]  /*8c70*/  SHF.R.U64 R25, R8, 0x10, R9 ;  /* 0x0000001008197819 */ /* 0x000fe20000001209 */
[----:B------:R-:W-:Y:S02]  /*8c80*/  HADD2.F32 R20, -RZ, R20.H0_H0 ;  /* 0x20000014ff147230 */ /* 0x000fe40000004100 */
[----:B------:R-:W-:-:S02]  /*8c90*/  HADD2.F32 R14, -RZ, R14.H0_H0 ;  /* 0x2000000eff0e7230 */ /* 0x000fc40000004100 */
[----:B------:R-:W-:Y:S02]  /*8ca0*/  HADD2.F32 R11, -RZ, R11.H1_H1 ;  /* 0x3000000bff0b7230 */ /* 0x000fe40000004100 */
[--C-:B0-----:R-:W-:Y:S02]  /*8cb0*/  HADD2.F32 R12, -RZ, R7.reuse.H1_H1 ;  /* 0x30000007ff0c7230 */ /* 0x101fe40000004100 */
[--C-:B------:R-:W-:Y:S02]  /*8cc0*/  HADD2.F32 R3, -RZ, R4.reuse.H0_H0 ;  /* 0x20000004ff037230 */ /* 0x100fe40000004100 */
[----:B------:R-:W-:Y:S02]  /*8cd0*/  HADD2.F32 R9, -RZ, R7.H0_H0 ;  /* 0x20000007ff097230 */ /* 0x000fe40000004100 */
[C---:B------:R-:W-:Y:S01]  /*8ce0*/  FMUL.FTZ R24, R12.reuse, R20 ;  /* 0x000000140c187220 */ /* 0x040fe20000410000 */
[----:B------:R-:W-:Y:S02]  /*8cf0*/  HADD2.F32 R4, -RZ, R4.H1_H1 ;  /* 0x30000004ff047230 */ /* 0x000fe40000004100 */
[----:B------:R-:W-:Y:S01]  /*8d00*/  FMUL.FTZ R21, R12, R14 ;  /* 0x0000000e0c157220 */ /* 0x000fe20000410000 */
[----:B------:R-:W-:-:S02]  /*8d10*/  HADD2.F32 R7, -RZ, R6.H0_H0 ;  /* 0x20000006ff077230 */ /* 0x000fc40000004100 */
[C---:B------:R-:W-:Y:S01]  /*8d20*/  FFMA.FTZ R24, R9.reuse, R14, -R24 ;  /* 0x0000000e09187223 */ /* 0x040fe20000010818 */
[----:B------:R-:W-:Y:S02]  /*8d30*/  HADD2.F32 R8, -RZ, R6.H1_H1 ;  /* 0x30000006ff087230 */ /* 0x000fe40000004100 */
[C---:B------:R-:W-:Y:S01]  /*8d40*/  FMUL.FTZ R12, R4.reuse, R15 ;  /* 0x0000000f040c7220 */ /* 0x040fe20000410000 */
[--C-:B------:R-:W-:Y:S02]  /*8d50*/  HADD2.F32 R6, -RZ, R5.reuse.H0_H0 ;  /* 0x20000005ff067230 */ /* 0x100fe40000004100 */
[----:B------:R-:W-:Y:S01]  /*8d60*/  FFMA.FTZ R21, R9, R20, R21 ;  /* 0x0000001409157223 */ /* 0x000fe20000010015 */
[-C--:B------:R-:W-:Y:S01]  /*8d70*/  FMUL.FTZ R14, R4, R13.reuse ;  /* 0x0000000d040e7220 */ /* 0x080fe20000410000 */
[----:B------:R-:W-:Y:S02]  /*8d80*/  HADD2.F32 R5, -RZ, R5.H1_H1 ;  /* 0x30000005ff057230 */ /* 0x000fe40000004100 */
[----:B------:R-:W-:Y:S01]  /*8d90*/  FFMA.FTZ R12, R3, R13, -R12 ;  /* 0x0000000d030c7223 */ /* 0x000fe2000001080c */
[----:B------:R-:W-:-:S02]  /*8da0*/  HADD2.F32 R9, -RZ, R25.H0_H0 ;  /* 0x20000019ff097230 */ /* 0x000fc40000004100 */
[----:B------:R-:W-:Y:S01]  /*8db0*/  FFMA.FTZ R3, R3, R15, R14 ;  /* 0x0000000f03037223 */ /* 0x000fe2000001000e */
[----:B------:R-:W-:Y:S02]  /*8dc0*/  HADD2.F32 R4, -RZ, R26.H0_H0 ;  /* 0x2000001aff047230 */ /* 0x000fe40000004100 */
[C---:B------:R-:W-:Y:S01]  /*8dd0*/  FMUL.FTZ R14, R8.reuse, R10 ;  /* 0x0000000a080e7220 */ /* 0x040fe20000410000 */
[----:B------:R-:W-:Y:S01]  /*8de0*/  FMUL.FTZ R15, R8, R11 ;  /* 0x0000000b080f7220 */ /* 0x000fe20000410000 */
[C---:B------:R-:W-:Y:S01]  /*8df0*/  FMUL.FTZ R13, R5.reuse, R9 ;  /* 0x00000009050d7220 */ /* 0x040fe20000410000 */
        /* <DEDUP_REMOVED lines=9> */
[----:B------:R0:W-:Y:S01]  /*8e90*/  STS.128 [R0+0x13a00], R4 ;  /* 0x013a000400007388 */ /* 0x0001e20000000c00 */
[----:B------:R-:W-:Y:S05]  /*8ea0*/  BRA `(.L_x_393) ;  /* 0x0000001800687947 */ /* 0x000fea0003800000 */
.L_x_384:
        /* <DEDUP_REMOVED lines=15> */
[----:B------:R-:W2:Y:S01]  /*8fa0*/  LDL R8, [R1+0x2c] ;  /* 0x00002c0001087983 */ /* 0x000ea20000100800 */
[----:B------:R-:W-:-:S03]  /*8fb0*/  ULDC UR4, c[0x0][0x3d4] ;  /* 0x0000f50000047ab9 */ /* 0x000fc60000000800 */
[----:B------:R-:W3:Y:S01]  /*8fc0*/  LDL R3, [R1+0x34] ;  /* 0x0000340001037983 */ /* 0x000ee20000100800 */
[----:B------:R-:W-:Y:S02]  /*8fd0*/  ISETP.GE.AND P1, PT, R144, UR4, PT ;  /* 0x0000000490007c0c */ /* 0x000fe4000bf26270 */
        /* <DEDUP_REMOVED lines=12> */
[----:B------:R0:W5:Y:S04]  /*90a0*/  @!P1 LDG.E.128 R32, desc[UR60][R48.64] ;  /* 0x0000003c30209981 */ /* 0x000168000c1e1d00 */
[----:B------:R0:W5:Y:S01]  /*90b0*/  @!P1 LDG.E.128 R4, desc[UR60][R46.64] ;  /* 0x0000003c2e049981 */ /* 0x000162000c1e1d00 */
[----:B--2---:R-:W-:Y:S02]  /*90c0*/  ISETP.GE.AND P2, PT, R8, UR4, PT ;  /* 0x0000000408007c0c */ /* 0x004fe4000bf46270 */
[----:B---3--:R-:W-:-:S11]  /*90d0*/  ISETP.GE.AND P3, PT, R3, UR4, PT ;  /* 0x0000000403007c0c */ /* 0x008fd6000bf66270 */
[----:B------:R0:W5:Y:S04]  /*90e0*/  @!P2 LDG.E.128 R36, desc[UR60][R48.64+0x20] ;  /* 0x0000203c3024a981 */ /* 0x000168000c1e1d00 */
[----:B------:R0:W5:Y:S04]  /*90f0*/  @!P3 LDG.E.128 R40, desc[UR60][R48.64+0x40] ;  /* 0x0000403c3028b981 */ /* 0x000168000c1e1d00 */
[----:B------:R0:W5:Y:S04]  /*9100*/  @!P2 LDG.E.128 R24, desc[UR60][R46.64+0x20] ;  /* 0x0000203c2e18a981 */ /* 0x000168000c1e1d00 */
[----:B------:R0:W5:Y:S02]  /*9110*/  @!P3 LDG.E.128 R28, desc[UR60][R46.64+0x40] ;  /* 0x0000403c2e1cb981 */ /* 0x000164000c1e1d00 */
.L_x_405:
[----:B------:R-:W-:Y:S05]  /*9120*/  BSYNC B1 ;  /* 0x0000000000017941 */ /* 0x000fea0003800000 */
.L_x_404:
[----:B------:R-:W2:Y:S01]  /*9130*/  LDL R10, [R1+0x78] ;  /* 0x00007800010a7983 */ /* 0x000ea20000100800 */
[----:B-----5:R-:W-:Y:S01]  /*9140*/  IMAD.MOV.U32 R0, RZ, RZ, R4 ;  /* 0x000000ffff007224 */ /* 0x020fe200078e0004 */
[----:B------:R-:W-:Y:S01]  /*9150*/  MOV R3, R5 ;  /* 0x0000000500037202 */ /* 0x000fe20000000f00 */
[----:B------:R-:W-:Y:S01]  /*9160*/  IMAD.MOV.U32 R8, RZ, RZ, R6 ;  /* 0x000000ffff087224 */ /* 0x000fe200078e0006 */
[----:B------:R-:W-:Y:S01]  /*9170*/  UMOV UR4, 0xffffffff ;  /* 0xffffffff00047882 */ /* 0x000fe20000000000 */
[----:B------:R-:W-:Y:S01]  /*9180*/  IMAD.MOV.U32 R9, RZ, RZ, R25 ;  /* 0x000000ffff097224 */ /* 0x000fe200078e0019 */
[----:B------:R-:W-:Y:S01]  /*9190*/  PRMT R55, R3, 0x7610, R55 ;  /* 0x0000761003377816 */ /* 0x000fe20000000037 */
[----:B------:R-:W-:Y:S01]  /*91a0*/  IMAD.MOV.U32 R3, RZ, RZ, R24 ;  /* 0x000000ffff037224 */ /* 0x000fe200078e0018 */
[----:B------:R-:W-:Y:S01]  /*91b0*/  PRMT R59, R0, 0x5410, R8 ;  /* 0x00005410003b7816 */ /* 0x000fe20000000008 */
[----:B------:R-:W-:-:S03]  /*91c0*/  IMAD.MOV.U32 R0, RZ, RZ, R7 ;  /* 0x000000ffff007224 */ /* 0x000fc600078e0007 */
[----:B0-----:R-:W-:Y:S02]  /*91d0*/  PRMT R46, R3, 0x5410, R9 ;  /* 0x00005410032e7816 */ /* 0x001fe40000000009 */
[----:B------:R-:W-:Y:S02]  /*91e0*/  PRMT R61, R0, 0x7610, R61 ;  /* 0x00007610003d7816 */ /* 0x000fe4000000003d */
[----:B--2---:R-:W-:Y:S01]  /*91f0*/  LEA.HI R0, R10, R10, RZ, 0x1 ;  /* 0x0000000a0a007211 */ /* 0x004fe200078f08ff */
[----:B------:R-:W-:Y:S06]  /*9200*/  BRA.DIV UR4, `(.L_x_406) ;  /* 0x0000013204f87947 */ /* 0x000fec000b800000 */
.L_x_571:
[----:B------:R-:W-:Y:S01]  /*9210*/  UMOV UR4, 0xffffffff ;  /* 0xffffffff00047882 */ /* 0x000fe20000000000 */
[----:B------:R-:W-:Y:S02]  /*9220*/  LOP3.LUT R0, R0, 0xfffffffe, RZ, 0xc0, !PT ;  /* 0xfffffffe00007812 */ /* 0x000fe400078ec0ff */
[----:B------:R-:W-:Y:S05]  /*9230*/  BRA.DIV UR4, `(.L_x_407) ;  /* 0x0000013604147947 */ /* 0x000fea000b800000 */
.L_x_574:
[----:B------:R-:W-:Y:S01]  /*9240*/  UMOV UR4, 0xffffffff ;  /* 0xffffffff00047882 */ /* 0x000fe20000000000 */
[----:B------:R-:W-:Y:S02]  /*9250*/  IMAD.IADD R0, R10, 0x1, -R0 ;  /* 0x000000010a007824 */ /* 0x000fe400078e0a00 */
[----:B------:R-:W-:Y:S05]  /*9260*/  BRA.DIV UR4, `(.L_x_408) ;  /* 0x0000013604307947 */ /* 0x000fea000b800000 */
.L_x_577:
[----:B------:R-:W-:Y:S01]  /*9270*/  UMOV UR4, 0xffffffff ;  /* 0xffffffff00047882 */ /* 0x000fe20000000000 */
[----:B------:R-:W-:Y:S02]  /*9280*/  SHF.L.U32 R3, R0, 0x1f, RZ ;  /* 0x0000001f00037819 */ /* 0x000fe400000006ff */
[----:B------:R-:W-:Y:S05]  /*9290*/  BRA.DIV UR4, `(.L_x_409) ;  /* 0x00000136044c7947 */ /* 0x000fea000b800000 */
.L_x_580:
[----:B------:R-:W0:Y:S01]  /*92a0*/  SYNCS.PHASECHK.TRANS64.TRYWAIT P1, [R18+URZ+0x31c00], R3 ;  /* 0x031c0003120075a7 */ /* 0x000e22000802017f */
[----:B------:R-:W-:Y:S01]  /*92b0*/  IMAD.MOV.U32 R0, RZ, RZ, R26 ;  /* 0x000000ffff007224 */ /* 0x000fe200078e001a */
[----:B------:R-:W-:Y:S01]  /*92c0*/  MOV R9, R28 ;  /* 0x0000001c00097202 */ /* 0x000fe20000000f00 */
[----:B------:R-:W-:Y:S01]  /*92d0*/  IMAD.MOV.U32 R8, RZ, RZ, R27 ;  /* 0x000000ffff087224 */ /* 0x000fe200078e001b */
[----:B------:R-:W-:Y:S01]  /*92e0*/  BSSY B1, `(.L_x_410) ;  /* 0x000001c000017945 */ /* 0x000fe20003800000 */
[----:B------:R-:W-:-:S03]  /*92f0*/  IMAD.MOV.U32 R10, RZ, RZ, R29 ;  /* 0x000000ffff0a7224 */ /* 0x000fc600078e001d */
[----:B------:R-:W-:Y:S01]  /*9300*/  PRMT R47, R0, 0x5410, R8 ;  /* 0x00005410002f7816 */ /* 0x000fe20000000008 */
        /* <DEDUP_REMOVED lines=25> */
.L_x_581:
[----:B------:R-:W-:Y:S05]  /*94a0*/  BSYNC B1 ;  /* 0x0000000000017941 */ /* 0x000fea0003800000 */
.L_x_410:
[----:B------:R-:W-:Y:S01]  /*94b0*/  PRMT R45, R0, 0x5410, R8 ;  /* 0x00005410002d7816 */ /* 0x000fe20000000008 */
[----:B------:R-:W-:Y:S06]  /*94c0*/  @P0 BRA `(.L_x_393) ;  /* 0x0000001000e00947 */ /* 0x000fec0003800000 */
[----:B------:R-:W2:Y:S01]  /*94d0*/  LDL R71, [R1+0x2c] ;  /* 0x00002c0001477983 */ /* 0x000ea20000100800 */
[----:B0-----:R-:W0:Y:S03]  /*94e0*/  LDC R3, c[0x0][0x3d4] ;  /* 0x0000f500ff037b82 */ /* 0x001e260000000800 */
[----:B------:R-:W3:Y:S04]  /*94f0*/  LDL R70, [R1+0x34] ;  /* 0x0000340001467983 */ /* 0x000ee80000100800 */
[----:B------:R4:W5:Y:S04]  /*9500*/  LDL R69, [R1+0x38] ;  /* 0x0000380001457983 */ /* 0x0009680000100800 */
[----:B------:R4:W5:Y:S04]  /*9510*/  LDL R68, [R1+0x40] ;  /* 0x0000400001447983 */ /* 0x0009680000100800 */
[----:B------:R4:W5:Y:S01]  /*9520*/  LDL R67, [R1+0x3c] ;  /* 0x00003c0001437983 */ /* 0x0009620000100800 */
[----:B------:R-:W-:Y:S01]  /*9530*/  BSSY B1, `(.L_x_412) ;  /* 0x0000069000017945 */ /* 0x000fe20003800000 */
[----:B0-----:R-:W-:-:S02]  /*9540*/  ISETP.GE.AND P0, PT, R144, R3, PT ;  /* 0x000000039000720c */ /* 0x001fc40003f06270 */
[-C--:B--2---:R-:W-:Y:S02]  /*9550*/  ISETP.GE.AND P1, PT, R71, R3.reuse, PT ;  /* 0x000000034700720c */ /* 0x084fe40003f26270 */
[----:B---3--:R-:W-:-:S09]  /*9560*/  ISETP.GE.AND P2, PT, R70, R3, PT ;  /* 0x000000034600720c */ /* 0x008fd20003f46270 */
[----:B----4-:R-:W-:Y:S05]  /*9570*/  @P0 BRA `(.L_x_413) ;  /* 0x0000000400900947 */ /* 0x010fea0003800000 */
[----:B------:R-:W2:Y:S01]  /*9580*/  LDL R72, [R1+0x8c] ;  /* 0x00008c0001487983 */ /* 0x000ea20000100800 */
[----:B------:R-:W0:Y:S02]  /*9590*/  S2R R9, SR_TID.X ;  /* 0x0000000000097919 */ /* 0x000e240000002100 */
[----:B0-----:R-:W-:-:S04]  /*95a0*/  IADD3 R9, R9, -0x80, RZ ;  /* 0xffffff8009097810 */ /* 0x001fc80007ffe0ff */
[----:B------:R-:W-:-:S04]  /*95b0*/  LEA.HI R0, R9, R9, RZ, 0x1 ;  /* 0x0000000909007211 */ /* 0x000fc800078f08ff */
[----:B------:R-:W-:-:S05]  /*95c0*/  LOP3.LUT R0, R0, 0xfffffffe, RZ, 0xc0, !PT ;  /* 0xfffffffe00007812 */ /* 0x000fca00078ec0ff */
[----:B------:R-:W-:-:S05]  /*95d0*/  IMAD.IADD R0, R9, 0x1, -R0 ;  /* 0x0000000109007824 */ /* 0x000fca00078e0a00 */
[----:B------:R-:W-:-:S04]  /*95e0*/  LEA.HI R0, R3, R0, RZ, 0x1d ;  /* 0x0000000003007211 */ /* 0x000fc800078fe8ff */
[----:B------:R-:W-:-:S04]  /*95f0*/  SHF.R.S32.HI R9, RZ, 0x1f, R0 ;  /* 0x0000001fff097819 */ /* 0x000fc80000011400 */
[----:B------:R-:W-:Y:S01]  /*9600*/  LEA.HI R9, R9, R0, RZ, 0x2 ;  /* 0x0000000009097211 */ /* 0x000fe200078f10ff */
[----:B------:R-:W-:-:S03]  /*9610*/  IMAD.SHL.U32 R0, R0, 0x8, RZ ;  /* 0x0000000800007824 */ /* 0x000fc600078e00ff */
[----:B------:R-:W-:Y:S02]  /*9620*/  SHF.R.S32.HI R9, RZ, 0x2, R9 ;  /* 0x00000002ff097819 */ /* 0x000fe40000011409 */
[----:B-----5:R-:W-:-:S03]  /*9630*/  LOP3.LUT R0, R69, 0x18, R0, 0xf8, !PT ;  /* 0x0000001845007812 */ /* 0x020fc600078ef800 */
[----:B------:R-:W-:Y:S01]  /*9640*/  IMAD R12, R9, 0x1800, R68 ;  /* 0x00001800090c7824 */ /* 0x000fe200078e0244 */
[----:B------:R-:W-:-:S05]  /*9650*/  LOP3.LUT R13, R0, R67, RZ, 0x3c, !PT ;  /* 0x00000043000d7212 */ /* 0x000fca00078e3cff */
[----:B------:R-:W-:-:S04]  /*9660*/  IMAD.IADD R13, R12, 0x1, R13 ;  /* 0x000000010c0d7824 */ /* 0x000fc800078e020d */
[----:B------:R-:W-:-:S05]  /*9670*/  IMAD R0, R13, 0x2, R18 ;  /* 0x000000020d007824 */ /* 0x000fca00078e0212 */
[----:B-1----:R-:W0:Y:S01]  /*9680*/  LDS.128 R12, [R0+0xda00] ;  /* 0x00da0000000c7984 */ /* 0x002e220000000c00 */
[----:B------:R-:W-:Y:S01]  /*9690*/  HADD2.F32 R55, -RZ, R55.H0_H0 ;  /* 0x20000037ff377230 */ /* 0x000fe20000004100 */
[--C-:B------:R-:W-:Y:S01]  /*96a0*/  SHF.R.U64 R32, R32, 0x10, R33.reuse ;  /* 0x0000001020207819 */ /* 0x100fe20000001221 */
[----:B------:R-:W-:Y:S01]  /*96b0*/  HADD2.F32 R54, -RZ, R54.H0_H0 ;  /* 0x20000036ff367230 */ /* 0x000fe20000004100 */
[----:B------:R-:W-:Y:S02]  /*96c0*/  SHF.R.U32.HI R57, RZ, 0x10, R33 ;  /* 0x00000010ff397819 */ /* 0x000fe40000011621 */
[--C-:B------:R-:W-:Y:S02]  /*96d0*/  SHF.R.U64 R33, R4, 0x10, R5.reuse ;  /* 0x0000001004217819 */ /* 0x100fe40000001205 */
[----:B------:R-:W-:Y:S02]  /*96e0*/  SHF.R.U32.HI R56, RZ, 0x10, R5 ;  /* 0x00000010ff387819 */ /* 0x000fe40000011605 */
[----:B------:R-:W-:-:S02]  /*96f0*/  SHF.R.U64 R5, R6, 0x10, R7 ;  /* 0x0000001006057819 */ /* 0x000fc40000001207 */
[----:B------:R-:W-:Y:S01]  /*9700*/  SHF.R.U32.HI R63, RZ, 0x10, R7 ;  /* 0x00000010ff3f7819 */ /* 0x000fe20000011607 */
[----:B------:R-:W-:Y:S01]  /*9710*/  HADD2.F32 R56, -RZ, R56.H0_H0 ;  /* 0x20000038ff387230 */ /* 0x000fe20000004100 */
[--C-:B------:R-:W-:Y:S02]  /*9720*/  SHF.R.U32.HI R65, RZ, 0x10, R35.reuse ;  /* 0x00000010ff417819 */ /* 0x100fe40000011623 */
[----:B------:R-:W-:Y:S01]  /*9730*/  SHF.R.U64 R4, R34, 0x10, R35 ;  /* 0x0000001022047819 */ /* 0x000fe20000001223 */
[----:B0-----:R-:W-:-:S05]  /*9740*/  HADD2.F32 R50, -RZ, R13.H0_H0 ;  /* 0x2000000dff327230 */ /* 0x001fca0000004100 */
[C---:B------:R-:W-:Y:S01]  /*9750*/  FMUL.FTZ R58, R50.reuse, R55 ;  /* 0x00000037323a7220 */ /* 0x040fe20000410000 */
[----:B------:R-:W-:Y:S01]  /*9760*/  FMUL.FTZ R60, R50, R54 ;  /* 0x00000036323c7220 */ /* 0x000fe20000410000 */
[----:B------:R-:W-:Y:S02]  /*9770*/  HADD2.F32 R51, -RZ, R13.H1_H1 ;  /* 0x3000000dff337230 */ /* 0x000fe40000004100 */
[----:B------:R-:W-:Y:S02]  /*9780*/  HADD2.F32 R13, -RZ, R12.H0_H0 ;  /* 0x2000000cff0d7230 */ /* 0x000fe40000004100 */
[----:B------:R-:W-:Y:S02]  /*9790*/  HADD2.F32 R50, -RZ, R57.H0_H0 ;  /* 0x20000039ff327230 */ /* 0x000fe40000004100 */
[C---:B------:R-:W-:Y:S01]  /*97a0*/  FMUL.FTZ R62, R51.reuse, R56 ;  /* 0x00000038333e7220 */ /* 0x040fe20000410000 */
[----:B------:R-:W-:Y:S02]  /*97b0*/  HADD2.F32 R52, -RZ, R14.H0_H0 ;  /* 0x2000000eff347230 */ /* 0x000fe40000004100 */
[----:B------:R-:W-:Y:S01]  /*97c0*/  FMUL.FTZ R64, R51, R50 ;  /* 0x0000003233407220 */ /* 0x000fe20000410000 */
[----:B------:R-:W-:-:S02]  /*97d0*/  HADD2.F32 R51, -RZ, R59.H1_H1 ;  /* 0x3000003bff337230 */ /* 0x000fc40000004100 */
[--C-:B------:R-:W-:Y:S02]  /*97e0*/  HADD2.F32 R53, -RZ, R15.reuse.H0_H0 ;  /* 0x2000000fff357230 */ /* 0x100fe40000004100 */
[----:B------:R-:W-:Y:S02]  /*97f0*/  HADD2.F32 R15, -RZ, R15.H1_H1 ;  /* 0x3000000fff0f7230 */ /* 0x000fe40000004100 */
[----:B------:R-:W-:Y:S02]  /*9800*/  HADD2.F32 R12, -RZ, R12.H1_H1 ;  /* 0x3000000cff0c7230 */ /* 0x000fe40000004100 */
[----:B------:R-:W-:Y:S02]  /*9810*/  HADD2.F32 R14, -RZ, R14.H1_H1 ;  /* 0x3000000eff0e7230 */ /* 0x000fe40000004100 */
[----:B------:R-:W-:Y:S01]  /*9820*/  HADD2.F32 R33, -RZ, R33.H0_H0 ;  /* 0x20000021ff217230 */ /* 0x000fe20000004100 */
[----:B--2---:R-:W0:Y:S02]  /*9830*/  LDS.128 R8, [R72] ;  /* 0x0000000048087984 */ /* 0x004e240000000c00 */
[----:B0-----:R-:W-:-:S05]  /*9840*/  HADD2.F32 R7, -RZ, R9.H0_H0 ;  /* 0x20000009ff077230 */ /* 0x001fca0000004100 */
[C---:B------:R-:W-:Y:S01]  /*9850*/  FFMA.FTZ R58, R7.reuse, R54, -R58 ;  /* 0x00000036073a7223 */ /* 0x040fe2000001083a */
[----:B------:R-:W-:Y:S02]  /*9860*/  HADD2.F32 R54, -RZ, R59.H0_H0 ;  /* 0x2000003bff367230 */ /* 0x000fe40000004100 */
[----:B------:R-:W-:Y:S01]  /*9870*/  FFMA.FTZ R60, R7, R55, R60 ;  /* 0x00000037073c7223 */ /* 0x000fe2000001003c */
[----:B------:R-:W-:Y:S02]  /*9880*/  HADD2.F32 R7, -RZ, R61.H1_H1 ;  /* 0x3000003dff077230 */ /* 0x000fe40000004100 */
[----:B------:R-:W-:Y:S02]  /*9890*/  HADD2.F32 R6, -RZ, R8.H0_H0 ;  /* 0x20000008ff067230 */ /* 0x000fe40000004100 */
[C---:B------:R-:W-:Y:S01]  /*98a0*/  FMUL.FTZ R55, R13.reuse, R54 ;  /* 0x000000360d377220 */ /* 0x040fe20000410000 */
[----:B------:R-:W-:Y:S01]  /*98b0*/  FMUL.FTZ R13, R13, R7 ;  /* 0x000000070d0d7220 */ /* 0x000fe20000410000 */
[----:B------:R-:W-:-:S02]  /*98c0*/  HADD2.F32 R9, -RZ, R9.H1_H1 ;  /* 0x30000009ff097230 */ /* 0x000fc40000004100 */
[C---:B------:R-:W-:Y:S01]  /*98d0*/  FFMA.FTZ R55, R6.reuse, R7, -R55 ;  /* 0x0000000706377223 */ /* 0x040fe20000010837 */
[----:B------:R-:W-:Y:S02]  /*98e0*/  HADD2.F32 R7, -RZ, R66.H0_H0 ;  /* 0x20000042ff077230 */ /* 0x000fe40000004100 */
[----:B------:R-:W-:Y:S01]  /*98f0*/  FFMA.FTZ R13, R6, R54, R13 ;  /* 0x00000036060d7223 */ /* 0x000fe2000001000d */
[----:B------:R-:W-:Y:S02]  /*9900*/  HADD2.F32 R54, -RZ, R61.H0_H0 ;  /* 0x2000003dff367230 */ /* 0x000fe40000004100 */
[C---:B------:R-:W-:Y:S01]  /*9910*/  FFMA.FTZ R57, R9.reuse, R50, -R62 ;  /* 0x0000003209397223 */ /* 0x040fe2000001083e */
[----:B------:R-:W-:Y:S01]  /*9920*/  FFMA.FTZ R59, R9, R56, R64 ;  /* 0x00000038093b7223 */ /* 0x000fe20000010040 */
[----:B------:R-:W-:Y:S02]  /*9930*/  HADD2.F32 R34, -RZ, R10.H0_H0 ;  /* 0x2000000aff227230 */ /* 0x000fe40000004100 */
[----:B------:R-:W-:Y:S01]  /*9940*/  FMUL.FTZ R9, R52, R51 ;  /* 0x0000003334097220 */ /* 0x000fe20000410000 */
[----:B------:R-:W-:-:S02]  /*9950*/  HADD2.F32 R35, -RZ, R11.H0_H0 ;  /* 0x2000000bff237230 */ /* 0x000fc40000004100 */
[-C--:B------:R-:W-:Y:S01]  /*9960*/  FMUL.FTZ R61, R52, R7.reuse ;  /* 0x00000007343d7220 */ /* 0x080fe20000410000 */
[----:B------:R-:W-:Y:S02]  /*9970*/  HADD2.F32 R6, -RZ, R66.H1_H1 ;  /* 0x30000042ff067230 */ /* 0x000fe40000004100 */
[C---:B------:R-:W-:Y:S01]  /*9980*/  FMUL.FTZ R62, R53.reuse, R54 ;  /* 0x00000036353e7220 */ /* 0x040fe20000410000 */
[----:B------:R-:W-:Y:S02]  /*9990*/  HADD2.F32 R52, -RZ, R63.H0_H0 ;  /* 0x2000003fff347230 */ /* 0x000fe40000004100 */
[----:B------:R-:W-:Y:S02]  /*99a0*/  HADD2.F32 R50, -RZ, R65.H0_H0 ;  /* 0x20000041ff327230 */ /* 0x000fe40000004100 */
[C---:B------:R-:W-:Y:S01]  /*99b0*/  FFMA.FTZ R56, R34.reuse, R7, -R9 ;  /* 0x0000000722387223 */ /* 0x040fe20000010809 */
[----:B------:R-:W-:Y:S02]  /*99c0*/  HADD2.F32 R11, -RZ, R11.H1_H1 ;  /* 0x3000000bff0b7230 */ /* 0x000fe40000004100 */
[-C--:B------:R-:W-:Y:S01]  /*99d0*/  FMUL.FTZ R53, R53, R6.reuse ;  /* 0x0000000635357220 */ /* 0x080fe20000410000 */
[----:B------:R-:W-:Y:S01]  /*99e0*/  FFMA.FTZ R61, R34, R51, R61 ;  /* 0x00000033223d7223 */ /* 0x000fe2000001003d */
[----:B------:R-:W-:Y:S01]  /*99f0*/  FFMA.FTZ R62, R35, R6, -R62 ;  /* 0x00000006233e7223 */ /* 0x000fe2000001083e */
[C---:B------:R-:W-:Y:S01]  /*9a00*/  FMUL.FTZ R34, R15.reuse, R52 ;  /* 0x000000340f227220 */ /* 0x040fe20000410000 */
[----:B------:R-:W-:Y:S01]  /*9a10*/  FMUL.FTZ R6, R15, R50 ;  /* 0x000000320f067220 */ /* 0x000fe20000410000 */
[----:B------:R-:W-:-:S02]  /*9a20*/  HADD2.F32 R9, -RZ, R5.H0_H0 ;  /* 0x20000005ff097230 */ /* 0x000fc40000004100 */
[----:B------:R-:W-:Y:S02]  /*9a30*/  HADD2.F32 R7, -RZ, R32.H0_H0 ;  /* 0x20000020ff077230 */ /* 0x000fe40000004100 */
[----:B------:R-:W-:Y:S02]  /*9a40*/  HADD2.F32 R5, -RZ, R4.H0_H0 ;  /* 0x20000004ff057230 */ /* 0x000fe40000004100 */
[----:B------:R-:W-:Y:S01]  /*9a50*/  FFMA.FTZ R53, R35, R54, R53 ;  /* 0x0000003623357223 */ /* 0x000fe20000010035 */
[----:B------:R-:W-:Y:S02]  /*9a60*/  HADD2.F32 R8, -RZ, R8.H1_H1 ;  /* 0x30000008ff087230 */ /* 0x000fe40000004100 */
[C---:B------:R-:W-:Y:S01]  /*9a70*/  FFMA.FTZ R35, R11.reuse, R50, -R34 ;  /* 0x000000320b237223 */ /* 0x040fe20000010822 */
[----:B------:R-:W-:Y:S02]  /*9a80*/  HADD2.F32 R10, -RZ, R10.H1_H1 ;  /* 0x3000000aff0a7230 */ /* 0x000fe40000004100 */
[----:B------:R-:W-:Y:S01]  /*9a90*/  FFMA.FTZ R6, R11, R52, R6 ;  /* 0x000000340b067223 */ /* 0x000fe20000010006 */
[----:B------:R-:W-:Y:S01]  /*9aa0*/  FMUL.FTZ R11, R12, R33 ;  /* 0x000000210c0b7220 */ /* 0x000fe20000410000 */
[----:B------:R-:W-:Y:S01]  /*9ab0*/  FMUL.FTZ R15, R14, R9 ;  /* 0x000000090e0f7220 */ /* 0x000fe20000410000 */
[----:B------:R-:W-:Y:S01]  /*9ac0*/  FMUL.FTZ R12, R12, R7 ;  /* 0x000000070c0c7220 */ /* 0x000fe20000410000 */
[----:B------:R-:W-:Y:S01]  /*9ad0*/  FMUL.FTZ R14, R14, R5 ;  /* 0x000000050e0e7220 */ /* 0x000fe20000410000 */
[----:B------:R-:W-:Y:S01]  /*9ae0*/  FFMA.FTZ R4, R8, R7, -R11 ;  /* 0x0000000708047223 */ /* 0x000fe2000001080b */
[----:B------:R-:W-:Y:S01]  /*9af0*/  FFMA.FTZ R15, R10, R5, -R15 ;  /* 0x000000050a0f7223 */ /* 0x000fe2000001080f */
[----:B------:R-:W-:Y:S01]  /*9b00*/  FFMA.FTZ R8, R8, R33, R12 ;  /* 0x0000002108087223 */ /* 0x000fe2000001000c */
[----:B------:R-:W-:Y:S01]  /*9b10*/  FFMA.FTZ R10, R10, R9, R14 ;  /* 0x000000090a0a7223 */ /* 0x000fe2000001000e */
[----:B------:R-:W-:-:S02]  /*9b20*/  F2FP.F16.F32.PACK_AB R11, R6, R53 ;  /* 0x00000035060b723e */ /* 0x000fc400000000ff */
[----:B------:R-:W-:Y:S02]  /*9b30*/  F2FP.F16.F32.PACK_AB R7, R35, R62 ;  /* 0x0000003e2307723e */ /* 0x000fe400000000ff */
[----:B------:R-:W-:Y:S02]  /*9b40*/  F2FP.F16.F32.PACK_AB R5, R57, R58 ;  /* 0x0000003a3905723e */ /* 0x000fe400000000ff */
[----:B------:R-:W-:Y:S02]  /*9b50*/  F2FP.F16.F32.PACK_AB R4, R4, R55 ;  /* 0x000000370404723e */ /* 0x000fe400000000ff */
[----:B------:R-:W-:Y:S02]  /*9b60*/  F2FP.F16.F32.PACK_AB R6, R15, R56 ;  /* 0x000000380f06723e */ /* 0x000fe400000000ff */
[----:B------:R-:W-:Y:S02]  /*9b70*/  F2FP.F16.F32.PACK_AB R9, R59, R60 ;  /* 0x0000003c3b09723e */ /* 0x000fe400000000ff */
[----:B------:R-:W-:-:S02]  /*9b80*/  F2FP.F16.F32.PACK_AB R8, R8, R13 ;  /* 0x0000000d0808723e */ /* 0x000fc400000000ff */
[----:B------:R-:W-:Y:S01]  /*9b90*/  F2FP.F16.F32.PACK_AB R10, R10, R61 ;  /* 0x0000003d0a0a723e */ /* 0x000fe200000000ff */
[----:B------:R0:W-:Y:S04]  /*9ba0*/  STS.128 [R72], R4 ;  /* 0x0000000448007388 */ /* 0x0001e80000000c00 */
[----:B------:R0:W-:Y:S02]  /*9bb0*/  STS.128 [R0+0xda00], R8 ;  /* 0x00da000800007388 */ /* 0x0001e40000000c00 */
.L_x_413:
[----:B------:R-:W-:Y:S05]  /*9bc0*/  BSYNC B1 ;  /* 0x0000000000017941 */ /* 0x000fea0003800000 */
.L_x_412:
[----:B------:R-:W-:Y:S04]  /*9bd0*/  BSSY B1, `(.L_x_414) ;  /* 0x0000064000017945 */ /* 0x000fe80003800000 */
[----:B------:R-:W-:Y:S05]  /*9be0*/  @P1 BRA `(.L_x_415) ;  /* 0x0000000400881947 */ /* 0x000fea0003800000 */
[----:B------:R-:W2:Y:S01]  /*9bf0*/  LDL R56, [R1+0x88] ;  /* 0x0000880001387983 */ /* 0x000ea20000100800 */
[----:B0-----:R-:W-:Y:S01]  /*9c00*/  SHF.R.S32.HI R0, RZ, 0x1f, R71 ;  /* 0x0000001fff007819 */ /* 0x001fe20000011447 */
[----:B------:R-:W-:Y:S01]  /*9c10*/  HADD2.F32 R33, -RZ, R49.H1_H1 ;  /* 0x30000031ff217230 */ /* 0x000fe20000004100 */
[--C-:B------:R-:W-:Y:S01]  /*9c20*/  SHF.R.U64 R52, R24, 0x10, R25.reuse ;  /* 0x0000001018347819 */ /* 0x100fe20000001219 */
[--C-:B------:R-:W-:Y:S01]  /*9c30*/  HADD2.F32 R35, -RZ, R46.reuse.H1_H1 ;  /* 0x3000002eff237230 */ /* 0x100fe20000004100 */
[----:B------:R-:W-:Y:S01]  /*9c40*/  LEA.HI R0, R0, R71, RZ, 0x3 ;  /* 0x0000004700007211 */ /* 0x000fe200078f18ff */
[----:B------:R-:W-:Y:S01]  /*9c50*/  HADD2.F32 R46, -RZ, R46.H0_H0 ;  /* 0x2000002eff2e7230 */ /* 0x000fe20000004100 */
[----:B------:R-:W-:Y:S02]  /*9c60*/  SHF.R.U32.HI R32, RZ, 0x10, R25 ;  /* 0x00000010ff207819 */ /* 0x000fe40000011619 */
[----:B------:R-:W-:Y:S02]  /*9c70*/  SHF.R.S32.HI R0, RZ, 0x3, R0 ;  /* 0x00000003ff007819 */ /* 0x000fe40000011400 */
[----:B------:R-:W-:Y:S01]  /*9c80*/  SHF.R.U64 R55, R36, 0x10, R37 ;  /* 0x0000001024377819 */ /* 0x000fe20000001225 */
[----:B------:R-:W-:Y:S01]  /*9c90*/  HADD2.F32 R32, -RZ, R32.H0_H0 ;  /* 0x20000020ff207230 */ /* 0x000fe20000004100 */
[----:B------:R-:W-:-:S02]  /*9ca0*/  LEA.HI R0, R3, R0, RZ, 0x1d ;  /* 0x0000000003007211 */ /* 0x000fc400078fe8ff */
[----:B------:R-:W-:Y:S02]  /*9cb0*/  SHF.R.U32.HI R36, RZ, 0x10, R37 ;  /* 0x00000010ff247819 */ /* 0x000fe40000011625 */
[----:B------:R-:W-:Y:S02]  /*9cc0*/  SHF.R.S32.HI R5, RZ, 0x1f, R0 ;  /* 0x0000001fff057819 */ /* 0x000fe40000011400 */
[--C-:B------:R-:W-:Y:S02]  /*9cd0*/  SHF.R.U64 R54, R38, 0x10, R39.reuse ;  /* 0x0000001026367819 */ /* 0x100fe40000001227 */
[----:B------:R-:W-:Y:S01]  /*9ce0*/  LEA.HI R5, R5, R0, RZ, 0x2 ;  /* 0x0000000005057211 */ /* 0x000fe200078f10ff */
[----:B------:R-:W-:Y:S01]  /*9cf0*/  IMAD.SHL.U32 R0, R0, 0x8, RZ ;  /* 0x0000000800007824 */ /* 0x000fe200078e00ff */
[----:B------:R-:W-:Y:S02]  /*9d00*/  SHF.R.U32.HI R53, RZ, 0x10, R39 ;  /* 0x00000010ff357819 */ /* 0x000fe40000011627 */
[----:B------:R-:W-:-:S02]  /*9d10*/  SHF.R.S32.HI R5, RZ, 0x2, R5 ;  /* 0x00000002ff057819 */ /* 0x000fc40000011405 */
[----:B-----5:R-:W-:Y:S02]  /*9d20*/  LOP3.LUT R0, R69, 0x18, R0, 0xf8, !PT ;  /* 0x0000001845007812 */ /* 0x020fe400078ef800 */
[--C-:B------:R-:W-:Y:S01]  /*9d30*/  SHF.R.U64 R51, R26, 0x10, R27.reuse ;  /* 0x000000101a337819 */ /* 0x100fe2000000121b */
[----:B------:R-:W-:Y:S01]  /*9d40*/  IMAD R8, R5, 0x1800, R68 ;  /* 0x0000180005087824 */ /* 0x000fe200078e0244 */
[----:B------:R-:W-:Y:S02]  /*9d50*/  LOP3.LUT R9, R0, R67, RZ, 0x3c, !PT ;  /* 0x0000004300097212 */ /* 0x000fe400078e3cff */
[----:B------:R-:W-:-:S03]  /*9d60*/  SHF.R.U32.HI R50, RZ, 0x10, R27 ;  /* 0x00000010ff327819 */ /* 0x000fc6000001161b */
[----:B------:R-:W-:-:S04]  /*9d70*/  IMAD.IADD R9, R8, 0x1, R9 ;  /* 0x0000000108097824 */ /* 0x000fc800078e0209 */
[----:B------:R-:W-:-:S05]  /*9d80*/  IMAD R0, R9, 0x2, R18 ;  /* 0x0000000209007824 */ /* 0x000fca00078e0212 */
[----:B------:R-:W0:Y:S02]  /*9d90*/  LDS.128 R8, [R0+0xda00] ;  /* 0x00da000000087984 */ /* 0x000e240000000c00 */
[--C-:B0-----:R-:W-:Y:S02]  /*9da0*/  HADD2.F32 R24, -RZ, R9.reuse.H0_H0 ;  /* 0x20000009ff187230 */ /* 0x101fe40000004100 */
[----:B------:R-:W-:Y:S02]  /*9db0*/  HADD2.F32 R25, -RZ, R9.H1_H1 ;  /* 0x30000009ff197230 */ /* 0x000fe40000004100 */
[----:B------:R-:W-:Y:S02]  /*9dc0*/  HADD2.F32 R9, -RZ, R8.H0_H0 ;  /* 0x20000008ff097230 */ /* 0x000fe40000004100 */
[C---:B------:R-:W-:Y:S01]  /*9dd0*/  FMUL.FTZ R37, R24.reuse, R35 ;  /* 0x0000002318257220 */ /* 0x040fe20000410000 */
[----:B------:R-:W-:Y:S01]  /*9de0*/  FMUL.FTZ R39, R24, R33 ;  /* 0x0000002118277220 */ /* 0x000fe20000410000 */
[----:B------:R-:W-:-:S02]  /*9df0*/  HADD2.F32 R24, -RZ, R36.H0_H0 ;  /* 0x20000024ff187230 */ /* 0x000fc40000004100 */
[C---:B------:R-:W-:Y:S01]  /*9e00*/  FMUL.FTZ R34, R25.reuse, R32 ;  /* 0x0000002019227220 */ /* 0x040fe20000410000 */
[----:B------:R-:W-:Y:S02]  /*9e10*/  HADD2.F32 R26, -RZ, R10.H0_H0 ;  /* 0x2000000aff1a7230 */ /* 0x000fe40000004100 */
[----:B------:R-:W-:Y:S02]  /*9e20*/  HADD2.F32 R27, -RZ, R11.H0_H0 ;  /* 0x2000000bff1b7230 */ /* 0x000fe40000004100 */
[----:B------:R-:W-:Y:S01]  /*9e30*/  FMUL.FTZ R36, R25, R24 ;  /* 0x0000001819247220 */ /* 0x000fe20000410000 */
[----:B------:R-:W-:Y:S02]  /*9e40*/  HADD2.F32 R25, -RZ, R47.H0_H0 ;  /* 0x2000002fff197230 */ /* 0x000fe40000004100 */
[----:B------:R-:W-:Y:S02]  /*9e50*/  HADD2.F32 R11, -RZ, R11.H1_H1 ;  /* 0x3000000bff0b7230 */ /* 0x000fe40000004100 */
[----:B------:R-:W-:-:S02]  /*9e60*/  HADD2.F32 R8, -RZ, R8.H1_H1 ;  /* 0x30000008ff087230 */ /* 0x000fc40000004100 */
[----:B------:R-:W-:Y:S01]  /*9e70*/  HADD2.F32 R10, -RZ, R10.H1_H1 ;  /* 0x3000000aff0a7230 */ /* 0x000fe20000004100 */
[----:B--2---:R-:W0:Y:S02]  /*9e80*/  LDS.128 R4, [R56] ;  /* 0x0000000038047984 */ /* 0x004e240000000c00 */
[--C-:B0-----:R-:W-:Y:S02]  /*9e90*/  HADD2.F32 R12, -RZ, R5.reuse.H0_H0 ;  /* 0x20000005ff0c7230 */ /* 0x101fe40000004100 */
[----:B------:R-:W-:Y:S02]  /*9ea0*/  HADD2.F32 R13, -RZ, R5.H1_H1 ;  /* 0x30000005ff0d7230 */ /* 0x000fe40000004100 */
[----:B------:R-:W-:Y:S02]  /*9eb0*/  HADD2.F32 R5, -RZ, R4.H0_H0 ;  /* 0x20000004ff057230 */ /* 0x000fe40000004100 */
[C---:B------:R-:W-:Y:S01]  /*9ec0*/  FFMA.FTZ R37, R12.reuse, R33, -R37 ;  /* 0x000000210c257223 */ /* 0x040fe20000010825 */
[----:B------:R-:W-:Y:S01]  /*9ed0*/  FFMA.FTZ R39, R12, R35, R39 ;  /* 0x000000230c277223 */ /* 0x000fe20000010027 */
[----:B------:R-:W-:-:S02]  /*9ee0*/  HADD2.F32 R12, -RZ, R48.H1_H1 ;  /* 0x30000030ff0c7230 */ /* 0x000fc40000004100 */
[----:B------:R-:W-:Y:S01]  /*9ef0*/  FFMA.FTZ R34, R13, R24, -R34 ;  /* 0x000000180d227223 */ /* 0x000fe20000010822 */
[----:B------:R-:W-:Y:S01]  /*9f00*/  FMUL.FTZ R24, R9, R46 ;  /* 0x0000002e09187220 */ /* 0x000fe20000410000 */
[----:B------:R-:W-:Y:S01]  /*9f10*/  FFMA.FTZ R36, R13, R32, R36 ;  /* 0x000000200d247223 */ /* 0x000fe20000010024 */
[----:B------:R-:W-:Y:S02]  /*9f20*/  HADD2.F32 R32, -RZ, R47.H1_H1 ;  /* 0x3000002fff207230 */ /* 0x000fe40000004100 */
[-C--:B------:R-:W-:Y:S01]  /*9f30*/  FMUL.FTZ R35, R9, R12.reuse ;  /* 0x0000000c09237220 */ /* 0x080fe20000410000 */
[----:B------:R-:W-:Y:S02]  /*9f40*/  HADD2.F32 R9, -RZ, R48.H0_H0 ;  /* 0x20000030ff097230 */ /* 0x000fe40000004100 */
[C---:B------:R-:W-:Y:S01]  /*9f50*/  FFMA.FTZ R33, R5.reuse, R12, -R24 ;  /* 0x0000000c05217223 */ /* 0x040fe20000010818 */
[----:B-1----:R-:W-:Y:S02]  /*9f60*/  HADD2.F32 R14, -RZ, R6.H0_H0 ;  /* 0x20000006ff0e7230 */ /* 0x002fe40000004100 */
[----:B------:R-:W-:Y:S01]  /*9f70*/  FFMA.FTZ R35, R5, R46, R35 ;  /* 0x0000002e05237223 */ /* 0x000fe20000010023 */
[----:B------:R-:W-:-:S02]  /*9f80*/  HADD2.F32 R15, -RZ, R7.H0_H0 ;  /* 0x20000007ff0f7230 */ /* 0x000fc40000004100 */
[C---:B------:R-:W-:Y:S01]  /*9f90*/  FMUL.FTZ R5, R26.reuse, R25 ;  /* 0x000000191a057220 */ /* 0x040fe20000410000 */
[----:B------:R-:W-:Y:S02]  /*9fa0*/  HADD2.F32 R12, -RZ, R49.H0_H0 ;  /* 0x20000031ff0c7230 */ /* 0x000fe40000004100 */
[-C--:B------:R-:W-:Y:S01]  /*9fb0*/  FMUL.FTZ R13, R26, R9.reuse ;  /* 0x000000091a0d7220 */ /* 0x080fe20000410000 */
[----:B------:R-:W-:Y:S02]  /*9fc0*/  HADD2.F32 R26, -RZ, R50.H0_H0 ;  /* 0x20000032ff1a7230 */ /* 0x000fe40000004100 */
[C---:B------:R-:W-:Y:S01]  /*9fd0*/  FMUL.FTZ R46, R27.reuse, R32 ;  /* 0x000000201b2e7220 */ /* 0x040fe20000410000 */
[----:B------:R-:W-:Y:S02]  /*9fe0*/  HADD2.F32 R24, -RZ, R53.H0_H0 ;  /* 0x20000035ff187230 */ /* 0x000fe40000004100 */
[----:B------:R-:W-:Y:S01]  /*9ff0*/  FFMA.FTZ R38, R14, R9, -R5 ;  /* 0x000000090e267223 */ /* 0x000fe20000010805 */
[-C--:B------:R-:W-:Y:S01]  /*a000*/  FMUL.FTZ R27, R27, R12.reuse ;  /* 0x0000000c1b1b7220 */ /* 0x080fe20000410000 */
[----:B------:R-:W-:Y:S01]  /*a010*/  FFMA.FTZ R46, R15, R12, -R46 ;  /* 0x0000000c0f2e7223 */ /* 0x000fe2000001082e */
[----:B------:R-:W-:-:S02]  /*a020*/  HADD2.F32 R7, -RZ, R7.H1_H1 ;  /* 0x30000007ff077230 */ /* 0x000fc40000004100 */
[----:B------:R-:W-:Y:S01]  /*a030*/  FFMA.FTZ R14, R14, R25, R13 ;  /* 0x000000190e0e7223 */ /* 0x000fe2000001000d */
[C---:B------:R-:W-:Y:S01]  /*a040*/  FMUL.FTZ R48, R11.reuse, R26 ;  /* 0x0000001a0b307220 */ /* 0x040fe20000410000 */
[----:B------:R-:W-:Y:S01]  /*a050*/  FMUL.FTZ R12, R11, R24 ;  /* 0x000000180b0c7220 */ /* 0x000fe20000410000 */
[----:B------:R-:W-:Y:S02]  /*a060*/  HADD2.F32 R11, -RZ, R52.H0_H0 ;  /* 0x20000034ff0b7230 */ /* 0x000fe40000004100 */
[----:B------:R-:W-:Y:S01]  /*a070*/  FFMA.FTZ R27, R15, R32, R27 ;  /* 0x000000200f1b7223 */ /* 0x000fe2000001001b */
[----:B------:R-:W-:Y:S02]  /*a080*/  HADD2.F32 R13, -RZ, R51.H0_H0 ;  /* 0x20000033ff0d7230 */ /* 0x000fe40000004100 */
[C---:B------:R-:W-:Y:S01]  /*a090*/  FFMA.FTZ R25, R7.reuse, R24, -R48 ;  /* 0x0000001807197223 */ /* 0x040fe20000010830 */
[----:B------:R-:W-:Y:S02]  /*a0a0*/  HADD2.F32 R5, -RZ, R55.H0_H0 ;  /* 0x20000037ff057230 */ /* 0x000fe40000004100 */
[----:B------:R-:W-:Y:S01]  /*a0b0*/  FFMA.FTZ R26, R7, R26, R12 ;  /* 0x0000001a071a7223 */ /* 0x000fe2000001000c */
[----:B------:R-:W-:-:S02]  /*a0c0*/  HADD2.F32 R9, -RZ, R54.H0_H0 ;  /* 0x20000036ff097230 */ /* 0x000fc40000004100 */
[----:B------:R-:W-:Y:S01]  /*a0d0*/  FMUL.FTZ R7, R8, R11 ;  /* 0x0000000b08077220 */ /* 0x000fe20000410000 */
[----:B------:R-:W-:Y:S02]  /*a0e0*/  HADD2.F32 R4, -RZ, R4.H1_H1 ;  /* 0x30000004ff047230 */ /* 0x000fe40000004100 */
[----:B------:R-:W-:Y:S01]  /*a0f0*/  FMUL.FTZ R15, R10, R13 ;  /* 0x0000000d0a0f7220 */ /* 0x000fe20000410000 */
[----:B------:R-:W-:Y:S02]  /*a100*/  HADD2.F32 R6, -RZ, R6.H1_H1 ;  /* 0x30000006ff067230 */ /* 0x000fe40000004100 */
[----:B------:R-:W-:Y:S01]  /*a110*/  FMUL.FTZ R12, R8, R5 ;  /* 0x00000005080c7220 */ /* 0x000fe20000410000 */
[----:B------:R-:W-:Y:S01]  /*a120*/  FMUL.FTZ R10, R10, R9 ;  /* 0x000000090a0a7220 */ /* 0x000fe20000410000 */
[----:B------:R-:W-:Y:S01]  /*a130*/  FFMA.FTZ R8, R4, R5, -R7 ;  /* 0x0000000504087223 */ /* 0x000fe20000010807 */
[----:B------:R-:W-:Y:S01]  /*a140*/  F2FP.F16.F32.PACK_AB R7, R25, R46 ;  /* 0x0000002e1907723e */ /* 0x000fe200000000ff */
[----:B------:R-:W-:Y:S01]  /*a150*/  FFMA.FTZ R15, R6, R9, -R15 ;  /* 0x00000009060f7223 */ /* 0x000fe2000001080f */
[----:B------:R-:W-:Y:S01]  /*a160*/  FFMA.FTZ R12, R4, R11, R12 ;  /* 0x0000000b040c7223 */ /* 0x000fe2000001000c */
[----:B------:R-:W-:Y:S01]  /*a170*/  FFMA.FTZ R13, R6, R13, R10 ;  /* 0x0000000d060d7223 */ /* 0x000fe2000001000a */
[----:B------:R-:W-:-:S02]  /*a180*/  F2FP.F16.F32.PACK_AB R5, R34, R37 ;  /* 0x000000252205723e */ /* 0x000fc400000000ff */
[----:B------:R-:W-:Y:S02]  /*a190*/  F2FP.F16.F32.PACK_AB R4, R8, R33 ;  /* 0x000000210804723e */ /* 0x000fe400000000ff */
[----:B------:R-:W-:Y:S02]  /*a1a0*/  F2FP.F16.F32.PACK_AB R6, R15, R38 ;  /* 0x000000260f06723e */ /* 0x000fe400000000ff */
[----:B------:R-:W-:Y:S02]  /*a1b0*/  F2FP.F16.F32.PACK_AB R11, R26, R27 ;  /* 0x0000001b1a0b723e */ /* 0x000fe400000000ff */
[----:B------:R-:W-:Y:S01]  /*a1c0*/  F2FP.F16.F32.PACK_AB R9, R36, R39 ;  /* 0x000000272409723e */ /* 0x000fe200000000ff */
[----:B------:R2:W-:Y:S01]  /*a1d0*/  STS.128 [R56], R4 ;  /* 0x0000000438007388 */ /* 0x0005e20000000c00 */
[----:B------:R-:W-:Y:S02]  /*a1e0*/  F2FP.F16.F32.PACK_AB R8, R12, R35 ;  /* 0x000000230c08723e */ /* 0x000fe400000000ff */
[----:B------:R-:W-:-:S05]  /*a1f0*/  F2FP.F16.F32.PACK_AB R10, R13, R14 ;  /* 0x0000000e0d0a723e */ /* 0x000fca00000000ff */
[----:B------:R2:W-:Y:S02]  /*a200*/  STS.128 [R0+0xda00], R8 ;  /* 0x00da000800007388 */ /* 0x0005e40000000c00 */
.L_x_415:
[----:B------:R-:W-:Y:S05]  /*a210*/  BSYNC B1 ;  /* 0x0000000000017941 */ /* 0x000fea0003800000 */
.L_x_414:
[----:B------:R-:W-:Y:S05]  /*a220*/  @P2 BRA `(.L_x_393) ;  /* 0x0000000400882947 */ /* 0x000fea0003800000 */
[----:B------:R-:W3:Y:S01]  /*a230*/  LDL R39, [R1+0x84] ;  /* 0x0000840001277983 */ /* 0x000ee20000100800 */
[----:B0-2---:R-:W-:Y:S01]  /*a240*/  SHF.R.S32.HI R0, RZ, 0x1f, R70 ;  /* 0x0000001fff007819 */ /* 0x005fe20000011446 */
[----:B------:R-:W-:Y:S01]  /*a250*/  HADD2.F32 R27, -RZ, R44.H1_H1 ;  /* 0x3000002cff1b7230 */ /* 0x000fe20000004100 */
[--C-:B------:R-:W-:Y:S01]  /*a260*/  SHF.R.U64 R36, R28, 0x10, R29.reuse ;  /* 0x000000101c247819 */ /* 0x100fe2000000121d */
[--C-:B------:R-:W-:Y:S01]  /*a270*/  HADD2.F32 R28, -RZ, R20.reuse.H1_H1 ;  /* 0x30000014ff1c7230 */ /* 0x100fe20000004100 */
[----:B------:R-:W-:Y:S01]  /*a280*/  LEA.HI R0, R0, R70, RZ, 0x3 ;  /* 0x0000004600007211 */ /* 0x000fe200078f18ff */
[----:B------:R-:W-:Y:S01]  /*a290*/  HADD2.F32 R20, -RZ, R20.H0_H0 ;  /* 0x20000014ff147230 */ /* 0x000fe20000004100 */
[----:B------:R-:W-:Y:S01]  /*a2a0*/  SHF.R.U32.HI R29, RZ, 0x10, R29 ;  /* 0x00000010ff1d7819 */ /* 0x000fe2000001161d */
[----:B------:R-:W-:Y:S01]  /*a2b0*/  HADD2.F32 R44, -RZ, R44.H0_H0 ;  /* 0x2000002cff2c7230 */ /* 0x000fe20000004100 */
[----:B------:R-:W-:Y:S02]  /*a2c0*/  SHF.R.S32.HI R0, RZ, 0x3, R0 ;  /* 0x00000003ff007819 */ /* 0x000fe40000011400 */
[----:B------:R-:W-:Y:S01]  /*a2d0*/  SHF.R.U64 R38, R40, 0x10, R41 ;  /* 0x0000001028267819 */ /* 0x000fe20000001229 */
[----:B------:R-:W-:Y:S01]  /*a2e0*/  HADD2.F32 R29, -RZ, R29.H0_H0 ;  /* 0x2000001dff1d7230 */ /* 0x000fe20000004100 */
[----:B------:R-:W-:-:S02]  /*a2f0*/  LEA.HI R3, R3, R0, RZ, 0x1d ;  /* 0x0000000003037211 */ /* 0x000fc400078fe8ff */
[----:B------:R-:W-:Y:S02]  /*a300*/  SHF.R.U32.HI R40, RZ, 0x10, R41 ;  /* 0x00000010ff287819 */ /* 0x000fe40000011629 */
[----:B------:R-:W-:Y:S02]  /*a310*/  SHF.R.S32.HI R0, RZ, 0x1f, R3 ;  /* 0x0000001fff007819 */ /* 0x000fe40000011403 */
[----:B------:R-:W-:Y:S02]  /*a320*/  SHF.R.U64 R35, R30, 0x10, R31 ;  /* 0x000000101e237819 */ /* 0x000fe4000000121f */
[----:B------:R-:W-:Y:S02]  /*a330*/  LEA.HI R0, R0, R3, RZ, 0x2 ;  /* 0x0000000300007211 */ /* 0x000fe400078f10ff */
[----:B------:R-:W-:Y:S02]  /*a340*/  SHF.L.U32 R3, R3, 0x3, RZ ;  /* 0x0000000303037819 */ /* 0x000fe400000006ff */
[----:B------:R-:W-:-:S02]  /*a350*/  SHF.R.S32.HI R0, RZ, 0x2, R0 ;  /* 0x00000002ff007819 */ /* 0x000fc40000011400 */
[----:B-----5:R-:W-:Y:S02]  /*a360*/  LOP3.LUT R3, R69, 0x18, R3, 0xf8, !PT ;  /* 0x0000001845037812 */ /* 0x020fe400078ef803 */
[----:B------:R-:W-:Y:S01]  /*a370*/  SHF.R.U32.HI R34, RZ, 0x10, R31 ;  /* 0x00000010ff227819 */ /* 0x000fe2000001161f */
[----:B------:R-:W-:Y:S01]  /*a380*/  IMAD R0, R0, 0x1800, R68 ;  /* 0x0000180000007824 */ /* 0x000fe200078e0244 */
[----:B------:R-:W-:Y:S02]  /*a390*/  LOP3.LUT R3, R3, R67, RZ, 0x3c, !PT ;  /* 0x0000004303037212 */ /* 0x000fe400078e3cff */
[--C-:B------:R-:W-:Y:S02]  /*a3a0*/  SHF.R.U64 R37, R42, 0x10, R43.reuse ;  /* 0x000000102a257819 */ /* 0x100fe4000000122b */
[----:B------:R-:W-:Y:S01]  /*a3b0*/  SHF.R.U32.HI R42, RZ, 0x10, R43 ;  /* 0x00000010ff2a7819 */ /* 0x000fe2000001162b */
        /* <DEDUP_REMOVED lines=9> */
[----:B------:R-:W-:Y:S01]  /*a450*/  FMUL.FTZ R30, R24, R29 ;  /* 0x0000001d181e7220 */ /* 0x000fe20000410000 */
[----:B------:R-:W-:Y:S02]  /*a460*/  HADD2.F32 R25, -RZ, R10.H0_H0 ;  /* 0x2000000aff197230 */ /* 0x000fe40000004100 */
[--C-:B------:R-:W-:Y:S02]  /*a470*/  HADD2.F32 R26, -RZ, R11.reuse.H0_H0 ;  /* 0x2000000bff1a7230 */ /* 0x100fe40000004100 */
[----:B------:R-:W-:Y:S02]  /*a480*/  HADD2.F32 R11, -RZ, R11.H1_H1 ;  /* 0x3000000bff0b7230 */ /* 0x000fe40000004100 */
[----:B------:R-:W-:Y:S02]  /*a490*/  HADD2.F32 R8, -RZ, R8.H1_H1 ;  /* 0x30000008ff087230 */ /* 0x000fe40000004100 */
[----:B------:R-:W-:Y:S01]  /*a4a0*/  HADD2.F32 R10, -RZ, R10.H1_H1 ;  /* 0x3000000aff0a7230 */ /* 0x000fe20000004100 */
[----:B---3--:R-:W0:Y:S02]  /*a4b0*/  LDS.128 R4, [R39] ;  /* 0x0000000027047984 */ /* 0x008e240000000c00 */
[----:B0-----:R-:W-:-:S02]  /*a4c0*/  HADD2.F32 R12, -RZ, R5.H0_H0 ;  /* 0x20000005ff0c7230 */ /* 0x001fc40000004100 */
[----:B------:R-:W-:Y:S02]  /*a4d0*/  HADD2.F32 R5, -RZ, R5.H1_H1 ;  /* 0x30000005ff057230 */ /* 0x000fe40000004100 */
[----:B------:R-:W-:Y:S02]  /*a4e0*/  HADD2.F32 R0, -RZ, R4.H0_H0 ;  /* 0x20000004ff007230 */ /* 0x000fe40000004100 */
[C---:B------:R-:W-:Y:S01]  /*a4f0*/  FFMA.FTZ R31, R12.reuse, R27, -R31 ;  /* 0x0000001b0c1f7223 */ /* 0x040fe2000001081f */
[----:B------:R-:W-:Y:S01]  /*a500*/  FFMA.FTZ R33, R12, R28, R33 ;  /* 0x0000001c0c217223 */ /* 0x000fe20000010021 */
[-C--:B------:R-:W-:Y:S01]  /*a510*/  FMUL.FTZ R12, R24, R15.reuse ;  /* 0x0000000f180c7220 */ /* 0x080fe20000410000 */
[----:B------:R-:W-:Y:S01]  /*a520*/  FFMA.FTZ R30, R5, R15, -R30 ;  /* 0x0000000f051e7223 */ /* 0x000fe2000001081e */
[C---:B------:R-:W-:Y:S01]  /*a530*/  FMUL.FTZ R15, R9.reuse, R20 ;  /* 0x00000014090f7220 */ /* 0x040fe20000410000 */
[----:B------:R-:W-:Y:S02]  /*a540*/  HADD2.F32 R24, -RZ, R21.H0_H0 ;  /* 0x20000015ff187230 */ /* 0x000fe40000004100 */
[----:B------:R-:W-:Y:S01]  /*a550*/  FMUL.FTZ R9, R9, R44 ;  /* 0x0000002c09097220 */ /* 0x000fe20000410000 */
[----:B------:R-:W-:Y:S01]  /*a560*/  FFMA.FTZ R28, R5, R29, R12 ;  /* 0x0000001d051c7223 */ /* 0x000fe2000001000c */
[----:B------:R-:W-:-:S02]  /*a570*/  HADD2.F32 R12, -RZ, R45.H0_H0 ;  /* 0x2000002dff0c7230 */ /* 0x000fc40000004100 */
[C---:B------:R-:W-:Y:S01]  /*a580*/  FFMA.FTZ R15, R0.reuse, R44, -R15 ;  /* 0x0000002c000f7223 */ /* 0x040fe2000001080f */
[----:B------:R-:W-:Y:S02]  /*a590*/  HADD2.F32 R13, -RZ, R6.H0_H0 ;  /* 0x20000006ff0d7230 */ /* 0x000fe40000004100 */
[----:B------:R-:W-:Y:S01]  /*a5a0*/  FFMA.FTZ R20, R0, R20, R9 ;  /* 0x0000001400147223 */ /* 0x000fe20000010009 */
[----:B------:R-:W-:Y:S02]  /*a5b0*/  HADD2.F32 R21, -RZ, R21.H1_H1 ;  /* 0x30000015ff157230 */ /* 0x000fe40000004100 */
[C---:B------:R-:W-:Y:S01]  /*a5c0*/  FMUL.FTZ R0, R25.reuse, R24 ;  /* 0x0000001819007220 */ /* 0x040fe20000410000 */
[----:B------:R-:W-:Y:S02]  /*a5d0*/  HADD2.F32 R45, -RZ, R45.H1_H1 ;  /* 0x3000002dff2d7230 */ /* 0x000fe40000004100 */
[----:B------:R-:W-:Y:S01]  /*a5e0*/  FMUL.FTZ R32, R25, R12 ;  /* 0x0000000c19207220 */ /* 0x000fe20000410000 */
[----:B-1----:R-:W-:-:S02]  /*a5f0*/  HADD2.F32 R14, -RZ, R7.H0_H0 ;  /* 0x20000007ff0e7230 */ /* 0x002fc40000004100 */
[C---:B------:R-:W-:Y:S01]  /*a600*/  FFMA.FTZ R25, R13.reuse, R12, -R0 ;  /* 0x0000000c0d197223 */ /* 0x040fe20000010800 */
[C---:B------:R-:W-:Y:S01]  /*a610*/  FMUL.FTZ R5, R26.reuse, R21 ;  /* 0x000000151a057220 */ /* 0x040fe20000410000 */
[----:B------:R-:W-:Y:S02]  /*a620*/  HADD2.F32 R12, -RZ, R34.H0_H0 ;  /* 0x20000022ff0c7230 */ /* 0x000fe40000004100 */
[-C--:B------:R-:W-:Y:S01]  /*a630*/  FMUL.FTZ R26, R26, R45.reuse ;  /* 0x0000002d1a1a7220 */ /* 0x080fe20000410000 */
[----:B------:R-:W-:Y:S02]  /*a640*/  HADD2.F32 R0, -RZ, R42.H0_H0 ;  /* 0x2000002aff007230 */ /* 0x000fe40000004100 */
[----:B------:R-:W-:Y:S01]  /*a650*/  FFMA.FTZ R32, R13, R24, R32 ;  /* 0x000000180d207223 */ /* 0x000fe20000010020 */
[C---:B------:R-:W-:Y:S01]  /*a660*/  FFMA.FTZ R45, R14.reuse, R45, -R5 ;  /* 0x0000002d0e2d7223 */ /* 0x040fe20000010805 */
[----:B------:R-:W-:Y:S01]  /*a670*/  FFMA.FTZ R26, R14, R21, R26 ;  /* 0x000000150e1a7223 */ /* 0x000fe2000001001a */
[----:B------:R-:W-:-:S02]  /*a680*/  HADD2.F32 R7, -RZ, R7.H1_H1 ;  /* 0x30000007ff077230 */ /* 0x000fc40000004100 */
[C---:B------:R-:W-:Y:S01]  /*a690*/  FMUL.FTZ R24, R11.reuse, R12 ;  /* 0x0000000c0b187220 */ /* 0x040fe20000410000 */
[-C--:B------:R-:W-:Y:S01]  /*a6a0*/  FMUL.FTZ R14, R11, R0.reuse ;  /* 0x000000000b0e7220 */ /* 0x080fe20000410000 */
[----:B------:R-:W-:Y:S02]  /*a6b0*/  HADD2.F32 R11, -RZ, R36.H0_H0 ;  /* 0x20000024ff0b7230 */ /* 0x000fe40000004100 */
        /* <DEDUP_REMOVED lines=25> */
.L_x_393:
[----:B------:R-:W-:Y:S05]  /*a850*/  BSYNC B0 ;  /* 0x0000000000007941 */ /* 0x000fea0003800000 */
.L_x_383:
[----:B------:R-:W-:Y:S01]  /*a860*/  @!PT LDS RZ, [RZ] ;  /* 0x00000000fffff984 */ /* 0x000fe20000000800 */
[----:B------:R-:W-:Y:S01]  /*a870*/  @!PT LDS RZ, [RZ] ;  /* 0x00000000fffff984 */ /* 0x000fe20000000800 */
[----:B------:R-:W-:Y:S01]  /*a880*/  @!PT LDS RZ, [RZ] ;  /* 0x00000000fffff984 */ /* 0x000fe20000000800 */
[----:B------:R-:W-:Y:S01]  /*a890*/  @!PT LDS RZ, [RZ] ;  /* 0x00000000fffff984 */ /* 0x000fe20000000800 */
[----:B------:R1:W-:Y:S06]  /*a8a0*/  MEMBAR.ALL.CTA ;  /* 0x0000000000007992 */ /* 0x0003ec0000008000 */
[----:B-1----:R-:W1:Y:S01]  /*a8b0*/  FENCE.VIEW.ASYNC.S ;  /* 0x00000000000073c6 */ /* 0x002e620000000000 */
[----:B------:R-:W-:Y:S05]  /*a8c0*/  WARPSYNC.ALL ;  /* 0x0000000000007948 */ /* 0x000fea0003800000 */
[----:B-1----:R-:W-:Y:S06]  /*a8d0*/  BAR.SYNC.DEFER_BLOCKING 0xd, 0x180 ;  /* 0x0346000000007b1d */ /* 0x002fec0000010000 */
.L_x_381:
[----:B0-23--:R-:W2:Y:S02]  /*a8e0*/  LDL R0, [R1+0x48] ;  /* 0x0000480001007983 */ /* 0x00dea40000100800 */
[----:B--2---:R-:W-:-:S13]  /*a8f0*/  R2UR UR4, R0 ;  /* 0x00000000000472ca */ /* 0x004fda00000e0000 */
[----:B------:R-:W-:-:S05]  /*a900*/  IMAD.U32 R0, RZ, RZ, UR4 ;  /* 0x00000004ff007e24 */ /* 0x000fca000f8e00ff */
[----:B------:R-:W-:-:S13]  /*a910*/  ISETP.NE.AND P0, PT, R0, 0x3, PT ;  /* 0x000000030000780c */ /* 0x000fda0003f05270 */
[----:B------:R-:W-:Y:S05]  /*a920*/  @!P0 BRA `(.L_x_416) ;  /* 0x0000000000048947 */ /* 0x000fea0003800000 */
[----:B------:R-:W-:Y:S01]  /*a930*/  BPT.TRAP 0x1 ;  /* 0x000000040000795c */ /* 0x000fe20000300000 */
.L_x_416:
[----:B----4-:R-:W2:Y:S01]  /*a940*/  LDL R3, [R1+0x44] ;  /* 0x0000440001037983 */ /* 0x010ea20000100800 */
[----:B------:R-:W-:Y:S01]  /*a950*/  IMAD R0, R146, 0x8, R18 ;  /* 0x0000000892007824 */ /* 0x000fe200078e0212 */
[----:B--2---:R-:W-:-:S04]  /*a960*/  SHF.L.U32 R5, R3, 0x1f, RZ ;  /* 0x0000001f03057819 */ /* 0x004fc800000006ff */
[----:B------:R0:W2:Y:S01]  /*a970*/  SYNCS.PHASECHK.TRANS64.TRYWAIT P1, [R0+URZ+0x31c30], R5 ;  /* 0x031c3005000075a7 */ /* 0x0000a2000802017f */
[----:B------:R-:W-:Y:S05]  /*a980*/  @!P0 BRA `(.L_x_417) ;  /* 0x0000000000048947 */ /* 0x000fea0003800000 */
[----:B------:R-:W-:Y:S01]  /*a990*/  BPT.TRAP 0x1 ;  /* 0x000000040000795c */ /* 0x000fe20000300000 */
.L_x_417:
[----:B------:R-:W-:Y:S02]  /*a9a0*/  IMAD R2, R2, 0x1000, R18 ;  /* 0x0000100002027824 */ /* 0x000fe400078e0212 */
[----:B------:R-:W-:Y:S02]  /*a9b0*/  VIADD R4, R18, 0x16a00 ;  /* 0x00016a0012047836 */ /* 0x000fe40000000000 */
[----:B------:R-:W-:-:S03]  /*a9c0*/  VIADD R3, R2, 0xda00 ;  /* 0x0000da0002037836 */ /* 0x000fc60000000000 */
[----:B------:R-:W-:Y:S02]  /*a9d0*/  SHF.R.U32.HI R2, RZ, 0x4, R4 ;  /* 0x00000004ff027819 */ /* 0x000fe40000011604 */
[----:B------:R-:W-:Y:S02]  /*a9e0*/  SHF.R.U32.HI R3, RZ, 0x4, R3 ;  /* 0x00000004ff037819 */ /* 0x000fe40000011603 */
[----:B------:R-:W-:Y:S02]  /*a9f0*/  LOP3.LUT R2, R2, 0x3fff, RZ, 0xc0, !PT ;  /* 0x00003fff02027812 */ /* 0x000fe400078ec0ff */
[----:B------:R-:W-:Y:S02]  /*aa00*/  LOP3.LUT R3, R3, 0x3fff, RZ, 0xc0, !PT ;  /* 0x00003fff03037812 */ /* 0x000fe400078ec0ff */
[----:B------:R-:W-:-:S05]  /*aa10*/  LOP3.LUT R2, R2, 0x10000, RZ, 0xfc, !PT ;  /* 0x0001000002027812 */ /* 0x000fca00078efcff */
[----:B------:R3:W-:Y:S01]  /*aa20*/  STL [R1+0x54], R2 ;  /* 0x0000540201007387 */ /* 0x0007e20000100800 */
[----:B--2---:R-:W-:Y:S05]  /*aa30*/  @P1 BRA `(.L_x_418) ;  /* 0x0000000000081947 */ /* 0x004fea0003800000 */
[----:B------:R-:W2:Y:S02]  /*aa40*/  SYNCS.PHASECHK.TRANS64.TRYWAIT P1, [R0+URZ+0x31c30], R5 ;  /* 0x031c3005000075a7 */ /* 0x000ea4000802017f */
[----:B--2---:R-:W-:Y:S05]  /*aa50*/  @!P1 BRA `(.L_x_419) ;  /* 0x0000011c00989947 */ /* 0x004fea0003800000 */
.L_x_418:
[----:B------:R-:W1:Y:S01]  /*aa60*/  LDL R4, [R1+0x54] ;  /* 0x0000540001047983 */ /* 0x000e620000100800 */
[----:B---3--:R-:W-:Y:S01]  /*aa70*/  LOP3.LUT R2, R3, 0x10000, RZ, 0xfc, !PT ;  /* 0x0001000003027812 */ /* 0x008fe200078efcff */
[----:B------:R-:W-:Y:S01]  /*aa80*/  IMAD.MOV.U32 R3, RZ, RZ, -0x7fffffe0 ;  /* 0x80000020ff037424 */ /* 0x000fe200078e00ff */
[----:B------:R-:W-:Y:S01]  /*aa90*/  MOV R15, 0x80000020 ;  /* 0x80000020000f7802 */ /* 0x000fe20000000f00 */
[----:B------:R-:W-:Y:S05]  /*aaa0*/  WARPSYNC.ALL ;  /* 0x0000000000007948 */ /* 0x000fea0003800000 */
[----:B------:R-:W-:Y:S01]  /*aab0*/  R2UR UR7, R15 ;  /* 0x000000000f0772ca */ /* 0x000fe200000e0000 */
[----:B------:R-:W3:Y:S01]  /*aac0*/  LDL R98, [R1+0x90] ;  /* 0x0000900001627983 */ /* 0x000ee20000100800 */
[----:B------:R-:W-:-:S02]  /*aad0*/  R2UR UR4, R2 ;  /* 0x00000000020472ca */ /* 0x000fc400000e0000 */
[C---:B------:R-:W-:Y:S01]  /*aae0*/  R2UR UR5, R3.reuse ;  /* 0x00000000030572ca */ /* 0x040fe200000e0000 */
[----:B------:R-:W-:Y:S01]  /*aaf0*/  WARPGROUP.ARRIVE ;  /* 0x00000000000079c5 */ /* 0x000fe20000000000 */
[----:B0-2---:R-:W-:Y:S02]  /*ab00*/  IMAD.MOV.U32 R5, RZ, RZ, -0x7fffffe0 ;  /* 0x80000020ff057424 */ /* 0x005fe400078e00ff */
[----:B------:R-:W-:Y:S01]  /*ab10*/  IMAD.MOV.U32 R7, RZ, RZ, -0x7fffffe0 ;  /* 0x80000020ff077424 */ /* 0x000fe200078e00ff */
[C---:B------:R-:W-:Y:S02]  /*ab20*/  R2UR UR8, R2.reuse ;  /* 0x00000000020872ca */ /* 0x040fe400000e0000 */
[----:B------:R-:W-:Y:S02]  /*ab30*/  R2UR UR9, R3 ;  /* 0x00000000030972ca */ /* 0x000fe400000e0000 */
[----:B------:R-:W-:Y:S02]  /*ab40*/  R2UR UR11, R7 ;  /* 0x00000000070b72ca */ /* 0x000fe400000e0000 */
[----:B------:R-:W-:-:S02]  /*ab50*/  R2UR UR12, R2 ;  /* 0x00000000020c72ca */ /* 0x000fc400000e0000 */
[C---:B------:R-:W-:Y:S01]  /*ab60*/  R2UR UR13, R3.reuse ;  /* 0x00000000030d72ca */ /* 0x040fe200000e0000 */
[----:B------:R-:W-:Y:S01]  /*ab70*/  IMAD.MOV.U32 R9, RZ, RZ, -0x7fffffe0 ;  /* 0x80000020ff097424 */ /* 0x000fe200078e00ff */
[----:B------:R-:W-:Y:S02]  /*ab80*/  R2UR UR16, R2 ;  /* 0x00000000021072ca */ /* 0x000fe400000e0000 */
[----:B------:R-:W-:Y:S02]  /*ab90*/  R2UR UR17, R3 ;  /* 0x00000000031172ca */ /* 0x000fe400000e0000 */
[----:B------:R-:W-:Y:S01]  /*aba0*/  R2UR UR19, R9 ;  /* 0x00000000091372ca */ /* 0x000fe200000e0000 */
[----:B-1----:R-:W-:-:S05]  /*abb0*/  IMAD R14, R146, 0x6c0, R4 ;  /* 0x000006c0920e7824 */ /* 0x002fca00078e0204 */
[----:B------:R-:W-:-:S13]  /*abc0*/  R2UR UR6, R14 ;  /* 0x000000000e0672ca */ /* 0x000fda00000e0000 */
[----:B------:R-:W-:Y:S01]  /*abd0*/  HGMMA.64x16x16.F32 R88, gdesc[UR4], RZ, !UPT, gsb0 ;  /* 0x00200000045879f0 */ /* 0x000fe2000c0008ff */
[----:B------:R-:W-:Y:S01]  /*abe0*/  VIADD R4, R14, 0x40 ;  /* 0x000000400e047836 */ /* 0x000fe20000000000 */
[----:B------:R-:W-:Y:S02]  /*abf0*/  R2UR UR7, R5 ;  /* 0x00000000050772ca */ /* 0x000fe400000e0000 */
[----:B------:R-:W-:Y:S02]  /*ac00*/  R2UR UR4, R2 ;  /* 0x00000000020472ca */ /* 0x000fe400000e0000 */
[----:B------:R-:W-:Y:S02]  /*ac10*/  R2UR UR6, R4 ;  /* 0x00000000040672ca */ /* 0x000fe400000e0000 */
[----:B------:R-:W-:Y:S01]  /*ac20*/  R2UR UR5, R3 ;  /* 0x00000000030572ca */ /* 0x000fe200000e0000 */
[----:B------:R-:W-:Y:S02]  /*ac30*/  WARPGROUP.DEPBAR.LE gsb0, 0x0 ;  /* 0x00008000000079c5 */ /* 0x000fe40000010000 */
[----:B------:R-:W-:-:S10]  /*ac40*/  WARPGROUP.ARRIVE ;  /* 0x00000000000079c5 */ /* 0x000fd40000000000 */
[----:B------:R-:W-:Y:S01]  /*ac50*/  HGMMA.64x16x16.F32 R80, gdesc[UR4], RZ, !UPT, gsb0 ;  /* 0x00200000045079f0 */ /* 0x000fe2000c0008ff */
[----:B------:R-:W-:-:S05]  /*ac60*/  VIADD R6, R14, 0x80 ;  /* 0x000000800e067836 */ /* 0x000fca0000000000 */
[----:B------:R-:W-:Y:S01]  /*ac70*/  R2UR UR10, R6 ;  /* 0x00000000060a72ca */ /* 0x000fe200000e0000 */
[----:B------:R-:W-:Y:S02]  /*ac80*/  WARPGROUP.DEPBAR.LE gsb0, 0x0 ;  /* 0x00008000000079c5 */ /* 0x000fe40000010000 */
[----:B------:R-:W-:-:S10]  /*ac90*/  WARPGROUP.ARRIVE ;  /* 0x00000000000079c5 */ /* 0x000fd40000000000 */
[----:B------:R-:W-:Y:S01]  /*aca0*/  HGMMA.64x16x16.F32 R72, gdesc[UR8], RZ, !UPT, gsb0 ;  /* 0x00200000084879f0 */ /* 0x000fe2000c0008ff */
[----:B------:R-:W-:Y:S02]  /*acb0*/  VIADD R4, R14, 0xc0 ;  /* 0x000000c00e047836 */ /* 0x000fe40000000000 */
[----:B------:R-:W-:-:S03]  /*acc0*/  IMAD.MOV.U32 R5, RZ, RZ, -0x7fffffe0 ;  /* 0x80000020ff057424 */ /* 0x000fc600078e00ff */
[----:B------:R-:W-:Y:S02]  /*acd0*/  R2UR UR14, R4 ;  /* 0x00000000040e72ca */ /* 0x000fe400000e0000 */
[----:B------:R-:W-:Y:S01]  /*ace0*/  R2UR UR15, R5 ;  /* 0x00000000050f72ca */ /* 0x000fe200000e0000 */
[----:B------:R-:W-:Y:S02]  /*acf0*/  WARPGROUP.DEPBAR.LE gsb0, 0x0 ;  /* 0x00008000000079c5 */ /* 0x000fe40000010000 */
[----:B-----5:R-:W-:-:S10]  /*ad00*/  WARPGROUP.ARRIVE ;  /* 0x00000000000079c5 */ /* 0x020fd40000000000 */
[----:B------:R-:W-:Y:S01]  /*ad10*/  HGMMA.64x16x16.F32 R64, gdesc[UR12], RZ, !UPT, gsb0 ;  /* 0x002000000c4079f0 */ /* 0x000fe2000c0008ff */
[----:B------:R-:W-:-:S05]  /*ad20*/  VIADD R8, R14, 0x100 ;  /* 0x000001000e087836 */ /* 0x000fca0000000000 */
[----:B------:R-:W-:Y:S01]  /*ad30*/  R2UR UR18, R8 ;  /* 0x00000000081272ca */ /* 0x000fe200000e0000 */
[----:B------:R-:W-:Y:S02]  /*ad40*/  WARPGROUP.DEPBAR.LE gsb0, 0x0 ;  /* 0x00008000000079c5 */ /* 0x000fe40000010000 */
[----:B------:R-:W-:-:S10]  /*ad50*/  WARPGROUP.ARRIVE ;  /* 0x00000000000079c5 */ /* 0x000fd40000000000 */
[----:B------:R-:W-:Y:S01]  /*ad60*/  HGMMA.64x16x16.F32 R56, gdesc[UR16], RZ, !UPT, gsb0 ;  /* 0x00200000103879f0 */ /* 0x000fe2000c0008ff */
[----:B------:R-:W-:Y:S01]  /*ad70*/  IMAD.MOV.U32 R7, RZ, RZ, -0x7fffffe0 ;  /* 0x80000020ff077424 */ /* 0x000fe200078e00ff */
[----:B------:R-:W-:Y:S02]  /*ad80*/  IADD3 R6, R14, 0x140, RZ ;  /* 0x000001400e067810 */ /* 0x000fe40007ffe0ff */
[----:B------:R-:W-:Y:S02]  /*ad90*/  R2UR UR20, R2 ;  /* 0x00000000021472ca */ /* 0x000fe400000e0000 */
[----:B------:R-:W-:Y:S02]  /*ada0*/  R2UR UR22, R6 ;  /* 0x00000000061672ca */ /* 0x000fe400000e0000 */
[----:B------:R-:W-:Y:S02]  /*adb0*/  R2UR UR23, R7 ;  /* 0x00000000071772ca */ /* 0x000fe400000e0000 */
[----:B------:R-:W-:Y:S01]  /*adc0*/  R2UR UR21, R3 ;  /* 0x00000000031572ca */ /* 0x000fe200000e0000 */
[----:B------:R-:W-:-:S02]  /*add0*/  WARPGROUP.DEPBAR.LE gsb0, 0x0 ;  /* 0x00008000000079c5 */ /* 0x000fc40000010000 */
[----:B------:R-:W-:-:S10]  /*ade0*/  WARPGROUP.ARRIVE ;  /* 0x00000000000079c5 */ /* 0x000fd40000000000 */
[----:B------:R-:W-:Y:S01]  /*adf0*/  HGMMA.64x16x16.F32 R48, gdesc[UR20], RZ, !UPT, gsb0 ;  /* 0x00200000143079f0 */ /* 0x000fe2000c0008ff */
[----:B------:R-:W-:Y:S02]  /*ae00*/  VIADD R4, R14, 0x180 ;  /* 0x000001800e047836 */ /* 0x000fe40000000000 */
[----:B------:R-:W-:Y:S01]  /*ae10*/  IMAD.MOV.U32 R5, RZ, RZ, -0x7fffffe0 ;  /* 0x80000020ff057424 */ /* 0x000fe200078e00ff */
        /* <DEDUP_REMOVED lines=25> */
[----:B------:R-:W-:Y:S01]  /*afb0*/  IMAD.MOV.U32 R5, RZ, RZ, -0x7fffffe0 ;  /* 0x80000020ff057424 */ /* 0x000fe200078e00ff */
[----:B------:R-:W-:Y:S01]  /*afc0*/  IADD3 R4, R14, 0x2, RZ ;  /* 0x000000020e047810 */ /* 0x000fe20007ffe0ff */
[----:B------:R-:W-:Y:S02]  /*afd0*/  VIADD R8, R2, 0x2 ;  /* 0x0000000202087836 */ /* 0x000fe40000000000 */
[----:B------:R-:W-:Y:S01]  /*afe0*/  IMAD.MOV.U32 R9, RZ, RZ, -0x7fffffe0 ;  /* 0x80000020ff097424 */ /* 0x000fe200078e00ff */
[----:B------:R-:W-:Y:S02]  /*aff0*/  R2UR UR38, R4 ;  /* 0x00000000042672ca */ /* 0x000fe400000e0000 */
[----:B------:R-:W-:Y:S02]  /*b000*/  R2UR UR39, R5 ;  /* 0x00000000052772ca */ /* 0x000fe400000e0000 */
[----:B------:R-:W-:-:S02]  /*b010*/  R2UR UR36, R8 ;  /* 0x00000000082472ca */ /* 0x000fc400000e0000 */
[----:B------:R-:W-:Y:S01]  /*b020*/  R2UR UR37, R9 ;  /* 0x00000000092572ca */ /* 0x000fe200000e0000 */
[----:B------:R-:W-:Y:S02]  /*b030*/  WARPGROUP.DEPBAR.LE gsb0, 0x0 ;  /* 0x00008000000079c5 */ /* 0x000fe40000010000 */
[----:B------:R-:W-:-:S10]  /*b040*/  WARPGROUP.ARRIVE ;  /* 0x00000000000079c5 */ /* 0x000fd40000000000 */
[----:B------:R-:W-:Y:S01]  /*b050*/  HGMMA.64x16x16.F32 R88, gdesc[UR36], R88, gsb0 ;  /* 0x00200000245879f0 */ /* 0x000fe20008000858 */
[----:B------:R-:W-:Y:S01]  /*b060*/  VIADD R6, R14, 0x42 ;  /* 0x000000420e067836 */ /* 0x000fe20000000000 */
[----:B------:R-:W-:Y:S02]  /*b070*/  MOV R7, 0x80000020 ;  /* 0x8000002000077802 */ /* 0x000fe40000000f00 */
[----:B------:R-:W-:Y:S02]  /*b080*/  R2UR UR4, R8 ;  /* 0x00000000080472ca */ /* 0x000fe400000e0000 */
[----:B------:R-:W-:Y:S02]  /*b090*/  R2UR UR6, R6 ;  /* 0x00000000060672ca */ /* 0x000fe400000e0000 */
[----:B------:R-:W-:Y:S02]  /*b0a0*/  R2UR UR7, R7 ;  /* 0x00000000070772ca */ /* 0x000fe400000e0000 */
[----:B------:R-:W-:Y:S01]  /*b0b0*/  R2UR UR5, R9 ;  /* 0x00000000090572ca */ /* 0x000fe200000e0000 */
[----:B------:R-:W-:-:S02]  /*b0c0*/  WARPGROUP.DEPBAR.LE gsb0, 0x0 ;  /* 0x00008000000079c5 */ /* 0x000fc40000010000 */
[----:B------:R-:W-:-:S10]  /*b0d0*/  WARPGROUP.ARRIVE ;  /* 0x00000000000079c5 */ /* 0x000fd40000000000 */
[----:B------:R-:W-:Y:S01]  /*b0e0*/  HGMMA.64x16x16.F32 R80, gdesc[UR4], R80, gsb0 ;  /* 0x00200000045079f0 */ /* 0x000fe20008000850 */
        /* <DEDUP_REMOVED lines=64> */
[----:B------:R-:W-:Y:S01]  /*b4f0*/  IADD3 R12, R2, 0x300, RZ ;  /* 0x00000300020c7810 */ /* 0x000fe20007ffe0ff */
[----:B------:R-:W-:Y:S02]  /*b500*/  IMAD.MOV.U32 R7, RZ, RZ, -0x7fffffe0 ;  /* 0x80000020ff077424 */ /* 0x000fe400078e00ff */
        /* <DEDUP_REMOVED lines=163> */
[----:B------:R-:W-:Y:S02]  /*bf40*/  IMAD.MOV.U32 R7, RZ, RZ, -0x7fffffe0 ;  /* 0x80000020ff077424 */ /* 0x000fe400078e00ff */
[----:B------:R-:W-:-:S03]  /*bf50*/  VIADD R6, R14, 0x480 ;  /* 0x000004800e067836 */ /* 0x000fc60000000000 */
[----:B------:R-:W-:Y:S01]  /*bf60*/  R2UR UR39, R7 ;  /* 0x00000000072772ca */ /* 0x000fe200000e0000 */
[----:B------:R-:W-:Y:S01]  /*bf70*/  IMAD.MOV.U32 R7, RZ, RZ, -0x7fffffe0 ;  /* 0x80000020ff077424 */ /* 0x000fe200078e00ff */
[----:B------:R-:W-:Y:S02]  /*bf80*/  R2UR UR38, R6 ;  /* 0x00000000062672ca */ /* 0x000fe400000e0000 */
[----:B------:R-:W-:Y:S02]  /*bf90*/  IADD3 R6, R2, 0x600, RZ ;  /* 0x0000060002067810 */ /* 0x000fe40007ffe0ff */
[----:B------:R-:W-:Y:S02]  /*bfa0*/  R2UR UR37, R7 ;  /* 0x00000000072572ca */ /* 0x000fe400000e0000 */
        /* <DEDUP_REMOVED lines=98> */
[----:B------:R-:W-:Y:S01]  /*c5d0*/  ULDC UR4, c[0x0][0x9d8] ;  /* 0x0002760000047ab9 */ /* 0x000fe20000000800 */
[----:B------:R-:W-:Y:S01]  /*c5e0*/  R2UR UR8, R4 ;  /* 0x00000000040872ca */ /* 0x000fe200000e0000 */
[----:B------:R-:W-:Y:S01]  /*c5f0*/  ULDC UR5, c[0x0][0x988] ;  /* 0x0002620000057ab9 */ /* 0x000fe20000000800 */
        /* <DEDUP_REMOVED lines=42> */
[----:B---3--:R-:W-:Y:S02]  /*c8a0*/  IMAD.IADD R21, R98, 0x1, R108 ;  /* 0x0000000162157824 */ /* 0x008fe400078e026c */
[----:B------:R-:W-:Y:S01]  /*c8b0*/  VIADD R20, R14, 0x642 ;  /* 0x000006420e147836 */ /* 0x000fe20000000000 */
[----:B------:R-:W-:Y:S01]  /*c8c0*/  R2UR UR8, R4 ;  /* 0x00000000040872ca */ /* 0x000fe200000e0000 */
[----:B------:R-:W-:Y:S01]  /*c8d0*/  FMUL.FTZ R15, R88, UR4 ;  /* 0x00000004580f7c20 */ /* 0x000fe20008410000 */
[----:B------:R-:W-:Y:S02]  /*c8e0*/  R2UR UR9, R5 ;  /* 0x00000000050972ca */ /* 0x000fe400000e0000 */
[----:B------:R-:W-:Y:S01]  /*c8f0*/  R2UR UR10, R20 ;  /* 0x00000000140a72ca */ /* 0x000fe200000e0000 */
[----:B------:R-:W-:Y:S01]  /*c900*/  FMUL.FTZ R88, R89, UR4 ;  /* 0x0000000459587c20 */ /* 0x000fe20008410000 */
[----:B------:R-:W-:Y:S01]  /*c910*/  FMUL.FTZ R89, R90, UR4 ;  /* 0x000000045a597c20 */ /* 0x000fe20008410000 */
[----:B------:R-:W-:Y:S01]  /*c920*/  FMUL.FTZ R90, R91, UR4 ;  /* 0x000000045b5a7c20 */ /* 0x000fe20008410000 */
[----:B------:R-:W-:Y:S01]  /*c930*/  FMUL.FTZ R91, R92, UR4 ;  /* 0x000000045c5b7c20 */ /* 0x000fe20008410000 */
[----:B------:R-:W-:Y:S01]  /*c940*/  FMUL.FTZ R92, R93, UR4 ;  /* 0x000000045d5c7c20 */ /* 0x000fe20008410000 */
[----:B------:R-:W-:Y:S01]  /*c950*/  FMUL.FTZ R93, R94, UR4 ;  /* 0x000000045e5d7c20 */ /* 0x000fe20008410000 */
[----:B------:R-:W-:Y:S01]  /*c960*/  FMUL.FTZ R94, R95, UR4 ;  /* 0x000000045f5e7c20 */ /* 0x000fe20008410000 */
[----:B------:R-:W-:Y:S01]  /*c970*/  FMUL.FTZ R74, R74, UR4 ;  /* 0x000000044a4a7c20 */ /* 0x000fe20008410000 */
[----:B------:R-:W-:Y:S08]  /*c980*/  MUFU.TANH R15, R15 ;  /* 0x0000000f000f7308 */ /* 0x000ff00000002400 */
[----:B------:R-:W-:Y:S01]  /*c990*/  MUFU.TANH R92, R92 ;  /* 0x0000005c005c7308 */ /* 0x000fe20000002400 */
[----:B------:R-:W-:-:S02]  /*c9a0*/  WARPGROUP.DEPBAR.LE gsb0, 0x0 ;  /* 0x00008000000079c5 */ /* 0x000fc40000010000 */
[----:B------:R-:W-:Y:S01]  /*c9b0*/  FMUL.FTZ R97, R40, UR4 ;  /* 0x0000000428617c20 */ /* 0x000fe20008410000 */
[----:B------:R-:W-:Y:S02]  /*c9c0*/  VIADD R40, R14, 0x682 ;  /* 0x000006820e287836 */ /* 0x000fe40000000000 */
[----:B------:R-:W-:Y:S02]  /*c9d0*/  IMAD R14, R112, -0x90, R21 ;  /* 0xffffff70700e7824 */ /* 0x000fe400078e0215 */
[----:B------:R-:W-:-:S05]  /*c9e0*/  IMAD.MOV.U32 R21, RZ, RZ, -0x7fffffe0 ;  /* 0x80000020ff157424 */ /* 0x000fca00078e00ff */
[----:B------:R-:W-:Y:S01]  /*c9f0*/  R2UR UR11, R21 ;  /* 0x00000000150b72ca */ /* 0x000fe200000e0000 */
[----:B------:R-:W-:Y:S01]  /*ca00*/  WARPGROUP.ARRIVE ;  /* 0x00000000000079c5 */ /* 0x000fe20000000000 */
[----:B------:R-:W0:Y:S01]  /*ca10*/  MUFU.TANH R94, R94 ;  /* 0x0000005e005e7308 */ /* 0x000e220000002400 */
[----:B------:R-:W-:-:S07]  /*ca20*/  FMUL.FTZ R80, R80, UR4 ;  /* 0x0000000450507c20 */ /* 0x000fce0008410000 */
[----:B------:R-:W1:Y:S03]  /*ca30*/  MUFU.TANH R88, R88 ;  /* 0x0000005800587308 */ /* 0x000e660000002400 */
[----:B------:R-:W-:Y:S05]  /*ca40*/  HGMMA.64x16x16.F32 R32, gdesc[UR8], R32, gsb0 ;  /* 0x00200000082079f0 */ /* 0x000fea0008000820 */
[----:B------:R-:W-:Y:S01]  /*ca50*/  MUFU.TANH R74, R74 ;  /* 0x0000004a004a7308 */ /* 0x000fe20000002400 */
[----:B------:R-:W-:-:S07]  /*ca60*/  FMUL.FTZ R81, R81, UR4 ;  /* 0x0000000451517c20 */ /* 0x000fce0008410000 */
[----:B------:R-:W2:Y:S01]  /*ca70*/  MUFU.TANH R91, R91 ;  /* 0x0000005b005b7308 */ /* 0x000ea20000002400 */
[----:B------:R-:W-:Y:S01]  /*ca80*/  ISETP.GT.AND P3, PT, R14, 0x9, PT ;  /* 0x000000090e00780c */ /* 0x000fe20003f64270 */
[----:B------:R-:W-:Y:S01]  /*ca90*/  FMUL.FTZ R84, R84, UR4 ;  /* 0x0000000454547c20 */ /* 0x000fe20008410000 */
[C---:B------:R-:W-:Y:S02]  /*caa0*/  ISETP.GT.AND P5, PT, R14.reuse, RZ, PT ;  /* 0x000000ff0e00720c */ /* 0x040fe40003fa4270 */
[----:B------:R-:W-:-:S03]  /*cab0*/  ISETP.GT.AND P1, PT, R14, 0x1, PT ;  /* 0x000000010e00780c */ /* 0x000fc60003f24270 */
[----:B------:R-:W3:Y:S01]  /*cac0*/  MUFU.TANH R89, R89 ;  /* 0x0000005900597308 */ /* 0x000ee20000002400 */
[----:B------:R-:W-:Y:S01]  /*cad0*/  FMUL.FTZ R53, R53, UR4 ;  /* 0x0000000435357c20 */ /* 0x000fe20008410000 */
[----:B0-----:R-:W-:Y:S02]  /*cae0*/  FSEL R94, R94, -INF , P3 ;  /* 0xff8000005e5e7808 */ /* 0x001fe40001800000 */
[----:B------:R-:W-:-:S04]  /*caf0*/  FSEL R92, R92, -INF , P3 ;  /* 0xff8000005c5c7808 */ /* 0x000fc80001800000 */
[----:B------:R-:W0:Y:S01]  /*cb00*/  MUFU.TANH R80, R80 ;  /* 0x0000005000507308 */ /* 0x000e220000002400 */
[C---:B------:R-:W-:Y:S01]  /*cb10*/  ISETP.GT.AND P3, PT, R14.reuse, 0x20, PT ;  /* 0x000000200e00780c */ /* 0x040fe20003f64270 */
[----:B------:R-:W-:Y:S01]  /*cb20*/  FMUL.FTZ R96, R55, UR4 ;  /* 0x0000000437607c20 */ /* 0x000fe20008410000 */
[----:B------:R-:W-:Y:S01]  /*cb30*/  FMUL.FTZ R98, R41, UR4 ;  /* 0x0000000429627c20 */ /* 0x000fe20008410000 */
[----:B------:R-:W-:Y:S01]  /*cb40*/  ISETP.GT.AND P2, PT, R14, 0x8, PT ;  /* 0x000000080e00780c */ /* 0x000fe20003f44270 */
[----:B------:R-:W-:Y:S01]  /*cb50*/  FMUL.FTZ R85, R85, UR4 ;  /* 0x0000000455557c20 */ /* 0x000fe20008410000 */
[----:B------:R-:W-:Y:S02]  /*cb60*/  FSEL R21, R15, -INF , P5 ;  /* 0xff8000000f157808 */ /* 0x000fe40002800000 */
[----:B------:R-:W4:Y:S01]  /*cb70*/  MUFU.TANH R90, R90 ;  /* 0x0000005a005a7308 */ /* 0x000f220000002400 */
[----:B-1----:R-:W-:Y:S01]  /*cb80*/  FSEL R88, R88, -INF , P1 ;  /* 0xff80000058587808 */ /* 0x002fe20000800000 */
[----:B------:R-:W-:Y:S01]  /*cb90*/  FMUL.FTZ R55, R42, UR4 ;  /* 0x000000042a377c20 */ /* 0x000fe20008410000 */
[----:B------:R-:W-:-:S05]  /*cba0*/  IMAD.MOV.U32 R41, RZ, RZ, -0x7fffffe0 ;  /* 0x80000020ff297424 */ /* 0x000fca00078e00ff */
[----:B------:R-:W1:Y:S01]  /*cbb0*/  MUFU.TANH R81, R81 ;  /* 0x0000005100517308 */ /* 0x000e620000002400 */
[----:B------:R-:W-:Y:S01]  /*cbc0*/  FMUL.FTZ R82, R82, UR4 ;  /* 0x0000000452527c20 */ /* 0x000fe20008410000 */
[----:B--2---:R-:W-:Y:S01]  /*cbd0*/  FSEL R91, R91, -INF , P2 ;  /* 0xff8000005b5b7808 */ /* 0x004fe20001000000 */
[----:B------:R-:W-:Y:S01]  /*cbe0*/  FMUL.FTZ R72, R72, UR4 ;  /* 0x0000000448487c20 */ /* 0x000fe20008410000 */
[----:B------:R-:W-:-:S04]  /*cbf0*/  R2UR UR15, R41 ;  /* 0x00000000290f72ca */ /* 0x000fc800000e0000 */
[----:B------:R-:W2:Y:S01]  /*cc00*/  MUFU.TANH R93, R93 ;  /* 0x0000005d005d7308 */ /* 0x000ea20000002400 */
[----:B------:R-:W-:Y:S01]  /*cc10*/  FMUL.FTZ R83, R83, UR4 ;  /* 0x0000000453537c20 */ /* 0x000fe20008410000 */
[----:B------:R-:W-:-:S06]  /*cc20*/  ISETP.GT.AND P4, PT, R14, 0x10, PT ;  /* 0x000000100e00780c */ /* 0x000fcc0003f84270 */
[----:B------:R3:W-:Y:S01]  /*cc30*/  MUFU.TANH R42, R53 ;  /* 0x00000035002a7308 */ /* 0x0007e20000002400 */
[----:B------:R-:W-:-:S07]  /*cc40*/  FMUL.FTZ R73, R73, UR4 ;  /* 0x0000000449497c20 */ /* 0x000fce0008410000 */
[----:B------:R-:W2:Y:S01]  /*cc50*/  MUFU.TANH R84, R84 ;  /* 0x0000005400547308 */ /* 0x000ea20000002400 */
[----:B---3--:R-:W-:Y:S02]  /*cc60*/  FSEL R53, R74, -INF , P3 ;  /* 0xff8000004a357808 */ /* 0x008fe40001800000 */
[----:B------:R-:W-:-:S05]  /*cc70*/  FMNMX.FTZ R74, R21, R88, !PT ;  /* 0x00000058154a7209 */ /* 0x000fca0007810000 */
[----:B------:R-:W3:Y:S01]  /*cc80*/  MUFU.TANH R85, R85 ;  /* 0x0000005500557308 */ /* 0x000ee20000002400 */
[----:B------:R-:W-:Y:S01]  /*cc90*/  FSEL R89, R89, -INF , P5 ;  /* 0xff80000059597808 */ /* 0x000fe20002800000 */
[----:B------:R-:W-:Y:S01]  /*cca0*/  FMUL.FTZ R86, R86, UR4 ;  /* 0x0000000456567c20 */ /* 0x000fe20008410000 */
[----:B------:R-:W-:-:S05]  /*ccb0*/  ISETP.GT.AND P5, PT, R14, 0x11, PT ;  /* 0x000000110e00780c */ /* 0x000fca0003fa4270 */
[----:B------:R4:W-:Y:S01]  /*ccc0*/  MUFU.TANH R41, R55 ;  /* 0x0000003700297308 */ /* 0x0009e20000002400 */
[----:B0-----:R-:W-:Y:S01]  /*ccd0*/  FSEL R80, R80, -INF , P4 ;  /* 0xff80000050507808 */ /* 0x001fe20002000000 */
[----:B------:R-:W-:Y:S01]  /*cce0*/  FMUL.FTZ R76, R76, UR4 ;  /* 0x000000044c4c7c20 */ /* 0x000fe20008410000 */
[----:B----4-:R-:W-:-:S05]  /*ccf0*/  FMNMX.FTZ R55, R91, R74, !PT ;  /* 0x0000004a5b377209 */ /* 0x010fca0007810000 */
[----:B------:R-:W0:Y:S01]  /*cd00*/  MUFU.TANH R82, R82 ;  /* 0x0000005200527308 */ /* 0x000e220000002400 */
[----:B------:R-:W-:-:S07]  /*cd10*/  FMNMX.FTZ R55, R92, R55, !PT ;  /* 0x000000375c377209 */ /* 0x000fce0007810000 */
[----:B------:R-:W4:Y:S01]  /*cd20*/  MUFU.TANH R72, R72 ;  /* 0x0000004800487308 */ /* 0x000f220000002400 */
[----:B------:R-:W-:Y:S01]  /*cd30*/  FSEL R90, R90, -INF , P1 ;  /* 0xff8000005a5a7808 */ /* 0x000fe20000800000 */
[----:B------:R-:W-:Y:S01]  /*cd40*/  FMUL.FTZ R87, R87, UR4 ;  /* 0x0000000457577c20 */ /* 0x000fe20008410000 */
[----:B------:R-:W-:Y:S01]  /*cd50*/  ISETP.GT.AND P1, PT, R14, 0x18, PT ;  /* 0x000000180e00780c */ /* 0x000fe20003f24270 */
[----:B------:R-:W-:Y:S01]  /*cd60*/  FMUL.FTZ R77, R77, UR4 ;  /* 0x000000044d4d7c20 */ /* 0x000fe20008410000 */
[----:B-1----:R-:W-:-:S03]  /*cd70*/  FSEL R81, R81, -INF , P5 ;  /* 0xff80000051517808 */ /* 0x002fc60002800000 */
[----:B------:R-:W1:Y:S01]  /*cd80*/  MUFU.TANH R83, R83 ;  /* 0x0000005300537308 */ /* 0x000e620000002400 */
[----:B------:R-:W-:Y:S02]  /*cd90*/  FMNMX.FTZ R74, R80, R55, !PT ;  /* 0x00000037504a7209 */ /* 0x000fe40007810000 */
[----:B--2---:R-:W-:-:S05]  /*cda0*/  FSEL R93, R93, -INF , P2 ;  /* 0xff8000005d5d7808 */ /* 0x004fca0001000000 */
[----:B------:R-:W2:Y:S01]  /*cdb0*/  MUFU.TANH R73, R73 ;  /* 0x0000004900497308 */ /* 0x000ea20000002400 */
[----:B------:R-:W-:Y:S01]  /*cdc0*/  ISETP.GT.AND P2, PT, R14, 0x19, PT ;  /* 0x000000190e00780c */ /* 0x000fe20003f44270 */
[----:B------:R-:W-:Y:S01]  /*cdd0*/  FMUL.FTZ R64, R64, UR4 ;  /* 0x0000000440407c20 */ /* 0x000fe20008410000 */
[----:B------:R-:W-:Y:S02]  /*cde0*/  FSEL R84, R84, -INF , P1 ;  /* 0xff80000054547808 */ /* 0x000fe40000800000 */
[----:B------:R-:W-:-:S03]  /*cdf0*/  FMNMX.FTZ R55, R81, R74, !PT ;  /* 0x0000004a51377209 */ /* 0x000fc60007810000 */
[----:B------:R-:W2:Y:S01]  /*ce00*/  MUFU.TANH R86, R86 ;  /* 0x0000005600567308 */ /* 0x000ea20000002400 */
[----:B------:R-:W-:Y:S01]  /*ce10*/  FMUL.FTZ R75, R75, UR4 ;  /* 0x000000044b4b7c20 */ /* 0x000fe20008410000 */
[----:B---3--:R-:W-:-:S06]  /*ce20*/  FSEL R85, R85, -INF , P2 ;  /* 0xff80000055557808 */ /* 0x008fcc0001000000 */
[----:B------:R-:W3:Y:S01]  /*ce30*/  MUFU.TANH R76, R76 ;  /* 0x0000004c004c7308 */ /* 0x000ee20000002400 */
[----:B------:R-:W-:Y:S01]  /*ce40*/  FMNMX.FTZ R74, R84, R55, !PT ;  /* 0x00000037544a7209 */ /* 0x000fe20007810000 */
[----:B------:R-:W-:Y:S01]  /*ce50*/  FMUL.FTZ R65, R65, UR4 ;  /* 0x0000000441417c20 */ /* 0x000fe20008410000 */
[----:B------:R-:W-:-:S05]  /*ce60*/  R2UR UR14, R40 ;  /* 0x00000000280e72ca */ /* 0x000fca00000e0000 */
[----:B------:R-:W3:Y:S01]  /*ce70*/  MUFU.TANH R87, R87 ;  /* 0x0000005700577308 */ /* 0x000ee20000002400 */
[----:B------:R-:W-:Y:S02]  /*ce80*/  R2UR UR12, R4 ;  /* 0x00000000040c72ca */ /* 0x000fe400000e0000 */
[----:B------:R-:W-:-:S05]  /*ce90*/  R2UR UR13, R5 ;  /* 0x00000000050d72ca */ /* 0x000fca00000e0000 */
[----:B------:R-:W3:Y:S01]  /*cea0*/  MUFU.TANH R77, R77 ;  /* 0x0000004d004d7308 */ /* 0x000ee20000002400 */
[----:B0-----:R-:W-:Y:S01]  /*ceb0*/  FSEL R82, R82, -INF , P4 ;  /* 0xff80000052527808 */ /* 0x001fe20002000000 */
[----:B------:R-:W-:Y:S01]  /*cec0*/  FMUL.FTZ R78, R78, UR4 ;  /* 0x000000044e4e7c20 */ /* 0x000fe20008410000 */
[----:B------:R-:W-:Y:S01]  /*ced0*/  ISETP.GT.AND P4, PT, R14, 0x21, PT ;  /* 0x000000210e00780c */ /* 0x000fe20003f84270 */
[----:B------:R-:W-:Y:S01]  /*cee0*/  FMUL.FTZ R68, R68, UR4 ;  /* 0x0000000444447c20 */ /* 0x000fe20008410000 */
[----:B----4-:R-:W-:Y:S02]  /*cef0*/  FSEL R72, R72, -INF , P3 ;  /* 0xff80000048487808 */ /* 0x010fe40001800000 */
[----:B------:R-:W-:Y:S01]  /*cf00*/  FMNMX.FTZ R55, R85, R74, !PT ;  /* 0x0000004a55377209 */ /* 0x000fe20007810000 */
[----:B------:R-:W0:Y:S01]  /*cf10*/  MUFU.TANH R64, R64 ;  /* 0x0000004000407308 */ /* 0x000e220000002400 */
[----:B-1----:R-:W-:Y:S01]  /*cf20*/  FSEL R83, R83, -INF , P5 ;  /* 0xff80000053537808 */ /* 0x002fe20002800000 */
[----:B------:R-:W-:Y:S01]  /*cf30*/  FMUL.FTZ R79, R79, UR4 ;  /* 0x000000044f4f7c20 */ /* 0x000fe20008410000 */
[----:B------:R-:W-:-:S02]  /*cf40*/  WARPGROUP.DEPBAR.LE gsb0, 0x0 ;  /* 0x00008000000079c5 */ /* 0x000fc40000010000 */
[----:B------:R-:W-:-:S03]  /*cf50*/  ISETP.GT.AND P5, PT, R14, 0x28, PT ;  /* 0x000000280e00780c */ /* 0x000fc60003fa4270 */
[----:B------:R-:W1:Y:S01]  /*cf60*/  MUFU.TANH R75, R75 ;  /* 0x0000004b004b7308 */ /* 0x000e620000002400 */
[----:B--2---:R-:W-:Y:S01]  /*cf70*/  FSEL R73, R73, -INF , P4 ;  /* 0xff80000049497808 */ /* 0x004fe20002000000 */
[----:B------:R-:W-:Y:S01]  /*cf80*/  FMUL.FTZ R69, R69, UR4 ;  /* 0x0000000445457c20 */ /* 0x000fe20008410000 */
[----:B------:R-:W-:Y:S01]  /*cf90*/  FMNMX.FTZ R74, R72, R55, !PT ;  /* 0x00000037484a7209 */ /* 0x000fe20007810000 */
[----:B------:R-:W-:-:S04]  /*cfa0*/  WARPGROUP.ARRIVE ;  /* 0x00000000000079c5 */ /* 0x000fc80000000000 */
[----:B------:R-:W2:Y:S01]  /*cfb0*/  MUFU.TANH R65, R65 ;  /* 0x0000004100417308 */ /* 0x000ea20000002400 */
[----:B------:R-:W-:Y:S01]  /*cfc0*/  FSEL R86, R86, -INF , P1 ;  /* 0xff80000056567808 */ /* 0x000fe20000800000 */
[----:B------:R-:W-:Y:S01]  /*cfd0*/  FMUL.FTZ R66, R66, UR4 ;  /* 0x0000000442427c20 */ /* 0x000fe20008410000 */
[----:B------:R-:W-:Y:S01]  /*cfe0*/  ISETP.GT.AND P1, PT, R14, 0x29, PT ;  /* 0x000000290e00780c */ /* 0x000fe20003f24270 */
[----:B------:R-:W-:Y:S01]  /*cff0*/  FMUL.FTZ R56, R56, UR4 ;  /* 0x0000000438387c20 */ /* 0x000fe20008410000 */
[----:B---3--:R-:W-:Y:S01]  /*d000*/  FSEL R76, R76, -INF , P5 ;  /* 0xff8000004c4c7808 */ /* 0x008fe20002800000 */
[----:B------:R-:W-:Y:S02]  /*d010*/  HGMMA.64x16x16.F32 R24, gdesc[UR12], R24, gsb0 ;  /* 0x002000000c1879f0 */ /* 0x000fe40008000818 */
[----:B------:R-:W3:Y:S01]  /*d020*/  MUFU.TANH R78, R78 ;  /* 0x0000004e004e7308 */ /* 0x000ee20000002400 */
[----:B------:R-:W-:Y:S01]  /*d030*/  FMNMX.FTZ R55, R73, R74, !PT ;  /* 0x0000004a49377209 */ /* 0x000fe20007810000 */
[----:B------:R-:W-:Y:S01]  /*d040*/  FMUL.FTZ R67, R67, UR4 ;  /* 0x0000000443437c20 */ /* 0x000fe20008410000 */
[----:B------:R-:W-:-:S05]  /*d050*/  FSEL R87, R87, -INF , P2 ;  /* 0xff80000057577808 */ /* 0x000fca0001000000 */
[----:B------:R-:W4:Y:S01]  /*d060*/  MUFU.TANH R68, R68 ;  /* 0x0000004400447308 */ /* 0x000f220000002400 */
[----:B------:R-:W-:Y:S01]  /*d070*/  ISETP.GT.AND P2, PT, R14, 0x30, PT ;  /* 0x000000300e00780c */ /* 0x000fe20003f44270 */
[----:B------:R-:W-:Y:S01]  /*d080*/  FMUL.FTZ R57, R57, UR4 ;  /* 0x0000000439397c20 */ /* 0x000fe20008410000 */
[----:B------:R-:W-:Y:S02]  /*d090*/  FSEL R77, R77, -INF , P1 ;  /* 0xff8000004d4d7808 */ /* 0x000fe40000800000 */
[----:B------:R-:W-:-:S03]  /*d0a0*/  FMNMX.FTZ R74, R76, R55, !PT ;  /* 0x000000374c4a7209 */ /* 0x000fc60007810000 */
[----:B------:R-:W4:Y:S01]  /*d0b0*/  MUFU.TANH R79, R79 ;  /* 0x0000004f004f7308 */ /* 0x000f220000002400 */
[----:B------:R-:W-:Y:S01]  /*d0c0*/  FMUL.FTZ R70, R70, UR4 ;  /* 0x0000000446467c20 */ /* 0x000fe20008410000 */
[----:B------:R-:W-:-:S06]  /*d0d0*/  ISETP.GT.AND P3, PT, R14, 0x31, PT ;  /* 0x000000310e00780c */ /* 0x000fcc0003f64270 */
[----:B------:R-:W4:Y:S01]  /*d0e0*/  MUFU.TANH R69, R69 ;  /* 0x0000004500457308 */ /* 0x000f220000002400 */
[----:B0-----:R-:W-:Y:S01]  /*d0f0*/  FSEL R64, R64, -INF , P2 ;  /* 0xff80000040407808 */ /* 0x001fe20001000000 */
[----:B------:R-:W-:Y:S01]  /*d100*/  FMUL.FTZ R60, R60, UR4 ;  /* 0x000000043c3c7c20 */ /* 0x000fe20008410000 */
[----:B------:R-:W-:-:S05]  /*d110*/  FMNMX.FTZ R55, R77, R74, !PT ;  /* 0x0000004a4d377209 */ /* 0x000fca0007810000 */
[----:B------:R-:W0:Y:S01]  /*d120*/  MUFU.TANH R66, R66 ;  /* 0x0000004200427308 */ /* 0x000e220000002400 */
[----:B-1----:R-:W-:Y:S01]  /*d130*/  FSEL R75, R75, -INF , P4 ;  /* 0xff8000004b4b7808 */ /* 0x002fe20002000000 */
[----:B------:R-:W-:Y:S01]  /*d140*/  FMUL.FTZ R71, R71, UR4 ;  /* 0x0000000447477c20 */ /* 0x000fe20008410000 */
[----:B------:R-:W-:-:S05]  /*d150*/  ISETP.GT.AND P4, PT, R14, 0x38, PT ;  /* 0x000000380e00780c */ /* 0x000fca0003f84270 */
[----:B------:R-:W1:Y:S01]  /*d160*/  MUFU.TANH R56, R56 ;  /* 0x0000003800387308 */ /* 0x000e620000002400 */
[----:B--2---:R-:W-:Y:S01]  /*d170*/  FSEL R65, R65, -INF , P3 ;  /* 0xff80000041417808 */ /* 0x004fe20001800000 */
[----:B------:R-:W-:Y:S01]  /*d180*/  FMUL.FTZ R61, R61, UR4 ;  /* 0x000000043d3d7c20 */ /* 0x000fe20008410000 */
[----:B------:R-:W-:Y:S01]  /*d190*/  FMNMX.FTZ R74, R64, R55, !PT ;  /* 0x00000037404a7209 */ /* 0x000fe20007810000 */
[----:B------:R-:W-:-:S04]  /*d1a0*/  FMUL.FTZ R95, R54, UR4 ;  /* 0x00000004365f7c20 */ /* 0x000fc80008410000 */
[----:B------:R-:W2:Y:S01]  /*d1b0*/  MUFU.TANH R67, R67 ;  /* 0x0000004300437308 */ /* 0x000ea20000002400 */
[----:B---3--:R-:W-:Y:S01]  /*d1c0*/  FSEL R78, R78, -INF , P5 ;  /* 0xff8000004e4e7808 */ /* 0x008fe20002800000 */
[----:B------:R-:W-:Y:S01]  /*d1d0*/  FMUL.FTZ R58, R58, UR4 ;  /* 0x000000043a3a7c20 */ /* 0x000fe20008410000 */
[----:B------:R-:W-:-:S05]  /*d1e0*/  ISETP.GT.AND P5, PT, R14, 0x39, PT ;  /* 0x000000390e00780c */ /* 0x000fca0003fa4270 */
[----:B------:R-:W3:Y:S01]  /*d1f0*/  MUFU.TANH R57, R57 ;  /* 0x0000003900397308 */ /* 0x000ee20000002400 */
[----:B----4-:R-:W-:Y:S01]  /*d200*/  FSEL R68, R68, -INF , P4 ;  /* 0xff80000044447808 */ /* 0x010fe20002000000 */
[----:B------:R-:W-:Y:S01]  /*d210*/  FMUL.FTZ R48, R48, UR4 ;  /* 0x0000000430307c20 */ /* 0x000fe20008410000 */
[----:B------:R-:W-:Y:S01]  /*d220*/  FMNMX.FTZ R55, R65, R74, !PT ;  /* 0x0000004a41377209 */ /* 0x000fe20007810000 */
[----:B------:R-:W-:-:S04]  /*d230*/  FMUL.FTZ R54, R43, UR4 ;  /* 0x000000042b367c20 */ /* 0x000fc80008410000 */
[----:B------:R-:W4:Y:S01]  /*d240*/  MUFU.TANH R70, R70 ;  /* 0x0000004600467308 */ /* 0x000f220000002400 */
[----:B------:R-:W-:Y:S01]  /*d250*/  FSEL R79, R79, -INF , P1 ;  /* 0xff8000004f4f7808 */ /* 0x000fe20000800000 */
[----:B------:R-:W-:Y:S01]  /*d260*/  FMUL.FTZ R59, R59, UR4 ;  /* 0x000000043b3b7c20 */ /* 0x000fe20008410000 */
[----:B------:R-:W-:-:S05]  /*d270*/  ISETP.GT.AND P1, PT, R14, 0x40, PT ;  /* 0x000000400e00780c */ /* 0x000fca0003f24270 */
[----:B------:R-:W4:Y:S01]  /*d280*/  MUFU.TANH R60, R60 ;  /* 0x0000003c003c7308 */ /* 0x000f220000002400 */
[----:B------:R-:W-:Y:S01]  /*d290*/  FSEL R69, R69, -INF , P5 ;  /* 0xff80000045457808 */ /* 0x000fe20002800000 */
[----:B------:R-:W-:Y:S01]  /*d2a0*/  FMUL.FTZ R49, R49, UR4 ;  /* 0x0000000431317c20 */ /* 0x000fe20008410000 */
[----:B0-----:R-:W-:-:S05]  /*d2b0*/  FSEL R66, R66, -INF , P2 ;  /* 0xff80000042427808 */ /* 0x001fca0001000000 */
[----:B------:R-:W0:Y:S01]  /*d2c0*/  MUFU.TANH R71, R71 ;  /* 0x0000004700477308 */ /* 0x000e220000002400 */
[----:B------:R-:W-:Y:S01]  /*d2d0*/  FMUL.FTZ R62, R62, UR4 ;  /* 0x000000043e3e7c20 */ /* 0x000fe20008410000 */
[----:B------:R-:W-:-:S06]  /*d2e0*/  ISETP.GT.AND P2, PT, R14, 0x41, PT ;  /* 0x000000410e00780c */ /* 0x000fcc0003f44270 */
[----:B------:R2:W-:Y:S01]  /*d2f0*/  MUFU.TANH R43, R95 ;  /* 0x0000005f002b7308 */ /* 0x0005e20000002400 */
[----:B-1----:R-:W-:Y:S01]  /*d300*/  FSEL R56, R56, -INF , P1 ;  /* 0xff80000038387808 */ /* 0x002fe20000800000 */
[----:B------:R-:W-:-:S06]  /*d310*/  FMUL.FTZ R52, R52, UR4 ;  /* 0x0000000434347c20 */ /* 0x000fcc0008410000 */
[----:B------:R-:W1:Y:S01]  /*d320*/  MUFU.TANH R61, R61 ;  /* 0x0000003d003d7308 */ /* 0x000e620000002400 */
[----:B--2---:R-:W-:Y:S01]  /*d330*/  FMUL.FTZ R95, R34, UR4 ;  /* 0x00000004225f7c20 */ /* 0x004fe20008410000 */
[----:B------:R-:W-:-:S04]  /*d340*/  FMNMX.FTZ R34, R68, R55, !PT ;  /* 0x0000003744227209 */ /* 0x000fc80007810000 */
[----:B------:R-:W-:Y:S02]  /*d350*/  FMNMX.FTZ R55, R69, R34, !PT ;  /* 0x0000002245377209 */ /* 0x000fe40007810000 */
[----:B------:R-:W2:Y:S01]  /*d360*/  MUFU.TANH R58, R58 ;  /* 0x0000003a003a7308 */ /* 0x000ea20000002400 */
[----:B------:R-:W-:Y:S01]  /*d370*/  FSEL R67, R67, -INF , P3 ;  /* 0xff80000043437808 */ /* 0x000fe20001800000 */
[----:B------:R-:W-:Y:S01]  /*d380*/  FMUL.FTZ R63, R63, UR4 ;  /* 0x000000043f3f7c20 */ /* 0x000fe20008410000 */
[----:B------:R-:W-:-:S05]  /*d390*/  ISETP.GT.AND P3, PT, R14, 0x48, PT ;  /* 0x000000480e00780c */ /* 0x000fca0003f64270 */
[----:B------:R-:W2:Y:S01]  /*d3a0*/  MUFU.TANH R48, R48 ;  /* 0x0000003000307308 */ /* 0x000ea20000002400 */
[----:B---3--:R-:W-:Y:S02]  /*d3b0*/  FSEL R57, R57, -INF , P2 ;  /* 0xff80000039397808 */ /* 0x008fe40001000000 */
[----:B------:R-:W-:-:S05]  /*d3c0*/  FMNMX.FTZ R34, R56, R55, !PT ;  /* 0x0000003738227209 */ /* 0x000fca0007810000 */
[----:B------:R-:W3:Y:S01]  /*d3d0*/  MUFU.TANH R59, R59 ;  /* 0x0000003b003b7308 */ /* 0x000ee20000002400 */
[----:B----4-:R-:W-:Y:S01]  /*d3e0*/  FSEL R70, R70, -INF , P4 ;  /* 0xff80000046467808 */ /* 0x010fe20002000000 */
[----:B------:R-:W-:Y:S01]  /*d3f0*/  FMUL.FTZ R50, R50, UR4 ;  /* 0x0000000432327c20 */ /* 0x000fe20008410000 */
[----:B------:R-:W-:-:S05]  /*d400*/  ISETP.GT.AND P4, PT, R14, 0x49, PT ;  /* 0x000000490e00780c */ /* 0x000fca0003f84270 */
[----:B------:R-:W4:Y:S01]  /*d410*/  MUFU.TANH R49, R49 ;  /* 0x0000003100317308 */ /* 0x000f220000002400 */
[----:B------:R-:W-:Y:S01]  /*d420*/  FSEL R60, R60, -INF , P3 ;  /* 0xff8000003c3c7808 */ /* 0x000fe20001800000 */
[----:B------:R-:W-:Y:S01]  /*d430*/  FMUL.FTZ R51, R51, UR4 ;  /* 0x0000000433337c20 */ /* 0x000fe20008410000 */
[----:B0-----:R-:W-:-:S05]  /*d440*/  FSEL R71, R71, -INF , P5 ;  /* 0xff80000047477808 */ /* 0x001fca0002800000 */
[----:B------:R-:W0:Y:S01]  /*d450*/  MUFU.TANH R62, R62 ;  /* 0x0000003e003e7308 */ /* 0x000e220000002400 */
[----:B------:R-:W-:Y:S02]  /*d460*/  ISETP.GT.AND P5, PT, R14, 0x50, PT ;  /* 0x000000500e00780c */ /* 0x000fe40003fa4270 */
[----:B-1----:R-:W-:-:S05]  /*d470*/  FSEL R61, R61, -INF , P4 ;  /* 0xff8000003d3d7808 */ /* 0x002fca0002000000 */
[----:B------:R-:W1:Y:S08]  /*d480*/  MUFU.TANH R52, R52 ;  /* 0x0000003400347308 */ /* 0x000e700000002400 */
[----:B------:R3:W-:Y:S01]  /*d490*/  MUFU.TANH R15, R97 ;  /* 0x00000061000f7308 */ /* 0x0007e20000002400 */
[----:B--2---:R-:W-:Y:S01]  /*d4a0*/  FSEL R58, R58, -INF , P1 ;  /* 0xff8000003a3a7808 */ /* 0x004fe20000800000 */
[----:B------:R-:W-:Y:S01]  /*d4b0*/  FMUL.FTZ R55, R37, UR4 ;  /* 0x0000000425377c20 */ /* 0x000fe20008410000 */
[----:B---3--:R-:W-:-:S05]  /*d4c0*/  FMNMX.FTZ R97, R57, R34, !PT ;  /* 0x0000002239617209 */ /* 0x008fca0007810000 */
[----:B------:R-:W2:Y:S01]  /*d4d0*/  MUFU.TANH R63, R63 ;  /* 0x0000003f003f7308 */ /* 0x000ea20000002400 */
[----:B------:R-:W-:Y:S01]  /*d4e0*/  FMNMX.FTZ R34, R60, R97, !PT ;  /* 0x000000613c227209 */ /* 0x000fe20007810000 */
[----:B------:R-:W-:Y:S01]  /*d4f0*/  FMUL.FTZ R44, R44, UR4 ;  /* 0x000000042c2c7c20 */ /* 0x000fe20008410000 */
[----:B------:R-:W-:-:S05]  /*d500*/  ISETP.GT.AND P1, PT, R14, 0x51, PT ;  /* 0x000000510e00780c */ /* 0x000fca0003f24270 */
[----:B------:R-:W3:Y:S01]  /*d510*/  MUFU.TANH R50, R50 ;  /* 0x0000003200327308 */ /* 0x000ee20000002400 */
[----:B------:R-:W-:Y:S02]  /*d520*/  FSEL R48, R48, -INF , P5 ;  /* 0xff80000030307808 */ /* 0x000fe40002800000 */
[----:B------:R-:W-:Y:S02]  /*d530*/  FMNMX.FTZ R37, R61, R34, !PT ;  /* 0x000000223d257209 */ /* 0x000fe40007810000 */
[----:B------:R-:W-:-:S03]  /*d540*/  FSEL R59, R59, -INF , P2 ;  /* 0xff8000003b3b7808 */ /* 0x000fc60001000000 */
[----:B------:R-:W3:Y:S01]  /*d550*/  MUFU.TANH R51, R51 ;  /* 0x0000003300337308 */ /* 0x000ee20000002400 */
[----:B------:R-:W-:Y:S01]  /*d560*/  ISETP.GT.AND P2, PT, R14, 0x58, PT ;  /* 0x000000580e00780c */ /* 0x000fe20003f44270 */
[----:B------:R-:W-:Y:S01]  /*d570*/  FMUL.FTZ R45, R45, UR4 ;  /* 0x000000042d2d7c20 */ /* 0x000fe20008410000 */
[----:B----4-:R-:W-:Y:S02]  /*d580*/  FSEL R49, R49, -INF , P1 ;  /* 0xff80000031317808 */ /* 0x010fe40000800000 */
[----:B------:R-:W-:-:S03]  /*d590*/  FMNMX.FTZ R34, R48, R37, !PT ;  /* 0x0000002530227209 */ /* 0x000fc60007810000 */
[----:B------:R-:W4:Y:S01]  /*d5a0*/  MUFU.TANH R40, R98 ;  /* 0x0000006200287308 */ /* 0x000f220000002400 */
[----:B0-----:R-:W-:Y:S01]  /*d5b0*/  FSEL R62, R62, -INF , P3 ;  /* 0xff8000003e3e7808 */ /* 0x001fe20001800000 */
[----:B------:R-:W-:Y:S01]  /*d5c0*/  FMUL.FTZ R32, R32, UR4 ;  /* 0x0000000420207c20 */ /* 0x000fe20008410000 */
[----:B------:R-:W-:Y:S02]  /*d5d0*/  ISETP.GT.AND P3, PT, R14, 0x59, PT ;  /* 0x000000590e00780c */ /* 0x000fe40003f64270 */
[----:B-1----:R-:W-:Y:S02]  /*d5e0*/  FSEL R52, R52, -INF , P2 ;  /* 0xff80000034347808 */ /* 0x002fe40001000000 */
[----:B------:R-:W-:Y:S01]  /*d5f0*/  FMNMX.FTZ R37, R49, R34, !PT ;  /* 0x0000002231257209 */ /* 0x000fe20007810000 */
[----:B------:R-:W0:Y:S01]  /*d600*/  MUFU.TANH R44, R44 ;  /* 0x0000002c002c7308 */ /* 0x000e220000002400 */
[----:B--2---:R-:W-:Y:S01]  /*d610*/  FSEL R63, R63, -INF , P4 ;  /* 0xff8000003f3f7808 */ /* 0x004fe20002000000 */
[----:B------:R-:W-:Y:S01]  /*d620*/  FMUL.FTZ R33, R33, UR4 ;  /* 0x0000000421217c20 */ /* 0x000fe20008410000 */
[----:B------:R-:W-:-:S02]  /*d630*/  ISETP.GT.AND P4, PT, R14, 0x60, PT ;  /* 0x000000600e00780c */ /* 0x000fc40003f84270 */
[----:B------:R-:W-:-:S03]  /*d640*/  FSEL R42, R42, -INF , P3 ;  /* 0xff8000002a2a7808 */ /* 0x000fc60001800000 */
[----:B------:R-:W1:Y:S01]  /*d650*/  MUFU.TANH R20, R96 ;  /* 0x0000006000147308 */ /* 0x000e620000002400 */
[----:B------:R-:W-:Y:S01]  /*d660*/  FMNMX.FTZ R37, R52, R37, !PT ;  /* 0x0000002534257209 */ /* 0x000fe20007810000 */
[----:B------:R-:W-:Y:S02]  /*d670*/  WARPGROUP.DEPBAR.LE gsb0, 0x0 ;  /* 0x00008000000079c5 */ /* 0x000fe40000010000 */
[----:B---3--:R-:W-:-:S04]  /*d680*/  FSEL R50, R50, -INF , P5 ;  /* 0xff80000032327808 */ /* 0x008fc80002800000 */
[----:B------:R-:W2:Y:S01]  /*d690*/  MUFU.TANH R45, R45 ;  /* 0x0000002d002d7308 */ /* 0x000ea20000002400 */
[----:B------:R-:W-:Y:S01]  /*d6a0*/  FMUL.FTZ R34, R24, UR4 ;  /* 0x0000000418227c20 */ /* 0x000fe20008410000 */
[----:B------:R-:W-:Y:S01]  /*d6b0*/  FMUL.FTZ R46, R46, UR4 ;  /* 0x000000042e2e7c20 */ /* 0x000fe20008410000 */
[----:B------:R-:W-:Y:S01]  /*d6c0*/  FMUL.FTZ R47, R47, UR4 ;  /* 0x000000042f2f7c20 */ /* 0x000fe20008410000 */
[----:B------:R-:W-:Y:S01]  /*d6d0*/  ISETP.GT.AND P5, PT, R14, 0x61, PT ;  /* 0x000000610e00780c */ /* 0x000fe20003fa4270 */
[----:B------:R-:W-:Y:S01]  /*d6e0*/  FMUL.FTZ R74, R36, UR4 ;  /* 0x00000004244a7c20 */ /* 0x000fe20008410000 */
[----:B------:R-:W-:Y:S02]  /*d6f0*/  FSEL R24, R15, -INF , P4 ;  /* 0xff8000000f187808 */ /* 0x000fe40002000000 */
[----:B------:R-:W-:Y:S01]  /*d700*/  MUFU.TANH R32, R32 ;  /* 0x0000002000207308 */ /* 0x000fe20000002400 */
[----:B------:R-:W-:Y:S02]  /*d710*/  FMNMX.FTZ R37, R42, R37, !PT ;  /* 0x000000252a257209 */ /* 0x000fe40007810000 */
[----:B------:R-:W-:-:S02]  /*d720*/  FSEL R51, R51, -INF , P1 ;  /* 0xff80000033337808 */ /* 0x000fc40000800000 */
[----:B------:R-:W-:-:S03]  /*d730*/  ISETP.GT.AND P1, PT, R14, 0x68, PT ;  /* 0x000000680e00780c */ /* 0x000fc60003f24270 */
[----:B------:R-:W3:Y:S01]  /*d740*/  MUFU.TANH R54, R54 ;  /* 0x0000003600367308 */ /* 0x000ee20000002400 */
[----:B----4-:R-:W-:Y:S02]  /*d750*/  FSEL R40, R40, -INF , P5 ;  /* 0xff80000028287808 */ /* 0x010fe40002800000 */
[----:B------:R-:W-:-:S05]  /*d760*/  FMNMX.FTZ R37, R24, R37, !PT ;  /* 0x0000002518257209 */ /* 0x000fca0007810000 */
[----:B------:R-:W4:Y:S01]  /*d770*/  MUFU.TANH R33, R33 ;  /* 0x0000002100217308 */ /* 0x000f220000002400 */
[----:B------:R-:W-:Y:S02]  /*d780*/  FSEL R43, R43, -INF , P2 ;  /* 0xff8000002b2b7808 */ /* 0x000fe40001000000 */
[----:B------:R-:W-:Y:S02]  /*d790*/  ISETP.GT.AND P2, PT, R14, 0x69, PT ;  /* 0x000000690e00780c */ /* 0x000fe40003f44270 */
[----:B0-----:R-:W-:-:S03]  /*d7a0*/  FSEL R44, R44, -INF , P1 ;  /* 0xff8000002c2c7808 */ /* 0x001fc60000800000 */
[----:B------:R-:W0:Y:S01]  /*d7b0*/  MUFU.TANH R46, R46 ;  /* 0x0000002e002e7308 */ /* 0x000e220000002400 */
[----:B------:R-:W-:Y:S01]  /*d7c0*/  FMNMX.FTZ R37, R40, R37, !PT ;  /* 0x0000002528257209 */ /* 0x000fe20007810000 */
[----:B------:R-:W-:Y:S01]  /*d7d0*/  FMUL.FTZ R36, R38, UR4 ;  /* 0x0000000426247c20 */ /* 0x000fe20008410000 */
[----:B-1----:R-:W-:-:S05]  /*d7e0*/  FSEL R20, R20, -INF , P3 ;  /* 0xff80000014147808 */ /* 0x002fca0001800000 */
[----:B------:R-:W1:Y:S01]  /*d7f0*/  MUFU.TANH R47, R47 ;  /* 0x0000002f002f7308 */ /* 0x000e620000002400 */
[----:B------:R-:W-:Y:S01]  /*d800*/  FMUL.FTZ R35, R35, UR4 ;  /* 0x0000000423237c20 */ /* 0x000fe20008410000 */
[----:B------:R-:W-:-:S06]  /*d810*/  ISETP.GT.AND P3, PT, R14, 0x70, PT ;  /* 0x000000700e00780c */ /* 0x000fcc0003f64270 */
[----:B------:R-:W1:Y:S01]  /*d820*/  MUFU.TANH R74, R74 ;  /* 0x0000004a004a7308 */ /* 0x000e620000002400 */
[----:B--2---:R-:W-:Y:S01]  /*d830*/  FSEL R45, R45, -INF , P2 ;  /* 0xff8000002d2d7808 */ /* 0x004fe20001000000 */
[----:B------:R-:W-:Y:S01]  /*d840*/  FMUL.FTZ R25, R25, UR4 ;  /* 0x0000000419197c20 */ /* 0x000fe20008410000 */
[----:B------:R-:W-:-:S05]  /*d850*/  FMNMX.FTZ R38, R44, R37, !PT ;  /* 0x000000252c267209 */ /* 0x000fca0007810000 */
[----:B------:R-:W2:Y:S01]  /*d860*/  MUFU.TANH R55, R55 ;  /* 0x0000003700377308 */ /* 0x000ea20000002400 */
[----:B------:R-:W-:Y:S02]  /*d870*/  FSEL R41, R41, -INF , P4 ;  /* 0xff80000029297808 */ /* 0x000fe40002000000 */
[----:B------:R-:W-:Y:S02]  /*d880*/  ISETP.GT.AND P4, PT, R14, 0x71, PT ;  /* 0x000000710e00780c */ /* 0x000fe40003f84270 */
[----:B------:R-:W-:-:S03]  /*d890*/  FMNMX.FTZ R97, R45, R38, !PT ;  /* 0x000000262d617209 */ /* 0x000fc60007810000 */
[----:B------:R-:W2:Y:S01]  /*d8a0*/  MUFU.TANH R95, R95 ;  /* 0x0000005f005f7308 */ /* 0x000ea20000002400 */
[----:B---3--:R-:W-:Y:S01]  /*d8b0*/  FSEL R54, R54, -INF , P5 ;  /* 0xff80000036367808 */ /* 0x008fe20002800000 */
[----:B------:R-:W-:Y:S01]  /*d8c0*/  FMUL.FTZ R28, R28, UR4 ;  /* 0x000000041c1c7c20 */ /* 0x000fe20008410000 */
[----:B------:R-:W-:-:S05]  /*d8d0*/  ISETP.GT.AND P5, PT, R14, 0x78, PT ;  /* 0x000000780e00780c */ /* 0x000fca0003fa4270 */
[----:B------:R3:W2:Y:S01]  /*d8e0*/  MUFU.TANH R15, R34 ;  /* 0x00000022000f7308 */ /* 0x0006a20000002400 */
[----:B----4-:R-:W-:Y:S01]  /*d8f0*/  FSEL R33, R33, -INF , P4 ;  /* 0xff80000021217808 */ /* 0x010fe20002000000 */
[----:B------:R-:W-:Y:S01]  /*d900*/  FMUL.FTZ R96, R29, UR4 ;  /* 0x000000041d607c20 */ /* 0x000fe20008410000 */
[----:B---3--:R-:W-:-:S05]  /*d910*/  FSEL R34, R32, -INF , P3 ;  /* 0xff80000020227808 */ /* 0x008fca0001800000 */
[----:B------:R-:W3:Y:S01]  /*d920*/  MUFU.TANH R35, R35 ;  /* 0x0000002300237308 */ /* 0x000ee20000002400 */
[----:B------:R-:W-:-:S07]  /*d930*/  FMNMX.FTZ R32, R34, R97, !PT ;  /* 0x0000006122207209 */ /* 0x000fce0007810000 */
[----:B------:R-:W4:Y:S01]  /*d940*/  MUFU.TANH R25, R25 ;  /* 0x0000001900197308 */ /* 0x000f220000002400 */
[----:B0-----:R-:W-:Y:S02]  /*d950*/  FSEL R46, R46, -INF , P1 ;  /* 0xff8000002e2e7808 */ /* 0x001fe40000800000 */
[----:B-1----:R-:W-:Y:S02]  /*d960*/  FSEL R29, R47, -INF , P2 ;  /* 0xff8000002f1d7808 */ /* 0x002fe40001000000 */
[----:B------:R-:W-:-:S03]  /*d970*/  ISETP.GT.AND P1, PT, R14, 0x79, PT ;  /* 0x000000790e00780c */ /* 0x000fc60003f24270 */
[----:B------:R-:W0:Y:S01]  /*d980*/  MUFU.TANH R36, R36 ;  /* 0x0000002400247308 */ /* 0x000e220000002400 */
[----:B------:R-:W-:Y:S02]  /*d990*/  FSEL R74, R74, -INF , P5 ;  /* 0xff8000004a4a7808 */ /* 0x000fe40002800000 */
[----:B------:R-:W-:-:S05]  /*d9a0*/  FMNMX.FTZ R47, R33, R32, !PT ;  /* 0x00000020212f7209 */ /* 0x000fca0007810000 */
[----:B------:R3:W1:Y:S01]  /*d9b0*/  MUFU.TANH R37, R28 ;  /* 0x0000001c00257308 */ /* 0x0006620000002400 */
[----:B------:R-:W-:Y:S02]  /*d9c0*/  ISETP.GT.AND P2, PT, R14, 0x80, PT ;  /* 0x000000800e00780c */ /* 0x000fe40003f44270 */
[----:B--2---:R-:W-:Y:S02]  /*d9d0*/  FSEL R55, R55, -INF , P1 ;  /* 0xff80000037377808 */ /* 0x004fe40000800000 */
[----:B------:R-:W-:-:S03]  /*d9e0*/  FMNMX.FTZ R38, R74, R47, !PT ;  /* 0x0000002f4a267209 */ /* 0x000fc60007810000 */
[----:B------:R-:W2:Y:S01]  /*d9f0*/  MUFU.TANH R96, R96 ;  /* 0x0000006000607308 */ /* 0x000ea20000002400 */
[----:B------:R-:W-:Y:S02]  /*da00*/  FSEL R32, R95, -INF , P3 ;  /* 0xff8000005f207808 */ /* 0x000fe40001800000 */
[C---:B------:R-:W-:Y:S02]  /*da10*/  ISETP.GT.AND P3, PT, R14.reuse, 0x81, PT ;  /* 0x000000810e00780c */ /* 0x040fe40003f64270 */
[----:B------:R-:W-:Y:S02]  /*da20*/  FSEL R47, R15, -INF , P2 ;  /* 0xff8000000f2f7808 */ /* 0x000fe40001000000 */
[----:B------:R-:W-:Y:S02]  /*da30*/  FMNMX.FTZ R98, R55, R38, !PT ;  /* 0x0000002637627209 */ /* 0x000fe40007810000 */
[----:B---3--:R-:W-:Y:S02]  /*da40*/  FSEL R28, R35, -INF , P4 ;  /* 0xff800000231c7808 */ /* 0x008fe40002000000 */
[----:B------:R-:W-:-:S02]  /*da50*/  ISETP.GT.AND P4, PT, R14, 0x88, PT ;  /* 0x000000880e00780c */ /* 0x000fc40003f84270 */
[----:B----4-:R-:W-:Y:S02]  /*da60*/  FSEL R38, R25, -INF , P3 ;  /* 0xff80000019267808 */ /* 0x010fe40001800000 */
[----:B------:R-:W-:Y:S02]  /*da70*/  FMNMX.FTZ R15, R47, R98, !PT ;  /* 0x000000622f0f7209 */ /* 0x000fe40007810000 */
[----:B0-----:R-:W-:Y:S02]  /*da80*/  FSEL R25, R36, -INF , P5 ;  /* 0xff80000024197808 */ /* 0x001fe40002800000 */
[----:B------:R-:W-:Y:S02]  /*da90*/  ISETP.GT.AND P5, PT, R14, 0x89, PT ;  /* 0x000000890e00780c */ /* 0x000fe40003fa4270 */
[----:B-1----:R-:W-:Y:S02]  /*daa0*/  FSEL R37, R37, -INF , P4 ;  /* 0xff80000025257808 */ /* 0x002fe40002000000 */
[----:B------:R-:W-:-:S02]  /*dab0*/  FMNMX.FTZ R14, R38, R15, !PT ;  /* 0x0000000f260e7209 */ /* 0x000fc40007810000 */
[----:B--2---:R-:W-:Y:S02]  /*dac0*/  FSEL R35, R96, -INF , P5 ;  /* 0xff80000060237808 */ /* 0x004fe40002800000 */
[----:B------:R-:W-:-:S04]  /*dad0*/  FMNMX.FTZ R14, R37, R14, !PT ;  /* 0x0000000e250e7209 */ /* 0x000fc80007810000 */
[----:B------:R-:W-:-:S05]  /*dae0*/  FMNMX.FTZ R95, R35, R14, !PT ;  /* 0x0000000e235f7209 */ /* 0x000fca0007810000 */
[----:B------:R-:W0:Y:S02]  /*daf0*/  SHFL.BFLY PT, R14, R95, 0x2, 0x1f ;  /* 0x0c401f005f0e7f89 */ /* 0x000e2400000e0000 */
[----:B0-----:R-:W-:-:S05]  /*db00*/  FMNMX.FTZ R98, R95, R14, !PT ;  /* 0x0000000e5f627209 */ /* 0x001fca0007810000 */
[----:B------:R-:W0:Y:S01]  /*db10*/  SHFL.BFLY PT, R15, R98, 0x1, 0x1f ;  /* 0x0c201f00620f7f89 */ /* 0x000e2200000e0000 */
[----:B------:R-:W-:Y:S01]  /*db20*/  FMUL.FTZ R97, R26, UR4 ;  /* 0x000000041a617c20 */ /* 0x000fe20008410000 */
[----:B0-----:R-:W-:Y:S01]  /*db30*/  FMNMX.FTZ R14, R98, R15, !PT ;  /* 0x0000000f620e7209 */ /* 0x001fe20007810000 */
[----:B------:R-:W-:-:S03]  /*db40*/  IMAD.U32 R15, RZ, RZ, UR5 ;  /* 0x00000005ff0f7e24 */ /* 0x000fc6000f8e00ff */
[C---:B------:R-:W-:Y:S01]  /*db50*/  FSETP.NEU.FTZ.AND P6, PT, R14.reuse, -INF , PT ;  /* 0xff8000000e00780b */ /* 0x040fe20003fdd000 */
[----:B------:R-:W-:Y:S01]  /*db60*/  FMUL.FTZ R36, R14, R15 ;  /* 0x0000000f0e247220 */ /* 0x000fe20000410000 */
[----:B------:R-:W-:-:S04]  /*db70*/  FMUL.FTZ R98, R27, UR4 ;  /* 0x000000041b627c20 */ /* 0x000fc80008410000 */
[----:B------:R-:W-:-:S05]  /*db80*/  FSEL R36, R36, RZ, P6 ;  /* 0x000000ff24247208 */ /* 0x000fca0003000000 */
[-CC-:B------:R-:W-:Y:S01]  /*db90*/  FFMA.FTZ R27, R88, R15.reuse, -R36.reuse ;  /* 0x0000000f581b7223 */ /* 0x180fe20000010824 */
[----:B------:R-:W-:Y:S01]  /*dba0*/  FMNMX.FTZ R88, R89, R90, !PT ;  /* 0x0000005a59587209 */ /* 0x000fe20007810000 */
[----:B------:R-:W-:-:S03]  /*dbb0*/  FFMA.FTZ R26, R21, R15, -R36 ;  /* 0x0000000f151a7223 */ /* 0x000fc60000010824 */
[----:B------:R-:W-:-:S04]  /*dbc0*/  FMNMX.FTZ R21, R93, R88, !PT ;  /* 0x000000585d157209 */ /* 0x000fc80007810000 */
[----:B------:R-:W-:-:S04]  /*dbd0*/  FMNMX.FTZ R21, R94, R21, !PT ;  /* 0x000000155e157209 */ /* 0x000fc80007810000 */
[----:B------:R-:W-:-:S04]  /*dbe0*/  FMNMX.FTZ R88, R82, R21, !PT ;  /* 0x0000001552587209 */ /* 0x000fc80007810000 */
[----:B------:R-:W-:Y:S01]  /*dbf0*/  FMNMX.FTZ R21, R83, R88, !PT ;  /* 0x0000005853157209 */ /* 0x000fe20007810000 */
[----:B------:R-:W-:-:S03]  /*dc00*/  FMUL.FTZ R96, R39, UR4 ;  /* 0x0000000427607c20 */ /* 0x000fc60008410000 */
[----:B------:R-:W-:Y:S01]  /*dc10*/  FMNMX.FTZ R88, R86, R21, !PT ;  /* 0x0000001556587209 */ /* 0x000fe20007810000 */
[----:B------:R-:W-:-:S03]  /*dc20*/  FFMA.FTZ R39, R72, R15, -R36 ;  /* 0x0000000f48277223 */ /* 0x000fc60000010824 */
[----:B------:R-:W-:-:S04]  /*dc30*/  FMNMX.FTZ R72, R87, R88, !PT ;  /* 0x0000005857487209 */ /* 0x000fc80007810000 */
[----:B------:R-:W-:-:S04]  /*dc40*/  FMNMX.FTZ R72, R53, R72, !PT ;  /* 0x0000004835487209 */ /* 0x000fc80007810000 */
[----:B------:R-:W-:-:S04]  /*dc50*/  FMNMX.FTZ R21, R75, R72, !PT ;  /* 0x000000484b157209 */ /* 0x000fc80007810000 */
[----:B------:R-:W-:-:S04]  /*dc60*/  FMNMX.FTZ R72, R78, R21, !PT ;  /* 0x000000154e487209 */ /* 0x000fc80007810000 */
[----:B------:R-:W-:-:S04]  /*dc70*/  FMNMX.FTZ R21, R79, R72, !PT ;  /* 0x000000484f157209 */ /* 0x000fc80007810000 */
[----:B------:R-:W-:-:S04]  /*dc80*/  FMNMX.FTZ R72, R66, R21, !PT ;  /* 0x0000001542487209 */ /* 0x000fc80007810000 */
[----:B------:R-:W-:-:S04]  /*dc90*/  FMNMX.FTZ R21, R67, R72, !PT ;  /* 0x0000004843157209 */ /* 0x000fc80007810000 */
[----:B------:R-:W-:Y:S01]  /*dca0*/  FMNMX.FTZ R72, R70, R21, !PT ;  /* 0x0000001546487209 */ /* 0x000fe20007810000 */
[----:B------:R0:W-:Y:S03]  /*dcb0*/  MUFU.EX2 R88, R39 ;  /* 0x0000002700587308 */ /* 0x0001e60000000800 */
[----:B------:R-:W-:Y:S01]  /*dcc0*/  FMNMX.FTZ R21, R71, R72, !PT ;  /* 0x0000004847157209 */ /* 0x000fe20007810000 */
[----:B0-----:R-:W-:-:S03]  /*dcd0*/  FFMA.FTZ R39, R64, R15, -R36 ;  /* 0x0000000f40277223 */ /* 0x001fc60000010824 */
[----:B------:R-:W-:-:S04]  /*dce0*/  FMNMX.FTZ R64, R58, R21, !PT ;  /* 0x000000153a407209 */ /* 0x000fc80007810000 */
[----:B------:R-:W-:Y:S01]  /*dcf0*/  FMNMX.FTZ R21, R59, R64, !PT ;  /* 0x000000403b157209 */ /* 0x000fe20007810000 */
[----:B------:R-:W-:-:S03]  /*dd00*/  FMUL.FTZ R99, R30, UR4 ;  /* 0x000000041e637c20 */ /* 0x000fc60008410000 */
[----:B------:R-:W-:Y:S01]  /*dd10*/  FMNMX.FTZ R72, R62, R21, !PT ;  /* 0x000000153e487209 */ /* 0x000fe20007810000 */
[-CC-:B------:R-:W-:Y:S01]  /*dd20*/  FFMA.FTZ R30, R91, R15.reuse, -R36.reuse ;  /* 0x0000000f5b1e7223 */ /* 0x180fe20000010824 */
[-CC-:B------:R-:W-:Y:S02]  /*dd30*/  FFMA.FTZ R91, R73, R15.reuse, -R36.reuse ;  /* 0x0000000f495b7223 */ /* 0x180fe40000010824 */
[----:B------:R-:W-:Y:S01]  /*dd40*/  FMNMX.FTZ R21, R63, R72, !PT ;  /* 0x000000483f157209 */ /* 0x000fe20007810000 */
[-CC-:B------:R-:W-:Y:S01]  /*dd50*/  FFMA.FTZ R73, R65, R15.reuse, -R36.reuse ;  /* 0x0000000f41497223 */ /* 0x180fe20000010824 */
[----:B------:R-:W-:Y:S02]  /*dd60*/  FFMA.FTZ R65, R68, R15, -R36 ;  /* 0x0000000f44417223 */ /* 0x000fe40000010824 */
        /* <DEDUP_REMOVED lines=8> */
[----:B------:R-:W-:-:S04]  /*ddf0*/  FMNMX.FTZ R56, R20, R21, !PT ;  /* 0x0000001514387209 */ /* 0x000fc80007810000 */
[----:B------:R-:W-:Y:S01]  /*de00*/  FMNMX.FTZ R21, R41, R56, !PT ;  /* 0x0000003829157209 */ /* 0x000fe20007810000 */
[----:B------:R-:W0:Y:S03]  /*de10*/  MUFU.TANH R96, R96 ;  /* 0x0000006000607308 */ /* 0x000e260000002400 */
[----:B------:R-:W-:-:S04]  /*de20*/  FMNMX.FTZ R21, R54, R21, !PT ;  /* 0x0000001536157209 */ /* 0x000fc80007810000 */
[----:B------:R-:W-:Y:S01]  /*de30*/  FMNMX.FTZ R56, R46, R21, !PT ;  /* 0x000000152e387209 */ /* 0x000fe20007810000 */
[----:B------:R-:W1:Y:S03]  /*de40*/  MUFU.TANH R97, R97 ;  /* 0x0000006100617308 */ /* 0x000e660000002400 */
[----:B------:R-:W-:-:S04]  /*de50*/  FMNMX.FTZ R21, R29, R56, !PT ;  /* 0x000000381d157209 */ /* 0x000fc80007810000 */
[----:B------:R-:W-:Y:S01]  /*de60*/  FMNMX.FTZ R21, R32, R21, !PT ;  /* 0x0000001520157209 */ /* 0x000fe20007810000 */
[----:B------:R-:W2:Y:S03]  /*de70*/  MUFU.TANH R98, R98 ;  /* 0x0000006200627308 */ /* 0x000ea60000002400 */
[----:B------:R-:W-:-:S05]  /*de80*/  FMNMX.FTZ R56, R28, R21, !PT ;  /* 0x000000151c387209 */ /* 0x000fca0007810000 */
[----:B------:R-:W3:Y:S01]  /*de90*/  MUFU.TANH R99, R99 ;  /* 0x0000006300637308 */ /* 0x000ee20000002400 */
[----:B0-----:R-:W-:Y:S02]  /*dea0*/  FSEL R96, R96, -INF , P1 ;  /* 0xff80000060607808 */ /* 0x001fe40000800000 */
[----:B------:R-:W-:-:S05]  /*deb0*/  FMNMX.FTZ R21, R25, R56, !PT ;  /* 0x0000003819157209 */ /* 0x000fca0007810000 */
[----:B------:R-:W0:Y:S01]  /*dec0*/  MUFU.TANH R100, R100 ;  /* 0x0000006400647308 */ /* 0x000e220000002400 */
[----:B-1----:R-:W-:Y:S02]  /*ded0*/  FSEL R102, R97, -INF , P2 ;  /* 0xff80000061667808 */ /* 0x002fe40001000000 */
[----:B------:R-:W-:Y:S02]  /*dee0*/  FMNMX.FTZ R21, R96, R21, !PT ;  /* 0x0000001560157209 */ /* 0x000fe40007810000 */
[----:B--2---:R-:W-:Y:S02]  /*def0*/  FSEL R98, R98, -INF , P3 ;  /* 0xff80000062627808 */ /* 0x004fe40001800000 */
[----:B------:R-:W-:Y:S02]  /*df00*/  FMNMX.FTZ R21, R102, R21, !PT ;  /* 0x0000001566157209 */ /* 0x000fe40007810000 */
[----:B---3--:R-:W-:Y:S02]  /*df10*/  FSEL R104, R99, -INF , P4 ;  /* 0xff80000063687808 */ /* 0x008fe40002000000 */
[----:B------:R-:W-:-:S04]  /*df20*/  FMNMX.FTZ R21, R98, R21, !PT ;  /* 0x0000001562157209 */ /* 0x000fc80007810000 */
[----:B------:R-:W-:Y:S02]  /*df30*/  FMNMX.FTZ R21, R104, R21, !PT ;  /* 0x0000001568157209 */ /* 0x000fe40007810000 */
[----:B0-----:R-:W-:-:S04]  /*df40*/  FSEL R100, R100, -INF , P5 ;  /* 0xff80000064647808 */ /* 0x001fc80002800000 */
[----:B------:R-:W-:Y:S01]  /*df50*/  FMNMX.FTZ R21, R100, R21, !PT ;  /* 0x0000001564157209 */ /* 0x000fe20007810000 */
[----:B------:R-:W-:-:S04]  /*df60*/  FFMA.FTZ R56, R42, R15, -R36 ;  /* 0x0000000f2a387223 */ /* 0x000fc80000010824 */
[----:B------:R-:W0:Y:S01]  /*df70*/  SHFL.BFLY PT, R42, R21, 0x2, 0x1f ;  /* 0x0c401f00152a7f89 */ /* 0x000e2200000e0000 */
[-CC-:B------:R-:W-:Y:S01]  /*df80*/  FFMA.FTZ R72, R57, R15.reuse, -R36.reuse ;  /* 0x0000000f39487223 */ /* 0x180fe20000010824 */
[----:B------:R-:W-:Y:S01]  /*df90*/  FFMA.FTZ R57, R24, R15, -R36 ;  /* 0x0000000f18397223 */ /* 0x000fe20000010824 */
[----:B0-----:R-:W-:-:S05]  /*dfa0*/  FMNMX.FTZ R24, R21, R42, !PT ;  /* 0x0000002a15187209 */ /* 0x001fca0007810000 */
[----:B------:R-:W0:Y:S01]  /*dfb0*/  SHFL.BFLY PT, R21, R24, 0x1, 0x1f ;  /* 0x0c201f0018157f89 */ /* 0x000e2200000e0000 */
[----:B------:R1:W-:Y:S01]  /*dfc0*/  MUFU.EX2 R64, R73 ;  /* 0x0000004900407308 */ /* 0x0003e20000000800 */
[----:B------:R-:W2:Y:S01]  /*dfd0*/  S2R R101, SR_TID.X ;  /* 0x0000000000657919 */ /* 0x000ea20000002100 */
[-CC-:B-1----:R-:W-:Y:S01]  /*dfe0*/  FFMA.FTZ R73, R44, R15.reuse, -R36.reuse ;  /* 0x0000000f2c497223 */ /* 0x182fe20000010824 */
[----:B------:R-:W-:Y:S01]  /*dff0*/  FFMA.FTZ R44, R74, R15, -R36 ;  /* 0x0000000f4a2c7223 */ /* 0x000fe20000010824 */
[----:B0-----:R-:W-:-:S04]  /*e000*/  FMNMX.FTZ R74, R24, R21, !PT ;  /* 0x00000015184a7209 */ /* 0x001fc80007810000 */
[C---:B------:R-:W-:Y:S01]  /*e010*/  FSETP.NEU.FTZ.AND P1, PT, R74.reuse, -INF , PT ;  /* 0xff8000004a00780b */ /* 0x040fe20003f3d000 */
[-C--:B------:R-:W-:Y:S01]  /*e020*/  FMUL.FTZ R24, R74, R15.reuse ;  /* 0x0000000f4a187220 */ /* 0x080fe20000410000 */
[----:B------:R0:W-:Y:S04]  /*e030*/  MUFU.EX2 R68, R76 ;  /* 0x0000004c00447308 */ /* 0x0001e80000000800 */
[----:B------:R-:W-:Y:S01]  /*e040*/  FSEL R24, R24, RZ, P1 ;  /* 0x000000ff18187208 */ /* 0x000fe20000800000 */
[-CC-:B------:R-:W-:Y:S01]  /*e050*/  FFMA.FTZ R42, R33, R15.reuse, -R36.reuse ;  /* 0x0000000f212a7223 */ /* 0x180fe20000010824 */
[-CC-:B------:R-:W-:Y:S01]  /*e060*/  FFMA.FTZ R95, R77, R15.reuse, -R36.reuse ;  /* 0x0000000f4d5f7223 */ /* 0x180fe20000010824 */
[-CC-:B------:R-:W-:Y:S01]  /*e070*/  FFMA.FTZ R77, R45, R15.reuse, -R36.reuse ;  /* 0x0000000f2d4d7223 */ /* 0x180fe20000010824 */
[-C--:B0-----:R-:W-:Y:S01]  /*e080*/  FFMA.FTZ R76, R61, R15.reuse, -R36 ;  /* 0x0000000f3d4c7223 */ /* 0x081fe20000010824 */
[-CC-:B------:R-:W-:Y:S01]  /*e090*/  FFMA.FTZ R33, R89, R15.reuse, -R24.reuse ;  /* 0x0000000f59217223 */ /* 0x180fe20000010818 */
[-C--:B------:R-:W-:Y:S01]  /*e0a0*/  FFMA.FTZ R90, R90, R15.reuse, -R24 ;  /* 0x0000000f5a5a7223 */ /* 0x080fe20000010818 */
[-CC-:B------:R-:W-:Y:S01]  /*e0b0*/  FFMA.FTZ R61, R40, R15.reuse, -R36.reuse ;  /* 0x0000000f283d7223 */ /* 0x180fe20000010824 */
        /* <DEDUP_REMOVED lines=13> */
[-C--:B------:R-:W-:Y:S01]  /*e190*/  FFMA.FTZ R36, R35, R15.reuse, -R36 ;  /* 0x0000000f23247223 */ /* 0x080fe20000010824 */
[-CC-:B------:R-:W-:Y:S01]  /*e1a0*/  FFMA.FTZ R35, R93, R15.reuse, -R24.reuse ;  /* 0x0000000f5d237223 */ /* 0x180fe20000010818 */
[----:B------:R-:W-:Y:S01]  /*e1b0*/  MUFU.EX2 R26, R26 ;  /* 0x0000001a001a7308 */ /* 0x000fe20000000800 */
[----:B------:R-:W-:-:S07]  /*e1c0*/  FFMA.FTZ R94, R94, R15, -R24 ;  /* 0x0000000f5e5e7223 */ /* 0x000fce0000010818 */
[----:B------:R-:W0:Y:S01]  /*e1d0*/  MUFU.EX2 R27, R27 ;  /* 0x0000001b001b7308 */ /* 0x000e220000000800 */
[----:B------:R-:W-:-:S07]  /*e1e0*/  FFMA.FTZ R55, R82, R15, -R24 ;  /* 0x0000000f52377223 */ /* 0x000fce0000010818 */
[----:B------:R-:W-:Y:S08]  /*e1f0*/  MUFU.EX2 R33, R33 ;  /* 0x0000002100217308 */ /* 0x000ff00000000800 */
[----:B------:R-:W1:Y:S01]  /*e200*/  MUFU.EX2 R90, R90 ;  /* 0x0000005a005a7308 */ /* 0x000e620000000800 */
[----:B--2---:R-:W-:-:S07]  /*e210*/  LOP3.LUT R101, R101, 0x7f, RZ, 0xc0, !PT ;  /* 0x0000007f65657812 */ /* 0x004fce00078ec0ff */
[----:B------:R-:W2:Y:S01]  /*e220*/  MUFU.EX2 R30, R30 ;  /* 0x0000001e001e7308 */ /* 0x000ea20000000800 */
[----:B------:R-:W-:-:S07]  /*e230*/  FFMA.FTZ R82, R83, R15, -R24 ;  /* 0x0000000f53527223 */ /* 0x000fce0000010818 */
[----:B------:R-:W3:Y:S01]  /*e240*/  MUFU.EX2 R35, R35 ;  /* 0x0000002300237308 */ /* 0x000ee20000000800 */
[----:B------:R-:W-:-:S07]  /*e250*/  ISETP.NE.AND P1, PT, R101, RZ, PT ;  /* 0x000000ff6500720c */ /* 0x000fce0003f25270 */
[----:B------:R-:W4:Y:S01]  /*e260*/  MUFU.EX2 R31, R31 ;  /* 0x0000001f001f7308 */ /* 0x000f220000000800 */
[----:B------:R-:W-:-:S07]  /*e270*/  FFMA.FTZ R83, R86, R15, -R24 ;  /* 0x0000000f56537223 */ /* 0x000fce0000010818 */
[----:B------:R-:W4:Y:S01]  /*e280*/  MUFU.EX2 R94, R94 ;  /* 0x0000005e005e7308 */ /* 0x000f220000000800 */
[-CC-:B------:R-:W-:Y:S01]  /*e290*/  FFMA.FTZ R89, R51, R15.reuse, -R24.reuse ;  /* 0x0000000f33597223 */ /* 0x180fe20000010818 */
[-CC-:B------:R-:W-:Y:S01]  /*e2a0*/  FFMA.FTZ R93, R43, R15.reuse, -R24.reuse ;  /* 0x0000000f2b5d7223 */ /* 0x180fe20000010818 */
[----:B------:R-:W-:-:S05]  /*e2b0*/  FFMA.FTZ R43, R20, R15, -R24 ;  /* 0x0000000f142b7223 */ /* 0x000fca0000010818 */
[----:B------:R-:W4:Y:S01]  /*e2c0*/  MUFU.EX2 R80, R80 ;  /* 0x0000005000507308 */ /* 0x000f220000000800 */
[----:B0-----:R-:W-:Y:S01]  /*e2d0*/  FADD.FTZ R51, R26, R27 ;  /* 0x0000001b1a337221 */ /* 0x001fe20000010000 */
[----:B------:R-:W-:Y:S01]  /*e2e0*/  FFMA.FTZ R37, R66, R15, -R24 ;  /* 0x0000000f42257223 */ /* 0x000fe20000010818 */
[----:B-1----:R-:W-:-:S05]  /*e2f0*/  FADD.FTZ R20, R33, R90 ;  /* 0x0000005a21147221 */ /* 0x002fca0000010000 */
[----:B------:R-:W0:Y:S01]  /*e300*/  MUFU.EX2 R55, R55 ;  /* 0x0000003700377308 */ /* 0x000e220000000800 */
[-CC-:B------:R-:W-:Y:S01]  /*e310*/  FFMA.FTZ R86, R87, R15.reuse, -R24.reuse ;  /* 0x0000000f57567223 */ /* 0x180fe20000010818 */
[-CC-:B------:R-:W-:Y:S01]  /*e320*/  FFMA.FTZ R66, R67, R15.reuse, -R24.reuse ;  /* 0x0000000f43427223 */ /* 0x180fe20000010818 */
[----:B------:R-:W-:-:S05]  /*e330*/  FFMA.FTZ R67, R54, R15, -R24 ;  /* 0x0000000f36437223 */ /* 0x000fca0000010818 */
[----:B------:R-:W1:Y:S01]  /*e340*/  MUFU.EX2 R81, R81 ;  /* 0x0000005100517308 */ /* 0x000e620000000800 */
[----:B--2---:R-:W-:Y:S01]  /*e350*/  FADD.FTZ R54, R30, R51 ;  /* 0x000000331e367221 */ /* 0x004fe20000010000 */
[----:B---3--:R-:W-:-:S06]  /*e360*/  FADD.FTZ R97, R35, R20 ;  /* 0x0000001423617221 */ /* 0x008fcc0000010000 */
[----:B------:R-:W2:Y:S01]  /*e370*/  MUFU.EX2 R82, R82 ;  /* 0x0000005200527308 */ /* 0x000ea20000000800 */
[-C--:B------:R-:W-:Y:S01]  /*e380*/  FFMA.FTZ R87, R53, R15.reuse, -R24 ;  /* 0x0000000f35577223 */ /* 0x080fe20000010818 */
[----:B----4-:R-:W-:Y:S01]  /*e390*/  FADD.FTZ R99, R31, R54 ;  /* 0x000000361f637221 */ /* 0x010fe20000010000 */
[----:B------:R-:W-:-:S05]  /*e3a0*/  FFMA.FTZ R51, R32, R15, -R24 ;  /* 0x0000000f20337223 */ /* 0x000fca0000010818 */
[----:B------:R-:W3:Y:S01]  /*e3b0*/  MUFU.EX2 R84, R84 ;  /* 0x0000005400547308 */ /* 0x000ee20000000800 */
[-CC-:B------:R-:W-:Y:S01]  /*e3c0*/  FFMA.FTZ R106, R75, R15.reuse, -R24.reuse ;  /* 0x0000000f4b6a7223 */ /* 0x180fe20000010818 */
[----:B------:R-:W-:Y:S01]  /*e3d0*/  FFMA.FTZ R53, R70, R15, -R24 ;  /* 0x0000000f46357223 */ /* 0x000fe20000010818 */
[----:B------:R-:W-:-:S05]  /*e3e0*/  @!P1 IADD3 R0, R0, 0x31c40, RZ ;  /* 0x00031c4000009810 */ /* 0x000fca0007ffe0ff */
[----:B------:R-:W-:Y:S01]  /*e3f0*/  MUFU.EX2 R83, R83 ;  /* 0x0000005300537308 */ /* 0x000fe20000000800 */
[----:B------:R-:W-:Y:S01]  /*e400*/  FADD.FTZ R32, R94, R97 ;  /* 0x000000615e207221 */ /* 0x000fe20000010000 */
[-CC-:B------:R-:W-:Y:S01]  /*e410*/  FFMA.FTZ R75, R78, R15.reuse, -R24.reuse ;  /* 0x0000000f4e4b7223 */ /* 0x180fe20000010818 */
[-CC-:B------:R-:W-:Y:S01]  /*e420*/  FFMA.FTZ R70, R71, R15.reuse, -R24.reuse ;  /* 0x0000000f47467223 */ /* 0x180fe20000010818 */
[----:B------:R-:W-:-:S04]  /*e430*/  FFMA.FTZ R78, R79, R15, -R24 ;  /* 0x0000000f4f4e7223 */ /* 0x000fc80000010818 */
[----:B------:R-:W4:Y:S01]  /*e440*/  MUFU.EX2 R85, R85 ;  /* 0x0000005500557308 */ /* 0x000f220000000800 */
[-CC-:B------:R-:W-:Y:S01]  /*e450*/  FFMA.FTZ R71, R46, R15.reuse, -R24.reuse ;  /* 0x0000000f2e477223 */ /* 0x180fe20000010818 */
[----:B------:R-:W-:Y:S01]  /*e460*/  FFMA.FTZ R79, R29, R15, -R24 ;  /* 0x0000000f1d4f7223 */ /* 0x000fe20000010818 */
[----:B------:R-:W-:-:S05]  /*e470*/  FADD.FTZ R46, R80, R99 ;  /* 0x00000063502e7221 */ /* 0x000fca0000010000 */
[----:B------:R-:W4:Y:S01]  /*e480*/  MUFU.EX2 R86, R86 ;  /* 0x0000005600567308 */ /* 0x000f220000000800 */
[----:B------:R-:W-:Y:S01]  /*e490*/  @!P1 PRMT R0, RZ, 0x654, R0 ;  /* 0x00000654ff009816 */ /* 0x000fe20000000000 */
[----:B0-----:R-:W-:Y:S01]  /*e4a0*/  FADD.FTZ R29, R55, R32 ;  /* 0x00000020371d7221 */ /* 0x001fe20000010000 */
[-CC-:B------:R-:W-:Y:S01]  /*e4b0*/  FFMA.FTZ R50, R50, R15.reuse, -R24.reuse ;  /* 0x0000000f32327223 */ /* 0x180fe20000010818 */
[----:B------:R-:W-:-:S04]  /*e4c0*/  FFMA.FTZ R54, R28, R15, -R24 ;  /* 0x0000000f1c367223 */ /* 0x000fc80000010818 */
[----:B------:R-:W0:Y:S01]  /*e4d0*/  MUFU.EX2 R87, R87 ;  /* 0x0000005700577308 */ /* 0x000e220000000800 */
[----:B-1----:R-:W-:Y:S01]  /*e4e0*/  FADD.FTZ R97, R81, R46 ;  /* 0x0000002e51617221 */ /* 0x002fe20000010000 */
[----:B--2---:R-:W-:Y:S01]  /*e4f0*/  FADD.FTZ R28, R82, R29 ;  /* 0x0000001d521c7221 */ /* 0x004fe20000010000 */
[----:B------:R1:W-:Y:S05]  /*e500*/  @!P1 SYNCS.ARRIVE.TRANS64.RED.A1T0 RZ, [R0+URZ], RZ ;  /* 0x000000ff00ff99a7 */ /* 0x0003ea000810043f */
[----:B------:R-:W2:Y:S01]  /*e510*/  MUFU.EX2 R91, R91 ;  /* 0x0000005b005b7308 */ /* 0x000ea20000000800 */
[----:B---3--:R-:W-:-:S07]  /*e520*/  FADD.FTZ R32, R84, R97 ;  /* 0x0000006154207221 */ /* 0x008fce0000010000 */
[----:B------:R-:W3:Y:S01]  /*e530*/  MUFU.EX2 R106, R106 ;  /* 0x0000006a006a7308 */ /* 0x000ee20000000800 */
[----:B----4-:R-:W-:-:S07]  /*e540*/  FADD.FTZ R29, R85, R32 ;  /* 0x00000020551d7221 */ /* 0x010fce0000010000 */
[----:B------:R-:W4:Y:S08]  /*e550*/  MUFU.EX2 R92, R92 ;  /* 0x0000005c005c7308 */ /* 0x000f300000000800 */
[----:B-1----:R1:W-:Y:S08]  /*e560*/  MUFU.EX2 R0, R50 ;  /* 0x0000003200007308 */ /* 0x0023f00000000800 */
[----:B------:R-:W4:Y:S01]  /*e570*/  MUFU.EX2 R75, R75 ;  /* 0x0000004b004b7308 */ /* 0x000f220000000800 */
[----:B-1----:R-:W-:Y:S01]  /*e580*/  FFMA.FTZ R50, R25, R15, -R24 ;  /* 0x0000000f19327223 */ /* 0x002fe20000010818 */
[----:B------:R-:W-:Y:S01]  /*e590*/  FADD.FTZ R25, R83, R28 ;  /* 0x0000001c53197221 */ /* 0x000fe20000010000 */
[----:B------:R-:W-:-:S03]  /*e5a0*/  FADD.FTZ R32, R88, R29 ;  /* 0x0000001d58207221 */ /* 0x000fc60000010000 */
[----:B------:R-:W-:Y:S02]  /*e5b0*/  FADD.FTZ R28, R86, R25 ;  /* 0x00000019561c7221 */ /* 0x000fe40000010000 */
[----:B------:R-:W1:Y:S01]  /*e5c0*/  MUFU.EX2 R95, R95 ;  /* 0x0000005f005f7308 */ /* 0x000e620000000800 */
[----:B------:R-:W-:Y:S01]  /*e5d0*/  FFMA.FTZ R58, R58, R15, -R24 ;  /* 0x0000000f3a3a7223 */ /* 0x000fe20000010818 */
[----:B0-----:R-:W-:-:S06]  /*e5e0*/  FADD.FTZ R25, R87, R28 ;  /* 0x0000001c57197221 */ /* 0x001fcc0000010000 */
[----:B------:R-:W0:Y:S01]  /*e5f0*/  MUFU.EX2 R78, R78 ;  /* 0x0000004e004e7308 */ /* 0x000e220000000800 */
[-CC-:B------:R-:W-:Y:S01]  /*e600*/  FFMA.FTZ R59, R59, R15.reuse, -R24.reuse ;  /* 0x0000000f3b3b7223 */ /* 0x180fe20000010818 */
[-CC-:B------:R-:W-:Y:S01]  /*e610*/  FFMA.FTZ R62, R62, R15.reuse, -R24.reuse ;  /* 0x0000000f3e3e7223 */ /* 0x180fe20000010818 */
[-CC-:B------:R-:W-:Y:S01]  /*e620*/  FFMA.FTZ R63, R63, R15.reuse, -R24.reuse ;  /* 0x0000000f3f3f7223 */ /* 0x180fe20000010818 */
[-CC-:B------:R-:W-:Y:S01]  /*e630*/  FFMA.FTZ R34, R41, R15.reuse, -R24.reuse ;  /* 0x0000000f29227223 */ /* 0x180fe20000010818 */
[----:B------:R-:W-:-:S03]  /*e640*/  FFMA.FTZ R96, R96, R15, -R24 ;  /* 0x0000000f60607223 */ /* 0x000fc60000010818 */
[----:B------:R-:W0:Y:S01]  /*e650*/  MUFU.EX2 R39, R39 ;  /* 0x0000002700277308 */ /* 0x000e220000000800 */
[-CC-:B------:R-:W-:Y:S01]  /*e660*/  FFMA.FTZ R102, R102, R15.reuse, -R24.reuse ;  /* 0x0000000f66667223 */ /* 0x180fe20000010818 */
[-CC-:B------:R-:W-:Y:S01]  /*e670*/  FFMA.FTZ R98, R98, R15.reuse, -R24.reuse ;  /* 0x0000000f62627223 */ /* 0x180fe20000010818 */
[-CC-:B------:R-:W-:Y:S01]  /*e680*/  FFMA.FTZ R104, R104, R15.reuse, -R24.reuse ;  /* 0x0000000f68687223 */ /* 0x180fe20000010818 */
[----:B------:R-:W-:Y:S01]  /*e690*/  FFMA.FTZ R100, R100, R15, -R24 ;  /* 0x0000000f64647223 */ /* 0x000fe20000010818 */
[----:B------:R-:W-:-:S03]  /*e6a0*/  F2FP.F16.F32.PACK_AB R24, R27, R26 ;  /* 0x0000001a1b18723e */ /* 0x000fc600000000ff */
[----:B------:R-:W0:Y:S01]  /*e6b0*/  MUFU.EX2 R37, R37 ;  /* 0x0000002500257308 */ /* 0x000e220000000800 */
[----:B--2---:R-:W-:Y:S01]  /*e6c0*/  FADD.FTZ R29, R91, R32 ;  /* 0x000000205b1d7221 */ /* 0x004fe20000010000 */
[----:B------:R-:W-:Y:S01]  /*e6d0*/  F2FP.F16.F32.PACK_AB R26, R31, R30 ;  /* 0x0000001e1f1a723e */ /* 0x000fe200000000ff */
[----:B---3--:R-:W-:-:S05]  /*e6e0*/  FADD.FTZ R30, R106, R25 ;  /* 0x000000196a1e7221 */ /* 0x008fca0000010000 */
[----:B------:R-:W2:Y:S01]  /*e6f0*/  MUFU.EX2 R66, R66 ;  /* 0x0000004200427308 */ /* 0x000ea20000000800 */
[----:B----4-:R-:W-:Y:S01]  /*e700*/  FADD.FTZ R32, R92, R29 ;  /* 0x0000001d5c207221 */ /* 0x010fe20000010000 */
[----:B------:R-:W-:Y:S01]  /*e710*/  FADD.FTZ R25, R75, R30 ;  /* 0x0000001e4b197221 */ /* 0x000fe20000010000 */
[----:B------:R-:W-:-:S05]  /*e720*/  F2FP.F16.F32.PACK_AB R28, R81, R80 ;  /* 0x00000050511c723e */ /* 0x000fca00000000ff */
[----:B------:R-:W3:Y:S01]  /*e730*/  MUFU.EX2 R65, R65 ;  /* 0x0000004100417308 */ /* 0x000ee20000000800 */
[----:B-1----:R-:W-:Y:S01]  /*e740*/  FADD.FTZ R80, R95, R32 ;  /* 0x000000205f507221 */ /* 0x002fe20000010000 */
[----:B------:R-:W-:Y:S01]  /*e750*/  F2FP.F16.F32.PACK_AB R30, R85, R84 ;  /* 0x00000054551e723e */ /* 0x000fe200000000ff */
[----:B0-----:R-:W-:-:S05]  /*e760*/  FADD.FTZ R84, R78, R25 ;  /* 0x000000194e547221 */ /* 0x001fca0000010000 */
[----:B------:R-:W0:Y:S01]  /*e770*/  MUFU.EX2 R53, R53 ;  /* 0x0000003500357308 */ /* 0x000e220000000800 */
[----:B------:R-:W-:Y:S01]  /*e780*/  FADD.FTZ R25, R39, R80 ;  /* 0x0000005027197221 */ /* 0x000fe20000010000 */
[----:B------:R-:W-:-:S06]  /*e790*/  FADD.FTZ R29, R37, R84 ;  /* 0x00000054251d7221 */ /* 0x000fcc0000010000 */
[----:B------:R-:W1:Y:S01]  /*e7a0*/  MUFU.EX2 R70, R70 ;  /* 0x0000004600467308 */ /* 0x000e620000000800 */
[----:B------:R-:W-:Y:S01]  /*e7b0*/  FADD.FTZ R80, R64, R25 ;  /* 0x0000001940507221 */ /* 0x000fe20000010000 */
[----:B--2---:R-:W-:-:S06]  /*e7c0*/  FADD.FTZ R84, R66, R29 ;  /* 0x0000001d42547221 */ /* 0x004fcc0000010000 */
[----:B------:R-:W2:Y:S08]  /*e7d0*/  MUFU.EX2 R69, R69 ;  /* 0x0000004500457308 */ /* 0x000eb00000000800 */
[----:B------:R-:W4:Y:S01]  /*e7e0*/  MUFU.EX2 R58, R58 ;  /* 0x0000003a003a7308 */ /* 0x000f220000000800 */
[----:B------:R-:W-:Y:S01]  /*e7f0*/  F2FP.F16.F32.PACK_AB R27, R94, R35 ;  /* 0x000000235e1b723e */ /* 0x000fe200000000ff */
[----:B---3--:R-:W-:-:S06]  /*e800*/  FADD.FTZ R31, R65, R80 ;  /* 0x00000050411f7221 */ /* 0x008fcc0000010000 */
[----:B------:R-:W3:Y:S01]  /*e810*/  MUFU.EX2 R72, R72 ;  /* 0x0000004800487308 */ /* 0x000ee20000000800 */
[----:B0-----:R-:W-:-:S07]  /*e820*/  FADD.FTZ R35, R53, R84 ;  /* 0x0000005435237221 */ /* 0x001fce0000010000 */
[----:B------:R-:W0:Y:S01]  /*e830*/  MUFU.EX2 R59, R59 ;  /* 0x0000003b003b7308 */ /* 0x000e220000000800 */
[----:B------:R-:W-:Y:S01]  /*e840*/  F2FP.F16.F32.PACK_AB R29, R82, R55 ;  /* 0x00000037521d723e */ /* 0x000fe200000000ff */
[----:B------:R-:W-:-:S06]  /*e850*/  FADD.FTZ R82, R68, R31 ;  /* 0x0000001f44527221 */ /* 0x000fcc0000010000 */
[----:B------:R-:W0:Y:S01]  /*e860*/  MUFU.EX2 R60, R60 ;  /* 0x0000003c003c7308 */ /* 0x000e220000000800 */
[----:B-1----:R-:W-:-:S07]  /*e870*/  FADD.FTZ R55, R70, R35 ;  /* 0x0000002346377221 */ /* 0x002fce0000010000 */
[----:B------:R-:W1:Y:S01]  /*e880*/  MUFU.EX2 R62, R62 ;  /* 0x0000003e003e7308 */ /* 0x000e620000000800 */
[----:B--2---:R-:W-:Y:S01]  /*e890*/  FADD.FTZ R81, R69, R82 ;  /* 0x0000005245517221 */ /* 0x004fe20000010000 */
[----:B------:R-:W-:-:S06]  /*e8a0*/  F2FP.F16.F32.PACK_AB R35, R78, R75 ;  /* 0x0000004b4e23723e */ /* 0x000fcc00000000ff */
[----:B------:R-:W2:Y:S01]  /*e8b0*/  MUFU.EX2 R76, R76 ;  /* 0x0000004c004c7308 */ /* 0x000ea20000000800 */
[----:B----4-:R-:W-:-:S07]  /*e8c0*/  FADD.FTZ R78, R58, R55 ;  /* 0x000000373a4e7221 */ /* 0x010fce0000010000 */
[----:B------:R-:W4:Y:S01]  /*e8d0*/  MUFU.EX2 R63, R63 ;  /* 0x0000003f003f7308 */ /* 0x000f220000000800 */
[----:B---3--:R-:W-:Y:S01]  /*e8e0*/  FADD.FTZ R81, R72, R81 ;  /* 0x0000005148517221 */ /* 0x008fe20000010000 */
[----:B0-----:R-:W-:-:S06]  /*e8f0*/  FADD.FTZ R55, R59, R78 ;  /* 0x0000004e3b377221 */ /* 0x001fcc0000010000 */
[----:B------:R-:W0:Y:S01]  /*e900*/  MUFU.EX2 R48, R48 ;  /* 0x0000003000307308 */ /* 0x000e220000000800 */
[----:B------:R-:W-:Y:S01]  /*e910*/  F2FP.F16.F32.PACK_AB R25, R90, R33 ;  /* 0x000000215a19723e */ /* 0x000fe200000000ff */
[----:B------:R-:W-:-:S06]  /*e920*/  FADD.FTZ R81, R60, R81 ;  /* 0x000000513c517221 */ /* 0x000fcc0000010000 */
[----:B------:R-:W3:Y:S01]  /*e930*/  MUFU.EX2 R49, R49 ;  /* 0x0000003100317308 */ /* 0x000ee20000000800 */
[----:B-1----:R-:W-:-:S07]  /*e940*/  FADD.FTZ R78, R62, R55 ;  /* 0x000000373e4e7221 */ /* 0x002fce0000010000 */
[----:B------:R-:W1:Y:S01]  /*e950*/  MUFU.EX2 R41, R89 ;  /* 0x0000005900297308 */ /* 0x000e620000000800 */
[----:B------:R4:W-:Y:S01]  /*e960*/  STSM.16.M88.4 [R22+0x24300], R24 ;  /* 0x0243001816007844 */ /* 0x0009e20000000200 */
[----:B--2---:R-:W-:-:S06]  /*e970*/  FADD.FTZ R81, R76, R81 ;  /* 0x000000514c517221 */ /* 0x004fcc0000010000 */
[----:B------:R-:W2:Y:S01]  /*e980*/  MUFU.EX2 R52, R52 ;  /* 0x0000003400347308 */ /* 0x000ea20000000800 */
[----:B------:R-:W-:-:S07]  /*e990*/  F2FP.F16.F32.PACK_AB R31, R86, R83 ;  /* 0x00000053561f723e */ /* 0x000fce00000000ff */
[----:B------:R-:W2:Y:S01]  /*e9a0*/  MUFU.EX2 R20, R93 ;  /* 0x0000005d00147308 */ /* 0x000ea20000000800 */
[----:B----4-:R-:W-:Y:S01]  /*e9b0*/  F2FP.F16.F32.PACK_AB R24, R64, R39 ;  /* 0x000000274018723e */ /* 0x010fe200000000ff */
[----:B------:R-:W-:Y:S01]  /*e9c0*/  FADD.FTZ R39, R63, R78 ;  /* 0x0000004e3f277221 */ /* 0x000fe20000010000 */
[----:B------:R-:W-:-:S05]  /*e9d0*/  F2FP.F16.F32.PACK_AB R26, R68, R65 ;  /* 0x00000041441a723e */ /* 0x000fca00000000ff */
[----:B------:R-:W4:Y:S01]  /*e9e0*/  MUFU.EX2 R56, R56 ;  /* 0x0000003800387308 */ /* 0x000f220000000800 */
[----:B0-----:R-:W-:Y:S01]  /*e9f0*/  FADD.FTZ R64, R48, R81 ;  /* 0x0000005130407221 */ /* 0x001fe20000010000 */
[----:B------:R-:W-:-:S06]  /*ea00*/  FADD.FTZ R68, R0, R39 ;  /* 0x0000002700447221 */ /* 0x000fcc0000010000 */
[----:B------:R-:W0:Y:S01]  /*ea10*/  MUFU.EX2 R43, R43 ;  /* 0x0000002b002b7308 */ /* 0x000e220000000800 */
[----:B------:R-:W-:Y:S01]  /*ea20*/  F2FP.F16.F32.PACK_AB R32, R91, R88 ;  /* 0x000000585b20723e */ /* 0x000fe200000000ff */
[----:B------:R1:W-:Y:S01]  /*ea30*/  STSM.16.M88.4 [R22+0x25b00], R28 ;  /* 0x025b001c16007844 */ /* 0x0003e20000000200 */
[----:B------:R-:W-:-:S05]  /*ea40*/  F2FP.F16.F32.PACK_AB R33, R106, R87 ;  /* 0x000000576a21723e */ /* 0x000fca00000000ff */
[----:B------:R-:W0:Y:S01]  /*ea50*/  MUFU.EX2 R57, R57 ;  /* 0x0000003900397308 */ /* 0x000e220000000800 */
[----:B---3--:R-:W-:-:S07]  /*ea60*/  FADD.FTZ R27, R49, R64 ;  /* 0x00000040311b7221 */ /* 0x008fce0000010000 */
[----:B------:R3:W0:Y:S01]  /*ea70*/  MUFU.EX2 R46, R34 ;  /* 0x00000022002e7308 */ /* 0x0006220000000800 */
[----:B-1----:R-:W-:Y:S01]  /*ea80*/  FADD.FTZ R29, R41, R68 ;  /* 0x00000044291d7221 */ /* 0x002fe20000010000 */
[----:B--2---:R-:W-:-:S06]  /*ea90*/  FADD.FTZ R31, R52, R27 ;  /* 0x0000001b341f7221 */ /* 0x004fcc0000010000 */
[----:B------:R-:W1:Y:S01]  /*eaa0*/  MUFU.EX2 R61, R61 ;  /* 0x0000003d003d7308 */ /* 0x000e620000000800 */
[----:B---3--:R-:W-:-:S07]  /*eab0*/  F2FP.F16.F32.PACK_AB R34, R95, R92 ;  /* 0x0000005c5f22723e */ /* 0x008fce00000000ff */
[----:B------:R-:W2:Y:S01]  /*eac0*/  MUFU.EX2 R67, R67 ;  /* 0x0000004300437308 */ /* 0x000ea20000000800 */
[----:B------:R3:W-:Y:S07]  /*ead0*/  STSM.16.M88.4 [R22+0x27300], R32 ;  /* 0x0273002016007844 */ /* 0x0007ee0000000200 */
[----:B------:R-:W2:Y:S08]  /*eae0*/  MUFU.EX2 R73, R73 ;  /* 0x0000004900497308 */ /* 0x000eb00000000800 */
[----:B------:R-:W2:Y:S01]  /*eaf0*/  MUFU.EX2 R71, R71 ;  /* 0x0000004700477308 */ /* 0x000ea20000000800 */
[----:B---3--:R-:W-:Y:S01]  /*eb00*/  FADD.FTZ R32, R20, R29 ;  /* 0x0000001d14207221 */ /* 0x008fe20000010000 */
[----:B----4-:R-:W-:-:S03]  /*eb10*/  FADD.FTZ R34, R56, R31 ;  /* 0x0000001f38227221 */ /* 0x010fc60000010000 */
[----:B0-----:R-:W-:-:S03]  /*eb20*/  FADD.FTZ R33, R43, R32 ;  /* 0x000000202b217221 */ /* 0x001fc60000010000 */
[----:B------:R-:W-:Y:S01]  /*eb30*/  MUFU.EX2 R77, R77 ;  /* 0x0000004d004d7308 */ /* 0x000fe20000000800 */
[----:B------:R-:W-:Y:S01]  /*eb40*/  FADD.FTZ R34, R57, R34 ;  /* 0x0000002239227221 */ /* 0x000fe20000010000 */
[----:B------:R-:W-:-:S06]  /*eb50*/  FADD.FTZ R32, R46, R33 ;  /* 0x000000212e207221 */ /* 0x000fcc0000010000 */
[----:B------:R-:W0:Y:S01]  /*eb60*/  MUFU.EX2 R80, R79 ;  /* 0x0000004f00507308 */ /* 0x000e220000000800 */
[----:B-1----:R-:W-:Y:S01]  /*eb70*/  FADD.FTZ R34, R61, R34 ;  /* 0x000000223d227221 */ /* 0x002fe20000010000 */
[----:B--2---:R-:W-:-:S06]  /*eb80*/  FADD.FTZ R32, R67, R32 ;  /* 0x0000002043207221 */ /* 0x004fcc0000010000 */
[----:B------:R-:W1:Y:S01]  /*eb90*/  MUFU.EX2 R40, R40 ;  /* 0x0000002800287308 */ /* 0x000e620000000800 */
[----:B------:R-:W-:-:S07]  /*eba0*/  F2FP.F16.F32.PACK_AB R25, R66, R37 ;  /* 0x000000254219723e */ /* 0x000fce00000000ff */
[----:B------:R-:W2:Y:S01]  /*ebb0*/  MUFU.EX2 R51, R51 ;  /* 0x0000003300337308 */ /* 0x000ea20000000800 */
[----:B------:R-:W-:Y:S01]  /*ebc0*/  F2FP.F16.F32.PACK_AB R27, R70, R53 ;  /* 0x00000035461b723e */ /* 0x000fe200000000ff */
[----:B------:R-:W-:-:S06]  /*ebd0*/  FADD.FTZ R34, R73, R34 ;  /* 0x0000002249227221 */ /* 0x000fcc0000010000 */
[----:B------:R-:W3:Y:S01]  /*ebe0*/  MUFU.EX2 R42, R42 ;  /* 0x0000002a002a7308 */ /* 0x000ee20000000800 */
[----:B------:R-:W-:-:S07]  /*ebf0*/  FADD.FTZ R33, R71, R32 ;  /* 0x0000002047217221 */ /* 0x000fce0000010000 */
[----:B------:R-:W4:Y:S01]  /*ec00*/  MUFU.EX2 R54, R54 ;  /* 0x0000003600367308 */ /* 0x000f220000000800 */
[----:B------:R-:W-:Y:S01]  /*ec10*/  F2FP.F16.F32.PACK_AB R28, R72, R69 ;  /* 0x00000045481c723e */ /* 0x000fe200000000ff */
[----:B------:R1:W-:Y:S01]  /*ec20*/  STSM.16.M88.4 [R22+0x28b00], R24 ;  /* 0x028b001816007844 */ /* 0x0003e20000000200 */
[----:B------:R-:W-:-:S05]  /*ec30*/  F2FP.F16.F32.PACK_AB R30, R76, R60 ;  /* 0x0000003c4c1e723e */ /* 0x000fca00000000ff */
[----:B------:R-:W4:Y:S01]  /*ec40*/  MUFU.EX2 R44, R44 ;  /* 0x0000002c002c7308 */ /* 0x000f220000000800 */
[----:B------:R-:W-:Y:S02]  /*ec50*/  F2FP.F16.F32.PACK_AB R29, R59, R58 ;  /* 0x0000003a3b1d723e */ /* 0x000fe400000000ff */
[----:B------:R-:W-:-:S05]  /*ec60*/  F2FP.F16.F32.PACK_AB R31, R63, R62 ;  /* 0x0000003e3f1f723e */ /* 0x000fca00000000ff */
[----:B------:R-:W4:Y:S01]  /*ec70*/  MUFU.EX2 R50, R50 ;  /* 0x0000003200327308 */ /* 0x000f220000000800 */
[----:B0-----:R-:W-:Y:S01]  /*ec80*/  FADD.FTZ R32, R80, R33 ;  /* 0x0000002150207221 */ /* 0x001fe20000010000 */
[----:B-1----:R-:W-:Y:S01]  /*ec90*/  FADD.FTZ R25, R77, R34 ;  /* 0x000000224d197221 */ /* 0x002fe20000010000 */
[----:B------:R2:W-:Y:S05]  /*eca0*/  STSM.16.M88.4 [R22+0x2a300], R28 ;  /* 0x02a3001c16007844 */ /* 0x0005ea0000000200 */
[----:B------:R-:W0:Y:S01]  /*ecb0*/  MUFU.EX2 R45, R45 ;  /* 0x0000002d002d7308 */ /* 0x000e220000000800 */
[----:B------:R-:W-:-:S07]  /*ecc0*/  FADD.FTZ R27, R40, R25 ;  /* 0x00000019281b7221 */ /* 0x000fce0000010000 */
[----:B------:R-:W1:Y:S01]  /*ecd0*/  MUFU.EX2 R35, R96 ;  /* 0x0000006000237308 */ /* 0x000e620000000800 */
[----:B--2---:R-:W-:-:S07]  /*ece0*/  FADD.FTZ R31, R51, R32 ;  /* 0x00000020331f7221 */ /* 0x004fce0000010000 */
[----:B------:R-:W2:Y:S01]  /*ecf0*/  MUFU.EX2 R47, R47 ;  /* 0x0000002f002f7308 */ /* 0x000ea20000000800 */
[----:B------:R-:W-:Y:S01]  /*ed00*/  F2FP.F16.F32.PACK_AB R25, R41, R0 ;  /* 0x000000002919723e */ /* 0x000fe200000000ff */
[----:B---3--:R-:W-:Y:S01]  /*ed10*/  FADD.FTZ R33, R42, R27 ;  /* 0x0000001b2a217221 */ /* 0x008fe20000010000 */
[----:B----4-:R-:W-:-:S05]  /*ed20*/  FADD.FTZ R41, R54, R31 ;  /* 0x0000001f36297221 */ /* 0x010fca0000010000 */
[----:B------:R-:W3:Y:S01]  /*ed30*/  MUFU.EX2 R102, R102 ;  /* 0x0000006600667308 */ /* 0x000ee20000000800 */
[----:B------:R-:W-:Y:S01]  /*ed40*/  F2FP.F16.F32.PACK_AB R27, R43, R20 ;  /* 0x000000142b1b723e */ /* 0x000fe200000000ff */
[----:B------:R-:W-:-:S06]  /*ed50*/  FADD.FTZ R0, R44, R33 ;  /* 0x000000212c007221 */ /* 0x000fcc0000010000 */
[----:B------:R-:W4:Y:S01]  /*ed60*/  MUFU.EX2 R38, R38 ;  /* 0x0000002600267308 */ /* 0x000f220000000800 */
[----:B------:R-:W-:-:S07]  /*ed70*/  FADD.FTZ R20, R50, R41 ;  /* 0x0000002932147221 */ /* 0x000fce0000010000 */
[----:B------:R-:W-:Y:S08]  /*ed80*/  MUFU.EX2 R21, R21 ;  /* 0x0000001500157308 */ /* 0x000ff00000000800 */
[----:B------:R-:W-:Y:S08]  /*ed90*/  MUFU.EX2 R36, R36 ;  /* 0x0000002400247308 */ /* 0x000ff00000000800 */
[----:B------:R-:W4:Y:S08]  /*eda0*/  MUFU.EX2 R37, R98 ;  /* 0x0000006200257308 */ /* 0x000f300000000800 */
[----:B------:R-:W-:Y:S08]  /*edb0*/  MUFU.EX2 R104, R104 ;  /* 0x0000006800687308 */ /* 0x000ff00000000800 */
[----:B------:R-:W4:Y:S01]  /*edc0*/  MUFU.EX2 R39, R100 ;  /* 0x0000006400277308 */ /* 0x000f220000000800 */
[----:B0-----:R-:W-:Y:S01]  /*edd0*/  FADD.FTZ R0, R45, R0 ;  /* 0x000000002d007221 */ /* 0x001fe20000010000 */
[----:B-1----:R-:W-:Y:S01]  /*ede0*/  FADD.FTZ R33, R35, R20 ;  /* 0x0000001423217221 */ /* 0x002fe20000010000 */
[----:B------:R-:W-:-:S02]  /*edf0*/  F2FP.F16.F32.PACK_AB R24, R49, R48 ;  /* 0x000000303118723e */ /* 0x000fc400000000ff */
[----:B------:R-:W-:Y:S01]  /*ee00*/  F2FP.F16.F32.PACK_AB R26, R56, R52 ;  /* 0x00000034381a723e */ /* 0x000fe200000000ff */
[----:B--2---:R-:W-:Y:S01]  /*ee10*/  FADD.FTZ R41, R47, R0 ;  /* 0x000000002f297221 */ /* 0x004fe20000010000 */
[----:B---3--:R-:W-:Y:S01]  /*ee20*/  FADD.FTZ R0, R102, R33 ;  /* 0x0000002166007221 */ /* 0x008fe20000010000 */
[----:B------:R-:W-:Y:S02]  /*ee30*/  F2FP.F16.F32.PACK_AB R28, R61, R57 ;  /* 0x000000393d1c723e */ /* 0x000fe400000000ff */
[----:B------:R-:W-:Y:S01]  /*ee40*/  F2FP.F16.F32.PACK_AB R30, R77, R73 ;  /* 0x000000494d1e723e */ /* 0x000fe200000000ff */
[----:B------:R0:W-:Y:S01]  /*ee50*/  STSM.16.M88.4 [R22+0x2bb00], R24 ;  /* 0x02bb001816007844 */ /* 0x0001e20000000200 */
[----:B------:R-:W-:Y:S01]  /*ee60*/  F2FP.F16.F32.PACK_AB R29, R67, R46 ;  /* 0x0000002e431d723e */ /* 0x000fe200000000ff */
[----:B----4-:R-:W-:Y:S01]  /*ee70*/  FADD.FTZ R20, R38, R41 ;  /* 0x0000002926147221 */ /* 0x010fe20000010000 */
[----:B------:R-:W-:Y:S01]  /*ee80*/  F2FP.F16.F32.PACK_AB R31, R80, R71 ;  /* 0x00000047501f723e */ /* 0x000fe200000000ff */
[----:B------:R-:W-:Y:S01]  /*ee90*/  FADD.FTZ R41, R37, R0 ;  /* 0x0000000025297221 */ /* 0x000fe20000010000 */
[----:B------:R-:W-:-:S02]  /*eea0*/  F2FP.F16.F32.PACK_AB R32, R42, R40 ;  /* 0x000000282a20723e */ /* 0x000fc400000000ff */
[----:B------:R-:W-:Y:S02]  /*eeb0*/  F2FP.F16.F32.PACK_AB R34, R45, R44 ;  /* 0x0000002c2d22723e */ /* 0x000fe400000000ff */
[----:B------:R-:W-:Y:S02]  /*eec0*/  F2FP.F16.F32.PACK_AB R33, R54, R51 ;  /* 0x000000333621723e */ /* 0x000fe400000000ff */
[----:B------:R-:W-:Y:S01]  /*eed0*/  F2FP.F16.F32.PACK_AB R35, R35, R50 ;  /* 0x000000322323723e */ /* 0x000fe200000000ff */
[----:B------:R-:W-:Y:S01]  /*eee0*/  STSM.16.M88.4 [R22+0x2d300], R28 ;  /* 0x02d3001c16007844 */ /* 0x000fe20000000200 */
[----:B0-----:R-:W-:Y:S02]  /*eef0*/  F2FP.F16.F32.PACK_AB R24, R38, R47 ;  /* 0x0000002f2618723e */ /* 0x001fe400000000ff */
[----:B------:R-:W-:Y:S02]  /*ef00*/  F2FP.F16.F32.PACK_AB R25, R37, R102 ;  /* 0x000000662519723e */ /* 0x000fe400000000ff */
[----:B------:R-:W-:-:S02]  /*ef10*/  F2FP.F16.F32.PACK_AB R26, R36, R21 ;  /* 0x00000015241a723e */ /* 0x000fc400000000ff */
[----:B------:R-:W-:Y:S01]  /*ef20*/  F2FP.F16.F32.PACK_AB R27, R39, R104 ;  /* 0x00000068271b723e */ /* 0x000fe200000000ff */
[----:B------:R-:W-:Y:S01]  /*ef30*/  FADD.FTZ R21, R21, R20 ;  /* 0x0000001415157221 */ /* 0x000fe20000010000 */
[----:B------:R0:W-:Y:S01]  /*ef40*/  STSM.16.M88.4 [R22+0x2eb00], R32 ;  /* 0x02eb002016007844 */ /* 0x0001e20000000200 */
[----:B------:R-:W-:-:S03]  /*ef50*/  FADD.FTZ R104, R104, R41 ;  /* 0x0000002968687221 */ /* 0x000fc60000010000 */
[----:B------:R1:W-:Y:S01]  /*ef60*/  STSM.16.M88.4 [R22+0x30300], R24 ;  /* 0x0303001816007844 */ /* 0x0003e20000000200 */
[----:B------:R-:W-:Y:S01]  /*ef70*/  FADD.FTZ R20, R36, R21 ;  /* 0x0000001524147221 */ /* 0x000fe20000010000 */
[----:B------:R-:W-:Y:S01]  /*ef80*/  FADD.FTZ R0, R39, R104 ;  /* 0x0000006827007221 */ /* 0x000fe20000010000 */
[----:B------:R2:W-:Y:S06]  /*ef90*/  MEMBAR.ALL.CTA ;  /* 0x0000000000007992 */ /* 0x0005ec0000008000 */
[----:B--2---:R-:W2:Y:S04]  /*efa0*/  FENCE.VIEW.ASYNC.S ;  /* 0x00000000000073c6 */ /* 0x004ea80000000000 */
[----:B------:R3:W-:Y:S04]  /*efb0*/  STL [R1+0x20], R20 ;  /* 0x0000201401007387 */ /* 0x0007e80000100800 */
[----:B------:R3:W-:Y:S01]  /*efc0*/  STL [R1+0x28], R0 ;  /* 0x0000280001007387 */ /* 0x0007e20000100800 */
[----:B------:R-:W-:Y:S01]  /*efd0*/  ISETP.GE.AND P2, PT, R108, 0x91, PT ;  /* 0x000000916c00780c */ /* 0x000fe20003f46270 */
[----:B------:R-:W-:-:S04]  /*efe0*/  IMAD.MOV.U32 R71, RZ, RZ, RZ ;  /* 0x000000ffff477224 */ /* 0x000fc800078e00ff */
[--C-:B------:R-:W-:Y:S01]  /*eff0*/  IMAD.MOV.U32 R70, RZ, RZ, R71.reuse ;  /* 0x000000ffff467224 */ /* 0x100fe200078e0047 */
[-C--:B------:R-:W-:Y:S01]  /*f000*/  MOV R64, R71.reuse ;  /* 0x0000004700407202 */ /* 0x080fe20000000f00 */
[--C-:B------:R-:W-:Y:S01]  /*f010*/  IMAD.MOV.U32 R69, RZ, RZ, R71.reuse ;  /* 0x000000ffff457224 */ /* 0x100fe200078e0047 */
[-C--:B------:R-:W-:Y:S01]  /*f020*/  MOV R56, R71.reuse ;  /* 0x0000004700387202 */ /* 0x080fe20000000f00 */
[--C-:B------:R-:W-:Y:S01]  /*f030*/  IMAD.MOV.U32 R68, RZ, RZ, R71.reuse ;  /* 0x000000ffff447224 */ /* 0x100fe200078e0047 */
[-C--:B------:R-:W-:Y:S01]  /*f040*/  MOV R48, R71.reuse ;  /* 0x0000004700307202 */ /* 0x080fe20000000f00 */
[--C-:B------:R-:W-:Y:S01]  /*f050*/  IMAD.MOV.U32 R67, RZ, RZ, R71.reuse ;  /* 0x000000ffff437224 */ /* 0x100fe200078e0047 */
[-C--:B------:R-:W-:Y:S01]  /*f060*/  MOV R40, R71.reuse ;  /* 0x0000004700287202 */ /* 0x080fe20000000f00 */
[--C-:B------:R-:W-:Y:S01]  /*f070*/  IMAD.MOV.U32 R66, RZ, RZ, R71.reuse ;  /* 0x000000ffff427224 */ /* 0x100fe200078e0047 */
[-C--:B0-----:R-:W-:Y:S01]  /*f080*/  MOV R32, R71.reuse ;  /* 0x0000004700207202 */ /* 0x081fe20000000f00 */
[--C-:B------:R-:W-:Y:S01]  /*f090*/  IMAD.MOV.U32 R65, RZ, RZ, R71.reuse ;  /* 0x000000ffff417224 */ /* 0x100fe200078e0047 */
[----:B-1----:R-:W-:Y:S01]  /*f0a0*/  MOV R24, R71 ;  /* 0x0000004700187202 */ /* 0x002fe20000000f00 */
[----:B------:R-:W-:-:S02]  /*f0b0*/  IMAD.MOV.U32 R63, RZ, RZ, R71 ;  /* 0x000000ffff3f7224 */ /* 0x000fc400078e0047 */
[--C-:B------:R-:W-:Y:S02]  /*f0c0*/  IMAD.MOV.U32 R62, RZ, RZ, R71.reuse ;  /* 0x000000ffff3e7224 */ /* 0x100fe400078e0047 */
[--C-:B------:R-:W-:Y:S02]  /*f0d0*/  IMAD.MOV.U32 R61, RZ, RZ, R71.reuse ;  /* 0x000000ffff3d7224 */ /* 0x100fe400078e0047 */
[--C-:B------:R-:W-:Y:S02]  /*f0e0*/  IMAD.MOV.U32 R60, RZ, RZ, R71.reuse ;  /* 0x000000ffff3c7224 */ /* 0x100fe400078e0047 */
[--C-:B------:R-:W-:Y:S02]  /*f0f0*/  IMAD.MOV.U32 R59, RZ, RZ, R71.reuse ;  /* 0x000000ffff3b7224 */ /* 0x100fe400078e0047 */
[--C-:B------:R-:W-:Y:S02]  /*f100*/  IMAD.MOV.U32 R58, RZ, RZ, R71.reuse ;  /* 0x000000ffff3a7224 */ /* 0x100fe400078e0047 */
        /* <DEDUP_REMOVED lines=28> */
[----:B------:R-:W-:Y:S01]  /*f2d0*/  IMAD.MOV.U32 R25, RZ, RZ, R71 ;  /* 0x000000ffff197224 */ /* 0x000fe200078e0047 */
[----:B--2---:R-:W-:Y:S01]  /*f2e0*/  NOP ;  /* 0x0000000000007918 */ /* 0x004fe20000000000 */
[----:B---3--:R-:W-:Y:S05]  /*f2f0*/  @!P2 BRA `(.L_x_420) ;  /* 0x00000054000ca947 */ /* 0x008fea0003800000 */
[----:B------:R-:W-:Y:S01]  /*f300*/  VIADD R0, R112, 0xfffffffe ;  /* 0xfffffffe70007836 */ /* 0x000fe20000000000 */
[----:B------:R-:W-:Y:S01]  /*f310*/  STL [R1+0x1c], R74 ;  /* 0x00001c4a01007387 */ /* 0x000fe20000100800 */
[----:B------:R-:W-:-:S03]  /*f320*/  IMAD.MOV.U32 R152, RZ, RZ, R14 ;  /* 0x000000ffff987224 */ /* 0x000fc600078e000e */
[----:B------:R0:W-:Y:S04]  /*f330*/  STL [R1+0x24], R0 ;  /* 0x0000240001007387 */ /* 0x0001e80000100800 */
[----:B------:R1:W5:Y:S01]  /*f340*/  LDL.LU R153, [R1+0x44] ;  /* 0x0000440001997983 */ /* 0x0003620000300800 */
[----:B------:R-:W-:Y:S02]  /*f350*/  CS2R R70, SRZ ;  /* 0x0000000000467805 */ /* 0x000fe4000001ff00 */
[----:B------:R-:W-:Y:S02]  /*f360*/  CS2R R68, SRZ ;  /* 0x0000000000447805 */ /* 0x000fe4000001ff00 */
[----:B------:R-:W-:Y:S02]  /*f370*/  CS2R R66, SRZ ;  /* 0x0000000000427805 */ /* 0x000fe4000001ff00 */
[----:B------:R-:W-:-:S02]  /*f380*/  CS2R R64, SRZ ;  /* 0x0000000000407805 */ /* 0x000fc4000001ff00 */
[----:B------:R-:W-:Y:S01]  /*f390*/  CS2R R62, SRZ ;  /* 0x00000000003e7805 */ /* 0x000fe2000001ff00 */
[----:B0-----:R-:W-:Y:S01]  /*f3a0*/  IMAD.MOV.U32 R0, RZ, RZ, R146 ;  /* 0x000000ffff007224 */ /* 0x001fe200078e0092 */
        /* <DEDUP_REMOVED lines=18> */
[----:B-1----:R-:W-:-:S07]  /*f4d0*/  CS2R R24, SRZ ;  /* 0x0000000000187805 */ /* 0x002fce000001ff00 */
.L_x_430:
[----:B------:R-:W2:Y:S01]  /*f4e0*/  LDL R15, [R1+0x50] ;  /* 0x00005000010f7983 */ /* 0x000ea20000100800 */
[----:B------:R-:W-:Y:S01]  /*f4f0*/  VIADD R146, R0, 0x1 ;  /* 0x0000000100927836 */ /* 0x000fe20000000000 */
[----:B------:R-:W-:Y:S05]  /*f500*/  YIELD ;  /* 0x0000000000007946 */ /* 0x000fea0003800000 */
[----:B------:R-:W-:-:S04]  /*f510*/  ISETP.NE.AND P3, PT, R146, 0x2, PT ;  /* 0x000000029200780c */ /* 0x000fc80003f65270 */
[----:B------:R-:W-:Y:S02]  /*f520*/  SEL R14, RZ, 0x1, P3 ;  /* 0x00000001ff0e7807 */ /* 0x000fe40001800000 */
[----:B------:R-:W-:Y:S02]  /*f530*/  SEL R146, R146, RZ, P3 ;  /* 0x000000ff92927207 */ /* 0x000fe40001800000 */
[----:B--2---:R-:W-:Y:S02]  /*f540*/  ISETP.NE.AND P2, PT, R15, RZ, PT ;  /* 0x000000ff0f00720c */ /* 0x004fe40003f45270 */
[----:B-----5:R-:W-:-:S05]  /*f550*/  LOP3.LUT R15, R153, R14, RZ, 0x3c, !PT ;  /* 0x0000000e990f7212 */ /* 0x020fca00078e3cff */
[----:B------:R0:W-:Y:S06]  /*f560*/  STL [R1+0x44], R15 ;  /* 0x0000440f01007387 */ /* 0x0001ec0000100800 */
[----:B------:R-:W-:Y:S05]  /*f570*/  @P2 BRA `(.L_x_421) ;  /* 0x0000000000302947 */ /* 0x000fea0003800000 */
[----:B------:R-:W-:Y:S05]  /*f580*/  @!P0 BRA `(.L_x_422) ;  /* 0x0000000000048947 */ /* 0x000fea0003800000 */
[----:B------:R-:W-:Y:S01]  /*f590*/  BPT.TRAP 0x1 ;  /* 0x000000040000795c */ /* 0x000fe20000300000 */
.L_x_422:
[----:B------:R-:W-:Y:S01]  /*f5a0*/  IMAD R14, R146, 0x8, R18 ;  /* 0x00000008920e7824 */ /* 0x000fe200078e0212 */
[----:B0-----:R-:W-:-:S04]  /*f5b0*/  SHF.L.U32 R15, R15, 0x1f, RZ ;  /* 0x0000001f0f0f7819 */ /* 0x001fc800000006ff */
[----:B------:R0:W1:Y:S01]  /*f5c0*/  SYNCS.PHASECHK.TRANS64.TRYWAIT P3, [R14+URZ+0x31c30], R15 ;  /* 0x031c300f0e0075a7 */ /* 0x000062000806017f */
[----:B------:R-:W-:Y:S05]  /*f5d0*/  @!P0 BRA `(.L_x_423) ;  /* 0x0000000000048947 */ /* 0x000fea0003800000 */
[----:B------:R-:W-:Y:S01]  /*f5e0*/  BPT.TRAP 0x1 ;  /* 0x000000040000795c */ /* 0x000fe20000300000 */
.L_x_423:
[----:B------:R-:W-:Y:S04]  /*f5f0*/  BSSY B0, `(.L_x_421) ;  /* 0x0000004000007945 */ /* 0x000fe80003800000 */
[----:B-1----:R-:W-:Y:S05]  /*f600*/  @P3 BRA `(.L_x_424) ;  /* 0x0000000000083947 */ /* 0x002fea0003800000 */
[----:B------:R-:W1:Y:S02]  /*f610*/  SYNCS.PHASECHK.TRANS64.TRYWAIT P3, [R14+URZ+0x31c30], R15 ;  /* 0x031c300f0e0075a7 */ /* 0x000e64000806017f */
[----:B-1----:R-:W-:Y:S05]  /*f620*/  @!P3 BRA `(.L_x_425) ;  /* 0x000000d000b8b947 */ /* 0x002fea0003800000 */
.L_x_424:
[----:B------:R-:W-:Y:S05]  /*f630*/  BSYNC B0 ;  /* 0x0000000000007941 */ /* 0x000fea0003800000 */
.L_x_421:
[----:B01----:R-:W2:Y:S01]  /*f640*/  LDL R14, [R1+0x54] ;  /* 0x00005400010e7983 */ /* 0x003ea20000100800 */
[----:B------:R-:W-:Y:S01]  /*f650*/  IMAD.MOV.U32 R21, RZ, RZ, -0x7fffffe0 ;  /* 0x80000020ff157424 */ /* 0x000fe200078e00ff */
[----:B------:R-:W-:Y:S05]  /*f660*/  WARPSYNC.ALL ;  /* 0x0000000000007948 */ /* 0x000fea0003800000 */
[----:B------:R-:W0:Y:S01]  /*f670*/  S2R R20, SR_TID.X ;  /* 0x0000000000147919 */ /* 0x000e220000002100 */
[----:B------:R-:W-:Y:S01]  /*f680*/  R2UR UR59, R21 ;  /* 0x00000000153b72ca */ /* 0x000fe200000e0000 */
[----:B------:R-:W-:Y:S01]  /*f690*/  IMAD.MOV.U32 R149, RZ, RZ, -0x7fffffe0 ;  /* 0x80000020ff957424 */ /* 0x000fe200078e00ff */
[----:B------:R-:W-:Y:S01]  /*f6a0*/  R2UR UR56, R2 ;  /* 0x00000000023872ca */ /* 0x000fe200000e0000 */
[----:B------:R-:W-:Y:S01]  /*f6b0*/  IMAD.MOV.U32 R73, RZ, RZ, -0x7fffffe0 ;  /* 0x80000020ff497424 */ /* 0x000fe200078e00ff */
[----:B------:R-:W-:Y:S01]  /*f6c0*/  R2UR UR57, R3 ;  /* 0x00000000033972ca */ /* 0x000fe200000e0000 */
[----:B------:R-:W-:Y:S01]  /*f6d0*/  IMAD.MOV.U32 R15, RZ, RZ, -0x7fffffe0 ;  /* 0x80000020ff0f7424 */ /* 0x000fe200078e00ff */
[----:B------:R-:W-:Y:S01]  /*f6e0*/  R2UR UR19, R21 ;  /* 0x00000000151372ca */ /* 0x000fe200000e0000 */
[----:B------:R-:W-:Y:S01]  /*f6f0*/  STL [R1+0xb8], R22 ;  /* 0x0000b81601007387 */ /* 0x000fe20000100800 */
[C---:B------:R-:W-:Y:S01]  /*f700*/  R2UR UR7, R73.reuse ;  /* 0x00000000490772ca */ /* 0x040fe200000e0000 */
[----:B------:R-:W-:Y:S01]  /*f710*/  IMAD.MOV.U32 R151, RZ, RZ, -0x7fffffe0 ;  /* 0x80000020ff977424 */ /* 0x000fe200078e00ff */
[----:B------:R-:W-:Y:S01]  /*f720*/  R2UR UR11, R73 ;  /* 0x00000000490b72ca */ /* 0x000fe200000e0000 */
[----:B------:R-:W-:Y:S01]  /*f730*/  STL [R1+0xb4], R19 ;  /* 0x0000b41301007387 */ /* 0x000fe20000100800 */
[----:B------:R-:W-:-:S02]  /*f740*/  R2UR UR9, R15 ;  /* 0x000000000f0972ca */ /* 0x000fc400000e0000 */
[----:B------:R-:W-:Y:S01]  /*f750*/  MOV R80, UR59 ;  /* 0x0000003b00507c02 */ /* 0x000fe20008000f00 */
[----:B------:R-:W-:Y:S01]  /*f760*/  STL [R1+0xb0], R18 ;  /* 0x0000b01201007387 */ /* 0x000fe20000100800 */
[----:B------:R-:W-:Y:S02]  /*f770*/  R2UR UR59, R149 ;  /* 0x00000000953b72ca */ /* 0x000fe400000e0000 */
[C---:B------:R-:W-:Y:S01]  /*f780*/  R2UR UR5, R15.reuse ;  /* 0x000000000f0572ca */ /* 0x040fe200000e0000 */
[----:B------:R1:W-:Y:S01]  /*f790*/  STL [R1+0xac], R17 ;  /* 0x0000ac1101007387 */ /* 0x0003e20000100800 */
[C---:B------:R-:W-:Y:S02]  /*f7a0*/  R2UR UR15, R15.reuse ;  /* 0x000000000f0f72ca */ /* 0x040fe400000e0000 */
[C---:B------:R-:W-:Y:S01]  /*f7b0*/  R2UR UR23, R15.reuse ;  /* 0x000000000f1772ca */ /* 0x040fe200000e0000 */
[----:B------:R3:W-:Y:S01]  /*f7c0*/  STL [R1+0xa8], R16 ;  /* 0x0000a81001007387 */ /* 0x0007e20000100800 */
[----:B------:R-:W-:-:S02]  /*f7d0*/  R2UR UR35, R15 ;  /* 0x000000000f2372ca */ /* 0x000fc400000e0000 */
[----:B------:R-:W-:Y:S01]  /*f7e0*/  MOV R77, UR9 ;  /* 0x00000009004d7c02 */ /* 0x000fe20008000f00 */
[----:B------:R4:W-:Y:S01]  /*f7f0*/  STL [R1+0xa4], R0 ;  /* 0x0000a40001007387 */ /* 0x0009e20000100800 */
[----:B------:R-:W-:Y:S02]  /*f800*/  R2UR UR9, R3 ;  /* 0x00000000030972ca */ /* 0x000fe400000e0000 */
[C---:B------:R-:W-:Y:S02]  /*f810*/  R2UR UR47, R15.reuse ;  /* 0x000000000f2f72ca */ /* 0x040fe400000e0000 */
[----:B0-----:R-:W-:Y:S02]  /*f820*/  SHF.R.U32.HI R20, RZ, 0x7, R20 ;  /* 0x00000007ff147819 */ /* 0x001fe40000011614 */
[----:B------:R-:W-:Y:S02]  /*f830*/  R2UR UR55, R15 ;  /* 0x000000000f3772ca */ /* 0x000fe400000e0000 */
[C---:B------:R-:W-:Y:S01]  /*f840*/  R2UR UR31, R21.reuse ;  /* 0x00000000151f72ca */ /* 0x040fe200000e0000 */
[----:B------:R-:W-:Y:S01]  /*f850*/  VIADD R74, R20, 0x8 ;  /* 0x00000008144a7836 */ /* 0x000fe20000000000 */
[----:B------:R-:W-:-:S02]  /*f860*/  R2UR UR39, R21 ;  /* 0x00000000152772ca */ /* 0x000fc400000e0000 */
[C---:B------:R-:W-:Y:S02]  /*f870*/  R2UR UR41, R21.reuse ;  /* 0x00000000152972ca */ /* 0x040fe400000e0000 */
[----:B------:R0:W-:Y:S01]  /*f880*/  BAR.SYNC.DEFER_BLOCKING R74, 0x100 ;  /* 0x0004004a0000751d */ /* 0x0001e20000010000 */
[----:B------:R-:W-:Y:S02]  /*f890*/  R2UR UR45, R21 ;  /* 0x00000000152d72ca */ /* 0x000fe400000e0000 */
[----:B------:R-:W-:Y:S02]  /*f8a0*/  R2UR UR12, R2 ;  /* 0x00000000020c72ca */ /* 0x000fe400000e0000 */
[----:B------:R-:W-:Y:S02]  /*f8b0*/  R2UR UR13, R3 ;  /* 0x00000000030d72ca */ /* 0x000fe400000e0000 */
[----:B------:R-:W-:Y:S02]  /*f8c0*/  R2UR UR27, R73 ;  /* 0x00000000491b72ca */ /* 0x000fe400000e0000 */
[----:B0-----:R-:W-:Y:S01]  /*f8d0*/  MOV R74, UR7 ;  /* 0x00000007004a7c02 */ /* 0x001fe20008000f00 */
[----:B------:R-:W-:Y:S01]  /*f8e0*/  UMOV UR7, UR11 ;  /* 0x0000000b00077c82 */ /* 0x000fe20008000000 */
[----:B------:R-:W-:-:S02]  /*f8f0*/  R2UR UR11, R21 ;  /* 0x00000000150b72ca */ /* 0x000fc400000e0000 */
[C---:B------:R-:W-:Y:S02]  /*f900*/  R2UR UR43, R73.reuse ;  /* 0x00000000492b72ca */ /* 0x040fe400000e0000 */
[C---:B------:R-:W-:Y:S02]  /*f910*/  R2UR UR51, R73.reuse ;  /* 0x00000000493372ca */ /* 0x040fe400000e0000 */
[C---:B------:R-:W-:Y:S02]  /*f920*/  R2UR UR29, R73.reuse ;  /* 0x00000000491d72ca */ /* 0x040fe400000e0000 */
[C---:B------:R-:W-:Y:S02]  /*f930*/  R2UR UR49, R73.reuse ;  /* 0x00000000493172ca */ /* 0x040fe400000e0000 */
[----:B------:R-:W-:Y:S02]  /*f940*/  R2UR UR37, R73 ;  /* 0x00000000492572ca */ /* 0x000fe400000e0000 */
[----:B------:R-:W-:Y:S01]  /*f950*/  MOV R73, 0x80000020 ;  /* 0x8000002000497802 */ /* 0x000fe20000000f00 */
[----:B------:R-:W-:Y:S01]  /*f960*/  WARPGROUP.ARRIVE ;  /* 0x00000000000079c5 */ /* 0x000fe20000000000 */
[----:B------:R-:W-:Y:S01]  /*f970*/  MOV R78, UR11 ;  /* 0x0000000b004e7c02 */ /* 0x000fe20008000f00 */
[----:B------:R-:W-:Y:S01]  /*f980*/  UMOV UR11, UR5 ;  /* 0x00000005000b7c82 */ /* 0x000fe20008000000 */
[----:B------:R-:W-:Y:S01]  /*f990*/  R2UR UR5, R21 ;  /* 0x00000000150572ca */ /* 0x000fe200000e0000 */
[----:B------:R-:W-:Y:S01]  /*f9a0*/  IMAD.MOV.U32 R21, RZ, RZ, -0x7fffffe0 ;  /* 0x80000020ff157424 */ /* 0x000fe200078e00ff */
[----:B------:R-:W-:Y:S01]  /*f9b0*/  R2UR UR33, R73 ;  /* 0x00000000492172ca */ /* 0x000fe200000e0000 */
[----:B------:R-:W-:Y:S01]  /*f9c0*/  IMAD.MOV.U32 R73, RZ, RZ, -0x7fffffe0 ;  /* 0x80000020ff497424 */ /* 0x000fe200078e00ff */
[----:B-1----:R-:W-:-:S02]  /*f9d0*/  MOV R17, UR60 ;  /* 0x0000003c00117c02 */ /* 0x002fc40008000f00 */
[----:B------:R-:W-:Y:S01]  /*f9e0*/  R2UR UR25, R21 ;  /* 0x00000000151972ca */ /* 0x000fe200000e0000 */
[----:B------:R-:W-:Y:S01]  /*f9f0*/  IMAD.MOV.U32 R21, RZ, RZ, -0x7fffffe0 ;  /* 0x80000020ff157424 */ /* 0x000fe200078e00ff */
[----:B------:R-:W-:Y:S02]  /*fa00*/  MOV R18, UR61 ;  /* 0x0000003d00127c02 */ /* 0x000fe40008000f00 */
[----:B------:R-:W-:Y:S02]  /*fa10*/  R2UR UR61, R73 ;  /* 0x00000000493d72ca */ /* 0x000fe400000e0000 */
[----:B------:R-:W-:Y:S02]  /*fa20*/  MOV R73, 0x80000020 ;  /* 0x8000002000497802 */ /* 0x000fe40000000f00 */
[----:B------:R-:W-:Y:S02]  /*fa30*/  MOV R15, UR5 ;  /* 0x00000005000f7c02 */ /* 0x000fe40008000f00 */
[----:B------:R-:W-:-:S02]  /*fa40*/  R2UR UR5, R3 ;  /* 0x00000000030572ca */ /* 0x000fc400000e0000 */
[----:B------:R-:W-:Y:S02]  /*fa50*/  R2UR UR16, R2 ;  /* 0x00000000021072ca */ /* 0x000fe400000e0000 */
[----:B------:R-:W-:Y:S02]  /*fa60*/  R2UR UR17, R3 ;  /* 0x00000000031172ca */ /* 0x000fe400000e0000 */
[C---:B------:R-:W-:Y:S02]  /*fa70*/  R2UR UR20, R8.reuse ;  /* 0x00000000081472ca */ /* 0x040fe400000e0000 */
[C---:B------:R-:W-:Y:S02]  /*fa80*/  R2UR UR21, R9.reuse ;  /* 0x00000000091572ca */ /* 0x040fe400000e0000 */
[----:B------:R-:W-:Y:S02]  /*fa90*/  R2UR UR52, R8 ;  /* 0x00000000083472ca */ /* 0x000fe400000e0000 */
[----:B------:R-:W-:Y:S01]  /*faa0*/  R2UR UR53, R9 ;  /* 0x00000000093572ca */ /* 0x000fe200000e0000 */
[----:B--2---:R-:W-:-:S04]  /*fab0*/  IMAD R148, R146, 0x6c0, R14 ;  /* 0x000006c092947824 */ /* 0x004fc800078e020e */
[C---:B------:R-:W-:Y:S01]  /*fac0*/  VIADD R20, R148.reuse, 0xc0 ;  /* 0x000000c094147836 */ /* 0x040fe20000000000 */
[C---:B------:R-:W-:Y:S01]  /*fad0*/  IADD3 R72, R148.reuse, 0x80, RZ ;  /* 0x0000008094487810 */ /* 0x040fe20007ffe0ff */
[C---:B------:R-:W-:Y:S02]  /*fae0*/  VIADD R14, R148.reuse, 0x40 ;  /* 0x00000040940e7836 */ /* 0x040fe40000000000 */
[----:B------:R-:W-:Y:S01]  /*faf0*/  VIADD R150, R148, 0x382 ;  /* 0x0000038294967836 */ /* 0x000fe20000000000 */
[----:B------:R-:W-:Y:S02]  /*fb00*/  R2UR UR58, R20 ;  /* 0x00000000143a72ca */ /* 0x000fe400000e0000 */
[----:B------:R-:W-:Y:S01]  /*fb10*/  R2UR UR10, R72 ;  /* 0x00000000480a72ca */ /* 0x000fe200000e0000 */
[----:B------:R-:W-:Y:S01]  /*fb20*/  VIADD R72, R148, 0x140 ;  /* 0x0000014094487836 */ /* 0x000fe20000000000 */
[----:B------:R-:W-:Y:S01]  /*fb30*/  R2UR UR4, R14 ;  /* 0x000000000e0472ca */ /* 0x000fe200000e0000 */
[C---:B------:R-:W-:Y:S01]  /*fb40*/  VIADD R14, R148.reuse, 0x100 ;  /* 0x00000100940e7836 */ /* 0x040fe20000000000 */
[----:B------:R-:W-:-:S02]  /*fb50*/  IADD3 R20, R148, 0x180, RZ ;  /* 0x0000018094147810 */ /* 0x000fc40007ffe0ff */
[----:B------:R-:W-:Y:S01]  /*fb60*/  R2UR UR6, R72 ;  /* 0x00000000480672ca */ /* 0x000fe200000e0000 */
[----:B------:R-:W-:Y:S01]  /*fb70*/  VIADD R72, R148, 0x42 ;  /* 0x0000004294487836 */ /* 0x000fe20000000000 */
[----:B------:R-:W-:Y:S01]  /*fb80*/  R2UR UR8, R14 ;  /* 0x000000000e0872ca */ /* 0x000fe200000e0000 */
[C---:B------:R-:W-:Y:S02]  /*fb90*/  VIADD R14, R148.reuse, 0x1c0 ;  /* 0x000001c0940e7836 */ /* 0x040fe40000000000 */
[----:B------:R-:W-:Y:S02]  /*fba0*/  MOV R81, UR58 ;  /* 0x0000003a00517c02 */ /* 0x000fe40008000f00 */
[----:B------:R-:W-:Y:S02]  /*fbb0*/  R2UR UR58, R148 ;  /* 0x00000000943a72ca */ /* 0x000fe400000e0000 */
[----:B------:R-:W-:Y:S01]  /*fbc0*/  R2UR UR14, R14 ;  /* 0x000000000e0e72ca */ /* 0x000fe200000e0000 */
[----:B------:R-:W-:Y:S01]  /*fbd0*/  VIADD R14, R148, 0x2 ;  /* 0x00000002940e7836 */ /* 0x000fe20000000000 */
[----:B------:R-:W-:-:S02]  /*fbe0*/  R2UR UR26, R72 ;  /* 0x00000000481a72ca */ /* 0x000fc400000e0000 */
[----:B------:R-:W-:Y:S01]  /*fbf0*/  MOV R75, UR6 ;  /* 0x00000006004b7c02 */ /* 0x000fe20008000f00 */
[----:B------:R-:W-:Y:S01]  /*fc00*/  UMOV UR6, UR10 ;  /* 0x0000000a00067c82 */ /* 0x000fe20008000000 */
[----:B------:R-:W-:Y:S01]  /*fc10*/  R2UR UR10, R20 ;  /* 0x00000000140a72ca */ /* 0x000fe200000e0000 */
[----:B------:R-:W-:Y:S01]  /*fc20*/  VIADD R20, R148, 0x200 ;  /* 0x0000020094147836 */ /* 0x000fe20000000000 */
[----:B------:R-:W-:Y:S02]  /*fc30*/  MOV R76, UR8 ;  /* 0x00000008004c7c02 */ /* 0x000fe40008000f00 */
[----:B------:R-:W-:Y:S01]  /*fc40*/  R2UR UR8, R2 ;  /* 0x00000000020872ca */ /* 0x000fe200000e0000 */
[----:B------:R-:W-:Y:S01]  /*fc50*/  HGMMA.64x16x16.F32 R136, gdesc[UR56], RZ, !UPT, gsb0 ;  /* 0x00200000388879f0 */ /* 0x000fe2000c0008ff */
[----:B------:R-:W-:Y:S01]  /*fc60*/  R2UR UR18, R20 ;  /* 0x00000000141272ca */ /* 0x000fe200000e0000 */
[----:B------:R-:W-:Y:S01]  /*fc70*/  VIADD R20, R148, 0x82 ;  /* 0x0000008294147836 */ /* 0x000fe20000000000 */
[----:B------:R-:W-:Y:S01]  /*fc80*/  R2UR UR22, R14 ;  /* 0x000000000e1672ca */ /* 0x000fe200000e0000 */
[----:B------:R-:W-:Y:S01]  /*fc90*/  VIADD R14, R148, 0xc2 ;  /* 0x000000c2940e7836 */ /* 0x000fe20000000000 */
[----:B------:R-:W-:-:S02]  /*fca0*/  R2UR UR59, R80 ;  /* 0x00000000503b72ca */ /* 0x000fc400000e0000 */
[----:B------:R-:W-:Y:S01]  /*fcb0*/  R2UR UR30, R20 ;  /* 0x00000000141e72ca */ /* 0x000fe200000e0000 */
[----:B------:R-:W-:Y:S01]  /*fcc0*/  VIADD R20, R148, 0x102 ;  /* 0x0000010294147836 */ /* 0x000fe20000000000 */
[----:B------:R-:W-:Y:S01]  /*fcd0*/  MOV R79, UR10 ;  /* 0x0000000a004f7c02 */ /* 0x000fe20008000f00 */
[----:B------:R-:W-:Y:S01]  /*fce0*/  UMOV UR10, UR4 ;  /* 0x00000004000a7c82 */ /* 0x000fe20008000000 */
[----:B------:R-:W-:Y:S01]  /*fcf0*/  R2UR UR34, R14 ;  /* 0x000000000e2272ca */ /* 0x000fe200000e0000 */
[----:B------:R-:W-:Y:S01]  /*fd00*/  VIADD R14, R148, 0x182 ;  /* 0x00000182940e7836 */ /* 0x000fe20000000000 */
[----:B------:R-:W-:Y:S01]  /*fd10*/  R2UR UR38, R20 ;  /* 0x00000000142672ca */ /* 0x000fe200000e0000 */
[----:B------:R-:W-:Y:S01]  /*fd20*/  VIADD R20, R148, 0x240 ;  /* 0x0000024094147836 */ /* 0x000fe20000000000 */
[----:B------:R-:W-:Y:S02]  /*fd30*/  R2UR UR58, R81 ;  /* 0x00000000513a72ca */ /* 0x000fe400000e0000 */
[----:B------:R-:W-:Y:S01]  /*fd40*/  R2UR UR46, R14 ;  /* 0x000000000e2e72ca */ /* 0x000fe200000e0000 */
[----:B------:R-:W-:Y:S01]  /*fd50*/  VIADD R14, R148, 0x202 ;  /* 0x00000202940e7836 */ /* 0x000fe20000000000 */
[----:B------:R-:W-:Y:S01]  /*fd60*/  R2UR UR4, R20 ;  /* 0x00000000140472ca */ /* 0x000fe200000e0000 */
[----:B------:R-:W-:Y:S01]  /*fd70*/  VIADD R20, R148, 0x2c0 ;  /* 0x000002c094147836 */ /* 0x000fe20000000000 */
[----:B------:R-:W-:-:S02]  /*fd80*/  R2UR UR56, R2 ;  /* 0x00000000023872ca */ /* 0x000fc400000e0000 */
[----:B------:R-:W-:Y:S02]  /*fd90*/  R2UR UR54, R14 ;  /* 0x000000000e3672ca */ /* 0x000fe400000e0000 */
[----:B------:R-:W-:Y:S02]  /*fda0*/  R2UR UR57, R3 ;  /* 0x00000000033972ca */ /* 0x000fe400000e0000 */
[----:B------:R-:W-:Y:S01]  /*fdb0*/  R2UR UR40, R20 ;  /* 0x00000000142872ca */ /* 0x000fe200000e0000 */
[C---:B------:R-:W-:Y:S01]  /*fdc0*/  VIADD R20, R148.reuse, 0x340 ;  /* 0x0000034094147836 */ /* 0x040fe20000000000 */
[----:B------:R-:W-:-:S03]  /*fdd0*/  IADD3 R72, R148, 0x142, RZ ;  /* 0x0000014294487810 */ /* 0x000fc60007ffe0ff */
[----:B------:R-:W-:Y:S01]  /*fde0*/  IMAD.U32 R14, RZ, RZ, UR4 ;  /* 0x00000004ff0e7e24 */ /* 0x000fe2000f8e00ff */
[----:B------:R-:W-:Y:S02]  /*fdf0*/  R2UR UR4, R2 ;  /* 0x00000000020472ca */ /* 0x000fe400000e0000 */
[----:B------:R-:W-:Y:S01]  /*fe00*/  R2UR UR44, R20 ;  /* 0x00000000142c72ca */ /* 0x000fe200000e0000 */
[----:B------:R-:W-:Y:S01]  /*fe10*/  VIADD R20, R148, 0x3c0 ;  /* 0x000003c094147836 */ /* 0x000fe20000000000 */
[----:B------:R-:W-:Y:S01]  /*fe20*/  R2UR UR42, R72 ;  /* 0x00000000482a72ca */ /* 0x000fe200000e0000 */
[----:B------:R-:W-:-:S03]  /*fe30*/  VIADD R72, R148, 0x1c2 ;  /* 0x000001c294487836 */ /* 0x000fc60000000000 */
[----:B------:R-:W-:Y:S01]  /*fe40*/  R2UR UR24, R20 ;  /* 0x00000000141872ca */ /* 0x000fe200000e0000 */
[----:B------:R-:W-:Y:S01]  /*fe50*/  VIADD R20, R148, 0x440 ;  /* 0x0000044094147836 */ /* 0x000fe20000000000 */
[----:B------:R-:W-:Y:S01]  /*fe60*/  R2UR UR50, R72 ;  /* 0x00000000483272ca */ /* 0x000fe200000e0000 */
[----:B------:R-:W-:-:S05]  /*fe70*/  VIADD R72, R148, 0x280 ;  /* 0x0000028094487836 */ /* 0x000fca0000000000 */
[----:B------:R-:W-:Y:S01]  /*fe80*/  R2UR UR28, R72 ;  /* 0x00000000481c72ca */ /* 0x000fe200000e0000 */
[----:B------:R-:W-:Y:S01]  /*fe90*/  VIADD R72, R148, 0x300 ;  /* 0x0000030094487836 */ /* 0x000fe20000000000 */
[----:B------:R-:W-:Y:S02]  /*fea0*/  WARPGROUP.DEPBAR.LE gsb0, 0x0 ;  /* 0x00008000000079c5 */ /* 0x000fe40000010000 */
[----:B------:R-:W-:Y:S02]  /*feb0*/  WARPGROUP.ARRIVE ;  /* 0x00000000000079c5 */ /* 0x000fe40000000000 */
[----:B------:R-:W-:Y:S01]  /*fec0*/  R2UR UR48, R72 ;  /* 0x00000000483072ca */ /* 0x000fe200000e0000 */
[----:B------:R-:W-:-:S03]  /*fed0*/  VIADD R72, R148, 0x380 ;  /* 0x0000038094487836 */ /* 0x000fc60000000000 */
[----:B------:R-:W-:Y:S01]  /*fee0*/  HGMMA.64x16x16.F32 R128, gdesc[UR8], RZ, !UPT, gsb0 ;  /* 0x00200000088079f0 */ /* 0x000fe2000c0008ff */
[----:B------:R-:W-:Y:S02]  /*fef0*/  R2UR UR9, R77 ;  /* 0x000000004d0972ca */ /* 0x000fe400000e0000 */
[----:B------:R-:W-:Y:S02]  /*ff00*/  R2UR UR8, R76 ;  /* 0x000000004c0872ca */ /* 0x000fe400000e0000 */
[----:B------:R-:W-:Y:S02]  /*ff10*/  R2UR UR11, R78 ;  /* 0x000000004e0b72ca */ /* 0x000fe400000e0000 */
[----:B------:R-:W-:Y:S02]  /*ff20*/  R2UR UR10, R79 ;  /* 0x000000004f0a72ca */ /* 0x000fe400000e0000 */
[----:B------:R-:W-:Y:S01]  /*ff30*/  R2UR UR36, R72 ;  /* 0x00000000482472ca */ /* 0x000fe200000e0000 */
[----:B------:R-:W-:-:S05]  /*ff40*/  VIADD R72, R148, 0x400 ;  /* 0x0000040094487836 */ /* 0x000fca0000000000 */
[----:B------:R-:W-:Y:S01]  /*ff50*/  R2UR UR32, R72 ;  /* 0x00000000482072ca */ /* 0x000fe200000e0000 */
[----:B------:R-:W-:-:S05]  /*ff60*/  VIADD R72, R148, 0x242 ;  /* 0x0000024294487836 */ /* 0x000fca0000000000 */
[----:B------:R-:W-:Y:S01]  /*ff70*/  R2UR UR60, R72 ;  /* 0x00000000483c72ca */ /* 0x000fe200000e0000 */
[----:B------:R-:W-:Y:S01]  /*ff80*/  VIADD R72, R148, 0x2c2 ;  /* 0x000002c294487836 */ /* 0x000fe20000000000 */
[----:B------:R-:W-:Y:S02]  /*ff90*/  WARPGROUP.DEPBAR.LE gsb0, 0x0 ;  /* 0x00008000000079c5 */ /* 0x000fe40000010000 */
[----:B------:R-:W-:-:S06]  /*ffa0*/  WARPGROUP.ARRIVE ;  /* 0x00000000000079c5 */ /* 0x000fcc0000000000 */
[----:B------:R-:W-:Y:S01]  /*ffb0*/  HGMMA.64x16x16.F32 R120, gdesc[UR4], RZ, !UPT, gsb0 ;  /* 0x00200000047879f0 */ /* 0x000fe2000c0008ff */
[----:B------:R-:W-:Y:S01]  /*ffc0*/  R2UR UR7, R74 ;  /* 0x000000004a0772ca */ /* 0x000fe200000e0000 */
[----:B------:R-:W-:Y:S01]  /*ffd0*/  VIADD R74, R148, 0x302 ;  /* 0x00000302944a7836 */ /* 0x000fe20000000000 */
[----:B------:R-:W-:Y:S01]  /*ffe0*/  R2UR UR6, R75 ;  /* 0x000000004b0672ca */ /* 0x000fe200000e0000 */
[----:B------:R-:W-:Y:S01]  /*fff0*/  IMAD.MOV.U32 R75, RZ, RZ, -0x7fffffe0 ;  /* 0x80000020ff4b7424 */ /* 0x000fe200078e00ff */
[----:B------:R-:W-:Y:S02]  /*10000*/  R2UR UR4, R2 ;  /* 0x00000000020472ca */ /* 0x000fe400000e0000 */
[----:B------:R-:W-:Y:S01]  /*10010*/  R2UR UR5, R3 ;  /* 0x00000000030572ca */ /* 0x000fe200000e0000 */
        /* <DEDUP_REMOVED lines=8> */
[----:B------:R-:W-:-:S07]  /*100a0*/  R2UR UR57, R3 ;  /* 0x00000000033972ca */ /* 0x000fce00000e0000 */
[----:B------:R-:W-:Y:S01]  /*100b0*/  MOV R22, UR58 ;  /* 0x0000003a00167c02 */ /* 0x000fe20008000f00 */
[----:B------:R-:W-:Y:S01]  /*100c0*/  UMOV UR58, UR8 ;  /* 0x00000008003a7c82 */ /* 0x000fe20008000000 */
[----:B------:R-:W-:Y:S01]  /*100d0*/  MOV R154, UR59 ;  /* 0x0000003b009a7c02 */ /* 0x000fe20008000f00 */
[----:B------:R-:W-:Y:S01]  /*100e0*/  UMOV UR59, UR9 ;  /* 0x00000009003b7c82 */ /* 0x000fe20008000000 */
        /* <DEDUP_REMOVED lines=8> */
[----:B------:R-:W-:-:S03]  /*10170*/  IMAD.MOV.U32 R73, RZ, RZ, -0x7fffffe0 ;  /* 0x80000020ff497424 */ /* 0x000fc600078e00ff */
[----:B------:R-:W-:Y:S02]  /*10180*/  R2UR UR56, R72 ;  /* 0x00000000483872ca */ /* 0x000fe400000e0000 */
[----:B------:R-:W-:Y:S01]  /*10190*/  R2UR UR57, R73 ;  /* 0x00000000493972ca */ /* 0x000fe200000e0000 */
[----:B------:R-:W-:Y:S02]  /*101a0*/  WARPGROUP.DEPBAR.LE gsb0, 0x0 ;  /* 0x00008000000079c5 */ /* 0x000fe40000010000 */
[----:B------:R-:W-:-:S06]  /*101b0*/  WARPGROUP.ARRIVE ;  /* 0x00000000000079c5 */ /* 0x000fcc0000000000 */
[----:B------:R-:W-:Y:S01]  /*101c0*/  HGMMA.64x16x16.F32 R96, gdesc[UR4], RZ, !UPT, gsb0 ;  /* 0x00200000046079f0 */ /* 0x000fe2000c0008ff */
[----:B------:R-:W-:Y:S02]  /*101d0*/  R2UR UR4, R20 ;  /* 0x00000000140472ca */ /* 0x000fe400000e0000 */
[----:B------:R-:W-:Y:S02]  /*101e0*/  R2UR UR5, R21 ;  /* 0x00000000150572ca */ /* 0x000fe400000e0000 */
[----:B------:R-:W-:Y:S02]  /*101f0*/  R2UR UR6, R150 ;  /* 0x00000000960672ca */ /* 0x000fe400000e0000 */
[----:B------:R-:W-:Y:S01]  /*10200*/  R2UR UR7, R151 ;  /* 0x00000000970772ca */ /* 0x000fe200000e0000 */
[----:B------:R-:W-:Y:S01]  /*10210*/  IMAD.MOV.U32 R151, RZ, RZ, -0x7fffffe0 ;  /* 0x80000020ff977424 */ /* 0x000fe200078e00ff */
[----:B------:R-:W-:-:S05]  /*10220*/  IADD3 R150, R148, 0x3c2, RZ ;  /* 0x000003c294967810 */ /* 0x000fca0007ffe0ff */
[----:B------:R-:W-:Y:S01]  /*10230*/  IMAD.U32 R20, RZ, RZ, UR4 ;  /* 0x00000004ff147e24 */ /* 0x000fe2000f8e00ff */
[----:B------:R-:W-:Y:S01]  /*10240*/  UMOV UR4, UR44 ;  /* 0x0000002c00047c82 */ /* 0x000fe20008000000 */
[----:B------:R-:W-:Y:S01]  /*10250*/  IMAD.U32 R21, RZ, RZ, UR5 ;  /* 0x00000005ff157e24 */ /* 0x000fe2000f8e00ff */
[----:B------:R-:W-:Y:S01]  /*10260*/  UMOV UR5, UR45 ;  /* 0x0000002d00057c82 */ /* 0x000fe20008000000 */
[C---:B------:R-:W-:Y:S02]  /*10270*/  R2UR UR44, R8.reuse ;  /* 0x00000000082c72ca */ /* 0x040fe400000e0000 */
[----:B------:R-:W-:Y:S02]  /*10280*/  R2UR UR45, R9 ;  /* 0x00000000092d72ca */ /* 0x000fe400000e0000 */
[----:B------:R-:W-:Y:S01]  /*10290*/  MOV R19, UR7 ;  /* 0x0000000700137c02 */ /* 0x000fe20008000f00 */
[----:B------:R-:W-:Y:S01]  /*102a0*/  UMOV UR7, UR49 ;  /* 0x0000003100077c82 */ /* 0x000fe20008000000 */
[----:B------:R-:W-:Y:S01]  /*102b0*/  MOV R157, UR6 ;  /* 0x00000006009d7c02 */ /* 0x000fe20008000f00 */
[----:B------:R-:W-:Y:S01]  /*102c0*/  UMOV UR6, UR48 ;  /* 0x0000003000067c82 */ /* 0x000fe20008000000 */
[----:B------:R-:W-:-:S02]  /*102d0*/  R2UR UR48, R8 ;  /* 0x00000000083072ca */ /* 0x000fc400000e0000 */
[----:B------:R-:W-:Y:S01]  /*102e0*/  R2UR UR49, R9 ;  /* 0x00000000093172ca */ /* 0x000fe200000e0000 */
[----:B------:R-:W-:Y:S02]  /*102f0*/  WARPGROUP.DEPBAR.LE gsb0, 0x0 ;  /* 0x00008000000079c5 */ /* 0x000fe40000010000 */
[----:B------:R-:W-:-:S06]  /*10300*/  WARPGROUP.ARRIVE ;  /* 0x00000000000079c5 */ /* 0x000fcc0000000000 */
[----:B------:R-:W-:Y:S01]  /*10310*/  HGMMA.64x16x16.F32 R88, gdesc[UR8], RZ, !UPT, gsb0 ;  /* 0x00200000085879f0 */ /* 0x000fe2000c0008ff */
[----:B------:R-:W-:Y:S02]  /*10320*/  R2UR UR8, R74 ;  /* 0x000000004a0872ca */ /* 0x000fe400000e0000 */
[----:B------:R-:W-:Y:S02]  /*10330*/  R2UR UR9, R75 ;  /* 0x000000004b0972ca */ /* 0x000fe400000e0000 */
[----:B------:R-:W-:Y:S01]  /*10340*/  R2UR UR11, R151 ;  /* 0x00000000970b72ca */ /* 0x000fe200000e0000 */
[----:B------:R-:W-:Y:S01]  /*10350*/  IMAD.MOV.U32 R151, RZ, RZ, -0x7fffffe0 ;  /* 0x80000020ff977424 */ /* 0x000fe200078e00ff */
[----:B------:R-:W-:Y:S01]  /*10360*/  R2UR UR10, R150 ;  /* 0x00000000960a72ca */ /* 0x000fe200000e0000 */
[----:B------:R-:W-:Y:S01]  /*10370*/  VIADD R150, R148, 0x402 ;  /* 0x0000040294967836 */ /* 0x000fe20000000000 */
[----:B------:R-:W-:Y:S02]  /*10380*/  WARPGROUP.DEPBAR.LE gsb0, 0x0 ;  /* 0x00008000000079c5 */ /* 0x000fe40000010000 */
[----:B------:R-:W-:-:S06]  /*10390*/  WARPGROUP.ARRIVE ;  /* 0x00000000000079c5 */ /* 0x000fcc0000000000 */
[----:B------:R-:W-:Y:S01]  /*103a0*/  HGMMA.64x16x16.F32 R80, gdesc[UR12], RZ, !UPT, gsb0 ;  /* 0x002000000c5079f0 */ /* 0x000fe2000c0008ff */
[----:B------:R-:W-:Y:S01]  /*103b0*/  UMOV UR12, UR36 ;  /* 0x00000024000c7c82 */ /* 0x000fe20008000000 */
[----:B------:R-:W-:Y:S01]  /*103c0*/  UMOV UR13, UR37 ;  /* 0x00000025000d7c82 */ /* 0x000fe20008000000 */
[----:B------:R-:W-:Y:S02]  /*103d0*/  R2UR UR36, R8 ;  /* 0x00000000082472ca */ /* 0x000fe400000e0000 */
[----:B------:R-:W-:Y:S02]  /*103e0*/  R2UR UR37, R9 ;  /* 0x00000000092572ca */ /* 0x000fe400000e0000 */
[----:B------:R-:W-:Y:S01]  /*103f0*/  R2UR UR15, R151 ;  /* 0x00000000970f72ca */ /* 0x000fe200000e0000 */
[----:B------:R-:W-:Y:S01]  /*10400*/  IMAD.MOV.U32 R151, RZ, RZ, -0x7fffffe0 ;  /* 0x80000020ff977424 */ /* 0x000fe200078e00ff */
[----:B------:R-:W-:Y:S01]  /*10410*/  R2UR UR14, R150 ;  /* 0x00000000960e72ca */ /* 0x000fe200000e0000 */
[----:B------:R-:W-:Y:S01]  /*10420*/  VIADD R150, R148, 0x442 ;  /* 0x0000044294967836 */ /* 0x000fe20000000000 */
[----:B------:R-:W-:-:S02]  /*10430*/  WARPGROUP.DEPBAR.LE gsb0, 0x0 ;  /* 0x00008000000079c5 */ /* 0x000fc40000010000 */
        /* <DEDUP_REMOVED lines=12> */
[----:B------:R-:W-:Y:S01]  /*10500*/  HGMMA.64x16x16.F32 R136, gdesc[UR20], R136, gsb0 ;  /* 0x00200000148879f0 */ /* 0x000fe20008000888 */
[----:B------:R-:W-:Y:S01]  /*10510*/  UMOV UR20, UR28 ;  /* 0x0000001c00147c82 */ /* 0x000fe20008000000 */
[----:B------:R-:W-:Y:S01]  /*10520*/  UMOV UR21, UR29 ;  /* 0x0000001d00157c82 */ /* 0x000fe20008000000 */
[C---:B------:R-:W-:Y:S01]  /*10530*/  R2UR UR28, R8.reuse ;  /* 0x00000000081c72ca */ /* 0x040fe200000e0000 */
[----:B------:R-:W-:Y:S01]  /*10540*/  UMOV UR22, UR32 ;  /* 0x0000002000167c82 */ /* 0x000fe20008000000 */
[C---:B------:R-:W-:Y:S01]  /*10550*/  R2UR UR29, R9.reuse ;  /* 0x00000000091d72ca */ /* 0x040fe200000e0000 */
[----:B------:R-:W-:Y:S01]  /*10560*/  UMOV UR23, UR33 ;  /* 0x0000002100177c82 */ /* 0x000fe20008000000 */
[----:B------:R-:W-:Y:S02]  /*10570*/  R2UR UR32, R8 ;  /* 0x00000000082072ca */ /* 0x000fe400000e0000 */
[----:B------:R-:W-:Y:S01]  /*10580*/  R2UR UR33, R9 ;  /* 0x00000000092172ca */ /* 0x000fe200000e0000 */
[----:B------:R-:W-:-:S02]  /*10590*/  WARPGROUP.DEPBAR.LE gsb0, 0x0 ;  /* 0x00008000000079c5 */ /* 0x000fc40000010000 */
        /* <DEDUP_REMOVED lines=9> */
[----:B------:R-:W-:Y:S01]  /*10630*/  UMOV UR35, UR41 ;  /* 0x0000002900237c82 */ /* 0x000fe20008000000 */
[----:B------:R-:W-:Y:S02]  /*10640*/  R2UR UR40, R8 ;  /* 0x00000000082872ca */ /* 0x000fe400000e0000 */
[----:B------:R-:W-:Y:S02]  /*10650*/  R2UR UR41, R9 ;  /* 0x00000000092972ca */ /* 0x000fe400000e0000 */
[----:B------:R-:W-:Y:S02]  /*10660*/  R2UR UR32, R12 ;  /* 0x000000000c2072ca */ /* 0x000fe400000e0000 */
[----:B------:R-:W-:Y:S01]  /*10670*/  R2UR UR33, R13 ;  /* 0x000000000d2172ca */ /* 0x000fe200000e0000 */
[----:B------:R-:W-:-:S02]  /*10680*/  WARPGROUP.DEPBAR.LE gsb0, 0x0 ;  /* 0x00008000000079c5 */ /* 0x000fc40000010000 */
[----:B------:R-:W-:-:S06]  /*10690*/  WARPGROUP.ARRIVE ;  /* 0x00000000000079c5 */ /* 0x000fcc0000000000 */
[----:B------:R-:W-:Y:S01]  /*106a0*/  HGMMA.64x16x16.F32 R104, gdesc[UR36], R104, gsb0 ;  /* 0x00200000246879f0 */ /* 0x000fe20008000868 */
[----:B------:R-:W-:Y:S02]  /*106b0*/  R2UR UR36, R12 ;  /* 0x000000000c2472ca */ /* 0x000fe400000e0000 */
[----:B------:R-:W-:Y:S01]  /*106c0*/  R2UR UR37, R13 ;  /* 0x000000000d2572ca */ /* 0x000fe200000e0000 */
[----:B------:R-:W-:Y:S02]  /*106d0*/  WARPGROUP.DEPBAR.LE gsb0, 0x0 ;  /* 0x00008000000079c5 */ /* 0x000fe40000010000 */
[----:B------:R-:W-:-:S06]  /*106e0*/  WARPGROUP.ARRIVE ;  /* 0x00000000000079c5 */ /* 0x000fcc0000000000 */
[----:B------:R-:W-:Y:S01]  /*106f0*/  HGMMA.64x16x16.F32 R96, gdesc[UR40], R96, gsb0 ;  /* 0x00200000286079f0 */ /* 0x000fe20008000860 */
[----:B------:R-:W-:Y:S01]  /*10700*/  UMOV UR43, UR23 ;  /* 0x00000017002b7c82 */ /* 0x000fe20008000000 */
[----:B------:R-:W-:Y:S01]  /*10710*/  UMOV UR42, UR22 ;  /* 0x00000016002a7c82 */ /* 0x000fe20008000000 */
[----:B------:R-:W-:Y:S01]  /*10720*/  R2UR UR23, R151 ;  /* 0x00000000971772ca */ /* 0x000fe200000e0000 */
[----:B------:R-:W-:Y:S01]  /*10730*/  IMAD.MOV.U32 R151, RZ, RZ, -0x7fffffe0 ;  /* 0x80000020ff977424 */ /* 0x000fe200078e00ff */
[----:B------:R-:W-:Y:S02]  /*10740*/  R2UR UR22, R150 ;  /* 0x00000000961672ca */ /* 0x000fe400000e0000 */
[----:B------:R-:W-:Y:S02]  /*10750*/  IADD3 R150, R148, 0x4c0, RZ ;  /* 0x000004c094967810 */ /* 0x000fe40007ffe0ff */
[----:B------:R-:W-:Y:S02]  /*10760*/  R2UR UR39, R151 ;  /* 0x00000000972772ca */ /* 0x000fe400000e0000 */
[----:B------:R-:W-:Y:S01]  /*10770*/  R2UR UR38, R150 ;  /* 0x00000000962672ca */ /* 0x000fe200000e0000 */
[----:B------:R-:W-:-:S04]  /*10780*/  IMAD.MOV.U32 R150, RZ, RZ, R154 ;  /* 0x000000ffff967224 */ /* 0x000fc800078e009a */
[----:B---3--:R-:W-:Y:S01]  /*10790*/  MOV R16, UR23 ;  /* 0x0000001700107c02 */ /* 0x008fe20008000f00 */
[----:B------:R-:W-:Y:S01]  /*107a0*/  UMOV UR23, UR21 ;  /* 0x0000001500177c82 */ /* 0x000fe20008000000 */
[----:B----4-:R-:W-:Y:S01]  /*107b0*/  MOV R0, UR22 ;  /* 0x0000001600007c02 */ /* 0x010fe20008000f00 */
[----:B------:R-:W-:Y:S01]  /*107c0*/  UMOV UR22, UR20 ;  /* 0x0000001400167c82 */ /* 0x000fe20008000000 */
[----:B------:R-:W-:Y:S02]  /*107d0*/  R2UR UR20, R12 ;  /* 0x000000000c1472ca */ /* 0x000fe400000e0000 */
[----:B------:R-:W-:Y:S02]  /*107e0*/  MOV R156, UR39 ;  /* 0x00000027009c7c02 */ /* 0x000fe40008000f00 */
[----:B------:R-:W-:Y:S02]  /*107f0*/  MOV R155, UR38 ;  /* 0x00000026009b7c02 */ /* 0x000fe40008000f00 */
[----:B------:R-:W-:Y:S01]  /*10800*/  R2UR UR38, R14 ;  /* 0x000000000e2672ca */ /* 0x000fe200000e0000 */
[----:B------:R-:W-:Y:S01]  /*10810*/  VIADD R14, R148, 0x500 ;  /* 0x00000500940e7836 */ /* 0x000fe20000000000 */
[----:B------:R-:W-:Y:S01]  /*10820*/  R2UR UR39, R15 ;  /* 0x000000000f2772ca */ /* 0x000fe200000e0000 */
[----:B------:R-:W-:Y:S01]  /*10830*/  IMAD.MOV.U32 R15, RZ, RZ, -0x7fffffe0 ;  /* 0x80000020ff0f7424 */ /* 0x000fe200078e00ff */
[----:B------:R-:W-:-:S02]  /*10840*/  R2UR UR21, R13 ;  /* 0x000000000d1572ca */ /* 0x000fc400000e0000 */
[----:B------:R-:W-:Y:S02]  /*10850*/  R2UR UR40, R12 ;  /* 0x000000000c2872ca */ /* 0x000fe400000e0000 */
[----:B------:R-:W-:Y:S02]  /*10860*/  R2UR UR41, R13 ;  /* 0x000000000d2972ca */ /* 0x000fe400000e0000 */
[----:B------:R-:W-:Y:S01]  /*10870*/  R2UR UR30, R14 ;  /* 0x000000000e1e72ca */ /* 0x000fe200000e0000 */
[----:B------:R-:W-:Y:S01]  /*10880*/  VIADD R14, R148, 0x540 ;  /* 0x00000540940e7836 */ /* 0x000fe20000000000 */
[----:B------:R-:W-:Y:S01]  /*10890*/  R2UR UR31, R15 ;  /* 0x000000000f1f72ca */ /* 0x000fe200000e0000 */
[----:B------:R-:W-:-:S03]  /*108a0*/  IMAD.MOV.U32 R15, RZ, RZ, -0x7fffffe0 ;  /* 0x80000020ff0f7424 */ /* 0x000fc600078e00ff */
[----:B------:R-:W-:Y:S01]  /*108b0*/  R2UR UR26, R14 ;  /* 0x000000000e1a72ca */ /* 0x000fe200000e0000 */
[----:B------:R-:W-:Y:S01]  /*108c0*/  IMAD.MOV.U32 R14, RZ, RZ, R150 ;  /* 0x000000ffff0e7224 */ /* 0x000fe200078e0096 */
[----:B------:R-:W-:-:S05]  /*108d0*/  R2UR UR27, R15 ;  /* 0x000000000f1b72ca */ /* 0x000fca00000e0000 */
[----:B------:R-:W-:Y:S01]  /*108e0*/  MOV R151, UR30 ;  /* 0x0000001e00977c02 */ /* 0x000fe20008000f00 */
[----:B------:R-:W-:Y:S01]  /*108f0*/  UMOV UR30, UR58 ;  /* 0x0000003a001e7c82 */ /* 0x000fe20008000000 */
[----:B------:R-:W-:Y:S01]  /*10900*/  MOV R154, UR31 ;  /* 0x0000001f009a7c02 */ /* 0x000fe20008000f00 */
[----:B------:R-:W-:Y:S02]  /*10910*/  WARPGROUP.DEPBAR.LE gsb0, 0x0 ;  /* 0x00008000000079c5 */ /* 0x000fe40000010000 */
[----:B------:R-:W-:Y:S01]  /*10920*/  WARPGROUP.ARRIVE ;  /* 0x00000000000079c5 */ /* 0x000fe20000000000 */
[----:B------:R-:W-:Y:S01]  /*10930*/  UMOV UR31, UR59 ;  /* 0x0000003b001f7c82 */ /* 0x000fe20008000000 */
[----:B------:R-:W-:Y:S02]  /*10940*/  R2UR UR59, R14 ;  /* 0x000000000e3b72ca */ /* 0x000fe400000e0000 */
[----:B------:R-:W-:Y:S02]  /*10950*/  R2UR UR58, R22 ;  /* 0x00000000163a72ca */ /* 0x000fe400000e0000 */
[----:B------:R-:W-:Y:S01]  /*10960*/  HGMMA.64x16x16.F32 R88, gdesc[UR44], R88, gsb0 ;  /* 0x002000002c5879f0 */ /* 0x000fe20008000858 */
[----:B------:R-:W-:Y:S01]  /*10970*/  R2UR UR44, R12 ;  /* 0x000000000c2c72ca */ /* 0x000fe200000e0000 */
[----:B------:R-:W-:Y:S01]  /*10980*/  UMOV UR46, UR16 ;  /* 0x00000010002e7c82 */ /* 0x000fe20008000000 */
[----:B------:R-:W-:Y:S01]  /*10990*/  R2UR UR45, R13 ;  /* 0x000000000d2d72ca */ /* 0x000fe200000e0000 */
[----:B------:R-:W-:Y:S01]  /*109a0*/  UMOV UR47, UR17 ;  /* 0x00000011002f7c82 */ /* 0x000fe20008000000 */
[----:B------:R-:W-:-:S02]  /*109b0*/  MOV R150, UR27 ;  /* 0x0000001b00967c02 */ /* 0x000fc40008000f00 */
[----:B------:R-:W-:Y:S02]  /*109c0*/  MOV R149, UR26 ;  /* 0x0000001a00957c02 */ /* 0x000fe40008000f00 */
[C---:B------:R-:W-:Y:S02]  /*109d0*/  R2UR UR24, R10.reuse ;  /* 0x000000000a1872ca */ /* 0x040fe400000e0000 */
[C---:B------:R-:W-:Y:S02]  /*109e0*/  R2UR UR25, R11.reuse ;  /* 0x000000000b1972ca */ /* 0x040fe400000e0000 */
[----:B------:R-:W-:Y:S02]  /*109f0*/  R2UR UR28, R10 ;  /* 0x000000000a1c72ca */ /* 0x000fe400000e0000 */
[----:B------:R-:W-:Y:S01]  /*10a00*/  R2UR UR29, R11 ;  /* 0x000000000b1d72ca */ /* 0x000fe200000e0000 */
[----:B------:R-:W-:Y:S01]  /*10a10*/  IMAD.MOV.U32 R15, RZ, RZ, -0x7fffffe0 ;  /* 0x80000020ff0f7424 */ /* 0x000fe200078e00ff */
[----:B------:R-:W-:Y:S01]  /*10a20*/  R2UR UR26, R20 ;  /* 0x00000000141a72ca */ /* 0x000fe200000e0000 */
[----:B------:R0:W5:Y:S01]  /*10a30*/  LDL.LU R22, [R1+0xb8] ;  /* 0x0000b80001167983 */ /* 0x0001620000300800 */
[----:B------:R-:W-:Y:S01]  /*10a40*/  R2UR UR27, R21 ;  /* 0x00000000151b72ca */ /* 0x000fe200000e0000 */
[----:B------:R-:W-:-:S02]  /*10a50*/  WARPGROUP.DEPBAR.LE gsb0, 0x0 ;  /* 0x00008000000079c5 */ /* 0x000fc40000010000 */
[----:B------:R-:W-:-:S06]  /*10a60*/  WARPGROUP.ARRIVE ;  /* 0x00000000000079c5 */ /* 0x000fcc0000000000 */
[----:B------:R-:W-:Y:S01]  /*10a70*/  HGMMA.64x16x16.F32 R80, gdesc[UR48], R80, gsb0 ;  /* 0x00200000305079f0 */ /* 0x000fe20008000850 */
[----:B------:R-:W-:Y:S01]  /*10a80*/  R2UR UR48, R12 ;  /* 0x000000000c3072ca */ /* 0x000fe200000e0000 */
[----:B------:R-:W-:Y:S01]  /*10a90*/  UMOV UR50, UR12 ;  /* 0x0000000c00327c82 */ /* 0x000fe20008000000 */
[----:B------:R-:W-:Y:S01]  /*10aa0*/  R2UR UR49, R13 ;  /* 0x000000000d3172ca */ /* 0x000fe200000e0000 */
[----:B------:R-:W-:Y:S01]  /*10ab0*/  UMOV UR51, UR13 ;  /* 0x0000000d00337c82 */ /* 0x000fe20008000000 */
[----:B------:R-:W-:Y:S02]  /*10ac0*/  WARPGROUP.DEPBAR.LE gsb0, 0x0 ;  /* 0x00008000000079c5 */ /* 0x000fe40000010000 */
[----:B------:R-:W-:-:S06]  /*10ad0*/  WARPGROUP.ARRIVE ;  /* 0x00000000000079c5 */ /* 0x000fcc0000000000 */
[----:B------:R-:W-:Y:S01]  /*10ae0*/  HGMMA.64x16x16.F32 R72, gdesc[UR52], R72, gsb0 ;  /* 0x00200000344879f0 */ /* 0x000fe20008000848 */
[----:B------:R-:W-:Y:S01]  /*10af0*/  UMOV UR54, UR4 ;  /* 0x0000000400367c82 */ /* 0x000fe20008000000 */
[----:B------:R-:W-:Y:S01]  /*10b00*/  UMOV UR55, UR5 ;  /* 0x0000000500377c82 */ /* 0x000fe20008000000 */
[C---:B------:R-:W-:Y:S02]  /*10b10*/  R2UR UR4, R12.reuse ;  /* 0x000000000c0472ca */ /* 0x040fe400000e0000 */
[C---:B------:R-:W-:Y:S02]  /*10b20*/  R2UR UR5, R13.reuse ;  /* 0x000000000d0572ca */ /* 0x040fe400000e0000 */
        /* <DEDUP_REMOVED lines=29> */
[----:B------:R-:W-:Y:S01]  /*10d00*/  R2UR UR57, R13 ;  /* 0x000000000d3972ca */ /* 0x000fe200000e0000 */
[----:B------:R-:W-:Y:S02]  /*10d10*/  WARPGROUP.DEPBAR.LE gsb0, 0x0 ;  /* 0x00008000000079c5 */ /* 0x000fe40000010000 */
[----:B------:R-:W-:-:S10]  /*10d20*/  WARPGROUP.ARRIVE ;  /* 0x00000000000079c5 */ /* 0x000fd40000000000 */
[----:B------:R-:W-:Y:S01]  /*10d30*/  HGMMA.64x16x16.F32 R72, gdesc[UR56], R72, gsb0 ;  /* 0x00200000384879f0 */ /* 0x000fe20008000848 */
[----:B------:R-:W-:Y:S02]  /*10d40*/  R2UR UR56, R10 ;  /* 0x000000000a3872ca */ /* 0x000fe400000e0000 */
[----:B------:R-:W-:Y:S01]  /*10d50*/  R2UR UR57, R11 ;  /* 0x000000000b3972ca */ /* 0x000fe200000e0000 */
[----:B------:R-:W-:Y:S01]  /*10d60*/  UMOV UR58, UR60 ;  /* 0x0000003c003a7c82 */ /* 0x000fe20008000000 */
[----:B------:R-:W-:Y:S01]  /*10d70*/  UMOV UR59, UR61 ;  /* 0x0000003d003b7c82 */ /* 0x000fe20008000000 */
[----:B------:R-:W-:Y:S02]  /*10d80*/  WARPGROUP.DEPBAR.LE gsb0, 0x0 ;  /* 0x00008000000079c5 */ /* 0x000fe40000010000 */
[----:B------:R-:W-:-:S08]  /*10d90*/  WARPGROUP.ARRIVE ;  /* 0x00000000000079c5 */ /* 0x000fd00000000000 */
[----:B------:R-:W-:Y:S03]  /*10da0*/  HGMMA.64x16x16.F32 R136, gdesc[UR56], R136, gsb0 ;  /* 0x00200000388879f0 */ /* 0x000fe60008000888 */
[----:B------:R-:W-:Y:S02]  /*10db0*/  WARPGROUP.DEPBAR.LE gsb0, 0x0 ;  /* 0x00008000000079c5 */ /* 0x000fe40000010000 */
[----:B------:R-:W-:-:S06]  /*10dc0*/  WARPGROUP.ARRIVE ;  /* 0x00000000000079c5 */ /* 0x000fcc0000000000 */
[----:B------:R-:W-:Y:S03]  /*10dd0*/  HGMMA.64x16x16.F32 R128, gdesc[UR24], R128, gsb0 ;  /* 0x00200000188079f0 */ /* 0x000fe60008000880 */
[----:B------:R-:W-:Y:S02]  /*10de0*/  WARPGROUP.DEPBAR.LE gsb0, 0x0 ;  /* 0x00008000000079c5 */ /* 0x000fe40000010000 */
[----:B------:R-:W-:-:S06]  /*10df0*/  WARPGROUP.ARRIVE ;  /* 0x00000000000079c5 */ /* 0x000fcc0000000000 */
[----:B------:R-:W-:Y:S01]  /*10e00*/  HGMMA.64x16x16.F32 R120, gdesc[UR28], R120, gsb0 ;  /* 0x002000001c7879f0 */ /* 0x000fe20008000878 */
[----:B------:R-:W-:Y:S02]  /*10e10*/  R2UR UR36, R10 ;  /* 0x000000000a2472ca */ /* 0x000fe400000e0000 */
[----:B------:R-:W-:Y:S01]  /*10e20*/  R2UR UR37, R11 ;  /* 0x000000000b2572ca */ /* 0x000fe200000e0000 */
[----:B------:R-:W-:Y:S01]  /*10e30*/  UMOV UR38, UR8 ;  /* 0x0000000800267c82 */ /* 0x000fe20008000000 */
[----:B------:R-:W-:Y:S01]  /*10e40*/  UMOV UR39, UR9 ;  /* 0x0000000900277c82 */ /* 0x000fe20008000000 */
[----:B------:R-:W-:Y:S02]  /*10e50*/  WARPGROUP.DEPBAR.LE gsb0, 0x0 ;  /* 0x00008000000079c5 */ /* 0x000fe40000010000 */
[----:B------:R-:W-:-:S08]  /*10e60*/  WARPGROUP.ARRIVE ;  /* 0x00000000000079c5 */ /* 0x000fd00000000000 */
[----:B------:R-:W-:Y:S01]  /*10e70*/  HGMMA.64x16x16.F32 R112, gdesc[UR36], R112, gsb0 ;  /* 0x00200000247079f0 */ /* 0x000fe20008000870 */
[----:B------:R-:W-:Y:S02]  /*10e80*/  R2UR UR20, R10 ;  /* 0x000000000a1472ca */ /* 0x000fe400000e0000 */
[----:B------:R-:W-:Y:S01]  /*10e90*/  R2UR UR21, R11 ;  /* 0x000000000b1572ca */ /* 0x000fe200000e0000 */
[----:B------:R-:W-:Y:S02]  /*10ea0*/  WARPGROUP.DEPBAR.LE gsb0, 0x0 ;  /* 0x00008000000079c5 */ /* 0x000fe40000010000 */
[----:B------:R-:W-:-:S10]  /*10eb0*/  WARPGROUP.ARRIVE ;  /* 0x00000000000079c5 */ /* 0x000fd40000000000 */
[----:B------:R-:W-:Y:S01]  /*10ec0*/  HGMMA.64x16x16.F32 R104, gdesc[UR20], R104, gsb0 ;  /* 0x00200000146879f0 */ /* 0x000fe20008000868 */
[----:B------:R-:W-:Y:S02]  /*10ed0*/  R2UR UR7, R19 ;  /* 0x00000000130772ca */ /* 0x000fe400000e0000 */
[----:B------:R-:W-:Y:S01]  /*10ee0*/  R2UR UR6, R157 ;  /* 0x000000009d0672ca */ /* 0x000fe200000e0000 */
[----:B------:R0:W5:Y:S01]  /*10ef0*/  LDL.LU R19, [R1+0xb4] ;  /* 0x0000b40001137983 */ /* 0x0001620000300800 */
[----:B------:R-:W-:Y:S02]  /*10f00*/  R2UR UR4, R10 ;  /* 0x000000000a0472ca */ /* 0x000fe400000e0000 */
[----:B------:R-:W-:Y:S01]  /*10f10*/  R2UR UR5, R11 ;  /* 0x000000000b0572ca */ /* 0x000fe200000e0000 */
[----:B------:R-:W-:Y:S02]  /*10f20*/  WARPGROUP.DEPBAR.LE gsb0, 0x0 ;  /* 0x00008000000079c5 */ /* 0x000fe40000010000 */
[----:B------:R-:W-:-:S10]  /*10f30*/  WARPGROUP.ARRIVE ;  /* 0x00000000000079c5 */ /* 0x000fd40000000000 */
        /* <DEDUP_REMOVED lines=17> */
[----:B------:R-:W-:Y:S02]  /*11050*/  R2UR UR22, R0 ;  /* 0x00000000001672ca */ /* 0x000fe400000e0000 */
        /* <DEDUP_REMOVED lines=111> */
[----:B------:R-:W-:-:S02]  /*11750*/  R2UR UR17, R5 ;  /* 0x00000000051172ca */ /* 0x000fc400000e0000 */
[----:B------:R-:W-:Y:S02]  /*11760*/  R2UR UR61, R18 ;  /* 0x00000000123d72ca */ /* 0x000fe400000e0000 */
[----:B------:R0:W5:Y:S01]  /*11770*/  LDL.LU R18, [R1+0xb0] ;  /* 0x0000b00001127983 */ /* 0x0001620000300800 */
[----:B------:R-:W-:-:S03]  /*11780*/  R2UR UR60, R17 ;  /* 0x00000000113c72ca */ /* 0x000fc600000e0000 */
[----:B------:R0:W5:Y:S04]  /*11790*/  LDL.LU R17, [R1+0xac] ;  /* 0x0000ac0001117983 */ /* 0x0001680000300800 */
[----:B------:R0:W5:Y:S04]  /*117a0*/  LDL.LU R16, [R1+0xa8] ;  /* 0x0000a80001107983 */ /* 0x0001680000300800 */
[----:B------:R0:W5:Y:S01]  /*117b0*/  LDL.LU R0, [R1+0xa4] ;  /* 0x0000a40001007983 */ /* 0x0001620000300800 */
[----:B------:R-:W-:Y:S02]  /*117c0*/  WARPGROUP.DEPBAR.LE gsb0, 0x0 ;  /* 0x00008000000079c5 */ /* 0x000fe40000010000 */
[----:B------:R-:W-:-:S06]  /*117d0*/  WARPGROUP.ARRIVE ;  /* 0x00000000000079c5 */ /* 0x000fcc0000000000 */
        /* <DEDUP_REMOVED lines=36> */
[----:B------:R-:W-:Y:S03]  /*11a20*/  HGMMA.64x16x16.F32 R72, gdesc[UR32], R72, gsb0 ;  /* 0x00200000204879f0 */ /* 0x000fe60008000848 */
[----:B------:R-:W-:Y:S02]  /*11a30*/  WARPGROUP.DEPBAR.LE gsb0, 0x0 ;  /* 0x00008000000079c5 */ /* 0x000fe40000010000 */
[----:B0-----:R-:W-:Y:S05]  /*11a40*/  @P2 BRA `(.L_x_426) ;  /* 0x0000000000282947 */ /* 0x001fea0003800000 */
[----:B------:R-:W-:Y:S05]  /*11a50*/  @!P0 BRA `(.L_x_427) ;  /* 0x0000000000048947 */ /* 0x000fea0003800000 */
[----:B------:R-:W-:Y:S01]  /*11a60*/  BPT.TRAP 0x1 ;  /* 0x000000040000795c */ /* 0x000fe20000300000 */
.L_x_427:
[----:B------:R-:W-:Y:S01]  /*11a70*/  SHF.L.U32 R14, R153, 0x1f, RZ ;  /* 0x0000001f990e7819 */ /* 0x000fe200000006ff */
[----:B-----5:R-:W-:-:S04]  /*11a80*/  IMAD R15, R0, 0x8, R18 ;  /* 0x00000008000f7824 */ /* 0x020fc800078e0212 */
[----:B------:R0:W1:Y:S01]  /*11a90*/  SYNCS.PHASECHK.TRANS64.TRYWAIT P2, [R15+URZ+0x31c50], R14 ;  /* 0x031c500e0f0075a7 */ /* 0x000062000804017f */
[----:B------:R-:W-:Y:S05]  /*11aa0*/  @!P0 BRA `(.L_x_428) ;  /* 0x0000000000048947 */ /* 0x000fea0003800000 */
[----:B------:R-:W-:Y:S01]  /*11ab0*/  BPT.TRAP 0x1 ;  /* 0x000000040000795c */ /* 0x000fe20000300000 */
.L_x_428:
[----:B-1----:R-:W-:Y:S05]  /*11ac0*/  @P2 BRA `(.L_x_426) ;  /* 0x0000000000082947 */ /* 0x002fea0003800000 */
[----:B------:R-:W1:Y:S02]  /*11ad0*/  SYNCS.PHASECHK.TRANS64.TRYWAIT P2, [R15+URZ+0x31c50], R14 ;  /* 0x031c500e0f0075a7 */ /* 0x000e64000804017f */
[----:B-1----:R-:W-:Y:S05]  /*11ae0*/  @!P2 BRA `(.L_x_429) ;  /* 0x000000ac009ca947 */ /* 0x002fea0003800000 */
.L_x_426:
[----:B------:R-:W-:Y:S05]  /*11af0*/  WARPSYNC.ALL ;  /* 0x0000000000007948 */ /* 0x000fea0003800000 */
[----:B------:R-:W-:Y:S01]  /*11b00*/  ULDC UR4, c[0x0][0x9d8] ;  /* 0x0002760000047ab9 */ /* 0x000fe20000000800 */
[----:B------:R-:W-:Y:S01]  /*11b10*/  STL [R1+0xbc], R8 ;  /* 0x0000bc0801007387 */ /* 0x000fe20000100800 */
[----:B------:R-:W-:Y:S01]  /*11b20*/  FMUL.FTZ R157, R136, UR4 ;  /* 0x00000004889d7c20 */ /* 0x000fe20008410000 */
[----:B------:R-:W-:Y:S01]  /*11b30*/  FMUL.FTZ R156, R137, UR4 ;  /* 0x00000004899c7c20 */ /* 0x000fe20008410000 */
[----:B------:R-:W-:Y:S01]  /*11b40*/  FMUL.FTZ R138, R138, UR4 ;  /* 0x000000048a8a7c20 */ /* 0x000fe20008410000 */
[----:B------:R-:W-:Y:S01]  /*11b50*/  STL [R1+0xb8], R7 ;  /* 0x0000b80701007387 */ /* 0x000fe20000100800 */
[----:B------:R-:W-:Y:S01]  /*11b60*/  FMUL.FTZ R140, R140, UR4 ;  /* 0x000000048c8c7c20 */ /* 0x000fe20008410000 */
[----:B------:R-:W-:Y:S01]  /*11b70*/  FMUL.FTZ R137, R128, UR4 ;  /* 0x0000000480897c20 */ /* 0x000fe20008410000 */
[----:B------:R-:W0:Y:S01]  /*11b80*/  MUFU.TANH R157, R157 ;  /* 0x0000009d009d7308 */ /* 0x000e220000002400 */
[----:B------:R-:W-:Y:S01]  /*11b90*/  STL [R1+0xb4], R6 ;  /* 0x0000b40601007387 */ /* 0x000fe20000100800 */
[----:B------:R-:W-:Y:S01]  /*11ba0*/  FMUL.FTZ R136, R129, UR4 ;  /* 0x0000000481887c20 */ /* 0x000fe20008410000 */
[----:B------:R-:W-:Y:S01]  /*11bb0*/  FMUL.FTZ R129, R132, UR4 ;  /* 0x0000000484817c20 */ /* 0x000fe20008410000 */
[----:B------:R-:W-:Y:S01]  /*11bc0*/  FMUL.FTZ R128, R133, UR4 ;  /* 0x0000000485807c20 */ /* 0x000fe20008410000 */
[----:B------:R-:W-:Y:S01]  /*11bd0*/  STL [R1+0xb0], R5 ;  /* 0x0000b00501007387 */ /* 0x000fe20000100800 */
[----:B------:R-:W-:Y:S01]  /*11be0*/  FMUL.FTZ R133, R120, UR4 ;  /* 0x0000000478857c20 */ /* 0x000fe20008410000 */
[----:B------:R-:W-:Y:S01]  /*11bf0*/  FMUL.FTZ R132, R121, UR4 ;  /* 0x0000000479847c20 */ /* 0x000fe20008410000 */
[----:B------:R-:W2:Y:S01]  /*11c00*/  MUFU.TANH R156, R156 ;  /* 0x0000009c009c7308 */ /* 0x000ea20000002400 */
[----:B------:R-:W-:Y:S01]  /*11c10*/  STL [R1+0xac], R4 ;  /* 0x0000ac0401007387 */ /* 0x000fe20000100800 */
[----:B------:R-:W-:Y:S01]  /*11c20*/  FMUL.FTZ R121, R124, UR4 ;  /* 0x000000047c797c20 */ /* 0x000fe20008410000 */
[----:B------:R-:W-:Y:S01]  /*11c30*/  FMUL.FTZ R124, R125, UR4 ;  /* 0x000000047d7c7c20 */ /* 0x000fe20008410000 */
[----:B------:R-:W-:Y:S01]  /*11c40*/  FMUL.FTZ R120, R112, UR4 ;  /* 0x0000000470787c20 */ /* 0x000fe20008410000 */
[----:B------:R-:W-:Y:S01]  /*11c50*/  STL [R1+0xa8], R3 ;  /* 0x0000a80301007387 */ /* 0x000fe20000100800 */
[----:B------:R-:W-:Y:S01]  /*11c60*/  FMUL.FTZ R20, R113, UR4 ;  /* 0x0000000471147c20 */ /* 0x000fe20008410000 */
[----:B------:R-:W-:Y:S01]  /*11c70*/  FMUL.FTZ R21, R116, UR4 ;  /* 0x0000000474157c20 */ /* 0x000fe20008410000 */
[----:B------:R-:W3:Y:S01]  /*11c80*/  MUFU.TANH R140, R140 ;  /* 0x0000008c008c7308 */ /* 0x000ee20000002400 */
[----:B------:R4:W-:Y:S01]  /*11c90*/  STL [R1+0xa4], R2 ;  /* 0x0000a40201007387 */ /* 0x0009e20000100800 */
[----:B01----:R-:W-:Y:S01]  /*11ca0*/  FMNMX.FTZ R14, R157, R152, !PT ;  /* 0x000000989d0e7209 */ /* 0x003fe20007810000 */
[----:B------:R-:W-:Y:S01]  /*11cb0*/  FMUL.FTZ R112, R117, UR4 ;  /* 0x0000000475707c20 */ /* 0x000fe20008410000 */
[----:B------:R-:W-:Y:S01]  /*11cc0*/  FMUL.FTZ R104, R104, UR4 ;  /* 0x0000000468687c20 */ /* 0x000fe20008410000 */
[----:B------:R-:W-:Y:S01]  /*11cd0*/  FMUL.FTZ R105, R105, UR4 ;  /* 0x0000000469697c20 */ /* 0x000fe20008410000 */
[----:B------:R-:W-:Y:S01]  /*11ce0*/  FMUL.FTZ R108, R108, UR4 ;  /* 0x000000046c6c7c20 */ /* 0x000fe20008410000 */
[----:B------:R-:W-:Y:S01]  /*11cf0*/  FMUL.FTZ R109, R109, UR4 ;  /* 0x000000046d6d7c20 */ /* 0x000fe20008410000 */
[----:B------:R-:W-:Y:S01]  /*11d00*/  MUFU.TANH R137, R137 ;  /* 0x0000008900897308 */ /* 0x000fe20000002400 */
[----:B--2---:R-:W-:Y:S01]  /*11d10*/  FMNMX.FTZ R14, R156, R14, !PT ;  /* 0x0000000e9c0e7209 */ /* 0x004fe20007810000 */
[----:B------:R-:W-:Y:S01]  /*11d20*/  FMUL.FTZ R96, R96, UR4 ;  /* 0x0000000460607c20 */ /* 0x000fe20008410000 */
[----:B------:R-:W-:Y:S01]  /*11d30*/  FMUL.FTZ R97, R97, UR4 ;  /* 0x0000000461617c20 */ /* 0x000fe20008410000 */
[----:B------:R-:W-:Y:S01]  /*11d40*/  FMUL.FTZ R100, R100, UR4 ;  /* 0x0000000464647c20 */ /* 0x000fe20008410000 */
[----:B------:R-:W-:Y:S01]  /*11d50*/  FMUL.FTZ R101, R101, UR4 ;  /* 0x0000000465657c20 */ /* 0x000fe20008410000 */
[----:B------:R-:W-:Y:S01]  /*11d60*/  FMUL.FTZ R88, R88, UR4 ;  /* 0x0000000458587c20 */ /* 0x000fe20008410000 */
[----:B------:R-:W-:Y:S01]  /*11d70*/  FMUL.FTZ R89, R89, UR4 ;  /* 0x0000000459597c20 */ /* 0x000fe20008410000 */
[----:B----4-:R0:W1:Y:S01]  /*11d80*/  MUFU.TANH R2, R138 ;  /* 0x0000008a00027308 */ /* 0x0100620000002400 */
[----:B---3--:R-:W-:Y:S01]  /*11d90*/  FMNMX.FTZ R14, R140, R14, !PT ;  /* 0x0000000e8c0e7209 */ /* 0x008fe20007810000 */
[----:B------:R-:W-:Y:S01]  /*11da0*/  FMUL.FTZ R113, R92, UR4 ;  /* 0x000000045c717c20 */ /* 0x000fe20008410000 */
[----:B------:R-:W-:Y:S01]  /*11db0*/  FMUL.FTZ R116, R93, UR4 ;  /* 0x000000045d747c20 */ /* 0x000fe20008410000 */
[----:B------:R-:W-:Y:S01]  /*11dc0*/  FMUL.FTZ R153, R81, UR4 ;  /* 0x0000000451997c20 */ /* 0x000fe20008410000 */
[----:B------:R-:W-:Y:S01]  /*11dd0*/  FMUL.FTZ R150, R84, UR4 ;  /* 0x0000000454967c20 */ /* 0x000fe20008410000 */
[----:B------:R-:W-:Y:S01]  /*11de0*/  FMUL.FTZ R149, R85, UR4 ;  /* 0x0000000455957c20 */ /* 0x000fe20008410000 */
[----:B------:R-:W-:Y:S01]  /*11df0*/  FMUL.FTZ R151, R72, UR4 ;  /* 0x0000000448977c20 */ /* 0x000fe20008410000 */
[----:B------:R-:W-:Y:S01]  /*11e00*/  MUFU.TANH R136, R136 ;  /* 0x0000008800887308 */ /* 0x000fe20000002400 */
[----:B0-----:R-:W-:Y:S01]  /*11e10*/  FMUL.FTZ R138, R141, UR4 ;  /* 0x000000048d8a7c20 */ /* 0x001fe20008410000 */
[----:B------:R-:W-:Y:S01]  /*11e20*/  FMUL.FTZ R141, R80, UR4 ;  /* 0x00000004508d7c20 */ /* 0x000fe20008410000 */
[----:B------:R-:W-:Y:S01]  /*11e30*/  FMUL.FTZ R148, R73, UR4 ;  /* 0x0000000449947c20 */ /* 0x000fe20008410000 */
[----:B------:R-:W-:Y:S01]  /*11e40*/  FMUL.FTZ R154, R76, UR4 ;  /* 0x000000044c9a7c20 */ /* 0x000fe20008410000 */
[----:B------:R-:W-:Y:S01]  /*11e50*/  FMUL.FTZ R155, R77, UR4 ;  /* 0x000000044d9b7c20 */ /* 0x000fe20008410000 */
[----:B------:R-:W-:Y:S01]  /*11e60*/  FMUL.FTZ R115, R115, UR4 ;  /* 0x0000000473737c20 */ /* 0x000fe20008410000 */
[----:B------:R-:W-:Y:S01]  /*11e70*/  FMUL.FTZ R126, R126, UR4 ;  /* 0x000000047e7e7c20 */ /* 0x000fe20008410000 */
[----:B------:R-:W0:Y:S01]  /*11e80*/  MUFU.TANH R138, R138 ;  /* 0x0000008a008a7308 */ /* 0x000e220000002400 */
[----:B------:R-:W-:Y:S01]  /*11e90*/  ULDC UR5, c[0x0][0x988] ;  /* 0x0002620000057ab9 */ /* 0x000fe20000000800 */
[----:B------:R-:W-:Y:S01]  /*11ea0*/  FMUL.FTZ R134, R134, UR4 ;  /* 0x0000000486867c20 */ /* 0x000fe20008410000 */
[----:B-1----:R1:W-:Y:S01]  /*11eb0*/  STL [R1+0x30], R2 ;  /* 0x0000300201007387 */ /* 0x0023e20000100800 */
[----:B------:R-:W-:Y:S01]  /*11ec0*/  FMUL.FTZ R135, R135, UR4 ;  /* 0x0000000487877c20 */ /* 0x000fe20008410000 */
[----:B------:R-:W-:Y:S01]  /*11ed0*/  FMUL.FTZ R114, R114, UR4 ;  /* 0x0000000472727c20 */ /* 0x000fe20008410000 */
[----:B------:R-:W-:Y:S01]  /*11ee0*/  FMUL.FTZ R118, R118, UR4 ;  /* 0x0000000476767c20 */ /* 0x000fe20008410000 */
[----:B------:R-:W-:Y:S01]  /*11ef0*/  FMUL.FTZ R122, R122, UR4 ;  /* 0x000000047a7a7c20 */ /* 0x000fe20008410000 */
[----:B------:R-:W2:Y:S01]  /*11f00*/  MUFU.TANH R129, R129 ;  /* 0x0000008100817308 */ /* 0x000ea20000002400 */
[----:B------:R-:W-:Y:S01]  /*11f10*/  FMUL.FTZ R127, R127, UR4 ;  /* 0x000000047f7f7c20 */ /* 0x000fe20008410000 */
[----:B------:R-:W-:Y:S01]  /*11f20*/  FMUL.FTZ R123, R123, UR4 ;  /* 0x000000047b7b7c20 */ /* 0x000fe20008410000 */
[----:B------:R-:W-:Y:S01]  /*11f30*/  FMUL.FTZ R139, R139, UR4 ;  /* 0x000000048b8b7c20 */ /* 0x000fe20008410000 */
[----:B------:R-:W-:Y:S01]  /*11f40*/  FMUL.FTZ R142, R142, UR4 ;  /* 0x000000048e8e7c20 */ /* 0x000fe20008410000 */
[----:B------:R-:W-:Y:S01]  /*11f50*/  FMUL.FTZ R143, R143, UR4 ;  /* 0x000000048f8f7c20 */ /* 0x000fe20008410000 */
[----:B------:R-:W-:Y:S01]  /*11f60*/  FMUL.FTZ R130, R130, UR4 ;  /* 0x0000000482827c20 */ /* 0x000fe20008410000 */
[----:B------:R-:W-:Y:S01]  /*11f70*/  FMUL.FTZ R131, R131, UR4 ;  /* 0x0000000483837c20 */ /* 0x000fe20008410000 */
[----:B------:R-:W3:Y:S01]  /*11f80*/  MUFU.TANH R128, R128 ;  /* 0x0000008000807308 */ /* 0x000ee20000002400 */
[----:B0-----:R-:W-:-:S04]  /*11f90*/  FMNMX.FTZ R14, R138, R14, !PT ;  /* 0x0000000e8a0e7209 */ /* 0x001fc80007810000 */
[----:B------:R-:W-:-:S03]  /*11fa0*/  FMNMX.FTZ R14, R137, R14, !PT ;  /* 0x0000000e890e7209 */ /* 0x000fc60007810000 */
[----:B------:R-:W0:Y:S01]  /*11fb0*/  MUFU.TANH R133, R133 ;  /* 0x0000008500857308 */ /* 0x000e220000002400 */
[----:B------:R-:W-:-:S04]  /*11fc0*/  FMNMX.FTZ R14, R136, R14, !PT ;  /* 0x0000000e880e7209 */ /* 0x000fc80007810000 */
[----:B--2---:R-:W-:-:S03]  /*11fd0*/  FMNMX.FTZ R14, R129, R14, !PT ;  /* 0x0000000e810e7209 */ /* 0x004fc60007810000 */
[----:B------:R-:W2:Y:S01]  /*11fe0*/  MUFU.TANH R132, R132 ;  /* 0x0000008400847308 */ /* 0x000ea20000002400 */
[----:B---3--:R-:W-:-:S07]  /*11ff0*/  FMNMX.FTZ R14, R128, R14, !PT ;  /* 0x0000000e800e7209 */ /* 0x008fce0007810000 */
[----:B------:R-:W3:Y:S01]  /*12000*/  MUFU.TANH R121, R121 ;  /* 0x0000007900797308 */ /* 0x000ee20000002400 */
[----:B0-----:R-:W-:-:S07]  /*12010*/  FMNMX.FTZ R14, R133, R14, !PT ;  /* 0x0000000e850e7209 */ /* 0x001fce0007810000 */
[----:B------:R-:W0:Y:S01]  /*12020*/  MUFU.TANH R124, R124 ;  /* 0x0000007c007c7308 */ /* 0x000e220000002400 */
[----:B--2---:R-:W-:-:S07]  /*12030*/  FMNMX.FTZ R14, R132, R14, !PT ;  /* 0x0000000e840e7209 */ /* 0x004fce0007810000 */
        /* <DEDUP_REMOVED lines=51> */
[----:B0-----:R-:W-:-:S05]  /*12370*/  FMNMX.FTZ R14, R155, R14, !PT ;  /* 0x0000000e9b0e7209 */ /* 0x001fca0007810000 */
[----:B------:R-:W0:Y:S02]  /*12380*/  SHFL.BFLY PT, R15, R14, 0x2, 0x1f ;  /* 0x0c401f000e0f7f89 */ /* 0x000e2400000e0000 */
[----:B------:R-:W-:Y:S08]  /*12390*/  MUFU.TANH R3, R134 ;  /* 0x0000008600037308 */ /* 0x000ff00000002400 */
[----:B-1----:R1:W-:Y:S08]  /*123a0*/  MUFU.TANH R2, R135 ;  /* 0x0000008700027308 */ /* 0x0023f00000002400 */
[----:B------:R4:W-:Y:S01]  /*123b0*/  MUFU.TANH R85, R114 ;  /* 0x0000007200557308 */ /* 0x0009e20000002400 */
[----:B0-----:R-:W-:-:S07]  /*123c0*/  FMNMX.FTZ R14, R14, R15, !PT ;  /* 0x0000000f0e0e7209 */ /* 0x001fce0007810000 */
[----:B------:R0:W-:Y:S01]  /*123d0*/  MUFU.TANH R92, R118 ;  /* 0x00000076005c7308 */ /* 0x0001e20000002400 */
[----:B------:R-:W2:Y:S07]  /*123e0*/  SHFL.BFLY PT, R15, R14, 0x1, 0x1f ;  /* 0x0c201f000e0f7f89 */ /* 0x000eae00000e0000 */
[----:B------:R0:W-:Y:S08]  /*123f0*/  MUFU.TANH R81, R122 ;  /* 0x0000007a00517308 */ /* 0x0001f00000002400 */
[----:B------:R-:W0:Y:S08]  /*12400*/  MUFU.TANH R93, R127 ;  /* 0x0000007f005d7308 */ /* 0x000e300000002400 */
[----:B------:R-:W0:Y:S01]  /*12410*/  MUFU.TANH R84, R123 ;  /* 0x0000007b00547308 */ /* 0x000e220000002400 */
[----:B--2---:R-:W-:-:S02]  /*12420*/  FMNMX.FTZ R14, R14, R15, !PT ;  /* 0x0000000f0e0e7209 */ /* 0x004fc40007810000 */
[----:B------:R-:W-:-:S03]  /*12430*/  MOV R15, UR5 ;  /* 0x00000005000f7c02 */ /* 0x000fc60008000f00 */
[C---:B-1----:R-:W-:Y:S02]  /*12440*/  FADD.FTZ R135, -R14.reuse, R152 ;  /* 0x000000980e877221 */ /* 0x042fe40000010100 */
[----:B------:R-:W-:Y:S01]  /*12450*/  MUFU.TANH R8, R139 ;  /* 0x0000008b00087308 */ /* 0x000fe20000002400 */
[-C--:B------:R-:W-:Y:S01]  /*12460*/  FMUL.FTZ R134, R14, R15.reuse ;  /* 0x0000000f0e867220 */ /* 0x080fe20000410000 */
[----:B------:R-:W-:-:S03]  /*12470*/  FMUL.FTZ R135, R135, R15 ;  /* 0x0000000f87877220 */ /* 0x000fc60000410000 */
[-CC-:B------:R-:W-:Y:S01]  /*12480*/  FFMA.FTZ R117, R138, R15.reuse, -R134.reuse ;  /* 0x0000000f8a757223 */ /* 0x180fe20000010886 */
[-CC-:B------:R-:W-:Y:S01]  /*12490*/  FFMA.FTZ R115, R140, R15.reuse, -R134.reuse ;  /* 0x0000000f8c737223 */ /* 0x180fe20000010886 */
[-C--:B------:R-:W-:Y:S01]  /*124a0*/  FFMA.FTZ R126, R132, R15.reuse, -R134 ;  /* 0x0000000f847e7223 */ /* 0x080fe20000010886 */
[----:B------:R-:W-:Y:S01]  /*124b0*/  IMAD.MOV.U32 R138, RZ, RZ, R125 ;  /* 0x000000ffff8a7224 */ /* 0x000fe200078e007d */
[----:B------:R-:W2:Y:S01]  /*124c0*/  LDL.LU R140, [R1+0x1c] ;  /* 0x00001c00018c7983 */ /* 0x000ea20000300800 */
[----:B---3--:R-:W-:Y:S02]  /*124d0*/  IMAD.MOV.U32 R132, RZ, RZ, R80 ;  /* 0x000000ffff847224 */ /* 0x008fe400078e0050 */
[-CC-:B------:R-:W-:Y:S01]  /*124e0*/  FFMA.FTZ R125, R121, R15.reuse, -R134.reuse ;  /* 0x0000000f797d7223 */ /* 0x180fe20000010886 */
[-CC-:B------:R-:W-:Y:S01]  /*124f0*/  FFMA.FTZ R80, R105, R15.reuse, -R134.reuse ;  /* 0x0000000f69507223 */ /* 0x180fe20000010886 */
[----:B------:R-:W2:Y:S01]  /*12500*/  LDL.LU R121, [R1+0x30] ;  /* 0x0000300001797983 */ /* 0x000ea20000300800 */
[-CC-:B----4-:R-:W-:Y:S01]  /*12510*/  FFMA.FTZ R114, R157, R15.reuse, -R134.reuse ;  /* 0x0000000f9d727223 */ /* 0x190fe20000010886 */
[-CC-:B0-----:R-:W-:Y:S01]  /*12520*/  FFMA.FTZ R118, R156, R15.reuse, -R134.reuse ;  /* 0x0000000f9c767223 */ /* 0x181fe20000010886 */
[----:B------:R-:W-:Y:S01]  /*12530*/  MUFU.TANH R7, R142 ;  /* 0x0000008e00077308 */ /* 0x000fe20000002400 */
[----:B------:R-:W3:Y:S01]  /*12540*/  LDL.LU R105, [R1+0x20] ;  /* 0x0000200001697983 */ /* 0x000ee20000300800 */
[-CC-:B------:R-:W-:Y:S01]  /*12550*/  FFMA.FTZ R122, R20, R15.reuse, -R134.reuse ;  /* 0x0000000f147a7223 */ /* 0x180fe20000010886 */
[----:B------:R-:W-:-:S05]  /*12560*/  FFMA.FTZ R73, R104, R15, -R134 ;  /* 0x0000000f68497223 */ /* 0x000fca0000010886 */
[----:B------:R-:W-:Y:S08]  /*12570*/  MUFU.EX2 R20, R135 ;  /* 0x0000008700147308 */ /* 0x000ff00000000800 */
[----:B------:R0:W3:Y:S01]  /*12580*/  MUFU.EX2 R104, R114 ;  /* 0x0000007200687308 */ /* 0x0000e20000000800 */
[----:B------:R-:W-:-:S07]  /*12590*/  FFMA.FTZ R72, R97, R15, -R134 ;  /* 0x0000000f61487223 */ /* 0x000fce0000010886 */
[----:B------:R-:W1:Y:S01]  /*125a0*/  MUFU.EX2 R118, R118 ;  /* 0x0000007600767308 */ /* 0x000e620000000800 */
[----:B0-----:R-:W-:Y:S01]  /*125b0*/  FMUL.FTZ R114, R106, UR4 ;  /* 0x000000046a727c20 */ /* 0x001fe20008410000 */
[----:B------:R-:W-:-:S06]  /*125c0*/  FFMA.FTZ R123, R120, R15, -R134 ;  /* 0x0000000f787b7223 */ /* 0x000fcc0000010886 */
[----:B------:R-:W0:Y:S01]  /*125d0*/  MUFU.EX2 R106, R115 ;  /* 0x00000073006a7308 */ /* 0x000e220000000800 */
[----:B------:R-:W-:Y:S02]  /*125e0*/  IMAD.MOV.U32 R120, RZ, RZ, R93 ;  /* 0x000000ffff787224 */ /* 0x000fe400078e005d */
[----:B------:R-:W-:-:S05]  /*125f0*/  FFMA.FTZ R93, R96, R15, -R134 ;  /* 0x0000000f605d7223 */ /* 0x000fca0000010886 */
[----:B------:R-:W4:Y:S08]  /*12600*/  MUFU.EX2 R97, R117 ;  /* 0x0000007500617308 */ /* 0x000f300000000800 */
[----:B------:R-:W2:Y:S08]  /*12610*/  MUFU.TANH R6, R143 ;  /* 0x0000008f00067308 */ /* 0x000eb00000002400 */
[----:B------:R-:W2:Y:S08]  /*12620*/  MUFU.TANH R5, R130 ;  /* 0x0000008200057308 */ /* 0x000eb00000002400 */
[----:B------:R1:W2:Y:S01]  /*12630*/  MUFU.TANH R4, R131 ;  /* 0x0000008300047308 */ /* 0x0002a20000002400 */
[----:B------:R-:W-:Y:S01]  /*12640*/  FFMA.FTZ R127, R133, R15, -R134 ;  /* 0x0000000f857f7223 */ /* 0x000fe20000010886 */
[----:B------:R-:W-:-:S02]  /*12650*/  IMAD.MOV.U32 R133, RZ, RZ, R81 ;  /* 0x000000ffff857224 */ /* 0x000fc400078e0051 */
[-C--:B-1----:R-:W-:Y:S01]  /*12660*/  FFMA.FTZ R131, R137, R15.reuse, -R134 ;  /* 0x0000000f89837223 */ /* 0x082fe20000010886 */
[----:B------:R-:W-:Y:S02]  /*12670*/  IMAD.MOV.U32 R137, RZ, RZ, R84 ;  /* 0x000000ffff897224 */ /* 0x000fe400078e0054 */
[-CC-:B------:R-:W-:Y:S01]  /*12680*/  FFMA.FTZ R84, R89, R15.reuse, -R134.reuse ;  /* 0x0000000f59547223 */ /* 0x180fe20000010886 */
[-CC-:B------:R-:W-:Y:S01]  /*12690*/  FFMA.FTZ R89, R113, R15.reuse, -R134.reuse ;  /* 0x0000000f71597223 */ /* 0x180fe20000010886 */
[----:B------:R-:W-:Y:S01]  /*126a0*/  FMUL.FTZ R113, R119, UR4 ;  /* 0x0000000477717c20 */ /* 0x000fe20008410000 */
[----:B------:R-:W-:Y:S01]  /*126b0*/  FMUL.FTZ R119, R99, UR4 ;  /* 0x0000000463777c20 */ /* 0x000fe20008410000 */
[----:B------:R-:W-:Y:S02]  /*126c0*/  IMAD.MOV.U32 R99, RZ, RZ, R137 ;  /* 0x000000ffff637224 */ /* 0x000fe400078e0089 */
[-CC-:B------:R-:W-:Y:S01]  /*126d0*/  FFMA.FTZ R81, R112, R15.reuse, -R134.reuse ;  /* 0x0000000f70517223 */ /* 0x180fe20000010886 */
[----:B------:R-:W-:Y:S01]  /*126e0*/  MOV R112, R92 ;  /* 0x0000005c00707202 */ /* 0x000fe20000000f00 */
[----:B------:R-:W-:Y:S01]  /*126f0*/  FFMA.FTZ R92, R100, R15, -R134 ;  /* 0x0000000f645c7223 */ /* 0x000fe20000010886 */
[----:B------:R-:W-:-:S02]  /*12700*/  IMAD.MOV.U32 R100, RZ, RZ, R132 ;  /* 0x000000ffff647224 */ /* 0x000fc400078e0084 */
[-CC-:B------:R-:W-:Y:S01]  /*12710*/  FFMA.FTZ R76, R21, R15.reuse, -R134.reuse ;  /* 0x0000000f154c7223 */ /* 0x180fe20000010886 */
[-CC-:B------:R-:W-:Y:S01]  /*12720*/  FFMA.FTZ R130, R136, R15.reuse, -R134.reuse ;  /* 0x0000000f88827223 */ /* 0x180fe20000010886 */
[-C--:B------:R-:W-:Y:S01]  /*12730*/  FFMA.FTZ R21, R101, R15.reuse, -R134 ;  /* 0x0000000f65157223 */ /* 0x080fe20000010886 */
[----:B------:R-:W-:Y:S02]  /*12740*/  IMAD.MOV.U32 R136, RZ, RZ, R85 ;  /* 0x000000ffff887224 */ /* 0x000fe400078e0055 */
[----:B------:R-:W-:Y:S02]  /*12750*/  IMAD.MOV.U32 R101, RZ, RZ, R120 ;  /* 0x000000ffff657224 */ /* 0x000fe400078e0078 */
[----:B------:R-:W-:Y:S01]  /*12760*/  FMUL.FTZ R137, R102, UR4 ;  /* 0x0000000466897c20 */ /* 0x000fe20008410000 */
[----:B------:R-:W1:Y:S01]  /*12770*/  MUFU.TANH R113, R113 ;  /* 0x0000007100717308 */ /* 0x000e620000002400 */
[----:B------:R-:W-:Y:S02]  /*12780*/  IMAD.MOV.U32 R102, RZ, RZ, R136 ;  /* 0x000000ffff667224 */ /* 0x000fe400078e0088 */
[----:B------:R-:W-:Y:S01]  /*12790*/  FFMA.FTZ R85, R108, R15, -R134 ;  /* 0x0000000f6c557223 */ /* 0x000fe20000010886 */
[----:B------:R-:W-:Y:S01]  /*127a0*/  FMUL.FTZ R115, R107, UR4 ;  /* 0x000000046b737c20 */ /* 0x000fe20008410000 */
[----:B------:R-:W-:Y:S01]  /*127b0*/  FMUL.FTZ R108, R103, UR4 ;  /* 0x00000004676c7c20 */ /* 0x000fe20008410000 */
[----:B------:R-:W-:-:S02]  /*127c0*/  IMAD.MOV.U32 R103, RZ, RZ, R138 ;  /* 0x000000ffff677224 */ /* 0x000fc400078e008a */
[----:B------:R-:W-:Y:S01]  /*127d0*/  FFMA.FTZ R139, R116, R15, -R134 ;  /* 0x0000000f748b7223 */ /* 0x000fe20000010886 */
[----:B------:R-:W1:Y:S01]  /*127e0*/  MUFU.TANH R114, R114 ;  /* 0x0000007200727308 */ /* 0x000e620000002400 */
[----:B------:R-:W-:Y:S01]  /*127f0*/  FMUL.FTZ R116, R110, UR4 ;  /* 0x000000046e747c20 */ /* 0x000fe20008410000 */
[----:B------:R-:W-:-:S06]  /*12800*/  FMUL.FTZ R117, R111, UR4 ;  /* 0x000000046f757c20 */ /* 0x000fcc0008410000 */
[----:B------:R-:W1:Y:S08]  /*12810*/  MUFU.TANH R115, R115 ;  /* 0x0000007300737308 */ /* 0x000e700000002400 */
[----:B------:R-:W1:Y:S08]  /*12820*/  MUFU.TANH R116, R116 ;  /* 0x0000007400747308 */ /* 0x000e700000002400 */
[----:B------:R-:W1:Y:S01]  /*12830*/  MUFU.TANH R117, R117 ;  /* 0x0000007500757308 */ /* 0x000e620000002400 */
[----:B------:R-:W-:Y:S01]  /*12840*/  FFMA.FTZ R77, R109, R15, -R134 ;  /* 0x0000000f6d4d7223 */ /* 0x000fe20000010886 */
[----:B------:R-:W-:-:S06]  /*12850*/  FMUL.FTZ R109, R90, UR4 ;  /* 0x000000045a6d7c20 */ /* 0x000fcc0008410000 */
[----:B------:R-:W-:Y:S01]  /*12860*/  MUFU.TANH R119, R119 ;  /* 0x0000007700777308 */ /* 0x000fe20000002400 */
[----:B------:R-:W-:-:S07]  /*12870*/  FMUL.FTZ R110, R91, UR4 ;  /* 0x000000045b6e7c20 */ /* 0x000fce0008410000 */
[----:B------:R-:W-:Y:S01]  /*12880*/  MUFU.TANH R137, R137 ;  /* 0x0000008900897308 */ /* 0x000fe20000002400 */
[----:B------:R-:W-:-:S07]  /*12890*/  FMUL.FTZ R111, R94, UR4 ;  /* 0x000000045e6f7c20 */ /* 0x000fce0008410000 */
[----:B------:R-:W-:Y:S01]  /*128a0*/  MUFU.TANH R108, R108 ;  /* 0x0000006c006c7308 */ /* 0x000fe20000002400 */
[----:B------:R-:W-:-:S07]  /*128b0*/  FMUL.FTZ R132, R95, UR4 ;  /* 0x000000045f847c20 */ /* 0x000fce0008410000 */
[----:B------:R-:W-:Y:S08]  /*128c0*/  MUFU.TANH R109, R109 ;  /* 0x0000006d006d7308 */ /* 0x000ff00000002400 */
[----:B------:R-:W-:Y:S01]  /*128d0*/  MUFU.TANH R110, R110 ;  /* 0x0000006e006e7308 */ /* 0x000fe20000002400 */
[-CC-:B------:R-:W-:Y:S01]  /*128e0*/  FFMA.FTZ R129, R129, R15.reuse, -R134.reuse ;  /* 0x0000000f81817223 */ /* 0x180fe20000010886 */
[-CC-:B------:R-:W-:Y:S01]  /*128f0*/  FFMA.FTZ R128, R128, R15.reuse, -R134.reuse ;  /* 0x0000000f80807223 */ /* 0x180fe20000010886 */
[----:B------:R-:W-:-:S05]  /*12900*/  FFMA.FTZ R124, R124, R15, -R134 ;  /* 0x0000000f7c7c7223 */ /* 0x000fca0000010886 */
[----:B------:R-:W-:Y:S01]  /*12910*/  MUFU.TANH R111, R111 ;  /* 0x0000006f006f7308 */ /* 0x000fe20000002400 */
[-CC-:B------:R-:W-:Y:S01]  /*12920*/  FFMA.FTZ R88, R88, R15.reuse, -R134.reuse ;  /* 0x0000000f58587223 */ /* 0x180fe20000010886 */
[-CC-:B------:R-:W-:Y:S01]  /*12930*/  FFMA.FTZ R141, R141, R15.reuse, -R134.reuse ;  /* 0x0000000f8d8d7223 */ /* 0x180fe20000010886 */
[-CC-:B------:R-:W-:Y:S01]  /*12940*/  FFMA.FTZ R142, R153, R15.reuse, -R134.reuse ;  /* 0x0000000f998e7223 */ /* 0x180fe20000010886 */
[-CC-:B------:R-:W-:Y:S01]  /*12950*/  FFMA.FTZ R143, R150, R15.reuse, -R134.reuse ;  /* 0x0000000f968f7223 */ /* 0x180fe20000010886 */
[-CC-:B------:R-:W-:Y:S01]  /*12960*/  FFMA.FTZ R149, R149, R15.reuse, -R134.reuse ;  /* 0x0000000f95957223 */ /* 0x180fe20000010886 */
[-CC-:B------:R-:W-:Y:S01]  /*12970*/  FFMA.FTZ R151, R151, R15.reuse, -R134.reuse ;  /* 0x0000000f97977223 */ /* 0x180fe20000010886 */
[-CC-:B------:R-:W-:Y:S01]  /*12980*/  FFMA.FTZ R152, R148, R15.reuse, -R134.reuse ;  /* 0x0000000f94987223 */ /* 0x180fe20000010886 */
[----:B------:R-:W-:Y:S01]  /*12990*/  MUFU.TANH R132, R132 ;  /* 0x0000008400847308 */ /* 0x000fe20000002400 */
[-CC-:B------:R-:W-:Y:S01]  /*129a0*/  FFMA.FTZ R154, R154, R15.reuse, -R134.reuse ;  /* 0x0000000f9a9a7223 */ /* 0x180fe20000010886 */
[----:B------:R-:W-:Y:S01]  /*129b0*/  FFMA.FTZ R155, R155, R15, -R134 ;  /* 0x0000000f9b9b7223 */ /* 0x000fe20000010886 */
[----:B------:R-:W-:Y:S01]  /*129c0*/  FMUL.FTZ R134, R83, UR4 ;  /* 0x0000000453867c20 */ /* 0x000fe20008410000 */
[----:B------:R-:W-:-:S05]  /*129d0*/  FMUL.FTZ R135, R86, UR4 ;  /* 0x0000000456877c20 */ /* 0x000fca0008410000 */
[----:B------:R-:W-:Y:S01]  /*129e0*/  MUFU.TANH R134, R134 ;  /* 0x0000008600867308 */ /* 0x000fe20000002400 */
[----:B---3--:R-:W-:-:S04]  /*129f0*/  FFMA.FTZ R96, R20, R105, R104 ;  /* 0x0000006914607223 */ /* 0x008fc80000010068 */
[----:B------:R-:W-:-:S04]  /*12a00*/  FADD.FTZ R96, R118, R96 ;  /* 0x0000006076607221 */ /* 0x000fc80000010000 */
[----:B0-----:R-:W-:-:S04]  /*12a10*/  FADD.FTZ R96, R106, R96 ;  /* 0x000000606a607221 */ /* 0x001fc80000010000 */
[----:B----4-:R-:W-:Y:S01]  /*12a20*/  FADD.FTZ R157, R97, R96 ;  /* 0x00000060619d7221 */ /* 0x010fe20000010000 */
[----:B--2---:R-:W-:-:S04]  /*12a30*/  FMNMX.FTZ R96, R121, R140, !PT ;  /* 0x0000008c79607209 */ /* 0x004fc80007810000 */
[----:B------:R-:W-:-:S04]  /*12a40*/  FMNMX.FTZ R96, R8, R96, !PT ;  /* 0x0000006008607209 */ /* 0x000fc80007810000 */
[----:B------:R-:W-:-:S04]  /*12a50*/  FMNMX.FTZ R96, R7, R96, !PT ;  /* 0x0000006007607209 */ /* 0x000fc80007810000 */
[----:B------:R-:W-:-:S04]  /*12a60*/  FMNMX.FTZ R96, R6, R96, !PT ;  /* 0x0000006006607209 */ /* 0x000fc80007810000 */
[----:B------:R-:W-:-:S04]  /*12a70*/  FMNMX.FTZ R96, R5, R96, !PT ;  /* 0x0000006005607209 */ /* 0x000fc80007810000 */
[----:B------:R-:W-:Y:S02]  /*12a80*/  FMNMX.FTZ R96, R4, R96, !PT ;  /* 0x0000006004607209 */ /* 0x000fe40007810000 */
[----:B------:R-:W-:Y:S02]  /*12a90*/  F2FP.F16.F32.PACK_AB R104, R118, R104 ;  /* 0x000000687668723e */ /* 0x000fe400000000ff */
[----:B------:R-:W-:Y:S01]  /*12aa0*/  FMNMX.FTZ R96, R3, R96, !PT ;  /* 0x0000006003607209 */ /* 0x000fe20007810000 */
[----:B------:R-:W-:Y:S01]  /*12ab0*/  FMUL.FTZ R118, R98, UR4 ;  /* 0x0000000462767c20 */ /* 0x000fe20008410000 */
[----:B------:R-:W-:Y:S02]  /*12ac0*/  IMAD.MOV.U32 R98, RZ, RZ, R133 ;  /* 0x000000ffff627224 */ /* 0x000fe400078e0085 */
        /* <DEDUP_REMOVED lines=8> */
[----:B------:R-:W0:Y:S03]  /*12b50*/  MUFU.TANH R118, R118 ;  /* 0x0000007600767308 */ /* 0x000e260000002400 */
[----:B-1----:R-:W-:-:S04]  /*12b60*/  FMNMX.FTZ R96, R113, R96, !PT ;  /* 0x0000006071607209 */ /* 0x002fc80007810000 */
[----:B------:R-:W-:-:S04]  /*12b70*/  FMNMX.FTZ R96, R114, R96, !PT ;  /* 0x0000006072607209 */ /* 0x000fc80007810000 */
[----:B------:R-:W-:-:S04]  /*12b80*/  FMNMX.FTZ R96, R115, R96, !PT ;  /* 0x0000006073607209 */ /* 0x000fc80007810000 */
[----:B------:R-:W-:-:S04]  /*12b90*/  FMNMX.FTZ R96, R116, R96, !PT ;  /* 0x0000006074607209 */ /* 0x000fc80007810000 */
[----:B------:R-:W-:-:S04]  /*12ba0*/  FMNMX.FTZ R96, R117, R96, !PT ;  /* 0x0000006075607209 */ /* 0x000fc80007810000 */
[----:B0-----:R-:W-:-:S04]  /*12bb0*/  FMNMX.FTZ R96, R118, R96, !PT ;  /* 0x0000006076607209 */ /* 0x001fc80007810000 */
[----:B------:R-:W-:Y:S01]  /*12bc0*/  FMNMX.FTZ R96, R119, R96, !PT ;  /* 0x0000006077607209 */ /* 0x000fe20007810000 */
[----:B------:R-:W-:-:S03]  /*12bd0*/  FMUL.FTZ R133, R82, UR4 ;  /* 0x0000000452857c20 */ /* 0x000fc60008410000 */
[----:B------:R-:W-:-:S04]  /*12be0*/  FMNMX.FTZ R96, R137, R96, !PT ;  /* 0x0000006089607209 */ /* 0x000fc80007810000 */
[----:B------:R-:W-:Y:S01]  /*12bf0*/  FMNMX.FTZ R96, R108, R96, !PT ;  /* 0x000000606c607209 */ /* 0x000fe20007810000 */
[----:B------:R-:W0:Y:S03]  /*12c00*/  MUFU.TANH R133, R133 ;  /* 0x0000008500857308 */ /* 0x000e260000002400 */
[----:B------:R-:W-:Y:S02]  /*12c10*/  FMNMX.FTZ R96, R109, R96, !PT ;  /* 0x000000606d607209 */ /* 0x000fe40007810000 */
[----:B------:R-:W-:Y:S01]  /*12c20*/  MOV R91, R140 ;  /* 0x0000008c005b7202 */ /* 0x000fe20000000f00 */
[----:B------:R-:W-:Y:S01]  /*12c30*/  FMUL.FTZ R140, R87, UR4 ;  /* 0x00000004578c7c20 */ /* 0x000fe20008410000 */
[----:B------:R-:W-:Y:S01]  /*12c40*/  FMNMX.FTZ R96, R110, R96, !PT ;  /* 0x000000606e607209 */ /* 0x000fe20007810000 */
[----:B------:R-:W1:Y:S01]  /*12c50*/  MUFU.TANH R135, R135 ;  /* 0x0000008700877308 */ /* 0x000e620000002400 */
[----:B------:R-:W-:-:S02]  /*12c60*/  FMUL.FTZ R148, R74, UR4 ;  /* 0x000000044a947c20 */ /* 0x000fc40008410000 */
[----:B------:R-:W-:Y:S01]  /*12c70*/  FMNMX.FTZ R96, R111, R96, !PT ;  /* 0x000000606f607209 */ /* 0x000fe20007810000 */
[----:B------:R-:W-:-:S03]  /*12c80*/  FMUL.FTZ R150, R75, UR4 ;  /* 0x000000044b967c20 */ /* 0x000fc60008410000 */
[----:B------:R-:W-:Y:S01]  /*12c90*/  FMNMX.FTZ R96, R132, R96, !PT ;  /* 0x0000006084607209 */ /* 0x000fe20007810000 */
[----:B------:R-:W2:Y:S01]  /*12ca0*/  MUFU.TANH R140, R140 ;  /* 0x0000008c008c7308 */ /* 0x000ea20000002400 */
[----:B------:R-:W-:Y:S02]  /*12cb0*/  FMUL.FTZ R153, R78, UR4 ;  /* 0x000000044e997c20 */ /* 0x000fe40008410000 */
[----:B0-----:R-:W-:-:S05]  /*12cc0*/  FMNMX.FTZ R96, R133, R96, !PT ;  /* 0x0000006085607209 */ /* 0x001fca0007810000 */
[----:B------:R-:W0:Y:S01]  /*12cd0*/  MUFU.TANH R148, R148 ;  /* 0x0000009400947308 */ /* 0x000e220000002400 */
[----:B------:R-:W-:Y:S01]  /*12ce0*/  FMNMX.FTZ R96, R134, R96, !PT ;  /* 0x0000006086607209 */ /* 0x000fe20007810000 */
[----:B------:R-:W-:-:S06]  /*12cf0*/  FMUL.FTZ R136, R79, UR4 ;  /* 0x000000044f887c20 */ /* 0x000fcc0008410000 */
[----:B------:R-:W3:Y:S01]  /*12d00*/  MUFU.TANH R150, R150 ;  /* 0x0000009600967308 */ /* 0x000ee20000002400 */
[----:B-1----:R-:W-:-:S07]  /*12d10*/  FMNMX.FTZ R96, R135, R96, !PT ;  /* 0x0000006087607209 */ /* 0x002fce0007810000 */
[----:B------:R-:W1:Y:S01]  /*12d20*/  MUFU.TANH R153, R153 ;  /* 0x0000009900997308 */ /* 0x000e620000002400 */
[----:B--2---:R-:W-:-:S07]  /*12d30*/  FMNMX.FTZ R96, R140, R96, !PT ;  /* 0x000000608c607209 */ /* 0x004fce0007810000 */
[----:B------:R-:W2:Y:S01]  /*12d40*/  MUFU.TANH R136, R136 ;  /* 0x0000008800887308 */ /* 0x000ea20000002400 */
[----:B0-----:R-:W-:-:S04]  /*12d50*/  FMNMX.FTZ R96, R148, R96, !PT ;  /* 0x0000006094607209 */ /* 0x001fc80007810000 */
[----:B---3--:R-:W-:-:S04]  /*12d60*/  FMNMX.FTZ R96, R150, R96, !PT ;  /* 0x0000006096607209 */ /* 0x008fc80007810000 */
[----:B-1----:R-:W-:-:S04]  /*12d70*/  FMNMX.FTZ R74, R153, R96, !PT ;  /* 0x00000060994a7209 */ /* 0x002fc80007810000 */
[----:B--2---:R-:W-:-:S05]  /*12d80*/  FMNMX.FTZ R74, R136, R74, !PT ;  /* 0x0000004a884a7209 */ /* 0x004fca0007810000 */
[----:B------:R-:W0:Y:S02]  /*12d90*/  SHFL.BFLY PT, R75, R74, 0x2, 0x1f ;  /* 0x0c401f004a4b7f89 */ /* 0x000e2400000e0000 */
[----:B0-----:R-:W-:-:S05]  /*12da0*/  FMNMX.FTZ R74, R74, R75, !PT ;  /* 0x0000004b4a4a7209 */ /* 0x001fca0007810000 */
[----:B------:R-:W0:Y:S01]  /*12db0*/  SHFL.BFLY PT, R75, R74, 0x1, 0x1f ;  /* 0x0c201f004a4b7f89 */ /* 0x000e2200000e0000 */
[----:B------:R-:W-:Y:S02]  /*12dc0*/  F2FP.F16.F32.PACK_AB R106, R97, R106 ;  /* 0x0000006a616a723e */ /* 0x000fe400000000ff */
[----:B0-----:R-:W-:-:S05]  /*12dd0*/  FMNMX.FTZ R74, R74, R75, !PT ;  /* 0x0000004b4a4a7209 */ /* 0x001fca0007810000 */
[----:B------:R-:W-:-:S04]  /*12de0*/  FMUL.FTZ R138, R74, R15 ;  /* 0x0000000f4a8a7220 */ /* 0x000fc80000410000 */
[-CC-:B------:R-:W-:Y:S01]  /*12df0*/  FFMA.FTZ R107, R8, R15.reuse, -R138.reuse ;  /* 0x0000000f086b7223 */ /* 0x180fe2000001088a */
[-CC-:B------:R-:W-:Y:S01]  /*12e00*/  FFMA.FTZ R105, R121, R15.reuse, -R138.reuse ;  /* 0x0000000f79697223 */ /* 0x180fe2000001088a */
[----:B------:R0:W5:Y:S01]  /*12e10*/  LDL.LU R8, [R1+0xbc] ;  /* 0x0000bc0001087983 */ /* 0x0001620000300800 */
[-CC-:B------:R-:W-:Y:S01]  /*12e20*/  FFMA.FTZ R120, R7, R15.reuse, -R138.reuse ;  /* 0x0000000f07787223 */ /* 0x180fe2000001088a */
[-CC-:B------:R-:W-:Y:S01]  /*12e30*/  FFMA.FTZ R121, R6, R15.reuse, -R138.reuse ;  /* 0x0000000f06797223 */ /* 0x180fe2000001088a */
[-CC-:B------:R-:W-:Y:S01]  /*12e40*/  FFMA.FTZ R94, R5, R15.reuse, -R138.reuse ;  /* 0x0000000f055e7223 */ /* 0x180fe2000001088a */
[----:B------:R0:W5:Y:S01]  /*12e50*/  LDL.LU R7, [R1+0xb8] ;  /* 0x0000b80001077983 */ /* 0x0001620000300800 */
[-CC-:B------:R-:W-:Y:S01]  /*12e60*/  FFMA.FTZ R95, R4, R15.reuse, -R138.reuse ;  /* 0x0000000f045f7223 */ /* 0x180fe2000001088a */
[-CC-:B------:R-:W-:Y:S02]  /*12e70*/  FFMA.FTZ R96, R3, R15.reuse, -R138.reuse ;  /* 0x0000000f03607223 */ /* 0x180fe4000001088a */
[----:B------:R0:W5:Y:S01]  /*12e80*/  LDL.LU R6, [R1+0xb4] ;  /* 0x0000b40001067983 */ /* 0x0001620000300800 */
[----:B------:R-:W-:-:S03]  /*12e90*/  FFMA.FTZ R97, R2, R15, -R138 ;  /* 0x0000000f02617223 */ /* 0x000fc6000001088a */
[----:B------:R0:W5:Y:S01]  /*12ea0*/  LDL.LU R5, [R1+0xb0] ;  /* 0x0000b00001057983 */ /* 0x0001620000300800 */
[----:B------:R-:W-:-:S03]  /*12eb0*/  FFMA.FTZ R87, R132, R15, -R138 ;  /* 0x0000000f84577223 */ /* 0x000fc6000001088a */
[----:B------:R0:W5:Y:S04]  /*12ec0*/  LDL.LU R4, [R1+0xac] ;  /* 0x0000ac0001047983 */ /* 0x0001680000300800 */
[----:B------:R0:W5:Y:S04]  /*12ed0*/  LDL.LU R3, [R1+0xa8] ;  /* 0x0000a80001037983 */ /* 0x0001680000300800 */
[----:B------:R0:W5:Y:S04]  /*12ee0*/  LDL.LU R2, [R1+0xa4] ;  /* 0x0000a40001027983 */ /* 0x0001680000300800 */
[----:B------:R-:W2:Y:S01]  /*12ef0*/  LDL R132, [R1+0x58] ;  /* 0x0000580001847983 */ /* 0x000ea20000100800 */
[----:B------:R-:W-:Y:S01]  /*12f00*/  FFMA.FTZ R90, R137, R15, -R138 ;  /* 0x0000000f895a7223 */ /* 0x000fe2000001088a */
[----:B------:R-:W-:-:S02]  /*12f10*/  IMAD.MOV.U32 R137, RZ, RZ, R91 ;  /* 0x000000ffff897224 */ /* 0x000fc400078e005b */
[----:B------:R-:W-:Y:S01]  /*12f20*/  FFMA.FTZ R91, R108, R15, -R138 ;  /* 0x0000000f6c5b7223 */ /* 0x000fe2000001088a */
[----:B-----5:R-:W-:-:S05]  /*12f30*/  VIADD R108, R18, 0x200 ;  /* 0x00000200126c7836 */ /* 0x020fca0000000000 */
[----:B------:R-:W-:-:S04]  /*12f40*/  SHF.R.U32.HI R108, RZ, 0x4, R108 ;  /* 0x00000004ff6c7819 */ /* 0x000fc8000001166c */
[----:B------:R-:W-:-:S04]  /*12f50*/  LOP3.LUT R108, R108, 0x3fff, RZ, 0xc0, !PT ;  /* 0x00003fff6c6c7812 */ /* 0x000fc800078ec0ff */
[----:B------:R-:W-:Y:S01]  /*12f60*/  LOP3.LUT R108, R108, 0x2400000, RZ, 0xfc, !PT ;  /* 0x024000006c6c7812 */ /* 0x000fe200078efcff */
[----:B------:R-:W-:-:S04]  /*12f70*/  FFMA.FTZ R83, R110, R15, -R138 ;  /* 0x0000000f6e537223 */ /* 0x000fc8000001088a */
[----:B------:R-:W-:-:S04]  /*12f80*/  IMAD R108, R0, 0x6c0, R108 ;  /* 0x000006c0006c7824 */ /* 0x000fc800078e026c */
[----:B------:R-:W-:-:S05]  /*12f90*/  VIADD R110, R108, 0x40 ;  /* 0x000000406c6e7836 */ /* 0x000fca0000000000 */
[----:B------:R-:W-:Y:S01]  /*12fa0*/  R2UR UR10, R110 ;  /* 0x000000006e0a72ca */ /* 0x000fe200000e0000 */
[----:B------:R-:W-:-:S05]  /*12fb0*/  VIADD R110, R108, 0x80 ;  /* 0x000000806c6e7836 */ /* 0x000fca0000000000 */
[----:B------:R-:W-:Y:S02]  /*12fc0*/  R2UR UR14, R110 ;  /* 0x000000006e0e72ca */ /* 0x000fe400000e0000 */
[----:B------:R-:W-:-:S04]  /*12fd0*/  IADD3 R110, R108, 0xc0, RZ ;  /* 0x000000c06c6e7810 */ /* 0x000fc80007ffe0ff */
[----:B------:R-:W-:Y:S01]  /*12fe0*/  R2UR UR18, R110 ;  /* 0x000000006e1272ca */ /* 0x000fe200000e0000 */
[----:B------:R-:W-:-:S05]  /*12ff0*/  VIADD R110, R108, 0x100 ;  /* 0x000001006c6e7836 */ /* 0x000fca0000000000 */
[----:B------:R-:W-:Y:S01]  /*13000*/  R2UR UR22, R110 ;  /* 0x000000006e1672ca */ /* 0x000fe200000e0000 */
[----:B------:R-:W-:-:S05]  /*13010*/  VIADD R110, R108, 0x140 ;  /* 0x000001406c6e7836 */ /* 0x000fca0000000000 */
[----:B------:R-:W-:Y:S01]  /*13020*/  R2UR UR26, R110 ;  /* 0x000000006e1a72ca */ /* 0x000fe200000e0000 */
[C---:B------:R-:W-:Y:S02]  /*13030*/  VIADD R110, R108.reuse, 0x180 ;  /* 0x000001806c6e7836 */ /* 0x040fe40000000000 */
[----:B------:R-:W-:Y:S01]  /*13040*/  FFMA.FTZ R82, R109, R15, -R138 ;  /* 0x0000000f6d527223 */ /* 0x000fe2000001088a */
[----:B------:R-:W-:Y:S01]  /*13050*/  IMAD.MOV.U32 R109, RZ, RZ, -0x7fffffe0 ;  /* 0x80000020ff6d7424 */ /* 0x000fe200078e00ff */
[----:B------:R-:W-:Y:S02]  /*13060*/  R2UR UR6, R108 ;  /* 0x000000006c0672ca */ /* 0x000fe400000e0000 */
[----:B------:R-:W-:Y:S01]  /*13070*/  R2UR UR30, R110 ;  /* 0x000000006e1e72ca */ /* 0x000fe200000e0000 */
[C---:B------:R-:W-:Y:S02]  /*13080*/  VIADD R110, R108.reuse, 0x1c0 ;  /* 0x000001c06c6e7836 */ /* 0x040fe40000000000 */
[----:B------:R-:W-:Y:S01]  /*13090*/  VIADD R108, R108, 0x200 ;  /* 0x000002006c6c7836 */ /* 0x000fe20000000000 */
[----:B------:R-:W-:-:S02]  /*130a0*/  R2UR UR7, R109 ;  /* 0x000000006d0772ca */ /* 0x000fc400000e0000 */
[----:B------:R-:W-:Y:S01]  /*130b0*/  R2UR UR39, R109 ;  /* 0x000000006d2772ca */ /* 0x000fe200000e0000 */
[----:B------:R-:W-:Y:S01]  /*130c0*/  IMAD.MOV.U32 R109, RZ, RZ, -0x3ffffff0 ;  /* 0xc0000010ff6d7424 */ /* 0x000fe200078e00ff */
[----:B------:R-:W-:-:S04]  /*130d0*/  R2UR UR38, R108 ;  /* 0x000000006c2672ca */ /* 0x000fc800000e0000 */
[----:B------:R-:W-:Y:S01]  /*130e0*/  R2UR UR5, R109 ;  /* 0x000000006d0572ca */ /* 0x000fe200000e0000 */
[----:B------:R-:W-:Y:S01]  /*130f0*/  WARPGROUP.ARRIVE ;  /* 0x00000000000079c5 */ /* 0x000fe20000000000 */
[----:B------:R-:W-:Y:S01]  /*13100*/  FFMA.FTZ R86, R111, R15, -R138 ;  /* 0x0000000f6f567223 */ /* 0x000fe2000001088a */
[----:B------:R-:W-:Y:S01]  /*13110*/  IMAD.MOV.U32 R111, RZ, RZ, -0x7fffffe0 ;  /* 0x80000020ff6f7424 */ /* 0x000fe200078e00ff */
[----:B------:R-:W-:-:S04]  /*13120*/  R2UR UR34, R110 ;  /* 0x000000006e2272ca */ /* 0x000fc800000e0000 */
[C---:B------:R-:W-:Y:S02]  /*13130*/  R2UR UR11, R111.reuse ;  /* 0x000000006f0b72ca */ /* 0x040fe400000e0000 */
[C---:B------:R-:W-:Y:S02]  /*13140*/  R2UR UR15, R111.reuse ;  /* 0x000000006f0f72ca */ /* 0x040fe400000e0000 */
[C---:B------:R-:W-:Y:S02]  /*13150*/  R2UR UR19, R111.reuse ;  /* 0x000000006f1372ca */ /* 0x040fe400000e0000 */
[C---:B------:R-:W-:Y:S02]  /*13160*/  R2UR UR23, R111.reuse ;  /* 0x000000006f1772ca */ /* 0x040fe400000e0000 */
[C---:B------:R-:W-:Y:S02]  /*13170*/  R2UR UR27, R111.reuse ;  /* 0x000000006f1b72ca */ /* 0x040fe400000e0000 */
[----:B------:R-:W-:-:S02]  /*13180*/  R2UR UR31, R111 ;  /* 0x000000006f1f72ca */ /* 0x000fc400000e0000 */
[----:B------:R-:W-:Y:S01]  /*13190*/  R2UR UR35, R111 ;  /* 0x000000006f2372ca */ /* 0x000fe200000e0000 */
[----:B------:R-:W-:-:S05]  /*131a0*/  IMAD.MOV.U32 R111, RZ, RZ, -0x3ffffff0 ;  /* 0xc0000010ff6f7424 */ /* 0x000fca00078e00ff */
[----:B------:R-:W-:Y:S01]  /*131b0*/  R2UR UR9, R111 ;  /* 0x000000006f0972ca */ /* 0x000fe200000e0000 */
[----:B------:R-:W-:Y:S01]  /*131c0*/  IMAD.MOV.U32 R111, RZ, RZ, -0x3ffffff0 ;  /* 0xc0000010ff6f7424 */ /* 0x000fe200078e00ff */
[----:B--2---:R-:W-:-:S04]  /*131d0*/  LOP3.LUT R108, R132, 0x10000, RZ, 0xfc, !PT ;  /* 0x00010000846c7812 */ /* 0x004fc800078efcff */
[----:B------:R-:W-:Y:S01]  /*131e0*/  R2UR UR13, R111 ;  /* 0x000000006f0d72ca */ /* 0x000fe200000e0000 */
[----:B------:R-:W2:Y:S01]  /*131f0*/  LDL.LU R132, [R1+0x28] ;  /* 0x0000280001847983 */ /* 0x000ea20000300800 */
[----:B------:R-:W-:-:S13]  /*13200*/  R2UR UR4, R108 ;  /* 0x000000006c0472ca */ /* 0x000fda00000e0000 */
[----:B------:R-:W-:Y:S01]  /*13210*/  HGMMA.64x96x16.F32 R24, gdesc[UR4].tnspB, R24, gsb0 ;  /* 0x41600000041879f0 */ /* 0x000fe20008000818 */
[----:B------:R-:W-:-:S04]  /*13220*/  IADD3 R110, R108, 0x180, RZ ;  /* 0x000001806c6e7810 */ /* 0x000fc80007ffe0ff */
[----:B------:R-:W-:Y:S01]  /*13230*/  R2UR UR8, R110 ;  /* 0x000000006e0872ca */ /* 0x000fe200000e0000 */
[----:B------:R-:W-:Y:S01]  /*13240*/  VIADD R110, R108, 0x300 ;  /* 0x000003006c6e7836 */ /* 0x000fe20000000000 */
[----:B------:R-:W-:Y:S02]  /*13250*/  WARPGROUP.DEPBAR.LE gsb0, 0x0 ;  /* 0x00008000000079c5 */ /* 0x000fe40000010000 */
[----:B------:R-:W-:-:S09]  /*13260*/  WARPGROUP.ARRIVE ;  /* 0x00000000000079c5 */ /* 0x000fd20000000000 */
[----:B------:R-:W-:Y:S01]  /*13270*/  HGMMA.64x96x16.F32 R24, gdesc[UR8].tnspB, R24, gsb0 ;  /* 0x41600000081879f0 */ /* 0x000fe20008000818 */
[----:B------:R-:W-:Y:S01]  /*13280*/  R2UR UR12, R110 ;  /* 0x000000006e0c72ca */ /* 0x000fe200000e0000 */
[----:B------:R-:W-:Y:S02]  /*13290*/  VIADD R110, R108, 0x480 ;  /* 0x000004806c6e7836 */ /* 0x000fe40000000000 */
[----:B------:R-:W-:-:S03]  /*132a0*/  IMAD.MOV.U32 R111, RZ, RZ, -0x3ffffff0 ;  /* 0xc0000010ff6f7424 */ /* 0x000fc600078e00ff */
[----:B------:R-:W-:Y:S02]  /*132b0*/  R2UR UR16, R110 ;  /* 0x000000006e1072ca */ /* 0x000fe400000e0000 */
[----:B------:R-:W-:Y:S01]  /*132c0*/  R2UR UR17, R111 ;  /* 0x000000006f1172ca */ /* 0x000fe200000e0000 */
[----:B------:R-:W-:Y:S02]  /*132d0*/  WARPGROUP.DEPBAR.LE gsb0, 0x0 ;  /* 0x00008000000079c5 */ /* 0x000fe40000010000 */
[----:B------:R-:W-:-:S06]  /*132e0*/  WARPGROUP.ARRIVE ;  /* 0x00000000000079c5 */ /* 0x000fcc0000000000 */
[----:B------:R-:W-:Y:S01]  /*132f0*/  HGMMA.64x96x16.F32 R24, gdesc[UR12].tnspB, R24, gsb0 ;  /* 0x416000000c1879f0 */ /* 0x000fe20008000818 */
[----:B------:R-:W-:Y:S01]  /*13300*/  VIADD R110, R108, 0x600 ;  /* 0x000006006c6e7836 */ /* 0x000fe20000000000 */
[----:B------:R-:W-:-:S04]  /*13310*/  MOV R111, 0xc0000010 ;  /* 0xc0000010006f7802 */ /* 0x000fc80000000f00 */
[----:B------:R-:W-:Y:S02]  /*13320*/  R2UR UR20, R110 ;  /* 0x000000006e1472ca */ /* 0x000fe400000e0000 */
[----:B------:R-:W-:Y:S01]  /*13330*/  R2UR UR21, R111 ;  /* 0x000000006f1572ca */ /* 0x000fe200000e0000 */
[----:B------:R-:W-:Y:S02]  /*13340*/  WARPGROUP.DEPBAR.LE gsb0, 0x0 ;  /* 0x00008000000079c5 */ /* 0x000fe40000010000 */
[----:B------:R-:W-:-:S06]  /*13350*/  WARPGROUP.ARRIVE ;  /* 0x00000000000079c5 */ /* 0x000fcc0000000000 */
[----:B------:R-:W-:Y:S01]  /*13360*/  HGMMA.64x96x16.F32 R24, gdesc[UR16].tnspB, R24, gsb0 ;  /* 0x41600000101879f0 */ /* 0x000fe20008000818 */
[----:B------:R-:W-:Y:S02]  /*13370*/  VIADD R110, R108, 0x780 ;  /* 0x000007806c6e7836 */ /* 0x000fe40000000000 */
[----:B------:R-:W-:-:S03]  /*13380*/  IMAD.MOV.U32 R111, RZ, RZ, -0x3ffffff0 ;  /* 0xc0000010ff6f7424 */ /* 0x000fc600078e00ff */
        /* <DEDUP_REMOVED lines=19> */
[----:B------:R-:W-:-:S04]  /*134c0*/  FADD.FTZ R109, -R74, R137 ;  /* 0x000000894a6d7221 */ /* 0x000fc80000010100 */
[----:B------:R-:W-:Y:S01]  /*134d0*/  FMUL.FTZ R109, R109, R15 ;  /* 0x0000000f6d6d7220 */ /* 0x000fe20000410000 */
[----:B------:R-:W-:-:S03]  /*134e0*/  IADD3 R108, R108, 0xc00, RZ ;  /* 0x00000c006c6c7810 */ /* 0x000fc60007ffe0ff */
[----:B------:R1:W-:Y:S01]  /*134f0*/  MUFU.EX2 R110, R109 ;  /* 0x0000006d006e7308 */ /* 0x0003e20000000800 */
[----:B------:R-:W-:Y:S02]  /*13500*/  WARPGROUP.DEPBAR.LE gsb0, 0x0 ;  /* 0x00008000000079c5 */ /* 0x000fe40000010000 */
[----:B------:R-:W-:-:S06]  /*13510*/  WARPGROUP.ARRIVE ;  /* 0x00000000000079c5 */ /* 0x000fcc0000000000 */
[----:B------:R-:W-:Y:S01]  /*13520*/  HGMMA.64x96x16.F32 R24, gdesc[UR32].tnspB, R24, gsb0 ;  /* 0x41600000201879f0 */ /* 0x000fe20008000818 */
[----:B-1----:R-:W-:Y:S01]  /*13530*/  IMAD.MOV.U32 R109, RZ, RZ, -0x3ffffff0 ;  /* 0xc0000010ff6d7424 */ /* 0x002fe200078e00ff */
[----:B------:R-:W-:-:S04]  /*13540*/  R2UR UR36, R108 ;  /* 0x000000006c2472ca */ /* 0x000fc800000e0000 */
[----:B------:R-:W-:Y:S01]  /*13550*/  R2UR UR37, R109 ;  /* 0x000000006d2572ca */ /* 0x000fe200000e0000 */
[----:B------:R-:W1:Y:S01]  /*13560*/  S2R R137, SR_TID.X ;  /* 0x0000000000897919 */ /* 0x000e620000002100 */
[----:B------:R-:W2:Y:S01]  /*13570*/  MUFU.EX2 R105, R105 ;  /* 0x0000006900697308 */ /* 0x000ea20000000800 */
[----:B------:R-:W-:-:S07]  /*13580*/  FFMA.FTZ R79, R133, R15, -R138 ;  /* 0x0000000f854f7223 */ /* 0x000fce000001088a */
[----:B------:R-:W3:Y:S01]  /*13590*/  MUFU.EX2 R108, R107 ;  /* 0x0000006b006c7308 */ /* 0x000ee20000000800 */
[----:B------:R-:W-:Y:S02]  /*135a0*/  WARPGROUP.DEPBAR.LE gsb0, 0x0 ;  /* 0x00008000000079c5 */ /* 0x000fe40000010000 */
[----:B------:R-:W-:-:S06]  /*135b0*/  WARPGROUP.ARRIVE ;  /* 0x00000000000079c5 */ /* 0x000fcc0000000000 */
[----:B------:R-:W-:Y:S01]  /*135c0*/  HGMMA.64x96x16.F32 R24, gdesc[UR36].tnspB, R24, gsb0 ;  /* 0x41600000241879f0 */ /* 0x000fe20008000818 */
[----:B-1----:R-:W-:Y:S01]  /*135d0*/  SHF.R.U32.HI R133, RZ, 0x7, R137 ;  /* 0x00000007ff857819 */ /* 0x002fe20000011689 */
[----:B------:R-:W-:Y:S01]  /*135e0*/  MUFU.EX2 R107, R120 ;  /* 0x00000078006b7308 */ /* 0x000fe20000000800 */
[----:B------:R-:W-:-:S03]  /*135f0*/  ISETP.GE.U32.AND P2, PT, R137, 0x180, PT ;  /* 0x000001808900780c */ /* 0x000fc60003f46070 */
[----:B------:R-:W-:-:S04]  /*13600*/  VIADD R109, R133, 0x9 ;  /* 0x00000009856d7836 */ /* 0x000fc80000000000 */
[----:B------:R-:W1:Y:S01]  /*13610*/  MUFU.EX2 R131, R131 ;  /* 0x0000008300837308 */ /* 0x000e620000000800 */
[----:B------:R-:W-:Y:S01]  /*13620*/  SEL R109, R109, 0x9, !P2 ;  /* 0x000000096d6d7807 */ /* 0x000fe20005000000 */
[----:B--2---:R-:W-:-:S06]  /*13630*/  FFMA.FTZ R111, R110, R132, R105 ;  /* 0x000000846e6f7223 */ /* 0x004fcc0000010069 */
[----:B------:R-:W-:Y:S08]  /*13640*/  MUFU.EX2 R121, R121 ;  /* 0x0000007900797308 */ /* 0x000ff00000000800 */
[----:B------:R-:W2:Y:S08]  /*13650*/  MUFU.EX2 R130, R130 ;  /* 0x0000008200827308 */ /* 0x000eb00000000800 */
[----:B------:R-:W-:Y:S01]  /*13660*/  MUFU.EX2 R120, R89 ;  /* 0x0000005900787308 */ /* 0x000fe20000000800 */
[----:B---3--:R-:W-:-:S07]  /*13670*/  F2FP.F16.F32.PACK_AB R105, R108, R105 ;  /* 0x000000696c69723e */ /* 0x008fce00000000ff */
[----:B------:R-:W-:Y:S08]  /*13680*/  MUFU.EX2 R89, R94 ;  /* 0x0000005e00597308 */ /* 0x000ff00000000800 */
[----:B------:R-:W3:Y:S01]  /*13690*/  MUFU.EX2 R129, R129 ;  /* 0x0000008100817308 */ /* 0x000ee20000000800 */
[----:B-1----:R-:W-:-:S07]  /*136a0*/  FADD.FTZ R157, R131, R157 ;  /* 0x0000009d839d7221 */ /* 0x002fce0000010000 */
[----:B------:R-:W-:Y:S01]  /*136b0*/  MUFU.EX2 R95, R95 ;  /* 0x0000005f005f7308 */ /* 0x000fe20000000800 */
[----:B------:R-:W-:-:S07]  /*136c0*/  FFMA.FTZ R98, R98, R15, -R138 ;  /* 0x0000000f62627223 */ /* 0x000fce000001088a */
[----:B------:R-:W1:Y:S01]  /*136d0*/  MUFU.EX2 R128, R128 ;  /* 0x0000008000807308 */ /* 0x000e620000000800 */
[----:B--2---:R-:W-:-:S07]  /*136e0*/  FADD.FTZ R157, R130, R157 ;  /* 0x0000009d829d7221 */ /* 0x004fce0000010000 */
[----:B------:R-:W2:Y:S01]  /*136f0*/  MUFU.EX2 R96, R96 ;  /* 0x0000006000607308 */ /* 0x000ea20000000800 */
[----:B------:R-:W-:-:S07]  /*13700*/  FFMA.FTZ R75, R134, R15, -R138 ;  /* 0x0000000f864b7223 */ /* 0x000fce000001088a */
[----:B------:R-:W4:Y:S01]  /*13710*/  MUFU.EX2 R127, R127 ;  /* 0x0000007f007f7308 */ /* 0x000f220000000800 */
[----:B---3--:R-:W-:-:S07]  /*13720*/  FADD.FTZ R157, R129, R157 ;  /* 0x0000009d819d7221 */ /* 0x008fce0000010000 */
[----:B------:R-:W-:Y:S01]  /*13730*/  MUFU.EX2 R97, R97 ;  /* 0x0000006100617308 */ /* 0x000fe20000000800 */
[----:B------:R-:W-:Y:S02]  /*13740*/  WARPGROUP.DEPBAR.LE gsb0, 0x0 ;  /* 0x00008000000079c5 */ /* 0x000fe40000010000 */
[----:B------:R3:W-:Y:S06]  /*13750*/  BAR.ARV R109, 0x100 ;  /* 0x0004006d0000751d */ /* 0x0007ec0000002000 */
[----:B---3--:R-:W-:Y:S01]  /*13760*/  FADD.FTZ R109, R108, R111 ;  /* 0x0000006f6c6d7221 */ /* 0x008fe20000010000 */
[----:B------:R-:W-:-:S03]  /*13770*/  @!P1 IMAD R108, R0, 0x8, R18 ;  /* 0x00000008006c9824 */ /* 0x000fc600078e0212 */
[----:B------:R-:W-:Y:S01]  /*13780*/  FADD.FTZ R0, R107, R109 ;  /* 0x0000006d6b007221 */ /* 0x000fe20000010000 */
[C---:B------:R-:W-:Y:S01]  /*13790*/  F2FP.F16.F32.PACK_AB R107, R121.reuse, R107 ;  /* 0x0000006b796b723e */ /* 0x040fe200000000ff */
[----:B------:R-:W3:Y:S02]  /*137a0*/  MUFU.EX2 R126, R126 ;  /* 0x0000007e007e7308 */ /* 0x000ee40000000800 */
[----:B------:R-:W-:Y:S01]  /*137b0*/  FADD.FTZ R121, R121, R0 ;  /* 0x0000000079797221 */ /* 0x000fe20000010000 */
[----:B------:R-:W-:-:S05]  /*137c0*/  @!P1 IMAD R111, R146, 0x8, R18 ;  /* 0x00000008926f9824 */ /* 0x000fca00078e0212 */
[----:B------:R-:W-:Y:S01]  /*137d0*/  MUFU.EX2 R133, R81 ;  /* 0x0000005100857308 */ /* 0x000fe20000000800 */
[----:B------:R-:W-:Y:S01]  /*137e0*/  FFMA.FTZ R99, R99, R15, -R138 ;  /* 0x0000000f63637223 */ /* 0x000fe2000001088a */
[----:B------:R-:W-:-:S06]  /*137f0*/  @!P1 VIADD R111, R111, 0x31c40 ;  /* 0x00031c406f6f9836 */ /* 0x000fcc0000000000 */
[----:B------:R0:W-:Y:S01]  /*13800*/  MUFU.EX2 R134, R80 ;  /* 0x0000005000867308 */ /* 0x0001e20000000800 */
[----:B-1----:R-:W-:-:S07]  /*13810*/  FADD.FTZ R157, R128, R157 ;  /* 0x0000009d809d7221 */ /* 0x002fce0000010000 */
[----:B------:R-:W1:Y:S01]  /*13820*/  MUFU.EX2 R81, R98 ;  /* 0x0000006200517308 */ /* 0x000e620000000800 */
[----:B0-----:R-:W-:-:S07]  /*13830*/  FADD.FTZ R80, R89, R121 ;  /* 0x0000007959507221 */ /* 0x001fce0000010000 */
[----:B------:R-:W0:Y:S01]  /*13840*/  MUFU.EX2 R125, R125 ;  /* 0x0000007d007d7308 */ /* 0x000e220000000800 */
[----:B------:R-:W-:Y:S01]  /*13850*/  FADD.FTZ R80, R95, R80 ;  /* 0x000000505f507221 */ /* 0x000fe20000010000 */
[----:B------:R-:W-:Y:S01]  /*13860*/  FFMA.FTZ R100, R100, R15, -R138 ;  /* 0x0000000f64647223 */ /* 0x000fe2000001088a */
[----:B------:R-:W-:-:S05]  /*13870*/  @!P1 VIADD R108, R108, 0x31c60 ;  /* 0x00031c606c6c9836 */ /* 0x000fca0000000000 */
[----:B------:R-:W0:Y:S01]  /*13880*/  MUFU.EX2 R124, R124 ;  /* 0x0000007c007c7308 */ /* 0x000e220000000800 */
[----:B--2---:R-:W-:Y:S01]  /*13890*/  FADD.FTZ R80, R96, R80 ;  /* 0x0000005060507221 */ /* 0x004fe20000010000 */
[----:B----4-:R-:W-:Y:S01]  /*138a0*/  FADD.FTZ R157, R127, R157 ;  /* 0x0000009d7f9d7221 */ /* 0x010fe20000010000 */
[-CC-:B------:R-:W-:Y:S01]  /*138b0*/  FFMA.FTZ R101, R101, R15.reuse, -R138.reuse ;  /* 0x0000000f65657223 */ /* 0x180fe2000001088a */
[-CC-:B------:R-:W-:Y:S01]  /*138c0*/  FFMA.FTZ R102, R102, R15.reuse, -R138.reuse ;  /* 0x0000000f66667223 */ /* 0x180fe2000001088a */
[-CC-:B------:R-:W-:Y:S01]  /*138d0*/  FFMA.FTZ R103, R103, R15.reuse, -R138.reuse ;  /* 0x0000000f67677223 */ /* 0x180fe2000001088a */
[-CC-:B------:R-:W-:Y:S02]  /*138e0*/  FFMA.FTZ R112, R112, R15.reuse, -R138.reuse ;  /* 0x0000000f70707223 */ /* 0x180fe4000001088a */
[----:B------:R-:W-:Y:S01]  /*138f0*/  MUFU.EX2 R123, R123 ;  /* 0x0000007b007b7308 */ /* 0x000fe20000000800 */
[-CC-:B------:R-:W-:Y:S01]  /*13900*/  FFMA.FTZ R113, R113, R15.reuse, -R138.reuse ;  /* 0x0000000f71717223 */ /* 0x180fe2000001088a */
[-CC-:B------:R-:W-:Y:S01]  /*13910*/  FFMA.FTZ R114, R114, R15.reuse, -R138.reuse ;  /* 0x0000000f72727223 */ /* 0x180fe2000001088a */
[-CC-:B------:R-:W-:Y:S01]  /*13920*/  FFMA.FTZ R115, R115, R15.reuse, -R138.reuse ;  /* 0x0000000f73737223 */ /* 0x180fe2000001088a */
[-CC-:B------:R-:W-:Y:S01]  /*13930*/  FFMA.FTZ R116, R116, R15.reuse, -R138.reuse ;  /* 0x0000000f74747223 */ /* 0x180fe2000001088a */
[-CC-:B------:R-:W-:Y:S01]  /*13940*/  FFMA.FTZ R117, R117, R15.reuse, -R138.reuse ;  /* 0x0000000f75757223 */ /* 0x180fe2000001088a */
[-CC-:B------:R-:W-:Y:S01]  /*13950*/  FFMA.FTZ R118, R118, R15.reuse, -R138.reuse ;  /* 0x0000000f76767223 */ /* 0x180fe2000001088a */
[-CC-:B------:R-:W-:Y:S01]  /*13960*/  FFMA.FTZ R119, R119, R15.reuse, -R138.reuse ;  /* 0x0000000f77777223 */ /* 0x180fe2000001088a */
[----:B------:R-:W2:Y:S01]  /*13970*/  MUFU.EX2 R99, R99 ;  /* 0x0000006300637308 */ /* 0x000ea20000000800 */
[-CC-:B------:R-:W-:Y:S01]  /*13980*/  FFMA.FTZ R78, R135, R15.reuse, -R138.reuse ;  /* 0x0000000f874e7223 */ /* 0x180fe2000001088a */
[-CC-:B------:R-:W-:Y:S01]  /*13990*/  FFMA.FTZ R140, R140, R15.reuse, -R138.reuse ;  /* 0x0000000f8c8c7223 */ /* 0x180fe2000001088a */
[-CC-:B------:R-:W-:Y:S01]  /*139a0*/  FFMA.FTZ R148, R148, R15.reuse, -R138.reuse ;  /* 0x0000000f94947223 */ /* 0x180fe2000001088a */
[-CC-:B------:R-:W-:Y:S01]  /*139b0*/  FFMA.FTZ R150, R150, R15.reuse, -R138.reuse ;  /* 0x0000000f96967223 */ /* 0x180fe2000001088a */
[-CC-:B------:R-:W-:Y:S01]  /*139c0*/  FFMA.FTZ R153, R153, R15.reuse, -R138.reuse ;  /* 0x0000000f99997223 */ /* 0x180fe2000001088a */
[----:B------:R-:W-:Y:S01]  /*139d0*/  FFMA.FTZ R156, R136, R15, -R138 ;  /* 0x0000000f889c7223 */ /* 0x000fe2000001088a */
[----:B------:R-:W-:Y:S01]  /*139e0*/  @!P1 PRMT R111, RZ, 0x654, R111 ;  /* 0x00000654ff6f9816 */ /* 0x000fe2000000006f */
[----:B------:R4:W-:Y:S01]  /*139f0*/  MUFU.EX2 R138, R84 ;  /* 0x00000054008a7308 */ /* 0x0009e20000000800 */
[----:B---3--:R-:W-:Y:S01]  /*13a00*/  FADD.FTZ R157, R126, R157 ;  /* 0x0000009d7e9d7221 */ /* 0x008fe20000010000 */
[----:B------:R-:W-:Y:S01]  /*13a10*/  @!P1 PRMT R108, RZ, 0x654, R108 ;  /* 0x00000654ff6c9816 */ /* 0x000fe2000000006c */
[----:B------:R3:W-:Y:S01]  /*13a20*/  @!P1 SYNCS.ARRIVE.TRANS64.RED.A1T0 RZ, [R111+URZ], RZ ;  /* 0x000000ff6fff99a7 */ /* 0x0007e2000810043f */
[----:B------:R-:W-:-:S04]  /*13a30*/  F2FP.F16.F32.PACK_AB R89, R95, R89 ;  /* 0x000000595f59723e */ /* 0x000fc800000000ff */
[----:B------:R-:W-:Y:S01]  /*13a40*/  MUFU.EX2 R132, R122 ;  /* 0x0000007a00847308 */ /* 0x000fe20000000800 */
[----:B----4-:R-:W-:Y:S01]  /*13a50*/  FADD.FTZ R84, R97, R80 ;  /* 0x0000005061547221 */ /* 0x010fe20000010000 */
[----:B------:R4:W-:Y:S06]  /*13a60*/  @!P1 SYNCS.ARRIVE.TRANS64.RED.A1T0 RZ, [R108+URZ], RZ ;  /* 0x000000ff6cff99a7 */ /* 0x0009ec000810043f */
[----:B------:R-:W4:Y:S08]  /*13a70*/  MUFU.EX2 R100, R100 ;  /* 0x0000006400647308 */ /* 0x000f300000000800 */
[----:B------:R1:W-:Y:S08]  /*13a80*/  MUFU.EX2 R95, R82 ;  /* 0x00000052005f7308 */ /* 0x0003f00000000800 */
[----:B---3--:R-:W3:Y:S01]  /*13a90*/  MUFU.EX2 R111, R76 ;  /* 0x0000004c006f7308 */ /* 0x008ee20000000800 */
[----:B-1----:R-:W-:Y:S01]  /*13aa0*/  FADD.FTZ R82, R81, R84 ;  /* 0x0000005451527221 */ /* 0x002fe20000010000 */
[----:B0-----:R-:W-:-:S06]  /*13ab0*/  FADD.FTZ R84, R125, R157 ;  /* 0x0000009d7d547221 */ /* 0x001fcc0000010000 */
[----:B------:R-:W0:Y:S01]  /*13ac0*/  MUFU.EX2 R101, R101 ;  /* 0x0000006500657308 */ /* 0x000e220000000800 */
[----:B------:R-:W-:Y:S01]  /*13ad0*/  FADD.FTZ R84, R124, R84 ;  /* 0x000000547c547221 */ /* 0x000fe20000010000 */
[----:B--2---:R-:W-:-:S06]  /*13ae0*/  FADD.FTZ R82, R99, R82 ;  /* 0x0000005263527221 */ /* 0x004fcc0000010000 */
[----:B----4-:R-:W-:Y:S08]  /*13af0*/  MUFU.EX2 R108, R85 ;  /* 0x00000055006c7308 */ /* 0x010ff00000000800 */
[----:B------:R-:W1:Y:S01]  /*13b00*/  MUFU.EX2 R85, R102 ;  /* 0x0000006600557308 */ /* 0x000e620000000800 */
[----:B------:R-:W-:-:S07]  /*13b10*/  FADD.FTZ R82, R100, R82 ;  /* 0x0000005264527221 */ /* 0x000fce0000010000 */
[----:B------:R-:W2:Y:S08]  /*13b20*/  MUFU.EX2 R109, R73 ;  /* 0x00000049006d7308 */ /* 0x000eb00000000800 */
[----:B------:R4:W-:Y:S08]  /*13b30*/  MUFU.EX2 R98, R83 ;  /* 0x0000005300627308 */ /* 0x0009f00000000800 */
[----:B------:R-:W2:Y:S01]  /*13b40*/  MUFU.EX2 R103, R103 ;  /* 0x0000006700677308 */ /* 0x000ea20000000800 */
[----:B----4-:R-:W-:-:S04]  /*13b50*/  FADD.FTZ R83, R123, R84 ;  /* 0x000000547b537221 */ /* 0x010fc80000010000 */
[----:B------:R-:W-:-:S03]  /*13b60*/  FADD.FTZ R83, R132, R83 ;  /* 0x0000005384537221 */ /* 0x000fc60000010000 */
[----:B------:R-:W4:Y:S01]  /*13b70*/  MUFU.EX2 R112, R112 ;  /* 0x0000007000707308 */ /* 0x000f220000000800 */
[----:B---3--:R-:W-:Y:S01]  /*13b80*/  FADD.FTZ R83, R111, R83 ;  /* 0x000000536f537221 */ /* 0x008fe20000010000 */
[----:B0-----:R-:W-:-:S06]  /*13b90*/  FADD.FTZ R82, R101, R82 ;  /* 0x0000005265527221 */ /* 0x001fcc0000010000 */
[----:B------:R-:W0:Y:S01]  /*13ba0*/  MUFU.EX2 R113, R113 ;  /* 0x0000007100717308 */ /* 0x000e220000000800 */
[----:B------:R-:W-:Y:S01]  /*13bb0*/  FADD.FTZ R83, R133, R83 ;  /* 0x0000005385537221 */ /* 0x000fe20000010000 */
[----:B-1----:R-:W-:Y:S01]  /*13bc0*/  FADD.FTZ R82, R85, R82 ;  /* 0x0000005255527221 */ /* 0x002fe20000010000 */
[----:B------:R1:W-:Y:S05]  /*13bd0*/  STSM.16.M88.4 [R22+0x24300], R104 ;  /* 0x0243006816007844 */ /* 0x0003ea0000000200 */
[----:B------:R-:W-:Y:S01]  /*13be0*/  MUFU.EX2 R135, R77 ;  /* 0x0000004d00877308 */ /* 0x000fe20000000800 */
[----:B--2---:R-:W-:Y:S01]  /*13bf0*/  FADD.FTZ R83, R109, R83 ;  /* 0x000000536d537221 */ /* 0x004fe20000010000 */
[----:B------:R-:W-:-:S06]  /*13c00*/  FADD.FTZ R82, R103, R82 ;  /* 0x0000005267527221 */ /* 0x000fcc0000010000 */
[----:B------:R-:W2:Y:S01]  /*13c10*/  MUFU.EX2 R114, R114 ;  /* 0x0000007200727308 */ /* 0x000ea20000000800 */
[----:B------:R-:W-:Y:S01]  /*13c20*/  FADD.FTZ R83, R134, R83 ;  /* 0x0000005386537221 */ /* 0x000fe20000010000 */
[----:B----4-:R-:W-:-:S06]  /*13c30*/  FADD.FTZ R82, R112, R82 ;  /* 0x0000005270527221 */ /* 0x010fcc0000010000 */
[----:B-1----:R-:W1:Y:S01]  /*13c40*/  MUFU.EX2 R107, R93 ;  /* 0x0000005d006b7308 */ /* 0x002e620000000800 */
[----:B0-----:R-:W-:-:S07]  /*13c50*/  FADD.FTZ R82, R113, R82 ;  /* 0x0000005271527221 */ /* 0x001fce0000010000 */
[----:B------:R-:W0:Y:S08]  /*13c60*/  MUFU.EX2 R136, R72 ;  /* 0x0000004800887308 */ /* 0x000e300000000800 */
[----:B------:R3:W-:Y:S01]  /*13c70*/  MUFU.EX2 R94, R91 ;  /* 0x0000005b005e7308 */ /* 0x0007e20000000800 */
[----:B--2---:R-:W-:-:S07]  /*13c80*/  FADD.FTZ R84, R114, R82 ;  /* 0x0000005272547221 */ /* 0x004fce0000010000 */
[----:B------:R-:W2:Y:S01]  /*13c90*/  MUFU.EX2 R106, R92 ;  /* 0x0000005c006a7308 */ /* 0x000ea20000000800 */
[----:B---3--:R-:W-:-:S07]  /*13ca0*/  F2FP.F16.F32.PACK_AB R91, R97, R96 ;  /* 0x00000060615b723e */ /* 0x008fce00000000ff */
[----:B------:R3:W-:Y:S01]  /*13cb0*/  MUFU.EX2 R96, R86 ;  /* 0x0000005600607308 */ /* 0x0007e20000000800 */
[----:B------:R-:W-:Y:S02]  /*13cc0*/  F2FP.F16.F32.PACK_AB R80, R126, R127 ;  /* 0x0000007f7e50723e */ /* 0x000fe400000000ff */
[----:B------:R-:W-:Y:S01]  /*13cd0*/  F2FP.F16.F32.PACK_AB R81, R99, R81 ;  /* 0x000000516351723e */ /* 0x000fe200000000ff */
[----:B---3--:R-:W-:-:S04]  /*13ce0*/  FADD.FTZ R86, R108, R83 ;  /* 0x000000536c567221 */ /* 0x008fc80000010000 */
[----:B------:R-:W-:Y:S01]  /*13cf0*/  MUFU.EX2 R137, R21 ;  /* 0x0000001500897308 */ /* 0x000fe20000000800 */
[----:B------:R-:W-:Y:S01]  /*13d00*/  F2FP.F16.F32.PACK_AB R82, R124, R125 ;  /* 0x0000007d7c52723e */ /* 0x000fe200000000ff */
[----:B------:R-:W-:Y:S01]  /*13d10*/  FADD.FTZ R86, R135, R86 ;  /* 0x0000005687567221 */ /* 0x000fe20000010000 */
[----:B------:R-:W-:-:S05]  /*13d20*/  F2FP.F16.F32.PACK_AB R83, R101, R100 ;  /* 0x000000646553723e */ /* 0x000fca00000000ff */
[----:B------:R3:W-:Y:S01]  /*13d30*/  MUFU.EX2 R105, R88 ;  /* 0x0000005800697308 */ /* 0x0007e20000000800 */
[----:B-1----:R-:W-:-:S07]  /*13d40*/  FADD.FTZ R86, R107, R86 ;  /* 0x000000566b567221 */ /* 0x002fce0000010000 */
[----:B------:R1:W-:Y:S01]  /*13d50*/  MUFU.EX2 R0, R90 ;  /* 0x0000005a00007308 */ /* 0x0003e20000000800 */
[----:B---3--:R-:W-:-:S07]  /*13d60*/  F2FP.F16.F32.PACK_AB R88, R130, R131 ;  /* 0x000000838258723e */ /* 0x008fce00000000ff */
[----:B------:R-:W3:Y:S01]  /*13d70*/  MUFU.EX2 R115, R115 ;  /* 0x0000007300737308 */ /* 0x000ee20000000800 */
[----:B-1----:R-:W-:-:S05]  /*13d80*/  F2FP.F16.F32.PACK_AB R90, R128, R129 ;  /* 0x00000081805a723e */ /* 0x002fca00000000ff */
[----:B------:R-:W-:Y:S02]  /*13d90*/  STSM.16.M88.4 [R22+0x25b00], R88 ;  /* 0x025b005816007844 */ /* 0x000fe40000000200 */
[----:B------:R-:W1:Y:S02]  /*13da0*/  MUFU.EX2 R116, R116 ;  /* 0x0000007400747308 */ /* 0x000e640000000800 */
[----:B------:R0:W-:Y:S06]  /*13db0*/  STSM.16.M88.4 [R22+0x27300], R80 ;  /* 0x0273005016007844 */ /* 0x0001ec0000000200 */
[----:B------:R-:W4:Y:S01]  /*13dc0*/  MUFU.EX2 R117, R117 ;  /* 0x0000007500757308 */ /* 0x000f220000000800 */
[----:B0-----:R-:W-:-:S07]  /*13dd0*/  FADD.FTZ R80, R136, R86 ;  /* 0x0000005688507221 */ /* 0x001fce0000010000 */
[----:B------:R-:W0:Y:S01]  /*13de0*/  MUFU.EX2 R118, R118 ;  /* 0x0000007600767308 */ /* 0x000e220000000800 */
[----:B--2---:R-:W-:Y:S01]  /*13df0*/  FADD.FTZ R80, R106, R80 ;  /* 0x000000506a507221 */ /* 0x004fe20000010000 */
[----:B---3--:R-:W-:-:S03]  /*13e00*/  FADD.FTZ R84, R115, R84 ;  /* 0x0000005473547221 */ /* 0x008fc60000010000 */
[----:B------:R-:W-:-:S03]  /*13e10*/  FADD.FTZ R80, R137, R80 ;  /* 0x0000005089507221 */ /* 0x000fc60000010000 */
[----:B------:R-:W2:Y:S01]  /*13e20*/  MUFU.EX2 R122, R139 ;  /* 0x0000008b007a7308 */ /* 0x000ea20000000800 */
[----:B------:R-:W-:-:S07]  /*13e30*/  FADD.FTZ R83, R105, R80 ;  /* 0x0000005069537221 */ /* 0x000fce0000010000 */
[----:B------:R-:W3:Y:S01]  /*13e40*/  MUFU.EX2 R119, R119 ;  /* 0x0000007700777308 */ /* 0x000ee20000000800 */
[----:B------:R-:W-:-:S07]  /*13e50*/  FADD.FTZ R83, R138, R83 ;  /* 0x000000538a537221 */ /* 0x000fce0000010000 */
[----:B------:R-:W3:Y:S01]  /*13e60*/  MUFU.EX2 R93, R141 ;  /* 0x0000008d005d7308 */ /* 0x000ee20000000800 */
[----:B------:R-:W-:-:S07]  /*13e70*/  FADD.FTZ R83, R120, R83 ;  /* 0x0000005378537221 */ /* 0x000fce0000010000 */
[----:B------:R1:W-:Y:S08]  /*13e80*/  MUFU.EX2 R97, R87 ;  /* 0x0000005700617308 */ /* 0x0003f00000000800 */
[----:B------:R-:W3:Y:S01]  /*13e90*/  MUFU.EX2 R104, R142 ;  /* 0x0000008e00687308 */ /* 0x000ee20000000800 */
[----:B-1----:R-:W-:-:S04]  /*13ea0*/  FADD.FTZ R87, R116, R84 ;  /* 0x0000005474577221 */ /* 0x002fc80000010000 */
[----:B----4-:R-:W-:-:S03]  /*13eb0*/  FADD.FTZ R87, R117, R87 ;  /* 0x0000005775577221 */ /* 0x010fc60000010000 */
[----:B------:R-:W1:Y:S01]  /*13ec0*/  MUFU.EX2 R77, R143 ;  /* 0x0000008f004d7308 */ /* 0x000e620000000800 */
[----:B0-----:R-:W-:Y:S01]  /*13ed0*/  FADD.FTZ R81, R118, R87 ;  /* 0x0000005776517221 */ /* 0x001fe20000010000 */
[----:B--2---:R-:W-:-:S06]  /*13ee0*/  FADD.FTZ R82, R122, R83 ;  /* 0x000000537a527221 */ /* 0x004fcc0000010000 */
[----:B------:R-:W0:Y:S01]  /*13ef0*/  MUFU.EX2 R92, R149 ;  /* 0x00000095005c7308 */ /* 0x000e220000000800 */
[----:B---3--:R-:W-:Y:S01]  /*13f00*/  FADD.FTZ R81, R119, R81 ;  /* 0x0000005177517221 */ /* 0x008fe20000010000 */
[----:B------:R-:W-:Y:S01]  /*13f10*/  FADD.FTZ R101, R93, R82 ;  /* 0x000000525d657221 */ /* 0x000fe20000010000 */
[----:B------:R-:W-:Y:S02]  /*13f20*/  F2FP.F16.F32.PACK_AB R84, R132, R123 ;  /* 0x0000007b8454723e */ /* 0x000fe400000000ff */
[----:B------:R-:W-:-:S03]  /*13f30*/  F2FP.F16.F32.PACK_AB R85, R103, R85 ;  /* 0x000000556755723e */ /* 0x000fc600000000ff */
[----:B------:R-:W-:Y:S01]  /*13f40*/  MUFU.EX2 R21, R151 ;  /* 0x0000009700157308 */ /* 0x000fe20000000800 */
[----:B------:R-:W-:Y:S02]  /*13f50*/  F2FP.F16.F32.PACK_AB R86, R133, R111 ;  /* 0x0000006f8556723e */ /* 0x000fe400000000ff */
[----:B------:R-:W-:Y:S01]  /*13f60*/  F2FP.F16.F32.PACK_AB R87, R113, R112 ;  /* 0x000000707157723e */ /* 0x000fe200000000ff */
[----:B------:R-:W-:Y:S01]  /*13f70*/  FADD.FTZ R81, R0, R81 ;  /* 0x0000005100517221 */ /* 0x000fe20000010000 */
[----:B------:R-:W-:-:S03]  /*13f80*/  F2FP.F16.F32.PACK_AB R88, R134, R109 ;  /* 0x0000006d8658723e */ /* 0x000fc600000000ff */
[----:B------:R-:W2:Y:S01]  /*13f90*/  MUFU.EX2 R72, R152 ;  /* 0x0000009800487308 */ /* 0x000ea20000000800 */
[----:B------:R-:W-:Y:S02]  /*13fa0*/  F2FP.F16.F32.PACK_AB R89, R115, R114 ;  /* 0x000000727359723e */ /* 0x000fe400000000ff */
[----:B------:R-:W-:Y:S02]  /*13fb0*/  F2FP.F16.F32.PACK_AB R90, R135, R108 ;  /* 0x0000006c875a723e */ /* 0x000fe400000000ff */
[----:B------:R-:W-:Y:S02]  /*13fc0*/  F2FP.F16.F32.PACK_AB R91, R117, R116 ;  /* 0x00000074755b723e */ /* 0x000fe400000000ff */
[----:B------:R-:W-:Y:S01]  /*13fd0*/  F2FP.F16.F32.PACK_AB R83, R94, R0 ;  /* 0x000000005e53723e */ /* 0x000fe200000000ff */
[----:B------:R-:W-:Y:S01]  /*13fe0*/  FADD.FTZ R0, R104, R101 ;  /* 0x0000006568007221 */ /* 0x000fe20000010000 */
[----:B------:R-:W-:Y:S04]  /*13ff0*/  STSM.16.M88.4 [R22+0x28b00], R84 ;  /* 0x028b005416007844 */ /* 0x000fe80000000200 */
[----:B------:R1:W-:Y:S01]  /*14000*/  STSM.16.M88.4 [R22+0x2a300], R88 ;  /* 0x02a3005816007844 */ /* 0x0003e20000000200 */
[----:B------:R-:W-:-:S04]  /*14010*/  FADD.FTZ R80, R94, R81 ;  /* 0x000000515e507221 */ /* 0x000fc80000010000 */
[----:B------:R-:W-:Y:S01]  /*14020*/  FADD.FTZ R81, R95, R80 ;  /* 0x000000505f517221 */ /* 0x000fe20000010000 */
[----:B-1----:R-:W-:Y:S01]  /*14030*/  FADD.FTZ R89, R77, R0 ;  /* 0x000000004d597221 */ /* 0x002fe20000010000 */
[----:B------:R-:W-:-:S03]  /*14040*/  F2FP.F16.F32.PACK_AB R85, R98, R95 ;  /* 0x0000005f6255723e */ /* 0x000fc600000000ff */
[C---:B0-----:R-:W-:Y:S01]  /*14050*/  FADD.FTZ R0, R92.reuse, R89 ;  /* 0x000000595c007221 */ /* 0x041fe20000010000 */
[----:B------:R-:W-:Y:S02]  /*14060*/  F2FP.F16.F32.PACK_AB R90, R92, R77 ;  /* 0x0000004d5c5a723e */ /* 0x000fe400000000ff */
[----:B--2---:R-:W-:Y:S01]  /*14070*/  F2FP.F16.F32.PACK_AB R92, R72, R21 ;  /* 0x00000015485c723e */ /* 0x004fe200000000ff */
[----:B------:R-:W-:Y:S02]  /*14080*/  FADD.FTZ R95, R21, R0 ;  /* 0x00000000155f7221 */ /* 0x000fe40000010000 */
[----:B------:R-:W2:Y:S01]  /*14090*/  LDL.LU R21, [R1+0x24] ;  /* 0x0000240001157983 */ /* 0x000ea20000300800 */
[----:B------:R-:W0:Y:S01]  /*140a0*/  MUFU.EX2 R79, R79 ;  /* 0x0000004f004f7308 */ /* 0x000e220000000800 */
[----:B------:R-:W-:-:S07]  /*140b0*/  FADD.FTZ R81, R98, R81 ;  /* 0x0000005162517221 */ /* 0x000fce0000010000 */
[----:B------:R-:W1:Y:S01]  /*140c0*/  MUFU.EX2 R75, R75 ;  /* 0x0000004b004b7308 */ /* 0x000e620000000800 */
[----:B------:R-:W-:-:S07]  /*140d0*/  FADD.FTZ R100, R96, R81 ;  /* 0x0000005160647221 */ /* 0x000fce0000010000 */
[----:B------:R-:W3:Y:S01]  /*140e0*/  MUFU.EX2 R78, R78 ;  /* 0x0000004e004e7308 */ /* 0x000ee20000000800 */
[----:B------:R-:W-:-:S07]  /*140f0*/  FADD.FTZ R100, R97, R100 ;  /* 0x0000006461647221 */ /* 0x000fce0000010000 */
[----:B------:R-:W4:Y:S01]  /*14100*/  MUFU.EX2 R140, R140 ;  /* 0x0000008c008c7308 */ /* 0x000f220000000800 */
[----:B0-----:R-:W-:-:S07]  /*14110*/  FADD.FTZ R100, R79, R100 ;  /* 0x000000644f647221 */ /* 0x001fce0000010000 */
[----:B------:R-:W0:Y:S01]  /*14120*/  MUFU.EX2 R148, R148 ;  /* 0x0000009400947308 */ /* 0x000e220000000800 */
[----:B-1----:R-:W-:-:S07]  /*14130*/  FADD.FTZ R87, R75, R100 ;  /* 0x000000644b577221 */ /* 0x002fce0000010000 */
[----:B------:R-:W1:Y:S01]  /*14140*/  MUFU.EX2 R99, R150 ;  /* 0x0000009600637308 */ /* 0x000e620000000800 */
[----:B---3--:R-:W-:-:S07]  /*14150*/  FADD.FTZ R89, R78, R87 ;  /* 0x000000574e597221 */ /* 0x008fce0000010000 */
[----:B------:R-:W3:Y:S01]  /*14160*/  MUFU.EX2 R73, R154 ;  /* 0x0000009a00497308 */ /* 0x000ee20000000800 */
[----:B----4-:R-:W-:-:S07]  /*14170*/  FADD.FTZ R91, R140, R89 ;  /* 0x000000598c5b7221 */ /* 0x010fce0000010000 */
[----:B------:R-:W4:Y:S01]  /*14180*/  MUFU.EX2 R153, R153 ;  /* 0x0000009900997308 */ /* 0x000f220000000800 */
[----:B0-----:R-:W-:-:S07]  /*14190*/  FADD.FTZ R0, R148, R91 ;  /* 0x0000005b94007221 */ /* 0x001fce0000010000 */
[----:B------:R-:W0:Y:S08]  /*141a0*/  MUFU.EX2 R76, R155 ;  /* 0x0000009b004c7308 */ /* 0x000e300000000800 */
[----:B------:R-:W0:Y:S01]  /*141b0*/  MUFU.EX2 R156, R156 ;  /* 0x0000009c009c7308 */ /* 0x000e220000000800 */
[----:B------:R-:W-:Y:S01]  /*141c0*/  FADD.FTZ R94, R72, R95 ;  /* 0x0000005f485e7221 */ /* 0x000fe20000010000 */
[----:B-1----:R-:W-:Y:S01]  /*141d0*/  FADD.FTZ R0, R99, R0 ;  /* 0x0000000063007221 */ /* 0x002fe20000010000 */
[----:B------:R-:W-:-:S02]  /*141e0*/  F2FP.F16.F32.PACK_AB R89, R75, R79 ;  /* 0x0000004f4b59723e */ /* 0x000fc400000000ff */
[----:B---3--:R-:W-:Y:S01]  /*141f0*/  FADD.FTZ R75, R73, R94 ;  /* 0x0000005e494b7221 */ /* 0x008fe20000010000 */
[----:B------:R-:W-:Y:S01]  /*14200*/  F2FP.F16.F32.PACK_AB R80, R136, R107 ;  /* 0x0000006b8850723e */ /* 0x000fe200000000ff */
[----:B----4-:R-:W-:Y:S01]  /*14210*/  FADD.FTZ R0, R153, R0 ;  /* 0x0000000099007221 */ /* 0x010fe20000010000 */
[----:B------:R-:W-:Y:S02]  /*14220*/  F2FP.F16.F32.PACK_AB R81, R119, R118 ;  /* 0x000000767751723e */ /* 0x000fe400000000ff */
[----:B------:R-:W-:Y:S02]  /*14230*/  F2FP.F16.F32.PACK_AB R82, R137, R106 ;  /* 0x0000006a8952723e */ /* 0x000fe400000000ff */
[----:B------:R-:W-:Y:S02]  /*14240*/  F2FP.F16.F32.PACK_AB R84, R138, R105 ;  /* 0x000000698a54723e */ /* 0x000fe400000000ff */
[----:B------:R-:W-:Y:S02]  /*14250*/  F2FP.F16.F32.PACK_AB R86, R122, R120 ;  /* 0x000000787a56723e */ /* 0x000fe400000000ff */
[----:B------:R-:W-:Y:S01]  /*14260*/  F2FP.F16.F32.PACK_AB R87, R97, R96 ;  /* 0x000000606157723e */ /* 0x000fe200000000ff */
[----:B0-----:R-:W-:Y:S01]  /*14270*/  FADD.FTZ R72, R76, R75 ;  /* 0x0000004b4c487221 */ /* 0x001fe20000010000 */
[----:B------:R-:W-:-:S02]  /*14280*/  F2FP.F16.F32.PACK_AB R88, R104, R93 ;  /* 0x0000005d6858723e */ /* 0x000fc400000000ff */
[----:B------:R-:W-:Y:S01]  /*14290*/  F2FP.F16.F32.PACK_AB R91, R140, R78 ;  /* 0x0000004e8c5b723e */ /* 0x000fe200000000ff */
[----:B------:R-:W-:Y:S01]  /*142a0*/  FADD.FTZ R0, R156, R0 ;  /* 0x000000009c007221 */ /* 0x000fe20000010000 */
[----:B------:R-:W-:Y:S02]  /*142b0*/  F2FP.F16.F32.PACK_AB R93, R99, R148 ;  /* 0x00000094635d723e */ /* 0x000fe400000000ff */
[----:B------:R-:W-:Y:S02]  /*142c0*/  F2FP.F16.F32.PACK_AB R94, R76, R73 ;  /* 0x000000494c5e723e */ /* 0x000fe400000000ff */
[----:B------:R-:W-:Y:S01]  /*142d0*/  F2FP.F16.F32.PACK_AB R95, R156, R153 ;  /* 0x000000999c5f723e */ /* 0x000fe200000000ff */
[----:B------:R-:W-:Y:S04]  /*142e0*/  STSM.16.M88.4 [R22+0x2bb00], R80 ;  /* 0x02bb005016007844 */ /* 0x000fe80000000200 */
[----:B------:R-:W-:Y:S04]  /*142f0*/  STSM.16.M88.4 [R22+0x2d300], R84 ;  /* 0x02d3005416007844 */ /* 0x000fe80000000200 */
[----:B------:R-:W-:Y:S04]  /*14300*/  STSM.16.M88.4 [R22+0x2eb00], R88 ;  /* 0x02eb005816007844 */ /* 0x000fe80000000200 */
[----:B------:R-:W-:Y:S04]  /*14310*/  STL [R1+0x20], R72 ;  /* 0x0000204801007387 */ /* 0x000fe80000100800 */
[----:B------:R-:W-:Y:S04]  /*14320*/  STSM.16.M88.4 [R22+0x30300], R92 ;  /* 0x0303005c16007844 */ /* 0x000fe80000000200 */
[----:B------:R2:W-:Y:S01]  /*14330*/  STL [R1+0x28], R0 ;  /* 0x0000280001007387 */ /* 0x0005e20000100800 */
[----:B------:R-:W-:Y:S01]  /*14340*/  @!PT LDS RZ, [RZ] ;  /* 0x00000000fffff984 */ /* 0x000fe20000000800 */
[----:B------:R-:W-:Y:S01]  /*14350*/  @!PT LDS RZ, [RZ] ;  /* 0x00000000fffff984 */ /* 0x000fe20000000800 */
[----:B------:R-:W-:Y:S01]  /*14360*/  @!PT LDS RZ, [RZ] ;  /* 0x00000000fffff984 */ /* 0x000fe20000000800 */
[----:B------:R-:W-:Y:S01]  /*14370*/  @!PT LDS RZ, [RZ] ;  /* 0x00000000fffff984 */ /* 0x000fe20000000800 */
[----:B------:R0:W-:Y:S06]  /*14380*/  MEMBAR.ALL.CTA ;  /* 0x0000000000007992 */ /* 0x0001ec0000008000 */
[----:B0-----:R-:W0:Y:S04]  /*14390*/  FENCE.VIEW.ASYNC.S ;  /* 0x00000000000073c6 */ /* 0x001e280000000000 */
[----:B------:R1:W5:Y:S01]  /*143a0*/  LDL R153, [R1+0x44] ;  /* 0x0000440001997983 */ /* 0x0003620000100800 */
        /* <DEDUP_REMOVED lines=48> */
[----:B------:R-:W-:Y:S01]  /*146b0*/  IMAD.MOV.U32 R152, RZ, RZ, R14 ;  /* 0x000000ffff987224 */ /* 0x000fe200078e000e */
[----:B--2---:R-:W-:-:S05]  /*146c0*/  IADD3 R0, R21, -0x1, RZ ;  /* 0xffffffff15007810 */ /* 0x004fca0007ffe0ff */
[----:B------:R2:W-:Y:S04]  /*146d0*/  STL [R1+0x24], R0 ;  /* 0x0000240001007387 */ /* 0x0005e80000100800 */
[----:B------:R1:W-:Y:S01]  /*146e0*/  STL [R1+0x1c], R74 ;  /* 0x00001c4a01007387 */ /* 0x0003e20000100800 */
[----:B------:R-:W-:Y:S01]  /*146f0*/  ISETP.GT.AND P2, PT, R21, RZ, PT ;  /* 0x000000ff1500720c */ /* 0x000fe20003f44270 */
[----:B--2---:R-:W-:Y:S01]  /*14700*/  IMAD.MOV.U32 R0, RZ, RZ, R146 ;  /* 0x000000ffff007224 */ /* 0x004fe200078e0092 */
[----:B0-----:R-:W-:-:S11]  /*14710*/  NOP ;  /* 0x0000000000007918 */ /* 0x001fd60000000000 */
[----:B-1----:R-:W-:Y:S05]  /*14720*/  @P2 BRA `(.L_x_430) ;  /* 0xffffffac006c2947 */ /* 0x002fea000383ffff */
.L_x_420:
[----:B------:R-:W-:Y:S05]  /*14730*/  WARPSYNC.ALL ;  /* 0x0000000000007948 */ /* 0x000fea0003800000 */
[----:B------:R-:W-:Y:S06]  /*14740*/  BAR.ARV 0x8, 0x1a0 ;  /* 0x0206800000007b1d */ /* 0x000fec0000002000 */
[----:B------:R-:W-:Y:S05]  /*14750*/  @!P0 BRA `(.L_x_431) ;  /* 0x0000000000048947 */ /* 0x000fea0003800000 */
[----:B------:R-:W-:Y:S01]  /*14760*/  BPT.TRAP 0x1 ;  /* 0x000000040000795c */ /* 0x000fe20000300000 */
.L_x_431:
[----:B------:R-:W2:Y:S01]  /*14770*/  LDL R0, [R1+0x44] ;  /* 0x0000440001007983 */ /* 0x000ea20000100800 */
[----:B------:R-:W-:Y:S01]  /*14780*/  IMAD R9, R146, 0x8, R18 ;  /* 0x0000000892097824 */ /* 0x000fe200078e0212 */
[----:B--2---:R-:W-:-:S04]  /*14790*/  SHF.L.U32 R0, R0, 0x1f, RZ ;  /* 0x0000001f00007819 */ /* 0x004fc800000006ff */
[----:B------:R0:W1:Y:S01]  /*147a0*/  SYNCS.PHASECHK.TRANS64.TRYWAIT P2, [R9+URZ+0x31c50], R0 ;  /* 0x031c5000090075a7 */ /* 0x000062000804017f */
[----:B------:R-:W-:Y:S05]  /*147b0*/  @!P0 BRA `(.L_x_432) ;  /* 0x0000000000048947 */ /* 0x000fea0003800000 */
[----:B------:R-:W-:Y:S01]  /*147c0*/  BPT.TRAP 0x1 ;  /* 0x000000040000795c */ /* 0x000fe20000300000 */
.L_x_432:
[----:B------:R-:W2:Y:S01]  /*147d0*/  LDL.LU R2, [R1+0x58] ;  /* 0x0000580001027983 */ /* 0x000ea20000300800 */
[----:B------:R-:W-:Y:S02]  /*147e0*/  VIADD R18, R18, 0x200 ;  /* 0x0000020012127836 */ /* 0x000fe40000000000 */
[----:B------:R-:W-:-:S03]  /*147f0*/  IMAD.MOV.U32 R3, RZ, RZ, -0x3ffffff0 ;  /* 0xc0000010ff037424 */ /* 0x000fc600078e00ff */
[----:B------:R-:W-:-:S04]  /*14800*/  SHF.R.U32.HI R18, RZ, 0x4, R18 ;  /* 0x00000004ff127819 */ /* 0x000fc80000011612 */
[----:B------:R-:W-:-:S04]  /*14810*/  LOP3.LUT R18, R18, 0x3fff, RZ, 0xc0, !PT ;  /* 0x00003fff12127812 */ /* 0x000fc800078ec0ff */
[----:B------:R-:W-:Y:S02]  /*14820*/  LOP3.LUT R5, R18, 0x2400000, RZ, 0xfc, !PT ;  /* 0x0240000012057812 */ /* 0x000fe400078efcff */
[----:B--2---:R-:W-:Y:S01]  /*14830*/  LOP3.LUT R2, R2, 0x10000, RZ, 0xfc, !PT ;  /* 0x0001000002027812 */ /* 0x004fe200078efcff */
[----:B-1----:R-:W-:Y:S06]  /*14840*/  @P2 BRA `(.L_x_433) ;  /* 0x0000000000082947 */ /* 0x002fec0003800000 */
[----:B------:R-:W1:Y:S02]  /*14850*/  SYNCS.PHASECHK.TRANS64.TRYWAIT P0, [R9+URZ+0x31c50], R0 ;  /* 0x031c5000090075a7 */ /* 0x000e64000800017f */
[----:B-1----:R-:W-:Y:S05]  /*14860*/  @!P0 BRA `(.L_x_434) ;  /* 0x0000008000508947 */ /* 0x002fea0003800000 */
.L_x_433:
[----:B------:R-:W-:Y:S01]  /*14870*/  IMAD R4, R146, 0x6c0, R5 ;  /* 0x000006c092047824 */ /* 0x000fe200078e0205 */
[----:B------:R-:W0:Y:S01]  /*14880*/  LDL.LU R13, [R1+0x20] ;  /* 0x00002000010d7983 */ /* 0x000e220000300800 */
[----:B------:R-:W-:Y:S01]  /*14890*/  IMAD.MOV.U32 R5, RZ, RZ, -0x7fffffe0 ;  /* 0x80000020ff057424 */ /* 0x000fe200078e00ff */
[----:B------:R-:W-:Y:S05]  /*148a0*/  WARPSYNC.ALL ;  /* 0x0000000000007948 */ /* 0x000fea0003800000 */
[----:B------:R-:W-:Y:S01]  /*148b0*/  R2UR UR4, R2 ;  /* 0x00000000020472ca */ /* 0x000fe200000e0000 */
[C---:B------:R-:W-:Y:S01]  /*148c0*/  VIADD R6, R4.reuse, 0x40 ;  /* 0x0000004004067836 */ /* 0x040fe20000000000 */
[----:B------:R-:W-:Y:S01]  /*148d0*/  R2UR UR5, R3 ;  /* 0x00000000030572ca */ /* 0x000fe200000e0000 */
[----:B------:R-:W-:Y:S01]  /*148e0*/  IMAD.MOV.U32 R11, RZ, RZ, -0x3ffffff0 ;  /* 0xc0000010ff0b7424 */ /* 0x000fe200078e00ff */
[----:B------:R-:W-:Y:S01]  /*148f0*/  R2UR UR6, R4 ;  /* 0x00000000040672ca */ /* 0x000fe200000e0000 */
[----:B------:R-:W-:Y:S01]  /*14900*/  IMAD.MOV.U32 R7, RZ, RZ, -0x7fffffe0 ;  /* 0x80000020ff077424 */ /* 0x000fe200078e00ff */
[----:B------:R-:W-:Y:S01]  /*14910*/  R2UR UR7, R5 ;  /* 0x00000000050772ca */ /* 0x000fe200000e0000 */
[----:B------:R-:W-:Y:S01]  /*14920*/  WARPGROUP.ARRIVE ;  /* 0x00000000000079c5 */ /* 0x000fe20000000000 */
[----:B------:R-:W-:Y:S01]  /*14930*/  IADD3 R10, R2, 0x180, RZ ;  /* 0x00000180020a7810 */ /* 0x000fe20007ffe0ff */
[----:B------:R-:W2:Y:S01]  /*14940*/  LDL.LU R12, [R1+0x28] ;  /* 0x00002800010c7983 */ /* 0x000ea20000300800 */
[----:B------:R-:W-:-:S02]  /*14950*/  IMAD.MOV.U32 R3, RZ, RZ, -0x3ffffff0 ;  /* 0xc0000010ff037424 */ /* 0x000fc400078e00ff */
[----:B------:R-:W-:Y:S01]  /*14960*/  IMAD.MOV.U32 R5, RZ, RZ, -0x7fffffe0 ;  /* 0x80000020ff057424 */ /* 0x000fe200078e00ff */
[----:B------:R-:W3:Y:S01]  /*14970*/  LDL.LU R8, [R1+0x44] ;  /* 0x0000440001087983 */ /* 0x000ee20000300800 */
[----:B------:R-:W-:-:S05]  /*14980*/  VIADD R146, R146, 0x1 ;  /* 0x0000000192927836 */ /* 0x000fca0000000000 */
[----:B------:R-:W-:Y:S01]  /*14990*/  HGMMA.64x96x16.F32 R24, gdesc[UR4].tnspB, R24, gsb0 ;  /* 0x41600000041879f0 */ /* 0x000fe20008000818 */
[----:B------:R-:W-:Y:S01]  /*149a0*/  R2UR UR4, R10 ;  /* 0x000000000a0472ca */ /* 0x000fe200000e0000 */
[----:B------:R-:W-:Y:S01]  /*149b0*/  VIADD R10, R2, 0x300 ;  /* 0x00000300020a7836 */ /* 0x000fe20000000000 */
[----:B------:R-:W-:Y:S01]  /*149c0*/  R2UR UR5, R11 ;  /* 0x000000000b0572ca */ /* 0x000fe200000e0000 */
[----:B------:R-:W-:Y:S01]  /*149d0*/  IMAD.MOV.U32 R11, RZ, RZ, -0x3ffffff0 ;  /* 0xc0000010ff0b7424 */ /* 0x000fe200078e00ff */
[----:B------:R-:W-:Y:S01]  /*149e0*/  R2UR UR6, R6 ;  /* 0x00000000060672ca */ /* 0x000fe200000e0000 */
[----:B------:R-:W-:Y:S01]  /*149f0*/  VIADD R6, R4, 0x80 ;  /* 0x0000008004067836 */ /* 0x000fe20000000000 */
[----:B------:R-:W-:Y:S02]  /*14a00*/  R2UR UR7, R7 ;  /* 0x00000000070772ca */ /* 0x000fe400000e0000 */
[----:B------:R-:W-:Y:S02]  /*14a10*/  MOV R7, 0x80000020 ;  /* 0x8000002000077802 */ /* 0x000fe40000000f00 */
[----:B------:R-:W-:Y:S01]  /*14a20*/  ISETP.NE.AND P0, PT, R146, 0x2, PT ;  /* 0x000000029200780c */ /* 0x000fe20003f05270 */
[----:B------:R-:W-:-:S02]  /*14a30*/  WARPGROUP.DEPBAR.LE gsb0, 0x0 ;  /* 0x00008000000079c5 */ /* 0x000fc40000010000 */
[----:B------:R-:W-:-:S06]  /*14a40*/  WARPGROUP.ARRIVE ;  /* 0x00000000000079c5 */ /* 0x000fcc0000000000 */
[----:B------:R-:W-:Y:S01]  /*14a50*/  HGMMA.64x96x16.F32 R24, gdesc[UR4].tnspB, R24, gsb0 ;  /* 0x41600000041879f0 */ /* 0x000fe20008000818 */
[----:B------:R-:W-:Y:S01]  /*14a60*/  R2UR UR4, R10 ;  /* 0x000000000a0472ca */ /* 0x000fe200000e0000 */
[----:B------:R-:W-:Y:S01]  /*14a70*/  VIADD R10, R2, 0x480 ;  /* 0x00000480020a7836 */ /* 0x000fe20000000000 */
[----:B------:R-:W-:Y:S01]  /*14a80*/  R2UR UR5, R11 ;  /* 0x000000000b0572ca */ /* 0x000fe200000e0000 */
[----:B------:R-:W-:Y:S01]  /*14a90*/  IMAD.MOV.U32 R11, RZ, RZ, -0x3ffffff0 ;  /* 0xc0000010ff0b7424 */ /* 0x000fe200078e00ff */
[----:B------:R-:W-:Y:S01]  /*14aa0*/  R2UR UR6, R6 ;  /* 0x00000000060672ca */ /* 0x000fe200000e0000 */
[----:B------:R-:W-:Y:S01]  /*14ab0*/  VIADD R6, R4, 0xc0 ;  /* 0x000000c004067836 */ /* 0x000fe20000000000 */
[----:B------:R-:W-:Y:S01]  /*14ac0*/  R2UR UR7, R7 ;  /* 0x00000000070772ca */ /* 0x000fe200000e0000 */
[----:B------:R-:W-:Y:S01]  /*14ad0*/  IMAD.MOV.U32 R7, RZ, RZ, -0x7fffffe0 ;  /* 0x80000020ff077424 */ /* 0x000fe200078e00ff */
[----:B------:R-:W-:Y:S02]  /*14ae0*/  WARPGROUP.DEPBAR.LE gsb0, 0x0 ;  /* 0x00008000000079c5 */ /* 0x000fe40000010000 */
[----:B------:R-:W-:-:S09]  /*14af0*/  WARPGROUP.ARRIVE ;  /* 0x00000000000079c5 */ /* 0x000fd20000000000 */
[----:B------:R-:W-:Y:S01]  /*14b00*/  HGMMA.64x96x16.F32 R24, gdesc[UR4].tnspB, R24, gsb0 ;  /* 0x41600000041879f0 */ /* 0x000fe20008000818 */
[----:B------:R-:W-:Y:S01]  /*14b10*/  R2UR UR4, R10 ;  /* 0x000000000a0472ca */ /* 0x000fe200000e0000 */
[----:B------:R-:W-:Y:S01]  /*14b20*/  VIADD R10, R2, 0x600 ;  /* 0x00000600020a7836 */ /* 0x000fe20000000000 */
[----:B------:R-:W-:Y:S02]  /*14b30*/  R2UR UR5, R11 ;  /* 0x000000000b0572ca */ /* 0x000fe400000e0000 */
[----:B------:R-:W-:Y:S01]  /*14b40*/  R2UR UR6, R6 ;  /* 0x00000000060672ca */ /* 0x000fe200000e0000 */
[----:B------:R-:W-:Y:S01]  /*14b50*/  VIADD R6, R4, 0x100 ;  /* 0x0000010004067836 */ /* 0x000fe20000000000 */
[----:B------:R-:W-:Y:S01]  /*14b60*/  R2UR UR7, R7 ;  /* 0x00000000070772ca */ /* 0x000fe200000e0000 */
[----:B------:R-:W-:Y:S01]  /*14b70*/  IMAD.MOV.U32 R7, RZ, RZ, -0x7fffffe0 ;  /* 0x80000020ff077424 */ /* 0x000fe200078e00ff */
[----:B------:R-:W-:Y:S01]  /*14b80*/  MOV R11, 0xc0000010 ;  /* 0xc0000010000b7802 */ /* 0x000fe20000000f00 */
[----:B01----:R-:W0:Y:S02]  /*14b90*/  SHFL.BFLY PT, R0, R13, 0x2, 0x1f ;  /* 0x0c401f000d007f89 */ /* 0x003e2400000e0000 */
[----:B0-----:R-:W-:Y:S01]  /*14ba0*/  FADD.FTZ R0, R0, R13 ;  /* 0x0000000d00007221 */ /* 0x001fe20000010000 */
        /* <DEDUP_REMOVED lines=16> */
[----:B------:R-:W-:Y:S01]  /*14cb0*/  R2UR UR5, R11 ;  /* 0x000000000b0572ca */ /* 0x000fe200000e0000 */
[----:B------:R-:W-:Y:S01]  /*14cc0*/  IMAD.MOV.U32 R11, RZ, RZ, -0x3ffffff0 ;  /* 0xc0000010ff0b7424 */ /* 0x000fe200078e00ff */
[----:B------:R-:W-:Y:S02]  /*14cd0*/  R2UR UR6, R6 ;  /* 0x00000000060672ca */ /* 0x000fe400000e0000 */
[----:B------:R-:W-:Y:S01]  /*14ce0*/  R2UR UR7, R7 ;  /* 0x00000000070772ca */ /* 0x000fe200000e0000 */
[----:B------:R-:W-:Y:S01]  /*14cf0*/  IMAD.MOV.U32 R7, RZ, RZ, -0x7fffffe0 ;  /* 0x80000020ff077424 */ /* 0x000fe200078e00ff */
[----:B------:R-:W-:Y:S01]  /*14d00*/  IADD3 R6, R4, 0x180, RZ ;  /* 0x0000018004067810 */ /* 0x000fe20007ffe0ff */
[----:B------:R-:W-:-:S02]  /*14d10*/  WARPGROUP.DEPBAR.LE gsb0, 0x0 ;  /* 0x00008000000079c5 */ /* 0x000fc40000010000 */
[----:B------:R-:W-:-:S08]  /*14d20*/  WARPGROUP.ARRIVE ;  /* 0x00000000000079c5 */ /* 0x000fd00000000000 */
        /* <DEDUP_REMOVED lines=9> */
[----:B------:R-:W-:Y:S01]  /*14dc0*/  IADD3 R2, R2, 0xc00, RZ ;  /* 0x00000c0002027810 */ /* 0x000fe20007ffe0ff */
[----:B------:R-:W-:Y:S01]  /*14dd0*/  VIADD R4, R4, 0x200 ;  /* 0x0000020004047836 */ /* 0x000fe20000000000 */
[----:B------:R-:W-:-:S02]  /*14de0*/  WARPGROUP.DEPBAR.LE gsb0, 0x0 ;  /* 0x00008000000079c5 */ /* 0x000fc40000010000 */
[----:B------:R-:W-:-:S07]  /*14df0*/  WARPGROUP.ARRIVE ;  /* 0x00000000000079c5 */ /* 0x000fce0000000000 */
[----:B------:R-:W-:Y:S01]  /*14e00*/  HGMMA.64x96x16.F32 R24, gdesc[UR4].tnspB, R24, gsb0 ;  /* 0x41600000041879f0 */ /* 0x000fe20008000818 */
[----:B------:R-:W-:Y:S02]  /*14e10*/  R2UR UR4, R10 ;  /* 0x000000000a0472ca */ /* 0x000fe400000e0000 */
[----:B------:R-:W-:Y:S02]  /*14e20*/  R2UR UR5, R11 ;  /* 0x000000000b0572ca */ /* 0x000fe400000e0000 */
[----:B------:R-:W-:Y:S02]  /*14e30*/  R2UR UR6, R6 ;  /* 0x00000000060672ca */ /* 0x000fe400000e0000 */
[----:B------:R-:W-:Y:S01]  /*14e40*/  R2UR UR7, R7 ;  /* 0x00000000070772ca */ /* 0x000fe200000e0000 */
[----:B------:R-:W-:Y:S02]  /*14e50*/  WARPGROUP.DEPBAR.LE gsb0, 0x0 ;  /* 0x00008000000079c5 */ /* 0x000fe40000010000 */
[----:B------:R-:W-:-:S10]  /*14e60*/  WARPGROUP.ARRIVE ;  /* 0x00000000000079c5 */ /* 0x000fd40000000000 */
[----:B------:R-:W-:Y:S01]  /*14e70*/  HGMMA.64x96x16.F32 R24, gdesc[UR4].tnspB, R24, gsb0 ;  /* 0x41600000041879f0 */ /* 0x000fe20008000818 */
[----:B------:R-:W-:Y:S02]  /*14e80*/  R2UR UR4, R2 ;  /* 0x00000000020472ca */ /* 0x000fe400000e0000 */
[----:B--2---:R-:W0:Y:S01]  /*14e90*/  SHFL.BFLY PT, R2, R12, 0x2, 0x1f ;  /* 0x0c401f000c027f89 */ /* 0x004e2200000e0000 */
[----:B------:R-:W-:Y:S02]  /*14ea0*/  R2UR UR5, R3 ;  /* 0x00000000030572ca */ /* 0x000fe400000e0000 */
[----:B------:R-:W-:Y:S01]  /*14eb0*/  R2UR UR7, R5 ;  /* 0x00000000050772ca */ /* 0x000fe200000e0000 */
[----:B------:R-:W1:Y:S01]  /*14ec0*/  SHFL.BFLY PT, R3, R0, 0x1, 0x1f ;  /* 0x0c201f0000037f89 */ /* 0x000e6200000e0000 */
[----:B------:R-:W-:Y:S01]  /*14ed0*/  R2UR UR6, R4 ;  /* 0x00000000040672ca */ /* 0x000fe200000e0000 */
[----:B------:R-:W-:Y:S02]  /*14ee0*/  IMAD.MOV.U32 R4, RZ, RZ, RZ ;  /* 0x000000ffff047224 */ /* 0x000fe400078e00ff */
[----:B0-----:R-:W-:Y:S01]  /*14ef0*/  FADD.FTZ R2, R2, R12 ;  /* 0x0000000c02027221 */ /* 0x001fe20000010000 */
[----:B-1----:R-:W-:-:S04]  /*14f00*/  FADD.FTZ R10, R0, R3 ;  /* 0x00000003000a7221 */ /* 0x002fc80000010000 */
[----:B------:R-:W0:Y:S01]  /*14f10*/  SHFL.BFLY PT, R5, R2, 0x1, 0x1f ;  /* 0x0c201f0002057f89 */ /* 0x000e2200000e0000 */
[----:B------:R-:W-:Y:S02]  /*14f20*/  SEL R0, RZ, 0x1, P0 ;  /* 0x00000001ff007807 */ /* 0x000fe40000000000 */
[----:B------:R-:W-:Y:S02]  /*14f30*/  FSETP.NE.FTZ.AND P2, PT, R10, RZ, PT ;  /* 0x000000ff0a00720b */ /* 0x000fe40003f55000 */
[----:B---3--:R-:W-:-:S11]  /*14f40*/  LOP3.LUT R8, R8, R0, RZ, 0x3c, !PT ;  /* 0x0000000008087212 */ /* 0x008fd600078e3cff */
[----:B------:R-:W-:Y:S01]  /*14f50*/  @P2 MUFU.RCP R4, R10 ;  /* 0x0000000a00042308 */ /* 0x000fe20000001000 */
[----:B0-----:R-:W-:-:S07]  /*14f60*/  FADD.FTZ R11, R2, R5 ;  /* 0x00000005020b7221 */ /* 0x001fce0000010000 */
[----:B------:R0:W1:Y:S01]  /*14f70*/  @P2 MUFU.LG2 R5, R10 ;  /* 0x0000000a00052308 */ /* 0x0000620000000c00 */
[----:B------:R-:W-:Y:S01]  /*14f80*/  FSETP.NE.FTZ.AND P3, PT, R11, RZ, PT ;  /* 0x000000ff0b00720b */ /* 0x000fe20003f75000 */
[----:B0-----:R-:W2:Y:S01]  /*14f90*/  LDL.LU R10, [R1+0x78] ;  /* 0x00007800010a7983 */ /* 0x001ea20000300800 */
[----:B------:R-:W-:Y:S02]  /*14fa0*/  WARPGROUP.DEPBAR.LE gsb0, 0x0 ;  /* 0x00008000000079c5 */ /* 0x000fe40000010000 */
[----:B------:R-:W-:-:S09]  /*14fb0*/  WARPGROUP.ARRIVE ;  /* 0x00000000000079c5 */ /* 0x000fd20000000000 */
[----:B------:R-:W0:Y:S01]  /*14fc0*/  @P3 MUFU.LG2 R7, R11 ;  /* 0x0000000b00073308 */ /* 0x000e220000000c00 */
[----:B------:R-:W-:Y:S01]  /*14fd0*/  HGMMA.64x96x16.F32 R24, gdesc[UR4].tnspB, R24, gsb0 ;  /* 0x41600000041879f0 */ /* 0x000fe20008000818 */
[----:B------:R3:W-:Y:S02]  /*14fe0*/  STL [R1+0x44], R8 ;  /* 0x0000440801007387 */ /* 0x0007e40000100800 */
[----:B---3--:R-:W-:-:S06]  /*14ff0*/  IMAD.MOV.U32 R8, RZ, RZ, RZ ;  /* 0x000000ffff087224 */ /* 0x008fcc00078e00ff */
[----:B------:R-:W3:Y:S01]  /*15000*/  @P3 MUFU.RCP R8, R11 ;  /* 0x0000000b00083308 */ /* 0x000ee20000001000 */
[----:B------:R-:W-:Y:S02]  /*15010*/  @!P1 VIADD R9, R9, 0x31c60 ;  /* 0x00031c6009099836 */ /* 0x000fe40000000000 */
[----:B------:R-:W-:Y:S01]  /*15020*/  @P2 FMUL.FTZ R3, R15, 0.69314718246459960938 ;  /* 0x3f3172180f032820 */ /* 0x000fe20000410000 */
[----:B-1----:R-:W-:Y:S01]  /*15030*/  @P2 FMUL.FTZ R6, R5, 0.69314718246459960938 ;  /* 0x3f31721805062820 */ /* 0x002fe20000410000 */
[----:B------:R-:W-:Y:S01]  /*15040*/  @P3 FMUL.FTZ R12, R15, 0.69314718246459960938 ;  /* 0x3f3172180f0c3820 */ /* 0x000fe20000410000 */
[----:B0-----:R-:W-:Y:S01]  /*15050*/  @P3 FMUL.FTZ R7, R7, 0.69314718246459960938 ;  /* 0x3f31721807073820 */ /* 0x001fe20000410000 */
[----:B------:R-:W-:Y:S01]  /*15060*/  MOV R0, 0xff800000 ;  /* 0xff80000000007802 */ /* 0x000fe20000000f00 */
[----:B------:R-:W-:Y:S01]  /*15070*/  IMAD.MOV.U32 R2, RZ, RZ, -0x800000 ;  /* 0xff800000ff027424 */ /* 0x000fe200078e00ff */
[----:B------:R-:W-:Y:S01]  /*15080*/  @!P1 PRMT R9, RZ, 0x654, R9 ;  /* 0x00000654ff099816 */ /* 0x000fe20000000009 */
[----:B------:R-:W-:Y:S01]  /*15090*/  @P2 FFMA.FTZ R0, R3, R14, R6 ;  /* 0x0000000e03002223 */ /* 0x000fe20000010006 */
[----:B------:R-:W-:Y:S01]  /*150a0*/  @P3 FFMA.FTZ R2, R12, R74, R7 ;  /* 0x0000004a0c023223 */ /* 0x000fe20000010007 */
[----:B------:R-:W-:Y:S01]  /*150b0*/  SEL R146, R146, RZ, P0 ;  /* 0x000000ff92927207 */ /* 0x000fe20000000000 */
[----:B------:R-:W-:-:S02]  /*150c0*/  WARPGROUP.DEPBAR.LE gsb0, 0x0 ;  /* 0x00008000000079c5 */ /* 0x000fc40000010000 */
        /* <DEDUP_REMOVED lines=14> */
[----:B---3--:R-:W-:Y:S01]  /*151b0*/  FMUL.FTZ R80, R27, R8 ;  /* 0x000000081b507220 */ /* 0x008fe20000410000 */
        /* <DEDUP_REMOVED lines=8> */
[----:B------:R-:W-:Y:S01]  /*15240*/  FMUL.FTZ R27, R46, R8 ;  /* 0x000000082e1b7220 */ /* 0x000fe20000410000 */
[----:B------:R0:W-:Y:S01]  /*15250*/  @!P1 SYNCS.ARRIVE.TRANS64.RED.A1T0 RZ, [R9+URZ], RZ ;  /* 0x000000ff09ff99a7 */ /* 0x0001e2000810043f */
        /* <DEDUP_REMOVED lines=12> */
[----:B------:R-:W-:Y:S01]  /*15320*/  PLOP3.LUT P1, PT, PT, PT, PT, 0x8, 0x0 ;  /* 0x000000000000781c */ /* 0x000fe20003f2e170 */
        /* <DEDUP_REMOVED lines=12> */
[----:B--2---:R-:W-:-:S05]  /*153f0*/  VIADD R10, R10, 0x1 ;  /* 0x000000010a0a7836 */ /* 0x004fca0000000000 */
[----:B------:R0:W-:Y:S02]  /*15400*/  STL [R1+0x78], R10 ;  /* 0x0000780a01007387 */ /* 0x0001e40000100800 */
.L_x_373:
[----:B------:R-:W2:Y:S01]  /*15410*/  LDL R66, [R1+0x70] ;  /* 0x0000700001427983 */ /* 0x000ea20000100800 */
[----:B------:R-:W-:Y:S05]  /*15420*/  WARPSYNC.ALL ;  /* 0x0000000000007948 */ /* 0x000fea0003800000 */
[----:B------:R-:W1:Y:S01]  /*15430*/  S2UR UR5, SR_CgaCtaId ;  /* 0x00000000000579c3 */ /* 0x000e620000008800 */
[----:B------:R-:W-:Y:S01]  /*15440*/  UMOV UR4, 0x400 ;  /* 0x0000040000047882 */ /* 0x000fe20000000000 */
[----:B------:R-:W-:Y:S01]  /*15450*/  BSSY B0, `(.L_x_435) ;  /* 0x000017f000007945 */ /* 0x000fe20003800000 */
[----:B-1----:R-:W-:-:S06]  /*15460*/  ULEA UR4, UR5, UR4, 0x18 ;  /* 0x0000000405047291 */ /* 0x002fcc000f8ec03f */
[----:B------:R-:W-:Y:S01]  /*15470*/  IMAD.U32 R18, RZ, RZ, UR4 ;  /* 0x00000004ff127e24 */ /* 0x000fe2000f8e00ff */
[----:B------:R-:W-:Y:S06]  /*15480*/  BAR.SYNC.DEFER_BLOCKING 0x5, 0x1a0 ;  /* 0x0146800000007b1d */ /* 0x000fec0000010000 */
[----:B------:R1:W3:Y:S02]  /*15490*/  LDS.128 R108, [R18+0x31cd0] ;  /* 0x031cd000126c7984 */ /* 0x0002e40000000c00 */
[----:B------:R-:W-:Y:S06]  /*154a0*/  BAR.ARV 0x4, 0x1a0 ;  /* 0x0106800000007b1d */ /* 0x000fec0000002000 */
[----:B--2---:R-:W-:Y:S01]  /*154b0*/  SHF.R.S32.HI R30, RZ, 0x1f, R66 ;  /* 0x0000001fff1e7819 */ /* 0x004fe20000011442 */
[----:B------:R-:W-:-:S03]  /*154c0*/  IMAD.SHL.U32 R50, R66, 0x4, RZ ;  /* 0x0000000442327824 */ /* 0x000fc600078e00ff */
[----:B------:R-:W-:Y:S01]  /*154d0*/  SHF.L.U64.HI R31, R66, 0x2, R30 ;  /* 0x00000002421f7819 */ /* 0x000fe2000001021e */
[----:B-1-3--:R-:W-:Y:S06]  /*154e0*/  @P1 BRA `(.L_x_436) ;  /* 0x0000000c00e01947 */ /* 0x00afec0003800000 */
[----:B------:R-:W2:Y:S01]  /*154f0*/  LDL R4, [R1+0x98] ;  /* 0x0000980001047983 */ /* 0x000ea20000100800 */
[----:B------:R-:W1:Y:S01]  /*15500*/  S2R R5, SR_SWINHI ;  /* 0x0000000000057919 */ /* 0x000e620000002f00 */
[----:B------:R-:W-:Y:S05]  /*15510*/  WARPSYNC.ALL ;  /* 0x0000000000007948 */ /* 0x000fea0003800000 */
[----:B------:R-:W-:Y:S01]  /*15520*/  F2FP.F16.F32.PACK_AB R6, R77, R6 ;  /* 0x000000064d06723e */ /* 0x000fe200000000ff */
[----:B------:R-:W-:Y:S01]  /*15530*/  ULDC.64 UR4, c[0x0][0xbd8] ;  /* 0x0002f60000047ab9 */ /* 0x000fe20000000a00 */
[----:B------:R-:W3:Y:S01]  /*15540*/  LDL R70, [R1+0x74] ;  /* 0x0000740001467983 */ /* 0x000ee20000100800 */
[----:B------:R-:W-:-:S02]  /*15550*/  MOV R20, R18 ;  /* 0x0000001200147202 */ /* 0x000fc40000000f00 */
[----:B-1----:R-:W-:Y:S02]  /*15560*/  MOV R21, R5 ;  /* 0x0000000500157202 */ /* 0x002fe40000000f00 */
[----:B------:R-:W-:Y:S01]  /*15570*/  F2FP.F16.F32.PACK_AB R27, R64, R27 ;  /* 0x0000001b401b723e */ /* 0x000fe200000000ff */
[----:B------:R-:W-:Y:S01]  /*15580*/  BAR.SYNC.DEFER_BLOCKING 0x1, 0x180 ;  /* 0x0046000000007b1d */ /* 0x000fe20000010000 */
[----:B--2---:R-:W-:-:S03]  /*15590*/  IMAD.WIDE R4, R4, 0x2, R20 ;  /* 0x0000000204047825 */ /* 0x004fc600078e0214 */
[----:B------:R-:W-:-:S04]  /*155a0*/  IADD3 R59, P4, R4, 0x20, RZ ;  /* 0x00000020043b7810 */ /* 0x000fc80007f9e0ff */
[----:B------:R-:W-:Y:S02]  /*155b0*/  LOP3.LUT R8, R59, 0x180, RZ, 0xc0, !PT ;  /* 0x000001803b087812 */ /* 0x000fe400078ec0ff */
[----:B------:R-:W-:Y:S02]  /*155c0*/  IADD3 R63, P3, R4, 0x3000, RZ ;  /* 0x00003000043f7810 */ /* 0x000fe40007f7e0ff */
[----:B------:R-:W-:Y:S02]  /*155d0*/  SHF.R.U64 R8, R8, 0x3, RZ ;  /* 0x0000000308087819 */ /* 0x000fe400000012ff */
[C---:B------:R-:W-:Y:S02]  /*155e0*/  IADD3 R67, P2, R4.reuse, 0x3020, RZ ;  /* 0x0000302004437810 */ /* 0x040fe40007f5e0ff */
[C---:B0-----:R-:W-:Y:S02]  /*155f0*/  LOP3.LUT R9, R4.reuse, 0x180, RZ, 0xc0, !PT ;  /* 0x0000018004097812 */ /* 0x041fe400078ec0ff */
[----:B------:R-:W-:-:S02]  /*15600*/  IADD3 R71, P1, R4, 0x6000, RZ ;  /* 0x0000600004477810 */ /* 0x000fc40007f3e0ff */
[----:B------:R-:W-:Y:S02]  /*15610*/  IADD3 R62, P0, R4, 0x6020, RZ ;  /* 0x00006020043e7810 */ /* 0x000fe40007f1e0ff */
[----:B------:R-:W-:Y:S02]  /*15620*/  LOP3.LUT R12, R8, R59, RZ, 0x3c, !PT ;  /* 0x0000003b080c7212 */ /* 0x000fe400078e3cff */
[----:B------:R-:W-:Y:S02]  /*15630*/  LOP3.LUT R8, R63, 0x180, RZ, 0xc0, !PT ;  /* 0x000001803f087812 */ /* 0x000fe400078ec0ff */
[----:B------:R-:W-:Y:S02]  /*15640*/  LOP3.LUT R10, R67, 0x180, RZ, 0xc0, !PT ;  /* 0x00000180430a7812 */ /* 0x000fe400078ec0ff */
[----:B------:R-:W-:Y:S02]  /*15650*/  SHF.R.U64 R9, R9, 0x3, RZ ;  /* 0x0000000309097819 */ /* 0x000fe400000012ff */
[----:B------:R-:W-:-:S02]  /*15660*/  LOP3.LUT R58, R71, 0x180, RZ, 0xc0, !PT ;  /* 0x00000180473a7812 */ /* 0x000fc400078ec0ff */
[----:B------:R-:W-:Y:S02]  /*15670*/  LOP3.LUT R59, R62, 0x180, RZ, 0xc0, !PT ;  /* 0x000001803e3b7812 */ /* 0x000fe400078ec0ff */
[----:B------:R-:W-:Y:S02]  /*15680*/  SHF.R.U64 R8, R8, 0x3, RZ ;  /* 0x0000000308087819 */ /* 0x000fe400000012ff */
[----:B------:R-:W-:Y:S02]  /*15690*/  SHF.R.U64 R10, R10, 0x3, RZ ;  /* 0x000000030a0a7819 */ /* 0x000fe400000012ff */
[----:B------:R-:W-:Y:S01]  /*156a0*/  LOP3.LUT R4, R9, R4, RZ, 0x3c, !PT ;  /* 0x0000000409047212 */ /* 0x000fe200078e3cff */
[--C-:B------:R-:W-:Y:S01]  /*156b0*/  IMAD.X R13, RZ, RZ, R5.reuse, P4 ;  /* 0x000000ffff0d7224 */ /* 0x100fe200020e0605 */
[----:B------:R-:W-:Y:S01]  /*156c0*/  SHF.R.U64 R58, R58, 0x3, RZ ;  /* 0x000000033a3a7819 */ /* 0x000fe200000012ff */
[----:B------:R-:W-:Y:S01]  /*156d0*/  IMAD.X R25, RZ, RZ, R5, P2 ;  /* 0x000000ffff197224 */ /* 0x000fe200010e0605 */
[----:B------:R-:W-:-:S02]  /*156e0*/  SHF.R.U64 R59, R59, 0x3, RZ ;  /* 0x000000033b3b7819 */ /* 0x000fc400000012ff */
[----:B------:R-:W-:Y:S02]  /*156f0*/  IADD3.X R15, RZ, R5, RZ, P3, !PT ;  /* 0x00000005ff0f7210 */ /* 0x000fe40001ffe4ff */
[----:B------:R-:W-:Y:S02]  /*15700*/  LOP3.LUT R14, R8, R63, RZ, 0x3c, !PT ;  /* 0x0000003f080e7212 */ /* 0x000fe400078e3cff */
[----:B------:R-:W-:Y:S01]  /*15710*/  LOP3.LUT R24, R10, R67, RZ, 0x3c, !PT ;  /* 0x000000430a187212 */ /* 0x000fe200078e3cff */
[--C-:B------:R-:W-:Y:S01]  /*15720*/  IMAD.X R9, RZ, RZ, R5.reuse, P1 ;  /* 0x000000ffff097224 */ /* 0x100fe200008e0605 */
[----:B------:R-:W-:Y:S01]  /*15730*/  MOV R63, R4 ;  /* 0x00000004003f7202 */ /* 0x000fe20000000f00 */
[----:B------:R-:W-:Y:S01]  /*15740*/  IMAD.X R11, RZ, RZ, R5, P0 ;  /* 0x000000ffff0b7224 */ /* 0x000fe200000e0605 */
[----:B------:R-:W-:Y:S02]  /*15750*/  F2FP.F16.F32.PACK_AB R4, R76, R7 ;  /* 0x000000074c04723e */ /* 0x000fe400000000ff */
[----:B------:R-:W-:-:S02]  /*15760*/  LOP3.LUT R8, R58, R71, RZ, 0x3c, !PT ;  /* 0x000000473a087212 */ /* 0x000fc400078e3cff */
[----:B------:R-:W-:Y:S02]  /*15770*/  LOP3.LUT R10, R59, R62, RZ, 0x3c, !PT ;  /* 0x0000003e3b0a7212 */ /* 0x000fe400078e3cff */
[----:B------:R-:W-:Y:S02]  /*15780*/  F2FP.F16.F32.PACK_AB R5, R80, R79 ;  /* 0x0000004f5005723e */ /* 0x000fe400000000ff */
[----:B------:R-:W-:Y:S02]  /*15790*/  F2FP.F16.F32.PACK_AB R7, R82, R69 ;  /* 0x000000455207723e */ /* 0x000fe400000000ff */
[----:B------:R-:W-:Y:S02]  /*157a0*/  MOV R62, R12 ;  /* 0x0000000c003e7202 */ /* 0x000fe40000000f00 */
[----:B------:R-:W-:Y:S02]  /*157b0*/  MOV R59, R14 ;  /* 0x0000000e003b7202 */ /* 0x000fe40000000f00 */
[----:B------:R-:W-:-:S02]  /*157c0*/  MOV R58, R24 ;  /* 0x00000018003a7202 */ /* 0x000fc40000000f00 */
[----:B------:R-:W-:Y:S02]  /*157d0*/  F2FP.F16.F32.PACK_AB R12, R75, R72 ;  /* 0x000000484b0c723e */ /* 0x000fe400000000ff */
[----:B------:R-:W-:Y:S02]  /*157e0*/  F2FP.F16.F32.PACK_AB R13, R68, R61 ;  /* 0x0000003d440d723e */ /* 0x000fe400000000ff */
[----:B------:R-:W-:Y:S02]  /*157f0*/  F2FP.F16.F32.PACK_AB R14, R74, R3 ;  /* 0x000000034a0e723e */ /* 0x000fe400000000ff */
[----:B------:R-:W-:Y:S02]  /*15800*/  F2FP.F16.F32.PACK_AB R15, R78, R57 ;  /* 0x000000394e0f723e */ /* 0x000fe400000000ff */
[----:B------:R-:W-:Y:S02]  /*15810*/  F2FP.F16.F32.PACK_AB R25, R65, R26 ;  /* 0x0000001a4119723e */ /* 0x000fe400000000ff */
[----:B------:R-:W-:-:S02]  /*15820*/  F2FP.F16.F32.PACK_AB R24, R73, R28 ;  /* 0x0000001c4918723e */ /* 0x000fc400000000ff */
[----:B------:R-:W-:Y:S01]  /*15830*/  F2FP.F16.F32.PACK_AB R26, R44, R29 ;  /* 0x0000001d2c1a723e */ /* 0x000fe200000000ff */
[----:B------:R0:W-:Y:S01]  /*15840*/  STSM.16.M88.4 [R63], R4 ;  /* 0x000000043f007844 */ /* 0x0001e20000000200 */
[----:B------:R-:W-:Y:S02]  /*15850*/  MOV R28, R8 ;  /* 0x00000008001c7202 */ /* 0x000fe40000000f00 */
[----:B------:R-:W-:Y:S01]  /*15860*/  MOV R3, R10 ;  /* 0x0000000a00037202 */ /* 0x000fe20000000f00 */
[----:B------:R1:W-:Y:S01]  /*15870*/  STSM.16.M88.4 [R62], R12 ;  /* 0x0000000c3e007844 */ /* 0x0003e20000000200 */
[----:B------:R-:W-:Y:S02]  /*15880*/  F2FP.F16.F32.PACK_AB R8, R49, R36 ;  /* 0x000000243108723e */ /* 0x000fe400000000ff */
[----:B------:R-:W-:Y:S01]  /*15890*/  F2FP.F16.F32.PACK_AB R9, R54, R43 ;  /* 0x0000002b3609723e */ /* 0x000fe200000000ff */
[----:B------:R2:W-:Y:S01]  /*158a0*/  STSM.16.M88.4 [R59], R24 ;  /* 0x000000183b007844 */ /* 0x0005e20000000200 */
[----:B------:R-:W-:-:S02]  /*158b0*/  F2FP.F16.F32.PACK_AB R10, R52, R37 ;  /* 0x00000025340a723e */ /* 0x000fc400000000ff */
[----:B------:R-:W-:Y:S02]  /*158c0*/  F2FP.F16.F32.PACK_AB R11, R51, R42 ;  /* 0x0000002a330b723e */ /* 0x000fe400000000ff */
[----:B------:R-:W-:Y:S02]  /*158d0*/  ISETP.NE.U32.AND P0, PT, RZ, UR4, PT ;  /* 0x00000004ff007c0c */ /* 0x000fe4000bf05070 */
[----:B0-----:R-:W-:Y:S02]  /*158e0*/  F2FP.F16.F32.PACK_AB R4, R45, R32 ;  /* 0x000000202d04723e */ /* 0x001fe400000000ff */
[----:B------:R-:W-:Y:S02]  /*158f0*/  F2FP.F16.F32.PACK_AB R5, R60, R47 ;  /* 0x0000002f3c05723e */ /* 0x000fe400000000ff */
[----:B------:R-:W-:Y:S02]  /*15900*/  F2FP.F16.F32.PACK_AB R6, R48, R33 ;  /* 0x000000213006723e */ /* 0x000fe400000000ff */
[----:B------:R-:W-:-:S02]  /*15910*/  F2FP.F16.F32.PACK_AB R7, R55, R46 ;  /* 0x0000002e3707723e */ /* 0x000fc400000000ff */
[----:B-1----:R-:W-:Y:S02]  /*15920*/  F2FP.F16.F32.PACK_AB R12, R53, R40 ;  /* 0x00000028350c723e */ /* 0x002fe400000000ff */
[----:B------:R-:W-:Y:S02]  /*15930*/  F2FP.F16.F32.PACK_AB R13, R39, R34 ;  /* 0x00000022270d723e */ /* 0x000fe400000000ff */
[----:B------:R-:W-:Y:S02]  /*15940*/  F2FP.F16.F32.PACK_AB R14, R56, R41 ;  /* 0x00000029380e723e */ /* 0x000fe400000000ff */
[----:B------:R-:W-:Y:S02]  /*15950*/  F2FP.F16.F32.PACK_AB R15, R38, R35 ;  /* 0x00000023260f723e */ /* 0x000fe400000000ff */
[----:B--2---:R-:W-:Y:S01]  /*15960*/  IADD3 R24, P1, R50, UR4, RZ ;  /* 0x0000000432187c10 */ /* 0x004fe2000ff3e0ff */
[----:B------:R0:W-:Y:S01]  /*15970*/  STSM.16.M88.4 [R58], R4 ;  /* 0x000000043a007844 */ /* 0x0001e20000000200 */
[----:B------:R-:W-:-:S02]  /*15980*/  ISETP.NE.AND.EX P0, PT, RZ, UR5, PT, P0 ;  /* 0x00000005ff007c0c */ /* 0x000fc4000bf05300 */
[----:B------:R-:W-:Y:S01]  /*15990*/  IADD3.X R25, R31, UR5, RZ, P1, !PT ;  /* 0x000000051f197c10 */ /* 0x000fe20008ffe4ff */
[----:B------:R0:W-:Y:S01]  /*159a0*/  STSM.16.M88.4 [R28], R8 ;  /* 0x000000081c007844 */ /* 0x0001e20000000200 */
[----:B------:R-:W-:-:S03]  /*159b0*/  ULDC.64 UR4, c[0x0][0xbe0] ;  /* 0x0002f80000047ab9 */ /* 0x000fc60000000a00 */
[----:B------:R0:W-:Y:S01]  /*159c0*/  STSM.16.M88.4 [R3], R12 ;  /* 0x0000000c03007844 */ /* 0x0001e20000000200 */
[----:B------:R-:W-:Y:S01]  /*159d0*/  BAR.SYNC.DEFER_BLOCKING 0x1, 0x180 ;  /* 0x0046000000007b1d */ /* 0x000fe20000010000 */
[----:B------:R-:W-:-:S04]  /*159e0*/  ISETP.NE.U32.AND P1, PT, RZ, UR4, PT ;  /* 0x00000004ff007c0c */ /* 0x000fc8000bf25070 */
[----:B------:R-:W-:Y:S01]  /*159f0*/  ISETP.NE.AND.EX P1, PT, RZ, UR5, PT, P1 ;  /* 0x00000005ff007c0c */ /* 0x000fe2000bf25310 */
[----:B------:R-:W-:-:S12]  /*15a00*/  IMAD.MOV.U32 R41, RZ, RZ, RZ ;  /* 0x000000ffff297224 */ /* 0x000fd800078e00ff */
[----:B------:R-:W-:Y:S01]  /*15a10*/  @P1 IADD3 R50, P2, R50, UR4, RZ ;  /* 0x0000000432321c10 */ /* 0x000fe2000ff5e0ff */
[----:B------:R-:W-:Y:S02]  /*15a20*/  ULDC UR4, c[0x0][0xa88] ;  /* 0x0002a20000047ab9 */ /* 0x000fe40000000800 */
[----:B------:R-:W-:Y:S01]  /*15a30*/  IMAD.U32 R40, RZ, RZ, UR4 ;  /* 0x00000004ff287e24 */ /* 0x000fe2000f8e00ff */
[----:B------:R-:W-:Y:S01]  /*15a40*/  @P1 IADD3.X R51, R31, UR5, RZ, P2, !PT ;  /* 0x000000051f331c10 */ /* 0x000fe200097fe4ff */
[----:B------:R-:W2:Y:S04]  /*15a50*/  @P0 LDG.E R41, desc[UR60][R24.64] ;  /* 0x0000003c18290981 */ /* 0x000ea8000c1e1900 */
[----:B------:R0:W5:Y:S01]  /*15a60*/  @P1 LDG.E R40, desc[UR60][R50.64] ;  /* 0x0000003c32281981 */ /* 0x000162000c1e1900 */
[----:B---3--:R-:W-:-:S02]  /*15a70*/  SHF.R.S32.HI R43, RZ, 0x1f, R70 ;  /* 0x0000001fff2b7819 */ /* 0x008fc40000011446 */
[----:B--2---:R-:W-:Y:S01]  /*15a80*/  SHF.R.S32.HI R42, RZ, 0x1f, R41 ;  /* 0x0000001fff2a7819 */ /* 0x004fe20000011429 */
[----:B0-----:R-:W-:Y:S06]  /*15a90*/  @P1 BRA `(.L_x_437) ;  /* 0x0000000000101947 */ /* 0x001fec0003800000 */
[----:B------:R-:W-:Y:S05]  /*15aa0*/  @!P0 BRA `(.L_x_437) ;  /* 0x00000000000c8947 */ /* 0x000fea0003800000 */
[----:B------:R-:W2:Y:S04]  /*15ab0*/  LDG.E R3, desc[UR60][R24.64] ;  /* 0x0000003c18037981 */ /* 0x000ea8000c1e1900 */
[----:B-----5:R-:W2:Y:S02]  /*15ac0*/  LDG.E R40, desc[UR60][R24.64+0x4] ;  /* 0x0000043c18287981 */ /* 0x020ea4000c1e1900 */
[----:B--2---:R-:W-:-:S07]  /*15ad0*/  IMAD.IADD R40, R40, 0x1, -R3 ;  /* 0x0000000128287824 */ /* 0x004fce00078e0a03 */
.L_x_437:
[----:B------:R-:W2:Y:S01]  /*15ae0*/  LDL.64 R4, [R1+0x68] ;  /* 0x0000680001047983 */ /* 0x000ea20000100a00 */
[----:B------:R-:W-:-:S03]  /*15af0*/  ULDC.64 UR4, c[0x0][0xb70] ;  /* 0x0002dc0000047ab9 */ /* 0x000fc60000000a00 */
[----:B------:R-:W3:Y:S04]  /*15b00*/  LDL.64 R48, [R1+0x68] ;  /* 0x0000680001307983 */ /* 0x000ee80000100a00 */
[----:B------:R-:W4:Y:S04]  /*15b10*/  LDL R8, [R1+0x94] ;  /* 0x0000940001087983 */ /* 0x000f280000100800 */
[----:B------:R-:W4:Y:S04]  /*15b20*/  LDL.LU R47, [R1+0x7c] ;  /* 0x00007c00012f7983 */ /* 0x000f280000300800 */
[----:B------:R-:W4:Y:S01]  /*15b30*/  LDL R46, [R1+0x5c] ;  /* 0x00005c00012e7983 */ /* 0x000f220000100800 */
[----:B------:R-:W0:Y:S01]  /*15b40*/  S2R R10, SR_TID.X ;  /* 0x00000000000a7919 */ /* 0x000e220000002100 */
[----:B------:R-:W-:Y:S01]  /*15b50*/  IMAD R6, R43, UR4, RZ ;  /* 0x000000042b067c24 */ /* 0x000fe2000f8e02ff */
[----:B------:R-:W-:-:S03]  /*15b60*/  SEL R44, R30, RZ, !P0 ;  /* 0x000000ff1e2c7207 */ /* 0x000fc60004000000 */
[----:B------:R-:W-:Y:S01]  /*15b70*/  IMAD R7, R70, UR5, R6 ;  /* 0x0000000546077c24 */ /* 0x000fe2000f8e0206 */
[----:B------:R-:W-:Y:S01]  /*15b80*/  SEL R45, R66, RZ, !P0 ;  /* 0x000000ff422d7207 */ /* 0x000fe20004000000 */
[----:B0-----:R-:W-:-:S05]  /*15b90*/  VIADD R11, R10, 0xffffff80 ;  /* 0xffffff800a0b7836 */ /* 0x001fca0000000000 */
[----:B------:R-:W-:-:S04]  /*15ba0*/  SHF.R.S32.HI R10, RZ, 0x1f, R11 ;  /* 0x0000001fff0a7819 */ /* 0x000fc8000001140b */
[----:B------:R-:W-:-:S04]  /*15bb0*/  LEA.HI R10, R10, R11, RZ, 0x7 ;  /* 0x0000000b0a0a7211 */ /* 0x000fc800078f38ff */
[----:B------:R-:W-:-:S05]  /*15bc0*/  LOP3.LUT R10, R10, 0xffffff80, RZ, 0xc0, !PT ;  /* 0xffffff800a0a7812 */ /* 0x000fca00078ec0ff */
[----:B------:R-:W-:Y:S01]  /*15bd0*/  IMAD.IADD R10, R11, 0x1, -R10 ;  /* 0x000000010b0a7824 */ /* 0x000fe200078e0a0a */
[----:B------:R-:W-:Y:S01]  /*15be0*/  BSSY B1, `(.L_x_438) ;  /* 0x0000070000017945 */ /* 0x000fe20003800000 */
[----:B--2---:R-:W-:Y:S01]  /*15bf0*/  IMAD.MOV.U32 R5, RZ, RZ, R42 ;  /* 0x000000ffff057224 */ /* 0x004fe200078e002a */
[----:B---3--:R-:W-:Y:S01]  /*15c00*/  MOV R48, R4 ;  /* 0x0000000400307202 */ /* 0x008fe20000000f00 */
[----:B------:R-:W-:-:S04]  /*15c10*/  IMAD.MOV.U32 R4, RZ, RZ, R41 ;  /* 0x000000ffff047224 */ /* 0x000fc800078e0029 */
[----:B------:R-:W-:Y:S01]  /*15c20*/  IMAD.WIDE.U32 R4, R70, UR4, R4 ;  /* 0x0000000446047c25 */ /* 0x000fe2000f8e0004 */
[----:B------:R-:W-:-:S03]  /*15c30*/  ULDC.64 UR4, c[0x0][0xb78] ;  /* 0x0002de0000047ab9 */ /* 0x000fc60000000a00 */
[----:B----4-:R-:W-:Y:S02]  /*15c40*/  IMAD R3, R48, 0x20, R46 ;  /* 0x0000002030037824 */ /* 0x010fe400078e022e */
[----:B------:R-:W-:Y:S02]  /*15c50*/  IMAD.IADD R5, R5, 0x1, R7 ;  /* 0x0000000105057824 */ /* 0x000fe400078e0207 */
[----:B------:R-:W-:-:S04]  /*15c60*/  IMAD.WIDE R20, R3, 0x2, R20 ;  /* 0x0000000203147825 */ /* 0x000fc800078e0214 */
[----:B------:R-:W-:Y:S01]  /*15c70*/  IMAD R3, R44, UR4, RZ ;  /* 0x000000042c037c24 */ /* 0x000fe2000f8e02ff */
[----:B------:R-:W-:Y:S01]  /*15c80*/  IADD3 R9, P2, R20, 0x1800, RZ ;  /* 0x0000180014097810 */ /* 0x000fe20007f5e0ff */
[----:B------:R-:W-:Y:S02]  /*15c90*/  IMAD R7, R47, 0xc0, R8 ;  /* 0x000000c02f077824 */ /* 0x000fe400078e0208 */
[----:B------:R-:W-:Y:S01]  /*15ca0*/  IMAD.WIDE.U32 R4, R45, UR4, R4 ;  /* 0x000000042d047c25 */ /* 0x000fe2000f8e0004 */
[----:B------:R-:W-:-:S03]  /*15cb0*/  LOP3.LUT R8, R9, 0x180, RZ, 0xc0, !PT ;  /* 0x0000018009087812 */ /* 0x000fc600078ec0ff */
[----:B------:R-:W-:Y:S01]  /*15cc0*/  IMAD R6, R45, UR5, R3 ;  /* 0x000000052d067c24 */ /* 0x000fe2000f8e0203 */
[----:B------:R-:W-:Y:S01]  /*15cd0*/  SHF.R.S32.HI R3, RZ, 0x1f, R7 ;  /* 0x0000001fff037819 */ /* 0x000fe20000011407 */
[----:B------:R-:W-:Y:S01]  /*15ce0*/  ULDC.64 UR4, c[0x0][0xb40] ;  /* 0x0002d00000047ab9 */ /* 0x000fe20000000a00 */
[----:B------:R-:W-:Y:S02]  /*15cf0*/  IADD3 R4, P0, R7, R4, RZ ;  /* 0x0000000407047210 */ /* 0x000fe40007f1e0ff */
[----:B------:R-:W-:Y:S02]  /*15d00*/  SHF.R.U64 R8, R8, 0x3, RZ ;  /* 0x0000000308087819 */ /* 0x000fe400000012ff */
[----:B------:R-:W-:Y:S02]  /*15d10*/  IADD3.X R3, R3, R5, R6, P0, !PT ;  /* 0x0000000503037210 */ /* 0x000fe400007fe406 */
[----:B------:R-:W-:Y:S02]  /*15d20*/  LEA R38, P1, R4, UR4, 0x2 ;  /* 0x0000000404267c11 */ /* 0x000fe4000f8210ff */
[----:B------:R-:W-:Y:S01]  /*15d30*/  LOP3.LUT R8, R8, R9, RZ, 0x3c, !PT ;  /* 0x0000000908087212 */ /* 0x000fe200078e3cff */
[----:B------:R-:W-:Y:S01]  /*15d40*/  IMAD.X R9, RZ, RZ, R21, P2 ;  /* 0x000000ffff097224 */ /* 0x000fe200010e0615 */
[----:B------:R-:W-:-:S02]  /*15d50*/  LOP3.LUT P0, RZ, R10, 0x3, RZ, 0xc0, !PT ;  /* 0x000000030aff7812 */ /* 0x000fc4000780c0ff */
[----:B------:R-:W-:Y:S01]  /*15d60*/  LEA.HI.X R39, R4, UR5, R3, 0x2, P1 ;  /* 0x0000000504277c11 */ /* 0x000fe200088f1403 */
[----:B------:R-:W-:Y:S01]  /*15d70*/  ULDC.64 UR4, c[0x0][0xaa0] ;  /* 0x0002a80000047ab9 */ /* 0x000fe20000000a00 */
[C---:B------:R-:W-:Y:S02]  /*15d80*/  IADD3 R13, P5, R20.reuse, 0x3000, RZ ;  /* 0x00003000140d7810 */ /* 0x040fe40007fbe0ff */
[C---:B------:R-:W-:Y:S02]  /*15d90*/  IADD3 R25, P4, R20.reuse, 0x4800, RZ ;  /* 0x0000480014197810 */ /* 0x040fe40007f9e0ff */
[C---:B------:R-:W-:Y:S02]  /*15da0*/  IADD3 R29, P3, R20.reuse, 0x6000, RZ ;  /* 0x00006000141d7810 */ /* 0x040fe40007f7e0ff */
[----:B------:R-:W-:Y:S02]  /*15db0*/  IADD3 R3, R7, 0x8, RZ ;  /* 0x0000000807037810 */ /* 0x000fe40007ffe0ff */
[----:B------:R-:W-:-:S02]  /*15dc0*/  IADD3 R4, P2, R20, 0x7800, RZ ;  /* 0x0000780014047810 */ /* 0x000fc40007f5e0ff */
[-C--:B-----5:R-:W-:Y:S02]  /*15dd0*/  ISETP.GE.OR P1, PT, R7, R40.reuse, P0 ;  /* 0x000000280700720c */ /* 0x0a0fe40000726670 */
[----:B------:R-:W-:Y:S02]  /*15de0*/  LOP3.LUT R12, R13, 0x180, RZ, 0xc0, !PT ;  /* 0x000001800d0c7812 */ /* 0x000fe400078ec0ff */
[----:B------:R-:W-:Y:S02]  /*15df0*/  LOP3.LUT R24, R25, 0x180, RZ, 0xc0, !PT ;  /* 0x0000018019187812 */ /* 0x000fe400078ec0ff */
[----:B------:R-:W-:Y:S02]  /*15e00*/  LOP3.LUT R28, R29, 0x180, RZ, 0xc0, !PT ;  /* 0x000001801d1c7812 */ /* 0x000fe400078ec0ff */
[----:B------:R-:W-:Y:S02]  /*15e10*/  ISETP.GE.OR P0, PT, R3, R40, P0 ;  /* 0x000000280300720c */ /* 0x000fe40000706670 */
[----:B------:R-:W-:-:S02]  /*15e20*/  LOP3.LUT R3, R4, 0x180, RZ, 0xc0, !PT ;  /* 0x0000018004037812 */ /* 0x000fc400078ec0ff */
[----:B------:R-:W-:Y:S02]  /*15e30*/  LOP3.LUT R5, R20, 0x180, RZ, 0xc0, !PT ;  /* 0x0000018014057812 */ /* 0x000fe400078ec0ff */
[----:B------:R-:W-:Y:S02]  /*15e40*/  SHF.R.U64 R12, R12, 0x3, RZ ;  /* 0x000000030c0c7819 */ /* 0x000fe400000012ff */
[----:B------:R-:W-:Y:S02]  /*15e50*/  SHF.R.U64 R24, R24, 0x3, RZ ;  /* 0x0000000318187819 */ /* 0x000fe400000012ff */
[----:B------:R-:W-:Y:S02]  /*15e60*/  SHF.R.U64 R28, R28, 0x3, RZ ;  /* 0x000000031c1c7819 */ /* 0x000fe400000012ff */
[----:B------:R-:W-:Y:S02]  /*15e70*/  SHF.R.U64 R3, R3, 0x3, RZ ;  /* 0x0000000303037819 */ /* 0x000fe400000012ff */
[----:B------:R-:W-:Y:S01]  /*15e80*/  SHF.R.U64 R5, R5, 0x3, RZ ;  /* 0x0000000305057819 */ /* 0x000fe200000012ff */
[--C-:B------:R-:W-:Y:S01]  /*15e90*/  IMAD.X R33, RZ, RZ, R21.reuse, P2 ;  /* 0x000000ffff217224 */ /* 0x100fe200010e0615 */
[----:B------:R-:W-:Y:S01]  /*15ea0*/  LOP3.LUT R12, R12, R13, RZ, 0x3c, !PT ;  /* 0x0000000d0c0c7212 */ /* 0x000fe200078e3cff */
[--C-:B------:R-:W-:Y:S01]  /*15eb0*/  IMAD.X R13, RZ, RZ, R21.reuse, P5 ;  /* 0x000000ffff0d7224 */ /* 0x100fe200028e0615 */
[----:B------:R-:W-:Y:S01]  /*15ec0*/  LOP3.LUT R24, R24, R25, RZ, 0x3c, !PT ;  /* 0x0000001918187212 */ /* 0x000fe200078e3cff */
[--C-:B------:R-:W-:Y:S01]  /*15ed0*/  IMAD.X R25, RZ, RZ, R21.reuse, P4 ;  /* 0x000000ffff197224 */ /* 0x100fe200020e0615 */
[----:B------:R-:W-:Y:S01]  /*15ee0*/  LOP3.LUT R28, R28, R29, RZ, 0x3c, !PT ;  /* 0x0000001d1c1c7212 */ /* 0x000fe200078e3cff */
[----:B------:R-:W-:Y:S01]  /*15ef0*/  IMAD.X R29, RZ, RZ, R21, P3 ;  /* 0x000000ffff1d7224 */ /* 0x000fe200018e0615 */
[----:B------:R-:W-:-:S02]  /*15f00*/  LOP3.LUT R32, R3, R4, RZ, 0x3c, !PT ;  /* 0x0000000403207212 */ /* 0x000fc400078e3cff */
[----:B------:R-:W-:Y:S01]  /*15f10*/  LOP3.LUT R20, R5, R20, RZ, 0x3c, !PT ;  /* 0x0000001405147212 */ /* 0x000fe200078e3cff */
[----:B------:R-:W-:Y:S01]  /*15f20*/  @!P1 STG.E desc[UR60][R38.64], R0 ;  /* 0x0000000026009986 */ /* 0x000fe2000c10193c */
[--C-:B------:R-:W-:Y:S01]  /*15f30*/  SHF.R.S32.HI R37, RZ, 0x1f, R46.reuse ;  /* 0x0000001fff257819 */ /* 0x100fe2000001142e */
[----:B------:R-:W-:Y:S02]  /*15f40*/  IMAD.MOV.U32 R36, RZ, RZ, R46 ;  /* 0x000000ffff247224 */ /* 0x000fe400078e002e */
[----:B------:R0:W-:Y:S01]  /*15f50*/  @!P0 STG.E desc[UR60][R38.64+0x20], R2 ;  /* 0x0000200226008986 */ /* 0x0001e2000c10193c */
[----:B------:R-:W-:-:S03]  /*15f60*/  IMAD R42, R42, UR4, RZ ;  /* 0x000000042a2a7c24 */ /* 0x000fc6000f8e02ff */
[----:B------:R1:W5:Y:S01]  /*15f70*/  LD.E.128 R4, desc[UR60][R20.64] ;  /* 0x0000003c14047980 */ /* 0x000362000c101d00 */
[----:B------:R-:W-:-:S03]  /*15f80*/  SHF.R.S32.HI R49, RZ, 0x1f, R48 ;  /* 0x0000001fff317819 */ /* 0x000fc60000011430 */
[----:B------:R-:W5:Y:S04]  /*15f90*/  LD.E.128 R8, desc[UR60][R8.64] ;  /* 0x0000003c08087980 */ /* 0x000f68000c101d00 */
[----:B------:R-:W5:Y:S04]  /*15fa0*/  LD.E.128 R12, desc[UR60][R12.64] ;  /* 0x0000003c0c0c7980 */ /* 0x000f68000c101d00 */
[----:B------:R-:W5:Y:S04]  /*15fb0*/  LD.E.128 R24, desc[UR60][R24.64] ;  /* 0x0000003c18187980 */ /* 0x000f68000c101d00 */
[----:B------:R-:W5:Y:S04]  /*15fc0*/  LD.E.128 R28, desc[UR60][R28.64] ;  /* 0x0000003c1c1c7980 */ /* 0x000f68000c101d00 */
[----:B------:R-:W5:Y:S01]  /*15fd0*/  LD.E.128 R32, desc[UR60][R32.64] ;  /* 0x0000003c20207980 */ /* 0x000f62000c101d00 */
[----:B------:R-:W-:Y:S01]  /*15fe0*/  @!PT LDS RZ, [RZ] ;  /* 0x00000000fffff984 */ /* 0x000fe20000000800 */
[----:B------:R-:W-:Y:S01]  /*15ff0*/  @!PT LDS RZ, [RZ] ;  /* 0x00000000fffff984 */ /* 0x000fe20000000800 */
[----:B------:R-:W-:Y:S01]  /*16000*/  @!PT LDS RZ, [RZ] ;  /* 0x00000000fffff984 */ /* 0x000fe20000000800 */
[----:B------:R-:W-:Y:S01]  /*16010*/  @!PT LDS RZ, [RZ] ;  /* 0x00000000fffff984 */ /* 0x000fe20000000800 */
[----:B------:R2:W-:Y:S06]  /*16020*/  MEMBAR.ALL.CTA ;  /* 0x0000000000007992 */ /* 0x0005ec0000008000 */
[----:B--2---:R-:W2:Y:S01]  /*16030*/  FENCE.VIEW.ASYNC.S ;  /* 0x00000000000073c6 */ /* 0x004ea20000000000 */
[----:B0-----:R-:W-:-:S04]  /*16040*/  IMAD.WIDE.U32 R2, R41, UR4, R36 ;  /* 0x0000000429027c25 */ /* 0x001fc8000f8e0024 */
[----:B------:R-:W-:Y:S01]  /*16050*/  IMAD R41, R41, UR5, R42 ;  /* 0x0000000529297c24 */ /* 0x000fe2000f8e022a */
[----:B------:R0:W-:Y:S01]  /*16060*/  STL [R1+0x6c], R49 ;  /* 0x00006c3101007387 */ /* 0x0001e20000100800 */
[----:B------:R-:W-:Y:S01]  /*16070*/  IMAD R37, R47, -0xc0, R40 ;  /* 0xffffff402f257824 */ /* 0x000fe200078e0228 */
[----:B------:R-:W-:Y:S02]  /*16080*/  ULDC.64 UR4, c[0x0][0xae0] ;  /* 0x0002b80000047ab9 */ /* 0x000fe40000000a00 */
[----:B------:R-:W-:Y:S01]  /*16090*/  IADD3 R3, R3, R41, RZ ;  /* 0x0000002903037210 */ /* 0x000fe20007ffe0ff */
[----:B-1----:R-:W-:Y:S01]  /*160a0*/  IMAD R21, R43, UR4, RZ ;  /* 0x000000042b157c24 */ /* 0x002fe2000f8e02ff */
[C---:B------:R-:W-:Y:S01]  /*160b0*/  ISETP.GE.AND P0, PT, R48.reuse, R37, PT ;  /* 0x000000253000720c */ /* 0x040fe20003f06270 */
[----:B------:R-:W-:Y:S02]  /*160c0*/  VIADD R20, R48, 0x60 ;  /* 0x0000006030147836 */ /* 0x000fe40000000000 */
[----:B------:R-:W-:-:S02]  /*160d0*/  VIADD R0, R18, 0x31c20 ;  /* 0x00031c2012007836 */ /* 0x000fc40000000000 */
[C---:B------:R-:W-:Y:S02]  /*160e0*/  IMAD R21, R70.reuse, UR5, R21 ;  /* 0x0000000546157c24 */ /* 0x040fe4000f8e0215 */
[----:B------:R-:W-:Y:S01]  /*160f0*/  IMAD.WIDE.U32 R2, R70, UR4, R2 ;  /* 0x0000000446027c25 */ /* 0x000fe2000f8e0002 */
[----:B------:R-:W-:Y:S01]  /*16100*/  ULDC.64 UR4, c[0x0][0xae8] ;  /* 0x0002ba0000047ab9 */ /* 0x000fe20000000a00 */
[----:B------:R-:W-:Y:S02]  /*16110*/  ISETP.GE.AND P3, PT, R20, R37, PT ;  /* 0x000000251400720c */ /* 0x000fe40003f66270 */
[----:B------:R-:W-:Y:S01]  /*16120*/  IMAD.IADD R3, R3, 0x1, R21 ;  /* 0x0000000103037824 */ /* 0x000fe200078e0215 */
[----:B------:R-:W-:Y:S01]  /*16130*/  PRMT R0, RZ, 0x654, R0 ;  /* 0x00000654ff007816 */ /* 0x000fe20000000000 */
[----:B------:R-:W-:Y:S02]  /*16140*/  IMAD R20, R44, UR4, RZ ;  /* 0x000000042c147c24 */ /* 0x000fe4000f8e02ff */
[C---:B------:R-:W-:Y:S01]  /*16150*/  IMAD.WIDE.U32 R36, R45.reuse, UR4, R2 ;  /* 0x000000042d247c25 */ /* 0x040fe2000f8e0002 */
[----:B--2---:R0:W-:Y:S03]  /*16160*/  SYNCS.ARRIVE.TRANS64.RED.A1T0 RZ, [R0+URZ], RZ ;  /* 0x000000ff00ff79a7 */ /* 0x0041e6000810043f */
[----:B------:R-:W-:-:S02]  /*16170*/  IMAD R39, R45, UR5, R20 ;  /* 0x000000052d277c24 */ /* 0x000fc4000f8e0214 */
[----:B------:R-:W-:-:S04]  /*16180*/  IMAD.WIDE R20, R47, 0xc0, R48 ;  /* 0x000000c02f147825 */ /* 0x000fc800078e0230 */
[----:B------:R-:W-:Y:S01]  /*16190*/  IMAD.IADD R41, R37, 0x1, R39 ;  /* 0x0000000125297824 */ /* 0x000fe200078e0227 */
[----:B0-----:R-:W-:Y:S06]  /*161a0*/  @P0 BRA `(.L_x_439) ;  /* 0x00000000004c0947 */ /* 0x001fec0003800000 */
[----:B------:R-:W-:Y:S01]  /*161b0*/  ULDC.64 UR6, c[0x0][0xad8] ;  /* 0x0002b60000067ab9 */ /* 0x000fe20000000a00 */
[----:B------:R-:W-:Y:S01]  /*161c0*/  MOV R2, R36 ;  /* 0x0000002400027202 */ /* 0x000fe20000000f00 */
        /* <DEDUP_REMOVED lines=8> */
[----:B------:R-:W-:-:S02]  /*16250*/  IMAD R39, R20, UR7, R39 ;  /* 0x0000000714277c24 */ /* 0x000fc4000f8e0227 */
[----:B------:R-:W-:Y:S01]  /*16260*/  IMAD.WIDE.U32 R2, R20, UR6, R2 ;  /* 0x0000000614027c25 */ /* 0x000fe2000f8e0002 */
[----:B------:R-:W-:-:S03]  /*16270*/  ULDC.64 UR6, c[0x0][0xa80] ;  /* 0x0002a00000067ab9 */ /* 0x000fc60000000a00 */
[----:B------:R-:W-:Y:S01]  /*16280*/  IMAD.IADD R3, R3, 0x1, R39 ;  /* 0x0000000103037824 */ /* 0x000fe200078e0227 */
[----:B------:R-:W-:-:S04]  /*16290*/  LEA R38, P4, R2, UR6, 0x1 ;  /* 0x0000000602267c11 */ /* 0x000fc8000f8808ff */
[----:B------:R-:W-:-:S05]  /*162a0*/  LEA.HI.X R39, R2, UR7, R3, 0x1, P4 ;  /* 0x0000000702277c11 */ /* 0x000fca000a0f0c03 */
[----:B-----5:R0:W-:Y:S04]  /*162b0*/  @!P0 STG.E.128 desc[UR60][R38.64], R4 ;  /* 0x0000000426008986 */ /* 0x0201e8000c101d3c */
[----:B------:R0:W-:Y:S04]  /*162c0*/  @!P1 STG.E.128 desc[UR60][R38.64+0x40], R12 ;  /* 0x0000400c26009986 */ /* 0x0001e8000c101d3c */
[----:B------:R0:W-:Y:S02]  /*162d0*/  @!P2 STG.E.128 desc[UR60][R38.64+0x80], R28 ;  /* 0x0000801c2600a986 */ /* 0x0001e4000c101d3c */
.L_x_439:
[----:B------:R-:W-:Y:S05]  /*162e0*/  BSYNC B1 ;  /* 0x0000000000017941 */ /* 0x000fea0003800000 */
.L_x_438:
[----:B------:R-:W-:Y:S05]  /*162f0*/  @P3 BRA `(.L_x_440) ;  /* 0x0000000800503947 */ /* 0x000fea0003800000 */
[----:B0----5:R-:W-:Y:S01]  /*16300*/  IADD3 R5, P0, R20, 0x60, RZ ;  /* 0x0000006014057810 */ /* 0x021fe20007f1e0ff */
[----:B------:R-:W-:Y:S01]  /*16310*/  ULDC.64 UR4, c[0x0][0xad8] ;  /* 0x0002b60000047ab9 */ /* 0x000fe20000000a00 */
[----:B------:R-:W-:Y:S01]  /*16320*/  IMAD.MOV.U32 R2, RZ, RZ, R36 ;  /* 0x000000ffff027224 */ /* 0x000fe200078e0024 */
[----:B------:R-:W-:Y:S01]  /*16330*/  ULDC.64 UR6, c[0x0][0xa80] ;  /* 0x0002a00000067ab9 */ /* 0x000fe20000000a00 */
[----:B------:R-:W-:Y:S02]  /*16340*/  IMAD.MOV.U32 R3, RZ, RZ, R41 ;  /* 0x000000ffff037224 */ /* 0x000fe400078e0029 */
[----:B------:R-:W-:Y:S02]  /*16350*/  IMAD.X R20, RZ, RZ, R21, P0 ;  /* 0x000000ffff147224 */ /* 0x000fe400000e0615 */
[----:B------:R-:W-:Y:S02]  /*16360*/  VIADD R0, R46, 0x20 ;  /* 0x000000202e007836 */ /* 0x000fe40000000000 */
[----:B------:R-:W-:-:S02]  /*16370*/  IMAD R20, R20, UR4, RZ ;  /* 0x0000000414147c24 */ /* 0x000fc4000f8e02ff */
[C---:B------:R-:W-:Y:S01]  /*16380*/  IMAD.WIDE.U32 R2, R5.reuse, UR4, R2 ;  /* 0x0000000405027c25 */ /* 0x040fe2000f8e0002 */
[----:B------:R-:W-:Y:S02]  /*16390*/  ULDC UR4, c[0x0][0xa8c] ;  /* 0x0002a30000047ab9 */ /* 0x000fe40000000800 */
[----:B------:R-:W-:Y:S01]  /*163a0*/  ISETP.GE.AND P1, PT, R46, UR4, PT ;  /* 0x000000042e007c0c */ /* 0x000fe2000bf26270 */
[----:B------:R-:W-:Y:S01]  /*163b0*/  IMAD R5, R5, UR5, R20 ;  /* 0x0000000505057c24 */ /* 0x000fe2000f8e0214 */
[----:B------:R-:W-:Y:S01]  /*163c0*/  ISETP.GE.AND P2, PT, R0, UR4, PT ;  /* 0x0000000400007c0c */ /* 0x000fe2000bf46270 */
[----:B------:R-:W-:Y:S01]  /*163d0*/  VIADD R0, R46, 0x40 ;  /* 0x000000402e007836 */ /* 0x000fe20000000000 */
[----:B------:R-:W-:Y:S02]  /*163e0*/  LEA R4, P0, R2, UR6, 0x1 ;  /* 0x0000000602047c11 */ /* 0x000fe4000f8008ff */
[----:B------:R-:W-:-:S04]  /*163f0*/  IADD3 R3, R3, R5, RZ ;  /* 0x0000000503037210 */ /* 0x000fc80007ffe0ff */
[----:B------:R-:W-:Y:S02]  /*16400*/  LEA.HI.X R5, R2, UR7, R3, 0x1, P0 ;  /* 0x0000000702057c11 */ /* 0x000fe400080f0c03 */
[----:B------:R-:W-:-:S03]  /*16410*/  ISETP.GE.AND P0, PT, R0, UR4, PT ;  /* 0x0000000400007c0c */ /* 0x000fc6000bf06270 */
[----:B------:R2:W-:Y:S04]  /*16420*/  @!P1 STG.E.128 desc[UR60][R4.64], R8 ;  /* 0x0000000804009986 */ /* 0x0005e8000c101d3c */
[----:B------:R2:W-:Y:S06]  /*16430*/  @!P2 STG.E.128 desc[UR60][R4.64+0x40], R24 ;  /* 0x000040180400a986 */ /* 0x0005ec000c101d3c */
[----:B------:R-:W-:Y:S05]  /*16440*/  @P0 BRA `(.L_x_440) ;  /* 0x0000000400fc0947 */ /* 0x000fea0003800000 */
[----:B------:R3:W-:Y:S01]  /*16450*/  STG.E.128 desc[UR60][R4.64+0x80], R32 ;  /* 0x0000802004007986 */ /* 0x0007e2000c101d3c */
[----:B------:R-:W-:Y:S05]  /*16460*/  BRA `(.L_x_440) ;  /* 0x0000000400f47947 */ /* 0x000fea0003800000 */
.L_x_436:
[----:B------:R-:W1:Y:S01]  /*16470*/  S2R R0, SR_TID.X ;  /* 0x0000000000007919 */ /* 0x000e620000002100 */
[----:B------:R-:W-:Y:S01]  /*16480*/  ULDC.64 UR4, c[0x0][0xbd8] ;  /* 0x0002f60000047ab9 */ /* 0x000fe20000000a00 */
[----:B------:R-:W-:Y:S01]  /*16490*/  IMAD.MOV.U32 R7, RZ, RZ, RZ ;  /* 0x000000ffff077224 */ /* 0x000fe200078e00ff */
[----:B------:R-:W-:Y:S02]  /*164a0*/  ISETP.NE.U32.AND P0, PT, RZ, UR4, PT ;  /* 0x00000004ff007c0c */ /* 0x000fe4000bf05070 */
[----:B------:R-:W-:Y:S02]  /*164b0*/  IADD3 R2, P1, R50, UR4, RZ ;  /* 0x0000000432027c10 */ /* 0x000fe4000ff3e0ff */
[----:B------:R-:W-:Y:S02]  /*164c0*/  ISETP.NE.AND.EX P0, PT, RZ, UR5, PT, P0 ;  /* 0x00000005ff007c0c */ /* 0x000fe4000bf05300 */
[----:B------:R-:W-:Y:S01]  /*164d0*/  IADD3.X R3, R31, UR5, RZ, P1, !PT ;  /* 0x000000051f037c10 */ /* 0x000fe20008ffe4ff */
[----:B------:R-:W-:-:S02]  /*164e0*/  ULDC.64 UR4, c[0x0][0xbe0] ;  /* 0x0002f80000047ab9 */ /* 0x000fc40000000a00 */
[----:B------:R-:W-:-:S04]  /*164f0*/  ISETP.NE.U32.AND P1, PT, RZ, UR4, PT ;  /* 0x00000004ff007c0c */ /* 0x000fc8000bf25070 */
[----:B------:R-:W-:-:S04]  /*16500*/  ISETP.NE.AND.EX P1, PT, RZ, UR5, PT, P1 ;  /* 0x00000005ff007c0c */ /* 0x000fc8000bf25310 */
[----:B------:R2:W5:Y:S09]  /*16510*/  @P0 LDG.E R7, desc[UR60][R2.64] ;  /* 0x0000003c02070981 */ /* 0x000572000c1e1900 */
[----:B------:R-:W-:Y:S01]  /*16520*/  @P1 IADD3 R50, P2, R50, UR4, RZ ;  /* 0x0000000432321c10 */ /* 0x000fe2000ff5e0ff */
[----:B------:R-:W-:Y:S01]  /*16530*/  ULDC UR4, c[0x0][0xa88] ;  /* 0x0002a20000047ab9 */ /* 0x000fe20000000800 */
[----:B-1----:R-:W-:-:S02]  /*16540*/  VIADD R4, R0, 0xffffff80 ;  /* 0xffffff8000047836 */ /* 0x002fc40000000000 */
[----:B------:R-:W-:Y:S01]  /*16550*/  @P1 IADD3.X R51, R31, UR5, RZ, P2, !PT ;  /* 0x000000051f331c10 */ /* 0x000fe200097fe4ff */
[----:B------:R-:W-:-:S06]  /*16560*/  IMAD.U32 R0, RZ, RZ, UR4 ;  /* 0x00000004ff007e24 */ /* 0x000fcc000f8e00ff */
[----:B------:R2:W5:Y:S01]  /*16570*/  @P1 LDG.E R0, desc[UR60][R50.64] ;  /* 0x0000003c32001981 */ /* 0x000562000c1e1900 */
[----:B------:R-:W-:Y:S01]  /*16580*/  ISETP.GT.AND P2, PT, R4, 0xbf, PT ;  /* 0x000000bf0400780c */ /* 0x000fe20003f44270 */
[----:B------:R-:W-:-:S12]  /*16590*/  @P1 BRA `(.L_x_441) ;  /* 0x0000000000101947 */ /* 0x000fd80003800000 */
[----:B------:R-:W-:Y:S05]  /*165a0*/  @!P0 BRA `(.L_x_441) ;  /* 0x00000000000c8947 */ /* 0x000fea0003800000 */
[----:B------:R-:W3:Y:S04]  /*165b0*/  LDG.E R5, desc[UR60][R2.64] ;  /* 0x0000003c02057981 */ /* 0x000ee8000c1e1900 */
[----:B-----5:R-:W3:Y:S02]  /*165c0*/  LDG.E R0, desc[UR60][R2.64+0x4] ;  /* 0x0000043c02007981 */ /* 0x020ee4000c1e1900 */
[----:B---3--:R-:W-:-:S07]  /*165d0*/  IMAD.IADD R0, R0, 0x1, -R5 ;  /* 0x0000000100007824 */ /* 0x008fce00078e0a05 */
.L_x_441:
[----:B------:R-:W3:Y:S04]  /*165e0*/  LDL R13, [R1+0x74] ;  /* 0x00007400010d7983 */ /* 0x000ee80000100800 */
[----:B0-----:R-:W4:Y:S04]  /*165f0*/  LDL R10, [R1+0x5c] ;  /* 0x00005c00010a7983 */ /* 0x001f280000100800 */
[----:B------:R0:W5:Y:S01]  /*16600*/  LDL R12, [R1+0x7c] ;  /* 0x00007c00010c7983 */ /* 0x0001620000100800 */
[----:B------:R-:W-:Y:S01]  /*16610*/  BSSY B1, `(.L_x_442) ;  /* 0x000001d000017945 */ /* 0x000fe20003800000 */
[----:B------:R-:W-:-:S02]  /*16620*/  SEL R11, R66, RZ, !P0 ;  /* 0x000000ff420b7207 */ /* 0x000fc40004000000 */
[----:B------:R-:W-:Y:S02]  /*16630*/  SEL R30, R30, RZ, !P0 ;  /* 0x000000ff1e1e7207 */ /* 0x000fe40004000000 */
[----:B-----5:R-:W-:Y:S02]  /*16640*/  SHF.R.S32.HI R6, RZ, 0x1f, R7 ;  /* 0x0000001fff067819 */ /* 0x020fe40000011407 */
[----:B---3--:R-:W-:Y:S02]  /*16650*/  SHF.R.S32.HI R8, RZ, 0x1f, R13 ;  /* 0x0000001fff087819 */ /* 0x008fe4000001140d */
[----:B----4-:R-:W-:Y:S01]  /*16660*/  SHF.R.S32.HI R9, RZ, 0x1f, R10 ;  /* 0x0000001fff097819 */ /* 0x010fe2000001140a */
[----:B0-----:R-:W-:Y:S06]  /*16670*/  @P2 BRA `(.L_x_443) ;  /* 0x0000000000582947 */ /* 0x001fec0003800000 */
[----:B--2---:R-:W0:Y:S02]  /*16680*/  S2R R2, SR_TID.X ;  /* 0x0000000000027919 */ /* 0x004e240000002100 */
[----:B0-----:R-:W-:-:S04]  /*16690*/  IMAD R2, R12, 0xc0, R2 ;  /* 0x000000c00c027824 */ /* 0x001fc800078e0202 */
[----:B------:R-:W-:-:S05]  /*166a0*/  VIADD R3, R2, 0xffffff80 ;  /* 0xffffff8002037836 */ /* 0x000fca0000000000 */
[----:B------:R-:W-:-:S13]  /*166b0*/  ISETP.GE.AND P0, PT, R3, R0, PT ;  /* 0x000000000300720c */ /* 0x000fda0003f06270 */
[----:B------:R-:W-:Y:S05]  /*166c0*/  @P0 BRA `(.L_x_443) ;  /* 0x0000000000440947 */ /* 0x000fea0003800000 */
[C---:B------:R-:W-:Y:S01]  /*166d0*/  IADD3 R2, P0, R3.reuse, R7, RZ ;  /* 0x0000000703027210 */ /* 0x040fe20007f1e0ff */
[----:B------:R-:W-:Y:S02]  /*166e0*/  ULDC.64 UR4, c[0x0][0xb70] ;  /* 0x0002dc0000047ab9 */ /* 0x000fe40000000a00 */
[----:B------:R-:W-:Y:S01]  /*166f0*/  IMAD R4, R8, UR4, RZ ;  /* 0x0000000408047c24 */ /* 0x000fe2000f8e02ff */
[----:B------:R-:W-:-:S03]  /*16700*/  LEA.HI.X.SX32 R3, R3, R6, 0x1, P0 ;  /* 0x0000000603037211 */ /* 0x000fc600000f0eff */
[C---:B------:R-:W-:Y:S02]  /*16710*/  IMAD R5, R13.reuse, UR5, R4 ;  /* 0x000000050d057c24 */ /* 0x040fe4000f8e0204 */
[----:B------:R-:W-:Y:S01]  /*16720*/  IMAD.WIDE.U32 R2, R13, UR4, R2 ;  /* 0x000000040d027c25 */ /* 0x000fe2000f8e0002 */
[----:B------:R-:W-:-:S03]  /*16730*/  ULDC.64 UR4, c[0x0][0xb78] ;  /* 0x0002de0000047ab9 */ /* 0x000fc60000000a00 */
[----:B------:R-:W-:Y:S01]  /*16740*/  IMAD R4, R30, UR4, RZ ;  /* 0x000000041e047c24 */ /* 0x000fe2000f8e02ff */
[----:B------:R-:W-:-:S03]  /*16750*/  IADD3 R3, R3, R5, RZ ;  /* 0x0000000503037210 */ /* 0x000fc60007ffe0ff */
[C---:B------:R-:W-:Y:S02]  /*16760*/  IMAD R5, R11.reuse, UR5, R4 ;  /* 0x000000050b057c24 */ /* 0x040fe4000f8e0204 */
[----:B------:R-:W-:Y:S01]  /*16770*/  IMAD.WIDE.U32 R2, R11, UR4, R2 ;  /* 0x000000040b027c25 */ /* 0x000fe2000f8e0002 */
[----:B------:R-:W-:-:S03]  /*16780*/  ULDC.64 UR4, c[0x0][0xb40] ;  /* 0x0002d00000047ab9 */ /* 0x000fc60000000a00 */
[----:B------:R-:W-:Y:S01]  /*16790*/  IMAD.IADD R3, R3, 0x1, R5 ;  /* 0x0000000103037824 */ /* 0x000fe200078e0205 */
[----:B------:R-:W-:-:S04]  /*167a0*/  LEA R4, P0, R2, UR4, 0x2 ;  /* 0x0000000402047c11 */ /* 0x000fc8000f8010ff */
[----:B------:R-:W-:Y:S01]  /*167b0*/  LEA.HI.X R5, R2, UR5, R3, 0x2, P0 ;  /* 0x0000000502057c11 */ /* 0x000fe200080f1403 */
[----:B------:R-:W-:-:S05]  /*167c0*/  IMAD.MOV.U32 R3, RZ, RZ, -0x800000 ;  /* 0xff800000ff037424 */ /* 0x000fca00078e00ff */
[----:B------:R0:W-:Y:S03]  /*167d0*/  STG.E desc[UR60][R4.64], R3 ;  /* 0x0000000304007986 */ /* 0x0001e6000c10193c */
.L_x_443:
[----:B------:R-:W-:Y:S05]  /*167e0*/  BSYNC B1 ;  /* 0x0000000000017941 */ /* 0x000fea0003800000 */
.L_x_442:
[----:B------:R-:W3:Y:S01]  /*167f0*/  LDL.64 R14, [R1+0x68] ;  /* 0x00006800010e7983 */ /* 0x000ee20000100a00 */
[----:B------:R-:W-:Y:S01]  /*16800*/  ULDC.64 UR4, c[0x0][0xaa0] ;  /* 0x0002a80000047ab9 */ /* 0x000fe20000000a00 */
[----:B--2---:R-:W-:Y:S01]  /*16810*/  IMAD.MOV.U32 R2, RZ, RZ, R10 ;  /* 0x000000ffff027224 */ /* 0x004fe200078e000a */
[----:B------:R-:W-:Y:S01]  /*16820*/  BSSY B1, `(.L_x_444) ;  /* 0x000002b000017945 */ /* 0x000fe20003800000 */
[----:B0-----:R-:W-:Y:S02]  /*16830*/  IMAD.MOV.U32 R3, RZ, RZ, R9 ;  /* 0x000000ffff037224 */ /* 0x001fe400078e0009 */
[----:B------:R-:W-:Y:S02]  /*16840*/  IMAD R4, R6, UR4, RZ ;  /* 0x0000000406047c24 */ /* 0x000fe4000f8e02ff */
[----:B------:R-:W-:-:S04]  /*16850*/  IMAD.WIDE.U32 R2, R7, UR4, R2 ;  /* 0x0000000407027c25 */ /* 0x000fc8000f8e0002 */
[----:B------:R-:W-:Y:S01]  /*16860*/  IMAD R7, R7, UR5, R4 ;  /* 0x0000000507077c24 */ /* 0x000fe2000f8e0204 */
[----:B------:R-:W-:Y:S02]  /*16870*/  ULDC.64 UR4, c[0x0][0xae0] ;  /* 0x0002b80000047ab9 */ /* 0x000fe40000000a00 */
[----:B------:R-:W-:Y:S02]  /*16880*/  IMAD R4, R8, UR4, RZ ;  /* 0x0000000408047c24 */ /* 0x000fe4000f8e02ff */
[----:B------:R-:W-:Y:S02]  /*16890*/  IMAD.IADD R3, R3, 0x1, R7 ;  /* 0x0000000103037824 */ /* 0x000fe400078e0207 */
[C---:B------:R-:W-:Y:S02]  /*168a0*/  IMAD R5, R13.reuse, UR5, R4 ;  /* 0x000000050d057c24 */ /* 0x040fe4000f8e0204 */
[----:B------:R-:W-:Y:S02]  /*168b0*/  IMAD R4, R12, -0xc0, R0 ;  /* 0xffffff400c047824 */ /* 0x000fe400078e0200 */
[----:B------:R-:W-:Y:S01]  /*168c0*/  IMAD.WIDE.U32 R2, R13, UR4, R2 ;  /* 0x000000040d027c25 */ /* 0x000fe2000f8e0002 */
[----:B------:R-:W-:-:S03]  /*168d0*/  ULDC.64 UR4, c[0x0][0xae8] ;  /* 0x0002ba0000047ab9 */ /* 0x000fc60000000a00 */
[----:B------:R-:W-:Y:S01]  /*168e0*/  IMAD R0, R30, UR4, RZ ;  /* 0x000000041e007c24 */ /* 0x000fe2000f8e02ff */
[----:B------:R-:W-:-:S03]  /*168f0*/  IADD3 R3, R3, R5, RZ ;  /* 0x0000000503037210 */ /* 0x000fc60007ffe0ff */
[----:B------:R-:W-:Y:S01]  /*16900*/  IMAD R9, R11, UR5, R0 ;  /* 0x000000050b097c24 */ /* 0x000fe2000f8e0200 */
[C---:B---3--:R-:W-:Y:S01]  /*16910*/  ISETP.GE.AND P0, PT, R14.reuse, R4, PT ;  /* 0x000000040e00720c */ /* 0x048fe20003f06270 */
[----:B------:R-:W-:Y:S02]  /*16920*/  VIADD R7, R14, 0x60 ;  /* 0x000000600e077836 */ /* 0x000fe40000000000 */
[----:B------:R-:W-:-:S03]  /*16930*/  IMAD.MOV.U32 R6, RZ, RZ, R14 ;  /* 0x000000ffff067224 */ /* 0x000fc600078e000e */
[----:B------:R-:W-:Y:S01]  /*16940*/  ISETP.GE.AND P1, PT, R7, R4, PT ;  /* 0x000000040700720c */ /* 0x000fe20003f26270 */
[----:B------:R-:W-:Y:S01]  /*16950*/  IMAD.WIDE.U32 R4, R11, UR4, R2 ;  /* 0x000000040b047c25 */ /* 0x000fe2000f8e0002 */
[----:B------:R-:W-:-:S03]  /*16960*/  SHF.R.S32.HI R7, RZ, 0x1f, R14 ;  /* 0x0000001fff077819 */ /* 0x000fc6000001140e */
[----:B------:R-:W-:Y:S02]  /*16970*/  IMAD.IADD R11, R5, 0x1, R9 ;  /* 0x00000001050b7824 */ /* 0x000fe400078e0209 */
[----:B------:R-:W-:Y:S01]  /*16980*/  IMAD.WIDE R6, R12, 0xc0, R6 ;  /* 0x000000c00c067825 */ /* 0x000fe200078e0206 */
        /* <DEDUP_REMOVED lines=17> */
[----:B------:R0:W-:Y:S04]  /*16aa0*/  @!P2 STG.E.128 desc[UR60][R8.64], RZ ;  /* 0x000000ff0800a986 */ /* 0x0001e8000c101d3c */
[----:B------:R0:W-:Y:S04]  /*16ab0*/  @!P3 STG.E.128 desc[UR60][R8.64+0x40], RZ ;  /* 0x000040ff0800b986 */ /* 0x0001e8000c101d3c */
[----:B------:R0:W-:Y:S02]  /*16ac0*/  @!P4 STG.E.128 desc[UR60][R8.64+0x80], RZ ;  /* 0x000080ff0800c986 */ /* 0x0001e4000c101d3c */
.L_x_445:
[----:B------:R-:W-:Y:S05]  /*16ad0*/  BSYNC B1 ;  /* 0x0000000000017941 */ /* 0x000fea0003800000 */
.L_x_444:
[----:B------:R-:W-:Y:S05]  /*16ae0*/  @P1 BRA `(.L_x_440) ;  /* 0x0000000000541947 */ /* 0x000fea0003800000 */
[----:B------:R-:W-:Y:S01]  /*16af0*/  IADD3 R5, P0, R6, 0x60, RZ ;  /* 0x0000006006057810 */ /* 0x000fe20007f1e0ff */
[C---:B------:R-:W-:Y:S01]  /*16b00*/  VIADD R0, R10.reuse, 0x20 ;  /* 0x000000200a007836 */ /* 0x040fe20000000000 */
[----:B------:R-:W-:Y:S01]  /*16b10*/  ULDC UR4, c[0x0][0xa8c] ;  /* 0x0002a30000047ab9 */ /* 0x000fe20000000800 */
[----:B------:R-:W-:Y:S01]  /*16b20*/  ULDC.64 UR6, c[0x0][0xad8] ;  /* 0x0002b60000067ab9 */ /* 0x000fe20000000a00 */
[----:B------:R-:W-:Y:S01]  /*16b30*/  IMAD.MOV.U32 R2, RZ, RZ, R4 ;  /* 0x000000ffff027224 */ /* 0x000fe200078e0004 */
[----:B------:R-:W-:Y:S01]  /*16b40*/  ISETP.GE.AND P1, PT, R10, UR4, PT ;  /* 0x000000040a007c0c */ /* 0x000fe2000bf26270 */
[----:B------:R-:W-:Y:S01]  /*16b50*/  IMAD.X R6, RZ, RZ, R7, P0 ;  /* 0x000000ffff067224 */ /* 0x000fe200000e0607 */
[----:B------:R-:W-:Y:S01]  /*16b60*/  ISETP.GE.AND P2, PT, R0, UR4, PT ;  /* 0x0000000400007c0c */ /* 0x000fe2000bf46270 */
[----:B------:R-:W-:Y:S02]  /*16b70*/  IMAD.MOV.U32 R3, RZ, RZ, R11 ;  /* 0x000000ffff037224 */ /* 0x000fe400078e000b */
[----:B------:R-:W-:-:S02]  /*16b80*/  IMAD R6, R6, UR6, RZ ;  /* 0x0000000606067c24 */ /* 0x000fc4000f8e02ff */
[----:B------:R-:W-:Y:S02]  /*16b90*/  VIADD R0, R10, 0x40 ;  /* 0x000000400a007836 */ /* 0x000fe40000000000 */
        /* <DEDUP_REMOVED lines=10> */
.L_x_440:
[----:B------:R-:W-:Y:S05]  /*16c40*/  BSYNC B0 ;  /* 0x0000000000007941 */ /* 0x000fea0003800000 */
.L_x_435:
[----:B------:R-:W-:Y:S02]  /*16c50*/  ULDC UR4, c[0x0][0xc14] ;  /* 0x0003050000047ab9 */ /* 0x000fe40000000800 */
[----:B------:R-:W-:-:S13]  /*16c60*/  ISETP.GE.AND P0, PT, R111, UR4, PT ;  /* 0x000000046f007c0c */ /* 0x000fda000bf06270 */
[----:B------:R-:W-:Y:S05]  /*16c70*/  @!P0 BRA `(.L_x_446) ;  /* 0xfffffea400dc8947 */ /* 0x000fea000383ffff */
[----:B------:R-:W-:Y:S05]  /*16c80*/  BRA `(.L_x_307) ;  /* 0x00000054000c7947 */ /* 0x000fea0003800000 */
.L_x_305:
[----:B------:R-:W-:-:S08]  /*16c90*/  NOP ;  /* 0x0000000000007918 */ /* 0x000fd00000000000 */
[----:B0-----:R-:W0:-:S00]  /*16ca0*/  USETMAXREG.DEALLOC.CTAPOOL 0x20 ;  /* 0x00000020000079c8 */ /* 0x001e0000080e0500 */
[----:B0-----:R-:W-:-:S06]  /*16cb0*/  LOP3.LUT R0, R0, 0x3, RZ, 0xc0, !PT ;  /* 0x0000000300007812 */ /* 0x001fcc00078ec0ff */
[----:B------:R-:W0:Y:S02]  /*16cc0*/  SHFL.IDX PT, R0, R0, RZ, 0x1f ;  /* 0x00001fff00007589 */ /* 0x000e2400000e0000 */
[----:B0-----:R-:W-:-:S13]  /*16cd0*/  ISETP.NE.AND P0, PT, R0, RZ, PT ;  /* 0x000000ff0000720c */ /* 0x001fda0003f05270 */
[----:B------:R-:W-:Y:S05]  /*16ce0*/  @P0 BRA `(.L_x_307) ;  /* 0x0000005000f40947 */ /* 0x000fea0003800000 */
[----:B------:R-:W2:Y:S01]  /*16cf0*/  LDL.LU R7, [R1+0x4c] ;  /* 0x00004c0001077983 */ /* 0x000ea20000300800 */
[----:B------:R-:W-:Y:S01]  /*16d00*/  ULDC UR5, c[0x0][0xc14] ;  /* 0x0003050000057ab9 */ /* 0x000fe20000000800 */
[----:B------:R-:W0:Y:S01]  /*16d10*/  S2R R2, SR_TID.X ;  /* 0x0000000000027919 */ /* 0x000e220000002100 */
[----:B------:R-:W-:Y:S01]  /*16d20*/  MOV R0, RZ ;  /* 0x000000ff00007202 */ /* 0x000fe20000000f00 */
[----:B------:R-:W1:Y:S01]  /*16d30*/  S2UR UR6, SR_CTAID.X ;  /* 0x00000000000679c3 */ /* 0x000e620000002500 */
[----:B------:R-:W-:Y:S01]  /*16d40*/  ULDC UR4, c[0x0][0xc10] ;  /* 0x0003040000047ab9 */ /* 0x000fe20000000800 */
[----:B0-----:R-:W-:-:S04]  /*16d50*/  LOP3.LUT R29, R2, 0x1f, RZ, 0xc0, !PT ;  /* 0x0000001f021d7812 */ /* 0x001fc800078ec0ff */
[----:B------:R-:W-:Y:S02]  /*16d60*/  ISETP.NE.AND P0, PT, R29, 0x1f, PT ;  /* 0x0000001f1d00780c */ /* 0x000fe40003f05270 */
[----:B--2---:R-:W-:-:S11]  /*16d70*/  LOP3.LUT R7, R7, 0xffffffdf, RZ, 0xc0, !PT ;  /* 0xffffffdf07077812 */ /* 0x004fd600078ec0ff */
[----:B------:R-:W-:Y:S02]  /*16d80*/  @P0 LOP3.LUT R7, R7, 0x20, RZ, 0xfc, !PT ;  /* 0x0000002007070812 */ /* 0x000fe400078efcff */
[----:B------:R-:W-:-:S13]  /*16d90*/  ISETP.GE.OR P0, PT, R29, UR5, !P0 ;  /* 0x000000051d007c0c */ /* 0x000fda000c706670 */
[----:B------:R-:W0:Y:S02]  /*16da0*/  @!P0 LDC.64 R2, c[0x0][0xc58] ;  /* 0x00031600ff028b82 */ /* 0x000e240000000a00 */
[----:B0-----:R-:W-:-:S05]  /*16db0*/  @!P0 IMAD.WIDE.U32 R2, R29, 0x4, R2 ;  /* 0x000000041d028825 */ /* 0x001fca00078e0002 */
[----:B------:R-:W2:Y:S01]  /*16dc0*/  @!P0 LDG.E R0, desc[UR60][R2.64] ;  /* 0x0000003c02008981 */ /* 0x000ea2000c1e1900 */
[C---:B------:R-:W-:Y:S02]  /*16dd0*/  ISETP.NE.AND P1, PT, R29.reuse, RZ, PT ;  /* 0x000000ff1d00720c */ /* 0x040fe40003f25270 */
[----:B------:R-:W-:Y:S02]  /*16de0*/  ISETP.GE.U32.AND P0, PT, R29, 0x2, PT ;  /* 0x000000021d00780c */ /* 0x000fe40003f06070 */
[----:B------:R-:W-:-:S09]  /*16df0*/  LOP3.LUT R7, R7, 0xfffffffe, RZ, 0xc0, !PT ;  /* 0xfffffffe07077812 */ /* 0x000fd200078ec0ff */
[----:B------:R-:W-:-:S04]  /*16e00*/  @P1 LOP3.LUT R7, R7, 0x1, RZ, 0xfc, !PT ;  /* 0x0000000107071812 */ /* 0x000fc800078efcff */
[----:B------:R-:W-:-:S04]  /*16e10*/  LOP3.LUT R7, R7, 0xffffffef, RZ, 0xc0, !PT ;  /* 0xffffffef07077812 */ /* 0x000fc800078ec0ff */
[----:B------:R-:W-:-:S04]  /*16e20*/  @P0 LOP3.LUT R7, R7, 0x10, RZ, 0xfc, !PT ;  /* 0x0000001007070812 */ /* 0x000fc800078efcff */
[----:B------:R-:W-:Y:S01]  /*16e30*/  LOP3.LUT R7, R7, 0xfffffff7, RZ, 0xc0, !PT ;  /* 0xfffffff707077812 */ /* 0x000fe200078ec0ff */
[----:B------:R-:W-:Y:S01]  /*16e40*/  IMAD.MOV.U32 R16, RZ, RZ, RZ ;  /* 0x000000ffff107224 */ /* 0x000fe200078e00ff */
[----:B--2---:R-:W0:Y:S02]  /*16e50*/  SHFL.UP PT, R4, R0, 0x1, RZ ;  /* 0x0420000000047989 */ /* 0x004e2400000e00ff */
[----:B0-----:R-:W-:-:S05]  /*16e60*/  SEL R5, R4, RZ, P1 ;  /* 0x000000ff04057207 */ /* 0x001fca0000800000 */
[----:B------:R-:W-:-:S05]  /*16e70*/  IMAD.IADD R5, R0, 0x1, R5 ;  /* 0x0000000100057824 */ /* 0x000fca00078e0205 */
[----:B------:R-:W0:Y:S02]  /*16e80*/  SHFL.UP PT, R4, R5, 0x2, RZ ;  /* 0x0440000005047989 */ /* 0x000e2400000e00ff */
[----:B0-----:R-:W-:-:S05]  /*16e90*/  SEL R4, R4, RZ, P0 ;  /* 0x000000ff04047207 */ /* 0x001fca0000000000 */
[----:B------:R-:W-:-:S05]  /*16ea0*/  IMAD.IADD R4, R5, 0x1, R4 ;  /* 0x0000000105047824 */ /* 0x000fca00078e0204 */
[----:B------:R-:W0:Y:S01]  /*16eb0*/  SHFL.UP PT, R6, R4, 0x4, RZ ;  /* 0x0480000004067989 */ /* 0x000e2200000e00ff */
[----:B------:R-:W-:-:S04]  /*16ec0*/  ISETP.GE.U32.AND P0, PT, R29, 0x4, PT ;  /* 0x000000041d00780c */ /* 0x000fc80003f06070 */
[----:B0-----:R-:W-:-:S05]  /*16ed0*/  SEL R3, R6, RZ, P0 ;  /* 0x000000ff06037207 */ /* 0x001fca0000000000 */
[----:B------:R-:W-:-:S05]  /*16ee0*/  IMAD.IADD R3, R4, 0x1, R3 ;  /* 0x0000000104037824 */ /* 0x000fca00078e0203 */
[----:B------:R-:W0:Y:S01]  /*16ef0*/  SHFL.UP PT, R2, R3, 0x8, RZ ;  /* 0x0500000003027989 */ /* 0x000e2200000e00ff */
[----:B------:R-:W-:Y:S02]  /*16f00*/  @P0 LOP3.LUT R7, R7, 0x8, RZ, 0xfc, !PT ;  /* 0x0000000807070812 */ /* 0x000fe400078efcff */
[----:B------:R-:W-:-:S04]  /*16f10*/  ISETP.GE.U32.AND P0, PT, R29, 0x8, PT ;  /* 0x000000081d00780c */ /* 0x000fc80003f06070 */
[----:B0-----:R-:W-:-:S05]  /*16f20*/  SEL R2, R2, RZ, P0 ;  /* 0x000000ff02027207 */ /* 0x001fca0000000000 */
[----:B------:R-:W-:-:S05]  /*16f30*/  IMAD.IADD R2, R3, 0x1, R2 ;  /* 0x0000000103027824 */ /* 0x000fca00078e0202 */
[----:B------:R-:W0:Y:S01]  /*16f40*/  SHFL.UP PT, R5, R2, 0x10, RZ ;  /* 0x0600000002057989 */ /* 0x000e2200000e00ff */
[----:B------:R-:W-:-:S04]  /*16f50*/  LOP3.LUT R7, R7, 0xfffffffb, RZ, 0xc0, !PT ;  /* 0xfffffffb07077812 */ /* 0x000fc800078ec0ff */
[----:B------:R-:W-:Y:S02]  /*16f60*/  @P0 LOP3.LUT R7, R7, 0x4, RZ, 0xfc, !PT ;  /* 0x0000000407070812 */ /* 0x000fe400078efcff */
[----:B------:R-:W-:-:S04]  /*16f70*/  ISETP.GE.U32.AND P0, PT, R29, 0x10, PT ;  /* 0x000000101d00780c */ /* 0x000fc80003f06070 */
[----:B0-----:R-:W-:-:S05]  /*16f80*/  SEL R5, R5, RZ, P0 ;  /* 0x000000ff05057207 */ /* 0x001fca0000000000 */
[----:B------:R-:W-:-:S05]  /*16f90*/  IMAD.IADD R6, R2, 0x1, R5 ;  /* 0x0000000102067824 */ /* 0x000fca00078e0205 */
[----:B------:R-:W0:Y:S01]  /*16fa0*/  SHFL.IDX PT, R5, R6, 0x1f, 0x1f ;  /* 0x03e01f0006057f89 */ /* 0x000e2200000e0000 */
[----:B------:R-:W-:-:S04]  /*16fb0*/  LOP3.LUT R7, R7, 0xfffffffd, RZ, 0xc0, !PT ;  /* 0xfffffffd07077812 */ /* 0x000fc800078ec0ff */
[----:B------:R-:W-:-:S05]  /*16fc0*/  @P0 LOP3.LUT R7, R7, 0x2, RZ, 0xfc, !PT ;  /* 0x0000000207070812 */ /* 0x000fca00078efcff */
[----:B------:R2:W-:Y:S01]  /*16fd0*/  STL [R1+0x4c], R7 ;  /* 0x00004c0701007387 */ /* 0x0005e20000100800 */
[----:B0-----:R-:W-:-:S05]  /*16fe0*/  IMAD R5, R5, UR4, RZ ;  /* 0x0000000405057c24 */ /* 0x001fca000f8e02ff */
[----:B-1----:R-:W-:Y:S01]  /*16ff0*/  ISETP.GT.AND P0, PT, R5, UR6, PT ;  /* 0x0000000605007c0c */ /* 0x002fe2000bf04270 */
[----:B------:R-:W-:Y:S01]  /*17000*/  IMAD.MOV.U32 R2, RZ, RZ, R5 ;  /* 0x000000ffff027224 */ /* 0x000fe200078e0005 */
[----:B------:R-:W-:-:S11]  /*17010*/  MOV R4, RZ ;  /* 0x000000ff00047202 */ /* 0x000fd60000000f00 */
[----:B--2---:R-:W-:Y:S05]  /*17020*/  @P0 BRA `(.L_x_447) ;  /* 0x0000000000b00947 */ /* 0x004fea0003800000 */
[----:B------:R-:W-:Y:S01]  /*17030*/  IMAD.MOV.U32 R5, RZ, RZ, R2 ;  /* 0x000000ffff057224 */ /* 0x000fe200078e0002 */
[----:B------:R-:W-:Y:S01]  /*17040*/  ULDC UR5, c[0x0][0xc14] ;  /* 0x0003050000057ab9 */ /* 0x000fe20000000800 */
[----:B------:R-:W-:Y:S01]  /*17050*/  IMAD.MOV.U32 R4, RZ, RZ, RZ ;  /* 0x000000ffff047224 */ /* 0x000fe200078e00ff */
[----:B------:R-:W-:Y:S01]  /*17060*/  ULDC UR7, c[0x0][0xc14] ;  /* 0x0003050000077ab9 */ /* 0x000fe20000000800 */
[----:B------:R-:W-:-:S05]  /*17070*/  ULDC UR4, c[0x0][0xc10] ;  /* 0x0003040000047ab9 */ /* 0x000fca0000000800 */
.L_x_451:
[----:B------:R-:W-:Y:S02]  /*17080*/  VIADD R4, R4, 0x1f ;  /* 0x0000001f04047836 */ /* 0x000fe40000000000 */
[----:B------:R-:W-:-:S03]  /*17090*/  IMAD.U32 R19, RZ, RZ, UR7 ;  /* 0x00000007ff137e24 */ /* 0x000fc6000f8e00ff */
[----:B------:R-:W-:-:S13]  /*170a0*/  ISETP.GE.AND P0, PT, R4, UR5, PT ;  /* 0x0000000504007c0c */ /* 0x000fda000bf06270 */
[----:B------:R-:W-:Y:S05]  /*170b0*/  @P0 BRA `(.L_x_448) ;  /* 0x0000000400380947 */ /* 0x000fea0003800000 */
[C---:B------:R-:W-:Y:S01]  /*170c0*/  IMAD.IADD R7, R29.reuse, 0x1, R4 ;  /* 0x000000011d077824 */ /* 0x040fe200078e0204 */
[----:B------:R-:W-:Y:S01]  /*170d0*/  ISETP.NE.AND P1, PT, R29, 0x1f, PT ;  /* 0x0000001f1d00780c */ /* 0x000fe20003f25270 */
[----:B------:R-:W-:Y:S01]  /*170e0*/  BSSY B0, `(.L_x_449) ;  /* 0x0000007000007945 */ /* 0x000fe20003800000 */
[----:B------:R-:W-:Y:S02]  /*170f0*/  MOV R0, RZ ;  /* 0x000000ff00007202 */ /* 0x000fe40000000f00 */
[----:B------:R-:W-:-:S13]  /*17100*/  ISETP.GE.OR P0, PT, R7, UR5, !P1 ;  /* 0x0000000507007c0c */ /* 0x000fda000cf06670 */
[----:B------:R-:W-:Y:S05]  /*17110*/  @P0 BRA `(.L_x_450) ;  /* 0x00000000000c0947 */ /* 0x000fea0003800000 */
[----:B------:R-:W0:Y:S02]  /*17120*/  LDC.64 R2, c[0x0][0xc58] ;  /* 0x00031600ff027b82 */ /* 0x000e240000000a00 */
[----:B0-----:R-:W-:-:S05]  /*17130*/  IMAD.WIDE R2, R7, 0x4, R2 ;  /* 0x0000000407027825 */ /* 0x001fca00078e0202 */
[----:B------:R0:W5:Y:S02]  /*17140*/  LDG.E R0, desc[UR60][R2.64] ;  /* 0x0000003c02007981 */ /* 0x000164000c1e1900 */
.L_x_450:
[----:B------:R-:W-:Y:S05]  /*17150*/  BSYNC B0 ;  /* 0x0000000000007941 */ /* 0x000fea0003800000 */
.L_x_449:
        /* <DEDUP_REMOVED lines=25> */
.L_x_447:
[----:B------:R-:W-:-:S05]  /*172f0*/  IADD3 R9, -R2, R5, RZ ;  /* 0x0000000502097210 */ /* 0x000fca0007ffe1ff */
        /* <DEDUP_REMOVED lines=12> */
[----:B------:R-:W-:-:S05]  /*173c0*/  VIADD R7, R19, 0xffffffff ;  /* 0xffffffff13077836 */ /* 0x000fca0000000000 */
[----:B------:R2:W3:Y:S02]  /*173d0*/  SHFL.IDX PT, R16, R6, R7, 0x1f ;  /* 0x00001f0706107589 */ /* 0x0004e400000e0000 */
.L_x_452:
        /* <DEDUP_REMOVED lines=10> */
[----:B------:R-:W-:Y:S01]  /*17480*/  IMAD.MOV.U32 R3, RZ, RZ, R6 ;  /* 0x000000ffff037224 */ /* 0x000fe200078e0006 */
[----:B------:R-:W-:-:S03]  /*17490*/  MOV R6, R8 ;  /* 0x0000000800067202 */ /* 0x000fc60000000f00 */
        /* <DEDUP_REMOVED lines=16> */
.L_x_448:
[----:B------:R-:W-:Y:S02]  /*175a0*/  IMAD.MOV.U32 R17, RZ, RZ, RZ ;  /* 0x000000ffff117224 */ /* 0x000fe400078e00ff */
[----:B------:R-:W-:Y:S02]  /*175b0*/  IMAD.U32 R16, RZ, RZ, UR6 ;  /* 0x00000006ff107e24 */ /* 0x000fe4000f8e00ff */
[----:B------:R-:W-:-:S07]  /*175c0*/  IMAD.MOV.U32 R18, RZ, RZ, RZ ;  /* 0x000000ffff127224 */ /* 0x000fce00078e00ff */
.L_x_453:
        /* <DEDUP_REMOVED lines=13> */
[----:B------:R-:W-:Y:S01]  /*176a0*/  MOV R22, RZ ;  /* 0x000000ff00167202 */ /* 0x000fe20000000f00 */
[----:B------:R-:W-:Y:S01]  /*176b0*/  IMAD.MOV.U32 R27, RZ, RZ, 0x1 ;  /* 0x00000001ff1b7424 */ /* 0x000fe200078e00ff */
[----:B------:R-:W-:Y:S01]  /*176c0*/  ULDC.64 UR36, c[0x0][0x198] ;  /* 0x0000660000247ab9 */ /* 0x000fe20000000a00 */
[----:B------:R-:W-:Y:S01]  /*176d0*/  IMAD.MOV.U32 R26, RZ, RZ, RZ ;  /* 0x000000ffff1a7224 */ /* 0x000fe200078e00ff */
[----:B------:R-:W-:-:S06]  /*176e0*/  ULDC UR38, c[0x0][0xc] ;  /* 0x0000030000267ab9 */ /* 0x000fcc0000000800 */
.L_x_538:
[----:B--2---:R-:W2:Y:S02]  /*176f0*/  LDC.64 R2, c[0x0][0xc60] ;  /* 0x00031800ff027b82 */ /* 0x004ea40000000a00 */
[----:B--2---:R-:W-:-:S05]  /*17700*/  IMAD.WIDE R2, R19, 0x4, R2 ;  /* 0x0000000413027825 */ /* 0x004fca00078e0202 */
[----:B------:R-:W0:Y:S01]  /*17710*/  LDG.E R9, desc[UR60][R2.64] ;  /* 0x0000003c02097981 */ /* 0x000e22000c1e1900 */
[----:B------:R-:W-:Y:S05]  /*17720*/  YIELD ;  /* 0x0000000000007946 */ /* 0x000fea0003800000 */
[----:B------:R-:W-:Y:S01]  /*17730*/  ULDC.64 UR4, c[0x0][0xa28] ;  /* 0x00028a0000047ab9 */ /* 0x000fe20000000a00 */
[----:B------:R-:W-:Y:S01]  /*17740*/  IMAD.MOV.U32 R6, RZ, RZ, RZ ;  /* 0x000000ffff067224 */ /* 0x000fe200078e00ff */
[----:B------:R-:W-:Y:S01]  /*17750*/  ISETP.NE.U32.AND P1, PT, RZ, UR4, PT ;  /* 0x00000004ff007c0c */ /* 0x000fe2000bf25070 */
[----:B------:R-:W-:Y:S01]  /*17760*/  IMAD.MOV.U32 R23, RZ, RZ, RZ ;  /* 0x000000ffff177224 */ /* 0x000fe200078e00ff */
[----:B------:R-:W-:-:S02]  /*17770*/  ULDC.64 UR6, c[0x0][0xa10] ;  /* 0x0002840000067ab9 */ /* 0x000fc40000000a00 */
[----:B------:R-:W-:Y:S02]  /*17780*/  ISETP.NE.AND.EX P1, PT, RZ, UR5, PT, P1 ;  /* 0x00000005ff007c0c */ /* 0x000fe4000bf25310 */
[----:B0-----:R-:W-:Y:S01]  /*17790*/  SHF.R.S32.HI R0, RZ, 0x1f, R9 ;  /* 0x0000001fff007819 */ /* 0x001fe20000011409 */
[----:B------:R-:W-:Y:S10]  /*177a0*/  STL [R1], R9 ;  /* 0x0000000901007387 */ /* 0x000ff40000100800 */
[----:B------:R-:W-:-:S04]  /*177b0*/  @P1 LEA R4, P0, R9, UR4, 0x2 ;  /* 0x0000000409041c11 */ /* 0x000fc8000f8010ff */
[----:B------:R-:W-:Y:S01]  /*177c0*/  @P1 LEA.HI.X R5, R9, UR5, R0, 0x2, P0 ;  /* 0x0000000509051c11 */ /* 0x000fe200080f1400 */
[----:B------:R-:W-:Y:S02]  /*177d0*/  ULDC.64 UR4, c[0x0][0xa00] ;  /* 0x0002800000047ab9 */ /* 0x000fe40000000a00 */
[----:B------:R-:W-:Y:S02]  /*177e0*/  ISETP.NE.U32.AND P0, PT, RZ, UR4, PT ;  /* 0x00000004ff007c0c */ /* 0x000fe4000bf05070 */
[----:B------:R0:W5:Y:S02]  /*177f0*/  @P1 LDG.E R23, desc[UR60][R4.64] ;  /* 0x0000003c04171981 */ /* 0x000164000c1e1900 */
[----:B------:R-:W-:-:S13]  /*17800*/  ISETP.NE.AND.EX P0, PT, RZ, UR5, PT, P0 ;  /* 0x00000005ff007c0c */ /* 0x000fda000bf05300 */
[----:B------:R-:W-:-:S04]  /*17810*/  @P0 LEA R2, P2, R9, UR4, 0x2 ;  /* 0x0000000409020c11 */ /* 0x000fc8000f8410ff */
[----:B------:R-:W-:Y:S01]  /*17820*/  @P0 LEA.HI.X R3, R9, UR5, R0, 0x2, P2 ;  /* 0x0000000509030c11 */ /* 0x000fe200090f1400 */
[----:B------:R-:W-:-:S04]  /*17830*/  ULDC.64 UR4, c[0x0][0xa20] ;  /* 0x0002880000047ab9 */ /* 0x000fc80000000a00 */
[----:B------:R-:W2:Y:S01]  /*17840*/  @P0 LDG.E R6, desc[UR60][R2.64] ;  /* 0x0000003c02060981 */ /* 0x000ea2000c1e1900 */
[----:B------:R-:W-:-:S04]  /*17850*/  ISETP.NE.U32.AND P1, PT, RZ, UR4, PT ;  /* 0x00000004ff007c0c */ /* 0x000fc8000bf25070 */
[----:B------:R-:W-:Y:S01]  /*17860*/  ISETP.NE.AND.EX P1, PT, RZ, UR5, PT, P1 ;  /* 0x00000005ff007c0c */ /* 0x000fe2000bf25310 */
[C---:B0-----:R-:W-:Y:S01]  /*17870*/  IMAD.SHL.U32 R4, R9.reuse, 0x4, RZ ;  /* 0x0000000409047824 */ /* 0x041fe200078e00ff */
[----:B------:R-:W-:-:S04]  /*17880*/  SHF.L.U64.HI R0, R9, 0x2, R0 ;  /* 0x0000000209007819 */ /* 0x000fc80000010200 */
[----:B------:R-:W-:Y:S01]  /*17890*/  STL [R1+0x8], R4 ;  /* 0x0000080401007387 */ /* 0x000fe20000100800 */
[----:B------:R-:W-:-:S03]  /*178a0*/  IMAD.MOV.U32 R8, RZ, RZ, RZ ;  /* 0x000000ffff087224 */ /* 0x000fc600078e00ff */
[----:B--2---:R0:W-:Y:S03]  /*178b0*/  STL [R1+0x18], R6 ;  /* 0x0000180601007387 */ /* 0x0041e60000100800 */
[----:B0-----:R-:W-:-:S04]  /*178c0*/  @P1 IADD3 R6, P0, R4, UR4, RZ ;  /* 0x0000000404061c10 */ /* 0x001fc8000ff1e0ff */
[----:B------:R-:W-:Y:S01]  /*178d0*/  @P1 IADD3.X R7, R0, UR5, RZ, P0, !PT ;  /* 0x0000000500071c10 */ /* 0x000fe200087fe4ff */
[----:B------:R-:W-:Y:S02]  /*178e0*/  ULDC.64 UR4, c[0x0][0xa08] ;  /* 0x0002820000047ab9 */ /* 0x000fe40000000a00 */
[----:B------:R-:W-:Y:S02]  /*178f0*/  IADD3 R2, P0, R4, UR4, RZ ;  /* 0x0000000404027c10 */ /* 0x000fe4000ff1e0ff */
[----:B------:R-:W-:Y:S02]  /*17900*/  ISETP.NE.U32.AND P2, PT, RZ, UR4, PT ;  /* 0x00000004ff007c0c */ /* 0x000fe4000bf45070 */
[----:B------:R-:W-:Y:S02]  /*17910*/  IADD3.X R3, R0, UR5, RZ, P0, !PT ;  /* 0x0000000500037c10 */ /* 0x000fe400087fe4ff */
[----:B------:R-:W-:Y:S01]  /*17920*/  ISETP.NE.AND.EX P2, PT, RZ, UR5, PT, P2 ;  /* 0x00000005ff007c0c */ /* 0x000fe2000bf45320 */
[----:B------:R-:W-:-:S02]  /*17930*/  ULDC.64 UR4, c[0x0][0x3f8] ;  /* 0x0000fe0000047ab9 */ /* 0x000fc40000000a00 */
[----:B------:R-:W-:-:S03]  /*17940*/  UISETP.NE.U32.AND UP0, UPT, UR4, URZ, UPT ;  /* 0x0000003f0400728c */ /* 0x000fc6000bf05070 */
[----:B------:R-:W-:Y:S01]  /*17950*/  ULDC UR4, c[0x0][0x404] ;  /* 0x0001010000047ab9 */ /* 0x000fe20000000800 */
[----:B------:R-:W-:-:S03]  /*17960*/  UISETP.NE.AND.EX UP0, UPT, UR5, URZ, UPT, UP0 ;  /* 0x0000003f0500728c */ /* 0x000fc6000bf05300 */
[----:B------:R-:W-:Y:S01]  /*17970*/  ULDC UR5, c[0x0][0x2e0] ;  /* 0x0000b80000057ab9 */ /* 0x000fe20000000800 */
[----:B------:R-:W-:Y:S02]  /*17980*/  USEL UR4, UR4, 0x1, UP0 ;  /* 0x0000000104047887 */ /* 0x000fe40008000000 */
[----:B------:R0:W5:Y:S02]  /*17990*/  @P2 LDG.E R8, desc[UR60][R2.64] ;  /* 0x0000003c02082981 */ /* 0x000164000c1e1900 */
[----:B------:R-:W-:-:S06]  /*179a0*/  UIMAD UR4, UR4, UR5, URZ ;  /* 0x00000005040472a4 */ /* 0x000fcc000f8e023f */
[----:B------:R-:W-:-:S06]  /*179b0*/  MOV R10, UR4 ;  /* 0x00000004000a7c02 */ /* 0x000fcc0008000f00 */
[----:B------:R0:W5:Y:S01]  /*179c0*/  @P1 LDG.E R10, desc[UR60][R6.64] ;  /* 0x0000003c060a1981 */ /* 0x000162000c1e1900 */
[----:B------:R-:W-:Y:S01]  /*179d0*/  IADD3 R4, P0, R4, UR6, RZ ;  /* 0x0000000604047c10 */ /* 0x000fe2000ff1e0ff */
[----:B------:R-:W-:-:S03]  /*179e0*/  ULDC UR4, c[0x0][0x338] ;  /* 0x0000ce0000047ab9 */ /* 0x000fc60000000800 */
[----:B------:R-:W-:Y:S02]  /*179f0*/  IADD3.X R5, R0, UR7, RZ, P0, !PT ;  /* 0x0000000700057c10 */ /* 0x000fe400087fe4ff */
[----:B------:R-:W-:Y:S01]  /*17a00*/  ISETP.NE.U32.AND P0, PT, RZ, UR6, PT ;  /* 0x00000006ff007c0c */ /* 0x000fe2000bf05070 */
[----:B------:R2:W-:Y:S03]  /*17a10*/  STL [R1+0xc], R0 ;  /* 0x00000c0001007387 */ /* 0x0005e60000100800 */
[----:B------:R-:W-:Y:S01]  /*17a20*/  ISETP.NE.AND.EX P0, PT, RZ, UR7, PT, P0 ;  /* 0x00000007ff007c0c */ /* 0x000fe2000bf05300 */
[----:B--2---:R-:W-:Y:S01]  /*17a30*/  IMAD.U32 R0, RZ, RZ, UR4 ;  /* 0x00000004ff007e24 */ /* 0x004fe2000f8e00ff */
[----:B0-----:R-:W-:Y:S11]  /*17a40*/  @P1 BRA `(.L_x_455) ;  /* 0x0000000000101947 */ /* 0x001ff60003800000 */
[----:B------:R-:W-:Y:S05]  /*17a50*/  @!P2 BRA `(.L_x_455) ;  /* 0x00000000000ca947 */ /* 0x000fea0003800000 */
[----:B------:R-:W2:Y:S04]  /*17a60*/  LDG.E R7, desc[UR60][R2.64] ;  /* 0x0000003c02077981 */ /* 0x000ea8000c1e1900 */
[----:B-----5:R-:W2:Y:S02]  /*17a70*/  LDG.E R10, desc[UR60][R2.64+0x4] ;  /* 0x0000043c020a7981 */ /* 0x020ea4000c1e1900 */
[----:B--2---:R-:W-:-:S07]  /*17a80*/  IMAD.IADD R10, R10, 0x1, -R7 ;  /* 0x000000010a0a7824 */ /* 0x004fce00078e0a07 */
.L_x_455:
[----:B------:R-:W2:Y:S04]  /*17a90*/  @P0 LDG.E R3, desc[UR60][R4.64] ;  /* 0x0000003c04030981 */ /* 0x000ea8000c1e1900 */
[----:B------:R-:W2:Y:S02]  /*17aa0*/  @P0 LDG.E R2, desc[UR60][R4.64+0x4] ;  /* 0x0000043c04020981 */ /* 0x000ea4000c1e1900 */
[----:B--2---:R-:W-:Y:S02]  /*17ab0*/  @P0 IMAD.IADD R0, R2, 0x1, -R3 ;  /* 0x0000000102000824 */ /* 0x004fe400078e0a03 */
[----:B-----5:R-:W-:-:S04]  /*17ac0*/  IMAD.IADD R3, R10, 0x1, -R23 ;  /* 0x000000010a037824 */ /* 0x020fc800078e0a17 */
[----:B------:R-:W-:-:S04]  /*17ad0*/  IMAD.IADD R6, R3, 0x1, R0 ;  /* 0x0000000103067824 */ /* 0x000fc800078e0200 */
[----:B------:R-:W-:Y:S01]  /*17ae0*/  VIADD R2, R6, 0x8f ;  /* 0x0000008f06027836 */ /* 0x000fe20000000000 */
[----:B------:R0:W-:Y:S03]  /*17af0*/  STL [R1+0x14], R6 ;  /* 0x0000140601007387 */ /* 0x0001e60000100800 */
[----:B------:R-:W-:-:S05]  /*17b00*/  IMAD.HI R2, R2, 0x38e38e39, RZ ;  /* 0x38e38e3902027827 */ /* 0x000fca00078e02ff */
[----:B------:R-:W-:-:S04]  /*17b10*/  SHF.R.U32.HI R7, RZ, 0x1f, R2 ;  /* 0x0000001fff077819 */ /* 0x000fc80000011602 */
[----:B0-----:R-:W-:Y:S02]  /*17b20*/  LEA.HI.SX32 R6, R2, R7, 0x1b ;  /* 0x0000000702067211 */ /* 0x001fe400078fdaff */
[----:B------:R-:W-:-:S03]  /*17b30*/  IADD3 R2, -R3, RZ, RZ ;  /* 0x000000ff03027210 */ /* 0x000fc60007ffe1ff */
[----:B------:R-:W-:Y:S01]  /*17b40*/  IMAD R7, R6, 0x90, -R3 ;  /* 0x0000009006077824 */ /* 0x000fe200078e0a03 */
[----:B------:R-:W-:Y:S01]  /*17b50*/  VIMNMX R2, RZ, R2, !PT ;  /* 0x00000002ff027248 */ /* 0x000fe20007fe0100 */
[----:B------:R0:W-:Y:S03]  /*17b60*/  STL [R1+0x4], R6 ;  /* 0x0000040601007387 */ /* 0x0001e60000100800 */
[----:B------:R-:W-:-:S04]  /*17b70*/  VIMNMX R7, R7, R0, PT ;  /* 0x0000000007077248 */ /* 0x000fc80003fe0100 */
[----:B------:R-:W-:Y:S01]  /*17b80*/  ISETP.GT.AND P1, PT, R7, R2, PT ;  /* 0x000000020700720c */ /* 0x000fe20003f24270 */
[----:B------:R-:W-:-:S05]  /*17b90*/  IMAD.WIDE.U32 R2, R2, 0x38e38e39, RZ ;  /* 0x38e38e3902027825 */ /* 0x000fca00078e00ff */
[----:B------:R-:W-:-:S05]  /*17ba0*/  SHF.R.U32.HI R0, RZ, 0x5, R3 ;  /* 0x00000005ff007819 */ /* 0x000fca0000011603 */
[----:B------:R-:W-:Y:S02]  /*17bb0*/  IMAD.MOV.U32 R2, RZ, RZ, R0 ;  /* 0x000000ffff027224 */ /* 0x000fe400078e0000 */
[----:B0-----:R-:W-:-:S04]  /*17bc0*/  @P1 VIADD R6, R7, 0x8f ;  /* 0x0000008f07061836 */ /* 0x001fc80000000000 */
[----:B------:R-:W-:-:S05]  /*17bd0*/  @P1 IMAD.HI R6, R6, 0x38e38e39, RZ ;  /* 0x38e38e3906061827 */ /* 0x000fca00078e02ff */
[----:B------:R-:W-:-:S04]  /*17be0*/  @P1 SHF.R.U32.HI R3, RZ, 0x1f, R6 ;  /* 0x0000001fff031819 */ /* 0x000fc80000011606 */
[----:B------:R-:W-:Y:S01]  /*17bf0*/  @P1 LEA.HI.SX32 R2, R6, R3, 0x1b ;  /* 0x0000000306021211 */ /* 0x000fe200078fdaff */
[----:B------:R-:W-:-:S06]  /*17c00*/  IMAD.MOV.U32 R3, RZ, RZ, RZ ;  /* 0x000000ffff037224 */ /* 0x000fcc00078e00ff */
[----:B------:R0:W5:Y:S01]  /*17c10*/  @P0 LDG.E R3, desc[UR60][R4.64] ;  /* 0x0000003c04030981 */ /* 0x000162000c1e1900 */
[----:B------:R-:W-:Y:S01]  /*17c20*/  ISETP.GT.AND P1, PT, R2, R0, PT ;  /* 0x000000000200720c */ /* 0x000fe20003f24270 */
[----:B------:R-:W-:Y:S01]  /*17c30*/  BSSY B0, `(.L_x_456) ;  /* 0x00000c3000007945 */ /* 0x000fe20003800000 */
[----:B------:R-:W-:Y:S01]  /*17c40*/  IMAD.IADD R23, R8, 0x1, R23 ;  /* 0x0000000108177824 */ /* 0x000fe200078e0217 */
[----:B------:R-:W-:-:S10]  /*17c50*/  PLOP3.LUT P2, PT, PT, PT, PT, 0x80, 0x0 ;  /* 0x000000000000781c */ /* 0x000fd40003f4f070 */
[----:B0-----:R-:W-:Y:S05]  /*17c60*/  @!P1 BRA `(.L_x_457) ;  /* 0x0000000800fc9947 */ /* 0x001fea0003800000 */
[----:B------:R-:W0:Y:S01]  /*17c70*/  LDC R4, c[0x0][0x428] ;  /* 0x00010a00ff047b82 */ /* 0x000e220000000800 */
[----:B------:R-:W-:Y:S01]  /*17c80*/  UMOV UR4, 0xffffffff ;  /* 0xffffffff00047882 */ /* 0x000fe20000000000 */
[----:B0-----:R-:W-:-:S13]  /*17c90*/  ISETP.NE.AND P1, PT, R4, 0x1, PT ;  /* 0x000000010400780c */ /* 0x001fda0003f25270 */
[----:B------:R-:W0:Y:S08]  /*17ca0*/  @P1 LDC R5, c[0x0][0x42c] ;  /* 0x00010b00ff051b82 */ /* 0x000e300000000800 */
[----:B------:R-:W2:Y:S01]  /*17cb0*/  @P1 LDC R7, c[0x0][0x430] ;  /* 0x00010c00ff071b82 */ /* 0x000ea20000000800 */
[----:B0-----:R-:W-:-:S04]  /*17cc0*/  @P1 IMAD.HI.U32 R4, R18, R5, RZ ;  /* 0x0000000512041227 */ /* 0x001fc800078e00ff */
[----:B------:R-:W-:Y:S01]  /*17cd0*/  IMAD.MOV.U32 R5, RZ, RZ, R18 ;  /* 0x000000ffff057224 */ /* 0x000fe200078e0012 */
[----:B--2---:R-:W-:Y:S02]  /*17ce0*/  @P1 SHF.R.U32.HI R5, RZ, R7, R4 ;  /* 0x00000007ff051219 */ /* 0x004fe40000011604 */
[----:B------:R-:W-:Y:S01]  /*17cf0*/  SEL R4, R9, RZ, !P0 ;  /* 0x000000ff09047207 */ /* 0x000fe20004000000 */
[----:B------:R-:W-:Y:S06]  /*17d00*/  BRA.DIV UR4, `(.L_x_458) ;  /* 0x0000004e043c7947 */ /* 0x000fec000b800000 */
.L_x_584:
[----:B------:R-:W-:-:S03]  /*17d10*/  UMOV UR4, 0xffffffff ;  /* 0xffffffff00047882 */ /* 0x000fc60000000000 */
[----:B------:R-:W-:Y:S05]  /*17d20*/  BRA.DIV UR4, `(.L_x_459) ;  /* 0x0000004e04687947 */ /* 0x000fea000b800000 */
[----:B------:R-:W-:-:S13]  /*17d30*/  ELECT P6, URZ, PT ;  /* 0x00000000003f782f */ /* 0x000fda00038c0000 */
.L_x_587:
[----:B------:R-:W2:Y:S01]  /*17d40*/  LDL R6, [R1+0x10] ;  /* 0x0000100001067983 */ /* 0x000ea20000100800 */
[----:B------:R-:W-:Y:S01]  /*17d50*/  BSSY B1, `(.L_x_460) ;  /* 0x000000b000017945 */ /* 0x000fe20003800000 */
[----:B------:R-:W0:Y:S01]  /*17d60*/  S2R R9, SR_CgaCtaId ;  /* 0x0000000000097919 */ /* 0x000e220000008800 */
[----:B--2---:R-:W-:-:S05]  /*17d70*/  VIADD R7, R6, 0x1 ;  /* 0x0000000106077836 */ /* 0x004fca0000000000 */
[----:B------:R-:W-:-:S04]  /*17d80*/  LEA.HI R6, R7, R7, RZ, 0x1 ;  /* 0x0000000707067211 */ /* 0x000fc800078f08ff */
[----:B------:R-:W-:-:S04]  /*17d90*/  LOP3.LUT R6, R6, 0xfffffffe, RZ, 0xc0, !PT ;  /* 0xfffffffe06067812 */ /* 0x000fc800078ec0ff */
[----:B------:R-:W-:Y:S02]  /*17da0*/  IADD3 R7, R7, -R6, RZ ;  /* 0x8000000607077210 */ /* 0x000fe40007ffe0ff */
[----:B------:R-:W-:Y:S02]  /*17db0*/  MOV R6, 0x400 ;  /* 0x0000040000067802 */ /* 0x000fe40000000f00 */
[----:B------:R-:W-:Y:S02]  /*17dc0*/  SHF.L.U32 R7, R7, 0x1f, RZ ;  /* 0x0000001f07077819 */ /* 0x000fe400000006ff */
[----:B0-----:R-:W-:-:S04]  /*17dd0*/  LEA R6, R9, R6, 0x18 ;  /* 0x0000000609067211 */ /* 0x001fc800078ec0ff */
[----:B------:R-:W0:Y:S02]  /*17de0*/  SYNCS.PHASECHK.TRANS64.TRYWAIT P0, [R6+URZ+0x31c20], R7 ;  /* 0x031c2007060075a7 */ /* 0x000e24000800017f */
[----:B0-----:R-:W-:Y:S05]  /*17df0*/  @!P0 BRA `(.L_x_461) ;  /* 0x0000004c00548947 */ /* 0x001fea0003800000 */
.L_x_588:
[----:B------:R-:W-:Y:S05]  /*17e00*/  BSYNC B1 ;  /* 0x0000000000017941 */ /* 0x000fea0003800000 */
.L_x_460:
[----:B------:R-:W-:Y:S04]  /*17e10*/  BSSY B1, `(.L_x_462) ;  /* 0x0000049000017945 */ /* 0x000fe80003800000 */
[----:B------:R-:W-:Y:S05]  /*17e20*/  @!P6 BRA `(.L_x_463) ;  /* 0x00000004001ce947 */ /* 0x000fea0003800000 */
[----:B0-----:R-:W-:Y:S01]  /*17e30*/  IMAD R7, R26, 0x8, R6 ;  /* 0x000000081a077824 */ /* 0x001fe200078e0206 */
[----:B------:R-:W-:-:S04]  /*17e40*/  SHF.L.U32 R8, R27, 0x1f, RZ ;  /* 0x0000001f1b087819 */ /* 0x000fc800000006ff */
[----:B------:R-:W0:Y:S02]  /*17e50*/  SYNCS.PHASECHK.TRANS64.TRYWAIT P0, [R7+URZ+0x31ca0], R8 ;  /* 0x031ca008070075a7 */ /* 0x000e24000800017f */
[----:B0-----:R-:W-:Y:S05]  /*17e60*/  @!P0 BRA `(.L_x_464) ;  /* 0x0000004c004c8947 */ /* 0x001fea0003800000 */
.L_x_589:
[----:B------:R-:W2:Y:S02]  /*17e70*/  S2R R9, SR_TID.X ;  /* 0x0000000000097919 */ /* 0x000ea40000002100 */
[----:B--2---:R-:W-:-:S04]  /*17e80*/  LOP3.LUT R9, R9, 0x7f, RZ, 0xc0, !PT ;  /* 0x0000007f09097812 */ /* 0x004fc800078ec0ff */
[----:B------:R-:W-:-:S13]  /*17e90*/  ISETP.NE.AND P1, PT, R9, RZ, PT ;  /* 0x000000ff0900720c */ /* 0x000fda0003f25270 */
[----:B------:R-:W-:Y:S05]  /*17ea0*/  @P1 BRA `(.L_x_465) ;  /* 0x0000000000141947 */ /* 0x000fea0003800000 */
[----:B------:R-:W-:Y:S01]  /*17eb0*/  ISETP.NE.AND P0, PT, R29, RZ, PT ;  /* 0x000000ff1d00720c */ /* 0x000fe20003f05270 */
[----:B------:R-:W-:-:S04]  /*17ec0*/  IMAD.MOV.U32 R9, RZ, RZ, 0x6c00 ;  /* 0x00006c00ff097424 */ /* 0x000fc800078e00ff */
[----:B------:R2:W-:Y:S08]  /*17ed0*/  SYNCS.ARRIVE.TRANS64 RZ, [R7+URZ+0x31c90], R9 ;  /* 0x031c900907ff79a7 */ /* 0x0005f0000800003f */
[----:B------:R-:W-:Y:S05]  /*17ee0*/  @!P0 BRA `(.L_x_465) ;  /* 0x0000000000048947 */ /* 0x000fea0003800000 */
[----:B------:R-:W-:Y:S01]  /*17ef0*/  BPT.TRAP 0x1 ;  /* 0x000000040000795c */ /* 0x000fe20000300000 */
.L_x_465:
[----:B--2---:R-:W-:Y:S01]  /*17f00*/  IMAD R9, R26, 0x6c00, R6 ;  /* 0x00006c001a097824 */ /* 0x004fe200078e0206 */
[----:B------:R-:W-:Y:S01]  /*17f10*/  R2UR UR9, R7 ;  /* 0x00000000070972ca */ /* 0x000fe200000e0000 */
[----:B-----5:R-:W-:Y:S01]  /*17f20*/  IMAD R10, R2, 0x90, R3 ;  /* 0x00000090020a7824 */ /* 0x020fe200078e0203 */
[----:B------:R-:W-:Y:S01]  /*17f30*/  UIADD3 UR4, UP0, UR36, 0x570, URZ ;  /* 0x0000057024047890 */ /* 0x000fe2000ff1e03f */
[----:B------:R-:W-:Y:S01]  /*17f40*/  R2UR UR12, R5 ;  /* 0x00000000050c72ca */ /* 0x000fe200000e0000 */
[----:B------:R-:W-:Y:S01]  /*17f50*/  UMOV UR10, URZ ;  /* 0x0000003f000a7c82 */ /* 0x000fe20008000000 */
[----:B------:R-:W-:Y:S01]  /*17f60*/  R2UR UR15, R9 ;  /* 0x00000000090f72ca */ /* 0x000fe200000e0000 */
[----:B------:R-:W-:Y:S01]  /*17f70*/  VIADD R10, R10, 0xffffff70 ;  /* 0xffffff700a0a7836 */ /* 0x000fe20000000000 */
[----:B------:R-:W-:Y:S01]  /*17f80*/  R2UR UR13, R4 ;  /* 0x00000000040d72ca */ /* 0x000fe200000e0000 */
[----:B------:R-:W-:Y:S01]  /*17f90*/  UIADD3.X UR5, URZ, UR37, URZ, UP0, !UPT ;  /* 0x000000253f057290 */ /* 0x000fe200087fe43f */
[----:B------:R-:W-:-:S02]  /*17fa0*/  UMOV UR6, 0x0 ;  /* 0x0000000000067882 */ /* 0x000fc40000000000 */
[----:B------:R-:W-:Y:S01]  /*17fb0*/  R2UR UR11, R10 ;  /* 0x000000000a0b72ca */ /* 0x000fe200000e0000 */
[----:B------:R-:W-:Y:S01]  /*17fc0*/  UMOV UR7, 0x12f00000 ;  /* 0x12f0000000077882 */ /* 0x000fe20000000000 */
[----:B------:R-:W-:Y:S01]  /*17fd0*/  UIADD3 UR9, UR9, 0x31c90, URZ ;  /* 0x00031c9009097890 */ /* 0x000fe2000fffe03f */
[----:B------:R-:W-:-:S04]  /*17fe0*/  UMOV UR16, 0x20 ;  /* 0x0000002000107882 */ /* 0x000fc80000000000 */
[----:B------:R-:W-:Y:S02]  /*17ff0*/  UIADD3 UR8, UR15, 0x16a00, URZ ;  /* 0x00016a000f087890 */ /* 0x000fe4000fffe03f */
[----:B------:R-:W-:Y:S02]  /*18000*/  UIADD3 UR14, UR15, 0x18e00, URZ ;  /* 0x00018e000f0e7890 */ /* 0x000fe4000fffe03f */
[----:B------:R-:W-:-:S05]  /*18010*/  UIADD3 UR15, UR15, 0x1b200, URZ ;  /* 0x0001b2000f0f7890 */ /* 0x000fca000fffe03f */
[----:B------:R2:W-:Y:S02]  /*18020*/  UTMALDG.4D [UR8], [UR4], desc[UR6] ;  /* 0x00000608040075b4 */ /* 0x0005e40008019000 */
[----:B--2---:R-:W-:Y:S01]  /*18030*/  UMOV UR8, UR14 ;  /* 0x0000000e00087c82 */ /* 0x004fe20008000000 */
[----:B------:R-:W-:Y:S01]  /*18040*/  UMOV UR10, UR16 ;  /* 0x00000010000a7c82 */ /* 0x000fe20008000000 */
[----:B------:R-:W-:Y:S01]  /*18050*/  UMOV UR14, 0x40 ;  /* 0x00000040000e7882 */ /* 0x000fe20000000000 */
[----:B------:R2:W-:Y:S02]  /*18060*/  UTMALDG.4D [UR8], [UR4], desc[UR6] ;  /* 0x00000608040075b4 */ /* 0x0005e40008019000 */
[----:B--2---:R-:W-:Y:S01]  /*18070*/  UMOV UR8, UR15 ;  /* 0x0000000f00087c82 */ /* 0x004fe20008000000 */
[----:B------:R-:W-:Y:S02]  /*18080*/  UMOV UR10, UR14 ;  /* 0x0000000e000a7c82 */ /* 0x000fe40008000000 */
[----:B------:R2:W-:Y:S01]  /*18090*/  UTMALDG.4D [UR8], [UR4], desc[UR6] ;  /* 0x00000608040075b4 */ /* 0x0005e20008019000 */
[----:B------:R-:W3:Y:S02]  /*180a0*/  SYNCS.PHASECHK.TRANS64.TRYWAIT P0, [R7+URZ+0x31cc0], R8 ;  /* 0x031cc008070075a7 */ /* 0x000ee4000800017f */
[----:B--23--:R-:W-:Y:S05]  /*180b0*/  @!P0 BRA `(.L_x_466) ;  /* 0x0000004800cc8947 */ /* 0x00cfea0003800000 */
.L_x_590:
[----:B------:R-:W-:Y:S05]  /*180c0*/  @P1 BRA `(.L_x_467) ;  /* 0x0000000000141947 */ /* 0x000fea0003800000 */
[----:B------:R-:W-:Y:S01]  /*180d0*/  ISETP.NE.AND P0, PT, R29, RZ, PT ;  /* 0x000000ff1d00720c */ /* 0x000fe20003f05270 */
[----:B0-2---:R-:W-:-:S04]  /*180e0*/  IMAD.MOV.U32 R8, RZ, RZ, 0x6c00 ;  /* 0x00006c00ff087424 */ /* 0x005fc800078e00ff */
[----:B------:R3:W-:Y:S08]  /*180f0*/  SYNCS.ARRIVE.TRANS64 RZ, [R7+URZ+0x31cb0], R8 ;  /* 0x031cb00807ff79a7 */ /* 0x0007f0000800003f */
[----:B------:R-:W-:Y:S05]  /*18100*/  @!P0 BRA `(.L_x_467) ;  /* 0x0000000000048947 */ /* 0x000fea0003800000 */
[----:B------:R-:W-:Y:S01]  /*18110*/  BPT.TRAP 0x1 ;  /* 0x000000040000795c */ /* 0x000fe20000300000 */
.L_x_467:
        /* <DEDUP_REMOVED lines=11> */
[----:B------:R-:W-:Y:S02]  /*181d0*/  UIADD3 UR8, UR15, 0x200, URZ ;  /* 0x000002000f087890 */ /* 0x000fe4000fffe03f */
[----:B------:R-:W-:Y:S02]  /*181e0*/  UIADD3 UR9, UR9, 0x31cb0, URZ ;  /* 0x00031cb009097890 */ /* 0x000fe4000fffe03f */
[----:B------:R-:W-:Y:S02]  /*181f0*/  UIADD3 UR14, UR15, 0x2600, URZ ;  /* 0x000026000f0e7890 */ /* 0x000fe4000fffe03f */
[----:B------:R-:W-:-:S05]  /*18200*/  UIADD3 UR15, UR15, 0x4a00, URZ ;  /* 0x00004a000f0f7890 */ /* 0x000fca000fffe03f */
[----:B------:R4:W-:Y:S02]  /*18210*/  UTMALDG.4D [UR8], [UR4], desc[UR6] ;  /* 0x00000608040075b4 */ /* 0x0009e40008019000 */
[----:B----4-:R-:W-:Y:S01]  /*18220*/  UMOV UR8, UR14 ;  /* 0x0000000e00087c82 */ /* 0x010fe20008000000 */
[----:B------:R-:W-:Y:S01]  /*18230*/  UMOV UR10, UR16 ;  /* 0x00000010000a7c82 */ /* 0x000fe20008000000 */
[----:B------:R-:W-:Y:S01]  /*18240*/  UMOV UR14, 0x40 ;  /* 0x00000040000e7882 */ /* 0x000fe20000000000 */
[----:B------:R4:W-:Y:S02]  /*18250*/  UTMALDG.4D [UR8], [UR4], desc[UR6] ;  /* 0x00000608040075b4 */ /* 0x0009e40008019000 */
[----:B----4-:R-:W-:Y:S01]  /*18260*/  UMOV UR8, UR15 ;  /* 0x0000000f00087c82 */ /* 0x010fe20008000000 */
[----:B------:R-:W-:Y:S02]  /*18270*/  UMOV UR10, UR14 ;  /* 0x0000000e000a7c82 */ /* 0x000fe40008000000 */
[----:B------:R4:W-:Y:S02]  /*18280*/  UTMALDG.4D [UR8], [UR4], desc[UR6] ;  /* 0x00000608040075b4 */ /* 0x0009e40008019000 */
[----:B----4-:R-:W-:Y:S01]  /*18290*/  NOP ;  /* 0x0000000000007918 */ /* 0x010fe20000000000 */
.L_x_463:
[----:B------:R-:W-:Y:S05]  /*182a0*/  BSYNC B1 ;  /* 0x0000000000017941 */ /* 0x000fea0003800000 */
.L_x_462:
[----:B------:R-:W-:Y:S01]  /*182b0*/  VIADD R26, R26, 0x1 ;  /* 0x000000011a1a7836 */ /* 0x000fe20000000000 */
[----:B------:R-:W-:Y:S01]  /*182c0*/  PLOP3.LUT P2, PT, PT, PT, PT, 0x8, 0x0 ;  /* 0x000000000000781c */ /* 0x000fe20003f4e170 */
[----:B------:R-:W-:-:S03]  /*182d0*/  VIADD R2, R2, 0xfffffffe ;  /* 0xfffffffe02027836 */ /* 0x000fc60000000000 */
[----:B------:R-:W-:-:S04]  /*182e0*/  ISETP.NE.AND P0, PT, R26, 0x2, PT ;  /* 0x000000021a00780c */ /* 0x000fc80003f05270 */
[----:B------:R-:W-:Y:S02]  /*182f0*/  SEL R26, R26, RZ, P0 ;  /* 0x000000ff1a1a7207 */ /* 0x000fe40000000000 */
[----:B0-23--:R-:W-:Y:S02]  /*18300*/  SEL R8, RZ, 0x1, P0 ;  /* 0x00000001ff087807 */ /* 0x00dfe40000000000 */
[----:B------:R-:W-:Y:S02]  /*18310*/  ISETP.GE.AND P0, PT, R2, R0, PT ;  /* 0x000000000200720c */ /* 0x000fe40003f06270 */
[----:B------:R-:W-:-:S11]  /*18320*/  LOP3.LUT R27, R27, R8, RZ, 0x3c, !PT ;  /* 0x000000081b1b7212 */ /* 0x000fd600078e3cff */
[----:B------:R-:W-:Y:S05]  /*18330*/  @!P0 BRA `(.L_x_457) ;  /* 0x0000000400488947 */ /* 0x000fea0003800000 */
.L_x_474:
[----:B------:R-:W-:Y:S05]  /*18340*/  YIELD ;  /* 0x0000000000007946 */ /* 0x000fea0003800000 */
[----:B------:R-:W-:Y:S04]  /*18350*/  BSSY B1, `(.L_x_468) ;  /* 0x0000048000017945 */ /* 0x000fe80003800000 */
[----:B0-23--:R-:W-:Y:S05]  /*18360*/  @!P6 BRA `(.L_x_469) ;  /* 0x000000040018e947 */ /* 0x00dfea0003800000 */
[----:B------:R-:W-:Y:S02]  /*18370*/  LEA R7, R26, R6, 0x3 ;  /* 0x000000061a077211 */ /* 0x000fe400078e18ff */
[----:B------:R-:W-:-:S04]  /*18380*/  SHF.L.U32 R10, R27, 0x1f, RZ ;  /* 0x0000001f1b0a7819 */ /* 0x000fc800000006ff */
[----:B------:R-:W0:Y:S02]  /*18390*/  SYNCS.PHASECHK.TRANS64.TRYWAIT P0, [R7+URZ+0x31ca0], R10 ;  /* 0x031ca00a070075a7 */ /* 0x000e24000800017f */
[----:B0-----:R-:W-:Y:S05]  /*183a0*/  @!P0 BRA `(.L_x_470) ;  /* 0x0000004800248947 */ /* 0x001fea0003800000 */
.L_x_591:
        /* <DEDUP_REMOVED lines=9> */
.L_x_471:
[----:B--2---:R-:W-:Y:S01]  /*18440*/  IMAD R8, R26, 0x6c00, R6 ;  /* 0x00006c001a087824 */ /* 0x004fe200078e0206 */
[----:B------:R-:W-:Y:S01]  /*18450*/  R2UR UR9, R7 ;  /* 0x00000000070972ca */ /* 0x000fe200000e0000 */
[----:B-----5:R-:W-:Y:S01]  /*18460*/  IMAD R9, R2, 0x90, R3 ;  /* 0x0000009002097824 */ /* 0x020fe200078e0203 */
        /* <DEDUP_REMOVED lines=9> */
[----:B------:R-:W-:-:S02]  /*18500*/  UMOV UR16, 0x20 ;  /* 0x0000002000107882 */ /* 0x000fc40000000000 */
[----:B------:R-:W-:-:S05]  /*18510*/  UIADD3 UR9, UR9, 0x31c90, URZ ;  /* 0x00031c9009097890 */ /* 0x000fca000fffe03f */
        /* <DEDUP_REMOVED lines=13> */
.L_x_592:
[----:B------:R-:W-:Y:S05]  /*185f0*/  @P0 BRA `(.L_x_473) ;  /* 0x0000000000140947 */ /* 0x000fea0003800000 */
[----:B------:R-:W-:Y:S01]  /*18600*/  ISETP.NE.AND P1, PT, R29, RZ, PT ;  /* 0x000000ff1d00720c */ /* 0x000fe20003f25270 */
[----:B0-2---:R-:W-:-:S04]  /*18610*/  IMAD.MOV.U32 R10, RZ, RZ, 0x6c00 ;  /* 0x00006c00ff0a7424 */ /* 0x005fc800078e00ff */
[----:B------:R3:W-:Y:S08]  /*18620*/  SYNCS.ARRIVE.TRANS64 RZ, [R7+URZ+0x31cb0], R10 ;  /* 0x031cb00a07ff79a7 */ /* 0x0007f0000800003f */
[----:B------:R-:W-:Y:S05]  /*18630*/  @!P1 BRA `(.L_x_473) ;  /* 0x0000000000049947 */ /* 0x000fea0003800000 */
[----:B------:R-:W-:Y:S01]  /*18640*/  BPT.TRAP 0x1 ;  /* 0x000000040000795c */ /* 0x000fe20000300000 */
.L_x_473:
        /* <DEDUP_REMOVED lines=24> */
.L_x_469:
[----:B------:R-:W-:Y:S05]  /*187d0*/  BSYNC B1 ;  /* 0x0000000000017941 */ /* 0x000fea0003800000 */
.L_x_468:
[----:B------:R-:W-:-:S05]  /*187e0*/  VIADD R26, R26, 0x1 ;  /* 0x000000011a1a7836 */ /* 0x000fca0000000000 */
[----:B------:R-:W-:-:S04]  /*187f0*/  ISETP.NE.AND P0, PT, R26, 0x2, PT ;  /* 0x000000021a00780c */ /* 0x000fc80003f05270 */
[----:B------:R-:W-:Y:S02]  /*18800*/  SEL R8, RZ, 0x1, P0 ;  /* 0x00000001ff087807 */ /* 0x000fe40000000000 */
[----:B------:R-:W-:Y:S02]  /*18810*/  SEL R26, R26, RZ, P0 ;  /* 0x000000ff1a1a7207 */ /* 0x000fe40000000000 */
[C---:B------:R-:W-:Y:S01]  /*18820*/  ISETP.GT.AND P0, PT, R2.reuse, R0, PT ;  /* 0x000000000200720c */ /* 0x040fe20003f04270 */
[----:B------:R-:W-:Y:S01]  /*18830*/  VIADD R2, R2, 0xffffffff ;  /* 0xffffffff02027836 */ /* 0x000fe20000000000 */
[----:B------:R-:W-:-:S11]  /*18840*/  LOP3.LUT R27, R27, R8, RZ, 0x3c, !PT ;  /* 0x000000081b1b7212 */ /* 0x000fd600078e3cff */
[----:B------:R-:W-:Y:S05]  /*18850*/  @P0 BRA `(.L_x_474) ;  /* 0xfffffff800b80947 */ /* 0x000fea000383ffff */
.L_x_457:
[----:B------:R-:W-:Y:S05]  /*18860*/  BSYNC B0 ;  /* 0x0000000000007941 */ /* 0x000fea0003800000 */
.L_x_456:
[----:B0-23--:R-:W2:Y:S01]  /*18870*/  LDL R7, [R1+0x14] ;  /* 0x0000140001077983 */ /* 0x00dea20000100800 */
[----:B------:R-:W-:Y:S05]  /*18880*/  @!P2 WARPSYNC.ALL ;  /* 0x000000000000a948 */ /* 0x000fea0003800000 */
[----:B------:R-:W-:Y:S01]  /*18890*/  BSSY B6, `(.L_x_475) ;  /* 0x00002b2000067945 */ /* 0x000fe20003800000 */
[----:B------:R-:W-:Y:S01]  /*188a0*/  @!P2 BAR.SYNC.DEFER_BLOCKING 0xc, 0x1a0 ;  /* 0x030680000000ab1d */ /* 0x000fe20000010000 */
[----:B--2---:R-:W-:-:S13]  /*188b0*/  ISETP.GT.AND P0, PT, R7, RZ, PT ;  /* 0x000000ff0700720c */ /* 0x004fda0003f04270 */
[----:B------:R-:W-:Y:S05]  /*188c0*/  @P0 BRA `(.L_x_476) ;  /* 0x00000000003c0947 */ /* 0x000fea0003800000 */
[----:B------:R-:W-:-:S13]  /*188d0*/  ISETP.NE.AND P1, PT, R29, RZ, PT ;  /* 0x000000ff1d00720c */ /* 0x000fda0003f25270 */
[----:B------:R-:W-:Y:S05]  /*188e0*/  @P1 BRA `(.L_x_477) ;  /* 0x0000002800b01947 */ /* 0x000fea0003800000 */
[----:B------:R-:W0:Y:S01]  /*188f0*/  S2R R7, SR_LANEID ;  /* 0x0000000000077919 */ /* 0x000e220000000000 */
[----:B------:R-:W-:Y:S01]  /*18900*/  VOTEU.ANY UR4, UPT, PT ;  /* 0x0000000000047886 */ /* 0x000fe200038e0100 */
[----:B-----5:R-:W2:Y:S01]  /*18910*/  LDC.64 R2, c[0x0][0xc38] ;  /* 0x00030e00ff027b82 */ /* 0x020ea20000000a00 */
        /* <DEDUP_REMOVED lines=10> */
.L_x_476:
[----:B-----5:R-:W0:Y:S01]  /*189c0*/  S2R R3, SR_CgaCtaId ;  /* 0x0000000000037919 */ /* 0x020e220000008800 */
        /* <DEDUP_REMOVED lines=12> */
[----:B------:R-:W-:Y:S01]  /*18a90*/  IMAD.U32 R6, RZ, RZ, UR8 ;  /* 0x00000008ff067e24 */ /* 0x000fe2000f8e00ff */
[----:B------:R-:W-:Y:S01]  /*18aa0*/  MOV R13, RZ ;  /* 0x000000ff000d7202 */ /* 0x000fe20000000f00 */
[----:B------:R-:W-:Y:S02]  /*18ab0*/  IMAD.U32 R7, RZ, RZ, UR9 ;  /* 0x00000009ff077e24 */ /* 0x000fe4000f8e00ff */
[----:B------:R-:W-:-:S02]  /*18ac0*/  IMAD.U32 R10, RZ, RZ, UR4 ;  /* 0x00000004ff0a7e24 */ /* 0x000fc4000f8e00ff */
[----:B------:R-:W-:Y:S02]  /*18ad0*/  IMAD.U32 R11, RZ, RZ, UR5 ;  /* 0x00000005ff0b7e24 */ /* 0x000fe4000f8e00ff */
[----:B------:R-:W-:Y:S02]  /*18ae0*/  IMAD.MOV.U32 R8, RZ, RZ, 0x70 ;  /* 0x00000070ff087424 */ /* 0x000fe400078e00ff */
[----:B------:R-:W-:-:S07]  /*18af0*/  IMAD.MOV.U32 R12, RZ, RZ, 0x1 ;  /* 0x00000001ff0c7424 */ /* 0x000fce00078e00ff */
[----:B------:R-:W-:-:S07]  /*18b00*/  LEPC R20, `(.L_x_478) ;  /* 0x000000001014794e */ /* 0x000fce0000000000 */
[----:B01----:R-:W-:Y:S05]  /*18b10*/  CALL.ABS.NOINC R2 ;  /* 0x0000000002007343 */ /* 0x003fea0003c00000 */
.L_x_478:
        /* <DEDUP_REMOVED lines=19> */
.L_x_480:
        /* <DEDUP_REMOVED lines=15> */
[----:B0-----:R-:W-:Y:S05]  /*18d40*/  CALL.ABS.NOINC R2 ;  /* 0x0000000002007343 */ /* 0x001fea0003c00000 */
.L_x_479:
[----:B------:R-:W2:Y:S01]  /*18d50*/  LDL.LU R2, [R1+0x8] ;  /* 0x0000080001027983 */ /* 0x000ea20000300800 */
[----:B------:R-:W-:-:S03]  /*18d60*/  ULDC.64 UR4, c[0x0][0x9f8] ;  /* 0x00027e0000047ab9 */ /* 0x000fc60000000a00 */
[----:B------:R-:W3:Y:S04]  /*18d70*/  LDL.LU R0, [R1+0xc] ;  /* 0x00000c0001007983 */ /* 0x000ee80000300800 */
[----:B------:R-:W4:Y:S04]  /*18d80*/  LDL.LU R21, [R1] ;  /* 0x0000000001157983 */ /* 0x000f280000300800 */
[----:B------:R-:W4:Y:S01]  /*18d90*/  LDL.LU R20, [R1+0x18] ;  /* 0x0000180001147983 */ /* 0x000f220000300800 */
[----:B------:R-:W-:-:S04]  /*18da0*/  ISETP.NE.U32.AND P0, PT, RZ, UR4, PT ;  /* 0x00000004ff007c0c */ /* 0x000fc8000bf05070 */
        /* <DEDUP_REMOVED lines=8> */
[----:B------:R-:W-:Y:S01]  /*18e30*/  ULDC.64 UR4, c[0x0][0xa00] ;  /* 0x0002800000047ab9 */ /* 0x000fe20000000a00 */
[----:B------:R-:W0:Y:S01]  /*18e40*/  LDC R0, c[0x0][0x428] ;  /* 0x00010a00ff007b82 */ /* 0x000e220000000800 */
[----:B----4-:R-:W-:-:S06]  /*18e50*/  IMAD.MOV.U32 R6, RZ, RZ, R21 ;  /* 0x000000ffff067224 */ /* 0x010fcc00078e0015 */
[----:B------:R2:W5:Y:S01]  /*18e60*/  @P0 LDG.E R6, desc[UR60][R2.64] ;  /* 0x0000003c02060981 */ /* 0x000562000c1e1900 */
[----:B------:R-:W-:Y:S01]  /*18e70*/  IMAD R17, R17, 0xc0, R20 ;  /* 0x000000c011117824 */ /* 0x000fe200078e0214 */
[----:B------:R-:W-:Y:S02]  /*18e80*/  PLOP3.LUT P1, PT, P6, PT, PT, 0x8, 0x0 ;  /* 0x000000000000781c */ /* 0x000fe4000372e170 */
[----:B0-----:R-:W-:Y:S02]  /*18e90*/  ISETP.NE.AND P0, PT, R0, 0x1, PT ;  /* 0x000000010000780c */ /* 0x001fe40003f05270 */
[----:B------:R-:W-:-:S11]  /*18ea0*/  MOV R0, R18 ;  /* 0x0000001200007202 */ /* 0x000fd60000000f00 */
[----:B------:R-:W0:Y:S08]  /*18eb0*/  @P0 LDC R5, c[0x0][0x42c] ;  /* 0x00010b00ff050b82 */ /* 0x000e300000000800 */
[----:B------:R-:W3:Y:S01]  /*18ec0*/  @P0 LDC R4, c[0x0][0x430] ;  /* 0x00010c00ff040b82 */ /* 0x000ee20000000800 */
[----:B0-----:R-:W-:-:S05]  /*18ed0*/  @P0 IMAD.HI.U32 R5, R18, R5, RZ ;  /* 0x0000000512050227 */ /* 0x001fca00078e00ff */
[----:B---3--:R-:W-:Y:S02]  /*18ee0*/  @P0 SHF.R.U32.HI R0, RZ, R4, R5 ;  /* 0x00000004ff000219 */ /* 0x008fe40000011605 */
[----:B------:R-:W-:-:S04]  /*18ef0*/  ISETP.NE.U32.AND P0, PT, RZ, UR4, PT ;  /* 0x00000004ff007c0c */ /* 0x000fc8000bf05070 */
[----:B------:R-:W-:-:S04]  /*18f00*/  ISETP.NE.AND.EX P0, PT, RZ, UR5, PT, P0 ;  /* 0x00000005ff007c0c */ /* 0x000fc8000bf05300 */
[----:B--2---:R-:W-:-:S09]  /*18f10*/  SEL R8, R21, RZ, !P0 ;  /* 0x000000ff15087207 */ /* 0x004fd20004000000 */
.L_x_481:
        /* <DEDUP_REMOVED lines=14> */
.L_x_482:
        /* <DEDUP_REMOVED lines=13> */
.L_x_483:
        /* <DEDUP_REMOVED lines=16> */
.L_x_595:
[----:B------:R-:W2:Y:S01]  /*191d0*/  LDL R4, [R1+0x4] ;  /* 0x0000040001047983 */ /* 0x000ea20000100800 */
[----:B------:R-:W-:Y:S01]  /*191e0*/  UMOV UR4, 0xffffffff ;  /* 0xffffffff00047882 */ /* 0x000fe20000000000 */
[----:B------:R-:W-:Y:S01]  /*191f0*/  SHF.R.S32.HI R11, RZ, 0x1f, R6 ;  /* 0x0000001fff0b7819 */ /* 0x000fe20000011406 */
[----:B--2---:R-:W-:Y:S01]  /*19200*/  VIADD R9, R4, 0xffffffff ;  /* 0xffffffff04097836 */ /* 0x004fe20000000000 */
[----:B------:R-:W-:Y:S06]  /*19210*/  BRA.DIV UR4, `(.L_x_485) ;  /* 0x0000003a04e47947 */ /* 0x000fec000b800000 */
[----:B------:R-:W-:-:S13]  /*19220*/  ELECT P6, URZ, PT ;  /* 0x00000000003f782f */ /* 0x000fda00038c0000 */
.L_x_598:
[----:B------:R-:W-:Y:S05]  /*19230*/  @!P6 BRA `(.L_x_486) ;  /* 0x0000000000f8e947 */ /* 0x000fea0003800000 */
[----:B------:R-:W-:Y:S01]  /*19240*/  ISETP.NE.U32.AND P0, PT, R2, RZ, PT ;  /* 0x000000ff0200720c */ /* 0x000fe20003f05070 */
[----:B------:R-:W-:-:S03]  /*19250*/  IMAD.MOV.U32 R25, RZ, RZ, R9 ;  /* 0x000000ffff197224 */ /* 0x000fc600078e0009 */
[----:B------:R-:W-:-:S13]  /*19260*/  ISETP.NE.AND.EX P0, PT, R3, RZ, PT, P0 ;  /* 0x000000ff0300720c */ /* 0x000fda0003f05300 */
[----:B------:R-:W-:Y:S05]  /*19270*/  @!P0 BRA `(.L_x_487) ;  /* 0x0000000000448947 */ /* 0x000fea0003800000 */
[----:B------:R-:W0:Y:S01]  /*19280*/  LDC R10, c[0x0][0x41c] ;  /* 0x00010700ff0a7b82 */ /* 0x000e220000000800 */
[----:B------:R-:W-:Y:S02]  /*19290*/  ULDC.64 UR4, c[0x0][0x408] ;  /* 0x0001020000047ab9 */ /* 0x000fe40000000a00 */
[----:B------:R-:W-:-:S04]  /*192a0*/  IMAD R7, R11, UR4, RZ ;  /* 0x000000040b077c24 */ /* 0x000fc8000f8e02ff */
[----:B------:R-:W-:Y:S01]  /*192b0*/  IMAD R7, R6, UR5, R7 ;  /* 0x0000000506077c24 */ /* 0x000fe2000f8e0207 */
[----:B0-----:R-:W-:-:S13]  /*192c0*/  ISETP.NE.AND P0, PT, R10, 0x1, PT ;  /* 0x000000010a00780c */ /* 0x001fda0003f05270 */
[----:B------:R-:W0:Y:S02]  /*192d0*/  @P0 LDC.64 R4, c[0x0][0x420] ;  /* 0x00010800ff040b82 */ /* 0x000e240000000a00 */
[----:B0-----:R-:W-:-:S04]  /*192e0*/  @P0 IMAD.HI.U32 R12, R9, R4, RZ ;  /* 0x00000004090c0227 */ /* 0x001fc800078e00ff */
[----:B------:R-:W-:Y:S01]  /*192f0*/  IMAD.MOV.U32 R4, RZ, RZ, R9 ;  /* 0x000000ffff047224 */ /* 0x000fe200078e0009 */
[----:B------:R-:W-:-:S04]  /*19300*/  @P0 SHF.R.U32.HI R4, RZ, R5, R12 ;  /* 0x00000005ff040219 */ /* 0x000fc8000001160c */
[--C-:B------:R-:W-:Y:S01]  /*19310*/  SHF.R.S32.HI R5, RZ, 0x1f, R4.reuse ;  /* 0x0000001fff057819 */ /* 0x100fe20000011404 */
[--C-:B------:R-:W-:Y:S02]  /*19320*/  IMAD.MOV R25, RZ, RZ, -R4.reuse ;  /* 0x000000ffff197224 */ /* 0x100fe400078e0a04 */
[----:B------:R-:W-:-:S04]  /*19330*/  IMAD.WIDE.U32 R4, R6, UR4, R4 ;  /* 0x0000000406047c25 */ /* 0x000fc8000f8e0004 */
[----:B------:R-:W-:Y:S01]  /*19340*/  IMAD.IADD R7, R5, 0x1, R7 ;  /* 0x0000000105077824 */ /* 0x000fe200078e0207 */
[----:B------:R-:W-:Y:S01]  /*19350*/  LEA R12, P0, R4, R2, 0x2 ;  /* 0x00000002040c7211 */ /* 0x000fe200078010ff */
[----:B------:R-:W-:-:S03]  /*19360*/  IMAD R25, R10, R25, R9 ;  /* 0x000000190a197224 */ /* 0x000fc600078e0209 */
[----:B------:R-:W-:-:S05]  /*19370*/  LEA.HI.X R13, R4, R3, R7, 0x2, P0 ;  /* 0x00000003040d7211 */ /* 0x000fca00000f1407 */
[----:B------:R0:W5:Y:S04]  /*19380*/  LDG.E R7, desc[UR60][R12.64] ;  /* 0x0000003c0c077981 */ /* 0x000168000c1e1900 */
.L_x_487:
[----:B------:R-:W-:Y:S01]  /*19390*/  IMAD R5, R22, 0x8, R28 ;  /* 0x0000000816057824 */ /* 0x000fe200078e021c */
[----:B------:R-:W-:-:S04]  /*193a0*/  SHF.L.U32 R4, R24, 0x1f, RZ ;  /* 0x0000001f18047819 */ /* 0x000fc800000006ff */
[----:B------:R-:W2:Y:S02]  /*193b0*/  SYNCS.PHASECHK.TRANS64.TRYWAIT P0, [R5+URZ+0x31c40], R4 ;  /* 0x031c4004050075a7 */ /* 0x000ea4000800017f */
[----:B--2---:R-:W-:Y:S05]  /*193c0*/  @!P0 BRA `(.L_x_488) ;  /* 0x0000003800988947 */ /* 0x004fea0003800000 */
.L_x_599:
[----:B------:R-:W3:Y:S02]  /*193d0*/  S2R R10, SR_TID.X ;  /* 0x00000000000a7919 */ /* 0x000ee40000002100 */
[----:B---3--:R-:W-:-:S04]  /*193e0*/  LOP3.LUT R10, R10, 0x7f, RZ, 0xc0, !PT ;  /* 0x0000007f0a0a7812 */ /* 0x008fc800078ec0ff */
[----:B------:R-:W-:-:S13]  /*193f0*/  ISETP.NE.AND P0, PT, R10, RZ, PT ;  /* 0x000000ff0a00720c */ /* 0x000fda0003f05270 */
[----:B------:R-:W-:Y:S05]  /*19400*/  @P0 BRA `(.L_x_489) ;  /* 0x0000000000140947 */ /* 0x000fea0003800000 */
[----:B------:R-:W-:Y:S02]  /*19410*/  ISETP.NE.AND P1, PT, R29, RZ, PT ;  /* 0x000000ff1d00720c */ /* 0x000fe40003f25270 */
[----:B--2---:R-:W-:-:S04]  /*19420*/  MOV R4, 0x6c00 ;  /* 0x00006c0000047802 */ /* 0x004fc80000000f00 */
[----:B------:R3:W-:Y:S07]  /*19430*/  SYNCS.ARRIVE.TRANS64 RZ, [R5+URZ+0x31c30], R4 ;  /* 0x031c300405ff79a7 */ /* 0x0007ee000800003f */
[----:B------:R-:W-:Y:S05]  /*19440*/  @!P1 BRA `(.L_x_489) ;  /* 0x0000000000049947 */ /* 0x000fea0003800000 */
[----:B------:R-:W-:Y:S01]  /*19450*/  BPT.TRAP 0x1 ;  /* 0x000000040000795c */ /* 0x000fe20000300000 */
.L_x_489:
        /* <DEDUP_REMOVED lines=28> */
.L_x_486:
[----:B------:R-:W2:Y:S01]  /*19620*/  LDL.LU R10, [R1+0x10] ;  /* 0x00001000010a7983 */ /* 0x000ea20000300800 */
[----:B------:R-:W-:Y:S05]  /*19630*/  WARPSYNC.ALL ;  /* 0x0000000000007948 */ /* 0x000fea0003800000 */
[----:B------:R-:W-:Y:S02]  /*19640*/  R2UR UR24, R28 ;  /* 0x000000001c1872ca */ /* 0x000fe400000e0000 */
[----:B------:R-:W-:-:S13]  /*19650*/  ELECT P0, URZ, PT ;  /* 0x00000000003f782f */ /* 0x000fda0003800000 */
[----:B------:R-:W-:Y:S01]  /*19660*/  @P0 R2UR UR13, R8 ;  /* 0x00000000080d02ca */ /* 0x000fe200000e0000 */
[----:B------:R-:W-:Y:S01]  /*19670*/  UIADD3 UR4, UP0, UR36, 0x270, URZ ;  /* 0x0000027024047890 */ /* 0x000fe2000ff1e03f */
[----:B------:R-:W-:Y:S01]  /*19680*/  @P0 R2UR UR12, R18 ;  /* 0x00000000120c02ca */ /* 0x000fe200000e0000 */
[----:B------:R-:W-:Y:S01]  /*19690*/  UMOV UR6, 0x0 ;  /* 0x0000000000067882 */ /* 0x000fe20000000000 */
[C---:B------:R-:W-:Y:S01]  /*196a0*/  @P0 R2UR UR11, R17.reuse ;  /* 0x00000000110b02ca */ /* 0x040fe200000e0000 */
        /* <DEDUP_REMOVED lines=30> */
[----:B------:R-:W-:-:S05]  /*19890*/  LOP3.LUT R4, R4, 0xfffffffe, RZ, 0xc0, !PT ;  /* 0xfffffffe04047812 */ /* 0x000fca00078ec0ff */
[----:B------:R-:W-:-:S05]  /*198a0*/  IMAD.IADD R4, R10, 0x1, -R4 ;  /* 0x000000010a047824 */ /* 0x000fca00078e0a04 */
[----:B---3--:R-:W-:-:S04]  /*198b0*/  SHF.L.U32 R5, R4, 0x1f, RZ ;  /* 0x0000001f04057819 */ /* 0x008fc800000006ff */
[----:B------:R-:W2:Y:S02]  /*198c0*/  SYNCS.PHASECHK.TRANS64.TRYWAIT P0, [R28+URZ+0x31c20], R5 ;  /* 0x031c20051c0075a7 */ /* 0x000ea4000800017f */
[----:B0-2---:R-:W-:Y:S05]  /*198d0*/  @!P0 BRA `(.L_x_491) ;  /* 0x0000003400688947 */ /* 0x005fea0003800000 */
.L_x_600:
[----:B------:R-:W-:Y:S05]  /*198e0*/  BSYNC B0 ;  /* 0x0000000000007941 */ /* 0x000fea0003800000 */
.L_x_490:
[----:B------:R-:W2:Y:S01]  /*198f0*/  LDL.LU R4, [R1+0x14] ;  /* 0x0000140001047983 */ /* 0x000ea20000300800 */
[----:B------:R-:W-:Y:S01]  /*19900*/  BSSY B0, `(.L_x_492) ;  /* 0x0000169000007945 */ /* 0x000fe20003800000 */
[----:B--2---:R-:W-:-:S13]  /*19910*/  ISETP.GE.AND P0, PT, R4, 0x91, PT ;  /* 0x000000910400780c */ /* 0x004fda0003f06270 */
[----:B------:R-:W-:Y:S05]  /*19920*/  @!P0 BRA `(.L_x_493) ;  /* 0x0000001400988947 */ /* 0x000fea0003800000 */
[----:B------:R-:W2:Y:S01]  /*19930*/  LDL R8, [R1+0x4] ;  /* 0x0000040001087983 */ /* 0x000ea20000100800 */
[----:B------:R-:W-:Y:S01]  /*19940*/  IMAD.MOV.U32 R4, RZ, RZ, 0x1 ;  /* 0x00000001ff047424 */ /* 0x000fe200078e00ff */
[----:B------:R-:W-:Y:S01]  /*19950*/  BSSY B1, `(.L_x_494) ;  /* 0x000007b000017945 */ /* 0x000fe20003800000 */
[----:B--2---:R-:W-:-:S05]  /*19960*/  IMAD.MOV R13, RZ, RZ, -R8 ;  /* 0x000000ffff0d7224 */ /* 0x004fca00078e0a08 */
[----:B------:R-:W-:-:S05]  /*19970*/  VIADDMNMX R13, R13, R4, 0xffffffff, !PT ;  /* 0xffffffff0d0d7446 */ /* 0x000fca0007800104 */
[C---:B------:R-:W-:Y:S01]  /*19980*/  IMAD.IADD R4, R8.reuse, 0x1, R13 ;  /* 0x0000000108047824 */ /* 0x040fe200078e020d */
[----:B------:R-:W-:-:S04]  /*19990*/  IADD3 R8, R8, -0x2, RZ ;  /* 0xfffffffe08087810 */ /* 0x000fc80007ffe0ff */
[----:B------:R-:W-:-:S04]  /*199a0*/  LOP3.LUT R4, R4, 0x1, RZ, 0xc0, !PT ;  /* 0x0000000104047812 */ /* 0x000fc800078ec0ff */
[----:B------:R-:W-:-:S13]  /*199b0*/  ISETP.NE.U32.AND P0, PT, R4, 0x1, PT ;  /* 0x000000010400780c */ /* 0x000fda0003f05070 */
[----:B------:R-:W-:Y:S05]  /*199c0*/  @P0 BRA `(.L_x_495) ;  /* 0x0000000400cc0947 */ /* 0x000fea0003800000 */
[----:B------:R-:W-:Y:S01]  /*199d0*/  VIADD R10, R22, 0x1 ;  /* 0x00000001160a7836 */ /* 0x000fe20000000000 */
[----:B------:R-:W-:Y:S04]  /*199e0*/  BSSY B2, `(.L_x_496) ;  /* 0x000006d000027945 */ /* 0x000fe80003800000 */
[----:B------:R-:W-:-:S04]  /*199f0*/  ISETP.NE.AND P0, PT, R10, 0x2, PT ;  /* 0x000000020a00780c */ /* 0x000fc80003f05270 */
[----:B0-----:R-:W-:Y:S02]  /*19a00*/  SEL R5, RZ, 0x1, P0 ;  /* 0x00000001ff057807 */ /* 0x001fe40000000000 */
[----:B------:R-:W-:Y:S02]  /*19a10*/  SEL R10, R10, RZ, P0 ;  /* 0x000000ff0a0a7207 */ /* 0x000fe40000000000 */
[----:B------:R-:W-:Y:S01]  /*19a20*/  LOP3.LUT R14, R24, R5, RZ, 0x3c, !PT ;  /* 0x00000005180e7212 */ /* 0x000fe200078e3cff */
[----:B------:R-:W-:Y:S06]  /*19a30*/  @!P6 BRA `(.L_x_497) ;  /* 0x00000004009ce947 */ /* 0x000fec0003800000 */
        /* <DEDUP_REMOVED lines=22> */
.L_x_498:
[----:B0-----:R-:W-:Y:S02]  /*19ba0*/  LEA R3, R10, R28, 0x3 ;  /* 0x0000001c0a037211 */ /* 0x001fe400078e18ff */
[----:B------:R-:W-:-:S04]  /*19bb0*/  SHF.L.U32 R2, R14, 0x1f, RZ ;  /* 0x0000001f0e027819 */ /* 0x000fc800000006ff */
[----:B------:R-:W0:Y:S02]  /*19bc0*/  SYNCS.PHASECHK.TRANS64.TRYWAIT P0, [R3+URZ+0x31c40], R2 ;  /* 0x031c4002030075a7 */ /* 0x000e24000800017f */
[----:B0-----:R-:W-:Y:S05]  /*19bd0*/  @!P0 BRA `(.L_x_499) ;  /* 0x0000003000bc8947 */ /* 0x001fea0003800000 */
.L_x_601:
[----:B------:R-:W2:Y:S02]  /*19be0*/  S2R R5, SR_TID.X ;  /* 0x0000000000057919 */ /* 0x000ea40000002100 */
[----:B--2---:R-:W-:-:S04]  /*19bf0*/  LOP3.LUT R5, R5, 0x7f, RZ, 0xc0, !PT ;  /* 0x0000007f05057812 */ /* 0x004fc800078ec0ff */
[----:B------:R-:W-:-:S13]  /*19c00*/  ISETP.NE.AND P1, PT, R5, RZ, PT ;  /* 0x000000ff0500720c */ /* 0x000fda0003f25270 */
[----:B------:R-:W-:Y:S05]  /*19c10*/  @P1 BRA `(.L_x_500) ;  /* 0x0000000000141947 */ /* 0x000fea0003800000 */
[----:B------:R-:W-:Y:S01]  /*19c20*/  ISETP.NE.AND P0, PT, R29, RZ, PT ;  /* 0x000000ff1d00720c */ /* 0x000fe20003f05270 */
[----:B0-----:R-:W-:-:S04]  /*19c30*/  IMAD.MOV.U32 R2, RZ, RZ, 0x6c00 ;  /* 0x00006c00ff027424 */ /* 0x001fc800078e00ff */
[----:B------:R2:W-:Y:S08]  /*19c40*/  SYNCS.ARRIVE.TRANS64 RZ, [R3+URZ+0x31c30], R2 ;  /* 0x031c300203ff79a7 */ /* 0x0005f0000800003f */
[----:B------:R-:W-:Y:S05]  /*19c50*/  @!P0 BRA `(.L_x_500) ;  /* 0x0000000000048947 */ /* 0x000fea0003800000 */
[----:B------:R-:W-:Y:S01]  /*19c60*/  BPT.TRAP 0x1 ;  /* 0x000000040000795c */ /* 0x000fe20000300000 */
.L_x_500:
        /* <DEDUP_REMOVED lines=31> */
.L_x_602:
[----:B------:R-:W-:Y:S05]  /*19e60*/  @P1 BRA `(.L_x_502) ;  /* 0x0000000000181947 */ /* 0x000fea0003800000 */
[----:B------:R-:W-:Y:S01]  /*19e70*/  ISETP.NE.AND P0, PT, R29, RZ, PT ;  /* 0x000000ff1d00720c */ /* 0x000fe20003f05270 */
[----:B0-----:R-:W-:Y:S02]  /*19e80*/  IMAD R2, R22, 0x8, R28 ;  /* 0x0000000816027824 */ /* 0x001fe400078e021c */
[----:B------:R-:W-:-:S04]  /*19e90*/  IMAD.MOV.U32 R3, RZ, RZ, 0x6c00 ;  /* 0x00006c00ff037424 */ /* 0x000fc800078e00ff */
[----:B------:R2:W-:Y:S06]  /*19ea0*/  SYNCS.ARRIVE.TRANS64 RZ, [R2+URZ+0x31c50], R3 ;  /* 0x031c500302ff79a7 */ /* 0x0005ec000800003f */
[----:B------:R-:W-:Y:S05]  /*19eb0*/  @!P0 BRA `(.L_x_502) ;  /* 0x0000000000048947 */ /* 0x000fea0003800000 */
[----:B------:R-:W-:Y:S01]  /*19ec0*/  BPT.TRAP 0x1 ;  /* 0x000000040000795c */ /* 0x000fe20000300000 */
.L_x_502:
        /* <DEDUP_REMOVED lines=13> */
[----:B------:R-:W-:Y:S01]  /*19fa0*/  MOV R7, R4 ;  /* 0x0000000400077202 */ /* 0x000fe20000000f00 */
[----:B------:R-:W-:-:S02]  /*19fb0*/  IMAD.MOV.U32 R25, RZ, RZ, R8 ;  /* 0x000000ffff197224 */ /* 0x000fc400078e0008 */
        /* <DEDUP_REMOVED lines=14> */
[----:B0-----:R-:W-:Y:S01]  /*1a0a0*/  NOP ;  /* 0x0000000000007918 */ /* 0x001fe20000000000 */
.L_x_497:
[----:B------:R-:W-:Y:S05]  /*1a0b0*/  BSYNC B2 ;  /* 0x0000000000027941 */ /* 0x000fea0003800000 */
.L_x_496:
[----:B------:R-:W2:Y:S01]  /*1a0c0*/  LDL.LU R2, [R1+0x4] ;  /* 0x0000040001027983 */ /* 0x000ea20000300800 */
[----:B------:R-:W-:Y:S02]  /*1a0d0*/  IMAD.MOV.U32 R22, RZ, RZ, R10 ;  /* 0x000000ffff167224 */ /* 0x000fe400078e000a */
[----:B------:R-:W-:Y:S02]  /*1a0e0*/  IMAD.MOV.U32 R24, RZ, RZ, R14 ;  /* 0x000000ffff187224 */ /* 0x000fe400078e000e */
[----:B--2---:R-:W-:-:S07]  /*1a0f0*/  VIADD R8, R2, 0xfffffffd ;  /* 0xfffffffd02087836 */ /* 0x004fce0000000000 */
.L_x_495:
[----:B------:R-:W-:Y:S05]  /*1a100*/  BSYNC B1 ;  /* 0x0000000000017941 */ /* 0x000fea0003800000 */
.L_x_494:
[----:B------:R-:W-:-:S05]  /*1a110*/  IMAD.MOV R2, RZ, RZ, -R13 ;  /* 0x000000ffff027224 */ /* 0x000fca00078e0a0d */
[----:B------:R-:W-:-:S13]  /*1a120*/  ISETP.NE.AND P0, PT, R9, R2, PT ;  /* 0x000000020900720c */ /* 0x000fda0003f05270 */
[----:B------:R-:W-:Y:S05]  /*1a130*/  @!P0 BRA `(.L_x_493) ;  /* 0x0000000c00948947 */ /* 0x000fea0003800000 */
[----:B------:R-:W-:-:S07]  /*1a140*/  IMAD.MOV.U32 R4, RZ, RZ, R7 ;  /* 0x000000ffff047224 */ /* 0x000fce00078e0007 */
.L_x_517:
[----:B------:R-:W-:Y:S01]  /*1a150*/  IADD3 R9, R22, 0x1, RZ ;  /* 0x0000000116097810 */ /* 0x000fe20007ffe0ff */
        /* <DEDUP_REMOVED lines=21> */
[--C-:B------:R-:W-:Y:S01]  /*1a2b0*/  SHF.R.S32.HI R3, RZ, 0x1f, R13.reuse ;  /* 0x0000001fff037819 */ /* 0x100fe2000001140d */
[----:B------:R-:W-:-:S04]  /*1a2c0*/  IMAD.MOV.U32 R2, RZ, RZ, R13 ;  /* 0x000000ffff027224 */ /* 0x000fc800078e000d */
[----:B------:R-:W-:-:S04]  /*1a2d0*/  IMAD.WIDE.U32 R2, R6, UR6, R2 ;  /* 0x0000000606027c25 */ /* 0x000fc8000f8e0002 */
[----:B------:R-:W-:Y:S01]  /*1a2e0*/  IMAD.IADD R3, R5, 0x1, R3 ;  /* 0x0000000105037824 */ /* 0x000fe200078e0203 */
[----:B------:R-:W-:-:S04]  /*1a2f0*/  LEA R4, P0, R2, UR4, 0x2 ;  /* 0x0000000402047c11 */ /* 0x000fc8000f8010ff */
[----:B------:R-:W-:-:S05]  /*1a300*/  LEA.HI.X R5, R2, UR5, R3, 0x2, P0 ;  /* 0x0000000502057c11 */ /* 0x000fca00080f1403 */
[----:B------:R2:W5:Y:S01]  /*1a310*/  LDG.E R4, desc[UR60][R4.64] ;  /* 0x0000003c04047981 */ /* 0x000562000c1e1900 */
[----:B------:R-:W-:-:S04]  /*1a320*/  IMAD.MOV R3, RZ, RZ, -R13 ;  /* 0x000000ffff037224 */ /* 0x000fc800078e0a0d */
[----:B------:R-:W-:-:S07]  /*1a330*/  IMAD R12, R12, R3, R8 ;  /* 0x000000030c0c7224 */ /* 0x000fce00078e0208 */
.L_x_505:
[----:B------:R-:W-:Y:S01]  /*1a340*/  IMAD R3, R9, 0x8, R28 ;  /* 0x0000000809037824 */ /* 0x000fe200078e021c */
[----:B------:R-:W-:-:S04]  /*1a350*/  SHF.L.U32 R2, R10, 0x1f, RZ ;  /* 0x0000001f0a027819 */ /* 0x000fc800000006ff */
[----:B------:R-:W3:Y:S02]  /*1a360*/  SYNCS.PHASECHK.TRANS64.TRYWAIT P0, [R3+URZ+0x31c40], R2 ;  /* 0x031c4002030075a7 */ /* 0x000ee4000800017f */
[----:B---3--:R-:W-:Y:S05]  /*1a370*/  @!P0 BRA `(.L_x_506) ;  /* 0x0000002800fc8947 */ /* 0x008fea0003800000 */
.L_x_603:
[----:B0-2---:R-:W0:Y:S02]  /*1a380*/  S2R R5, SR_TID.X ;  /* 0x0000000000057919 */ /* 0x005e240000002100 */
[----:B0-----:R-:W-:-:S04]  /*1a390*/  LOP3.LUT R5, R5, 0x7f, RZ, 0xc0, !PT ;  /* 0x0000007f05057812 */ /* 0x001fc800078ec0ff */
[----:B------:R-:W-:-:S13]  /*1a3a0*/  ISETP.NE.AND P0, PT, R5, RZ, PT ;  /* 0x000000ff0500720c */ /* 0x000fda0003f05270 */
[----:B------:R-:W-:Y:S05]  /*1a3b0*/  @P0 BRA `(.L_x_507) ;  /* 0x0000000000140947 */ /* 0x000fea0003800000 */
[----:B------:R-:W-:Y:S02]  /*1a3c0*/  ISETP.NE.AND P1, PT, R29, RZ, PT ;  /* 0x000000ff1d00720c */ /* 0x000fe40003f25270 */
[----:B---3--:R-:W-:-:S04]  /*1a3d0*/  MOV R2, 0x6c00 ;  /* 0x00006c0000027802 */ /* 0x008fc80000000f00 */
[----:B------:R0:W-:Y:S07]  /*1a3e0*/  SYNCS.ARRIVE.TRANS64 RZ, [R3+URZ+0x31c30], R2 ;  /* 0x031c300203ff79a7 */ /* 0x0001ee000800003f */
[----:B------:R-:W-:Y:S05]  /*1a3f0*/  @!P1 BRA `(.L_x_507) ;  /* 0x0000000000049947 */ /* 0x000fea0003800000 */
[----:B------:R-:W-:Y:S01]  /*1a400*/  BPT.TRAP 0x1 ;  /* 0x000000040000795c */ /* 0x000fe20000300000 */
.L_x_507:
        /* <DEDUP_REMOVED lines=31> */
.L_x_604:
[----:B------:R-:W-:Y:S05]  /*1a600*/  @P0 BRA `(.L_x_509) ;  /* 0x0000000000140947 */ /* 0x000fea0003800000 */
[----:B------:R-:W-:Y:S01]  /*1a610*/  ISETP.NE.AND P1, PT, R29, RZ, PT ;  /* 0x000000ff1d00720c */ /* 0x000fe20003f25270 */
[----:B------:R-:W-:-:S04]  /*1a620*/  IMAD.MOV.U32 R2, RZ, RZ, 0x6c00 ;  /* 0x00006c00ff027424 */ /* 0x000fc800078e00ff */
[----:B------:R2:W-:Y:S08]  /*1a630*/  SYNCS.ARRIVE.TRANS64 RZ, [R3+URZ+0x50], R2 ;  /* 0x0000500203ff79a7 */ /* 0x0005f0000800003f */
[----:B------:R-:W-:Y:S05]  /*1a640*/  @!P1 BRA `(.L_x_509) ;  /* 0x0000000000049947 */ /* 0x000fea0003800000 */
[----:B------:R-:W-:Y:S01]  /*1a650*/  BPT.TRAP 0x1 ;  /* 0x000000040000795c */ /* 0x000fe20000300000 */
.L_x_509:
        /* <DEDUP_REMOVED lines=30> */
.L_x_504:
[----:B------:R-:W-:Y:S05]  /*1a840*/  BSYNC B1 ;  /* 0x0000000000017941 */ /* 0x000fea0003800000 */
.L_x_503:
[----:B------:R-:W-:Y:S01]  /*1a850*/  VIADD R22, R9, 0x1 ;  /* 0x0000000109167836 */ /* 0x000fe20000000000 */
[----:B------:R-:W-:Y:S04]  /*1a860*/  BSSY B1, `(.L_x_510) ;  /* 0x000006e000017945 */ /* 0x000fe80003800000 */
[----:B------:R-:W-:-:S04]  /*1a870*/  ISETP.NE.AND P0, PT, R22, 0x2, PT ;  /* 0x000000021600780c */ /* 0x000fc80003f05270 */
[----:B0-2---:R-:W-:Y:S02]  /*1a880*/  SEL R3, RZ, 0x1, P0 ;  /* 0x00000001ff037807 */ /* 0x005fe40000000000 */
[----:B------:R-:W-:Y:S02]  /*1a890*/  SEL R22, R22, RZ, P0 ;  /* 0x000000ff16167207 */ /* 0x000fe40000000000 */
[----:B------:R-:W-:Y:S01]  /*1a8a0*/  LOP3.LUT R24, R10, R3, RZ, 0x3c, !PT ;  /* 0x000000030a187212 */ /* 0x000fe200078e3cff */
[----:B------:R-:W-:Y:S06]  /*1a8b0*/  @!P6 BRA `(.L_x_511) ;  /* 0x0000000400a0e947 */ /* 0x000fec0003800000 */
[----:B------:R-:W-:Y:S01]  /*1a8c0*/  ULDC.64 UR4, c[0x0][0x3f8] ;  /* 0x0000fe0000047ab9 */ /* 0x000fe20000000a00 */
[----:B------:R-:W-:Y:S02]  /*1a8d0*/  IADD3 R13, R8, -0x1, RZ ;  /* 0xffffffff080d7810 */ /* 0x000fe40007ffe0ff */
        /* <DEDUP_REMOVED lines=17> */
[----:B------:R-:W-:Y:S01]  /*1a9f0*/  LEA.HI.X R5, R2, UR5, R3, 0x2, P0 ;  /* 0x0000000502057c11 */ /* 0x000fe200080f1403 */
[----:B------:R-:W-:-:S04]  /*1aa00*/  IMAD.MOV R2, RZ, RZ, -R14 ;  /* 0x000000ffff027224 */ /* 0x000fc800078e0a0e */
[----:B------:R0:W5:Y:S01]  /*1aa10*/  LDG.E R4, desc[UR60][R4.64] ;  /* 0x0000003c04047981 */ /* 0x000162000c1e1900 */
[----:B------:R-:W-:-:S07]  /*1aa20*/  IMAD R13, R12, R2, R13 ;  /* 0x000000020c0d7224 */ /* 0x000fce00078e020d */
.L_x_512:
[----:B------:R-:W-:Y:S01]  /*1aa30*/  IMAD R2, R22, 0x8, R28 ;  /* 0x0000000816027824 */ /* 0x000fe200078e021c */
[----:B------:R-:W-:-:S04]  /*1aa40*/  SHF.L.U32 R3, R24, 0x1f, RZ ;  /* 0x0000001f18037819 */ /* 0x000fc800000006ff */
[----:B------:R-:W2:Y:S02]  /*1aa50*/  SYNCS.PHASECHK.TRANS64.TRYWAIT P0, [R2+URZ+0x31c40], R3 ;  /* 0x031c4003020075a7 */ /* 0x000ea4000800017f */
[----:B--2---:R-:W-:Y:S05]  /*1aa60*/  @!P0 BRA `(.L_x_513) ;  /* 0x0000002400688947 */ /* 0x004fea0003800000 */
.L_x_605:
        /* <DEDUP_REMOVED lines=9> */
.L_x_514:
[----:B0-2---:R-:W-:Y:S01]  /*1ab00*/  IMAD R2, R22, 0x6c00, R28 ;  /* 0x00006c0016027824 */ /* 0x005fe200078e021c */
[----:B------:R-:W-:Y:S01]  /*1ab10*/  R2UR UR11, R13 ;  /* 0x000000000d0b72ca */ /* 0x000fe200000e0000 */
[----:B------:R-:W-:Y:S01]  /*1ab20*/  UIADD3 UR4, UP0, UR36, 0x370, URZ ;  /* 0x0000037024047890 */ /* 0x000fe2000ff1e03f */
[----:B------:R-:W-:Y:S01]  /*1ab30*/  R2UR UR5, R23 ;  /* 0x00000000170572ca */ /* 0x000fe200000e0000 */
[----:B------:R-:W-:Y:S01]  /*1ab40*/  UMOV UR10, URZ ;  /* 0x0000003f000a7c82 */ /* 0x000fe20008000000 */
[----:B------:R-:W-:Y:S01]  /*1ab50*/  R2UR UR8, R2 ;  /* 0x00000000020872ca */ /* 0x000fe200000e0000 */
[----:B------:R-:W-:Y:S01]  /*1ab60*/  UMOV UR6, 0x0 ;  /* 0x0000000000067882 */ /* 0x000fe20000000000 */
[----:B------:R-:W-:Y:S01]  /*1ab70*/  IADD3 R2, R28, 0x31c00, RZ ;  /* 0x00031c001c027810 */ /* 0x000fe20007ffe0ff */
[----:B------:R-:W-:Y:S01]  /*1ab80*/  UMOV UR7, 0x14f00000 ;  /* 0x14f0000000077882 */ /* 0x000fe20000000000 */
[----:B------:R-:W-:Y:S01]  /*1ab90*/  R2UR UR12, R0 ;  /* 0x00000000000c72ca */ /* 0x000fe200000e0000 */
[----:B------:R-:W-:Y:S01]  /*1aba0*/  UMOV UR17, 0x20 ;  /* 0x0000002000117882 */ /* 0x000fe20000000000 */
[----:B-----5:R-:W-:Y:S01]  /*1abb0*/  R2UR UR13, R4 ;  /* 0x00000000040d72ca */ /* 0x020fe200000e0000 */
[--C-:B------:R-:W-:Y:S01]  /*1abc0*/  IMAD R3, R22, 0x8, R2.reuse ;  /* 0x0000000816037824 */ /* 0x100fe200078e0202 */
[----:B------:R-:W-:Y:S01]  /*1abd0*/  UMOV UR18, 0x40 ;  /* 0x0000004000127882 */ /* 0x000fe20000000000 */
[----:B------:R-:W-:-:S02]  /*1abe0*/  IMAD R2, R9, 0x8, R2 ;  /* 0x0000000809027824 */ /* 0x000fc400078e0202 */
[----:B------:R-:W-:Y:S01]  /*1abf0*/  UIMAD UR11, UR11, 0x90, UR5 ;  /* 0x000000900b0b78a4 */ /* 0x000fe2000f8e0205 */
[----:B------:R-:W-:Y:S01]  /*1ac00*/  R2UR UR9, R3 ;  /* 0x00000000030972ca */ /* 0x000fe200000e0000 */
[----:B------:R-:W-:Y:S01]  /*1ac10*/  UIADD3 UR14, UR8, 0x16a00, URZ ;  /* 0x00016a00080e7890 */ /* 0x000fe2000fffe03f */
[----:B------:R-:W-:Y:S01]  /*1ac20*/  SHF.L.U32 R3, R10, 0x1f, RZ ;  /* 0x0000001f0a037819 */ /* 0x000fe200000006ff */
[----:B------:R-:W-:Y:S02]  /*1ac30*/  UIADD3.X UR5, URZ, UR37, URZ, UP0, !UPT ;  /* 0x000000253f057290 */ /* 0x000fe400087fe43f */
[----:B------:R-:W-:Y:S02]  /*1ac40*/  UIADD3 UR15, UR8, 0x18e00, URZ ;  /* 0x00018e00080f7890 */ /* 0x000fe4000fffe03f */
[----:B------:R-:W-:-:S03]  /*1ac50*/  UIADD3 UR16, UR8, 0x1b200, URZ ;  /* 0x0001b20008107890 */ /* 0x000fc6000fffe03f */
[----:B------:R-:W-:-:S03]  /*1ac60*/  UMOV UR8, UR14 ;  /* 0x0000000e00087c82 */ /* 0x000fc60008000000 */
[----:B------:R-:W-:-:S09]  /*1ac70*/  UIADD3 UR9, UR9, 0x30, URZ ;  /* 0x0000003009097890 */ /* 0x000fd2000fffe03f */
        /* <DEDUP_REMOVED lines=9> */
.L_x_606:
[----:B------:R-:W-:Y:S05]  /*1ad10*/  @P0 BRA `(.L_x_516) ;  /* 0x0000000000140947 */ /* 0x000fea0003800000 */
[----:B------:R-:W-:Y:S01]  /*1ad20*/  ISETP.NE.AND P1, PT, R29, RZ, PT ;  /* 0x000000ff1d00720c */ /* 0x000fe20003f25270 */
[----:B0-----:R-:W-:-:S04]  /*1ad30*/  IMAD.MOV.U32 R3, RZ, RZ, 0x6c00 ;  /* 0x00006c00ff037424 */ /* 0x001fc800078e00ff */
[----:B------:R2:W-:Y:S08]  /*1ad40*/  SYNCS.ARRIVE.TRANS64 RZ, [R2+URZ+0x50], R3 ;  /* 0x0000500302ff79a7 */ /* 0x0005f0000800003f */
[----:B------:R-:W-:Y:S05]  /*1ad50*/  @!P1 BRA `(.L_x_516) ;  /* 0x0000000000049947 */ /* 0x000fea0003800000 */
[----:B------:R-:W-:Y:S01]  /*1ad60*/  BPT.TRAP 0x1 ;  /* 0x000000040000795c */ /* 0x000fe20000300000 */
.L_x_516:
        /* <DEDUP_REMOVED lines=29> */
.L_x_511:
[----:B------:R-:W-:Y:S05]  /*1af40*/  BSYNC B1 ;  /* 0x0000000000017941 */ /* 0x000fea0003800000 */
.L_x_510:
[C---:B------:R-:W-:Y:S01]  /*1af50*/  ISETP.GT.AND P0, PT, R8.reuse, 0x1, PT ;  /* 0x000000010800780c */ /* 0x040fe20003f04270 */
[----:B0-2---:R-:W-:-:S05]  /*1af60*/  VIADD R2, R8, 0xfffffffe ;  /* 0xfffffffe08027836 */ /* 0x005fca0000000000 */
[----:B------:R-:W-:-:S07]  /*1af70*/  MOV R8, R2 ;  /* 0x0000000200087202 */ /* 0x000fce0000000f00 */
[----:B------:R-:W-:Y:S05]  /*1af80*/  @P0 BRA `(.L_x_517) ;  /* 0xfffffff000700947 */ /* 0x000fea000383ffff */
.L_x_493:
[----:B------:R-:W-:Y:S05]  /*1af90*/  BSYNC B0 ;  /* 0x0000000000007941 */ /* 0x000fea0003800000 */
.L_x_492:
        /* <DEDUP_REMOVED lines=15> */
.L_x_519:
[----:B------:R-:W-:Y:S05]  /*1b090*/  BSYNC B0 ;  /* 0x0000000000007941 */ /* 0x000fea0003800000 */
.L_x_518:
[----:B------:R-:W-:Y:S04]  /*1b0a0*/  BSSY B0, `(.L_x_520) ;  /* 0x000002b000007945 */ /* 0x000fe80003800000 */
[----:B------:R-:W-:Y:S05]  /*1b0b0*/  @!P6 BRA `(.L_x_521) ;  /* 0x0000000000a4e947 */ /* 0x000fea0003800000 */
[----:B------:R-:W-:Y:S01]  /*1b0c0*/  IMAD R3, R22, 0x8, R28 ;  /* 0x0000000816037824 */ /* 0x000fe200078e021c */
[----:B------:R-:W-:-:S04]  /*1b0d0*/  SHF.L.U32 R2, R24, 0x1f, RZ ;  /* 0x0000001f18027819 */ /* 0x000fc800000006ff */
[----:B------:R-:W2:Y:S02]  /*1b0e0*/  SYNCS.PHASECHK.TRANS64.TRYWAIT P0, [R3+URZ+0x31c60], R2 ;  /* 0x031c6002030075a7 */ /* 0x000ea4000800017f */
[----:B--2---:R-:W-:Y:S05]  /*1b0f0*/  @!P0 BRA `(.L_x_522) ;  /* 0x0000001c00ec8947 */ /* 0x004fea0003800000 */
.L_x_607:
        /* <DEDUP_REMOVED lines=9> */
.L_x_523:
        /* <DEDUP_REMOVED lines=28> */
.L_x_521:
[----:B------:R-:W-:Y:S05]  /*1b350*/  BSYNC B0 ;  /* 0x0000000000007941 */ /* 0x000fea0003800000 */
.L_x_520:
[----:B------:R-:W-:-:S05]  /*1b360*/  VIADD R22, R22, 0x1 ;  /* 0x0000000116167836 */ /* 0x000fca0000000000 */
[----:B------:R-:W-:-:S04]  /*1b370*/  ISETP.NE.AND P0, PT, R22, 0x2, PT ;  /* 0x000000021600780c */ /* 0x000fc80003f05270 */
[----:B--23--:R-:W-:Y:S02]  /*1b380*/  SEL R3, RZ, 0x1, P0 ;  /* 0x00000001ff037807 */ /* 0x00cfe40000000000 */
[----:B------:R-:W-:Y:S02]  /*1b390*/  SEL R22, R22, RZ, P0 ;  /* 0x000000ff16167207 */ /* 0x000fe40000000000 */
[----:B------:R-:W-:-:S07]  /*1b3a0*/  LOP3.LUT R24, R24, R3, RZ, 0x3c, !PT ;  /* 0x0000000318187212 */ /* 0x000fce00078e3cff */
.L_x_477:
[----:B------:R-:W-:Y:S05]  /*1b3b0*/  BSYNC B6 ;  /* 0x0000000000067941 */ /* 0x000fea0003800000 */
.L_x_475:
[----:B------:R-:W-:-:S03]  /*1b3c0*/  UMOV UR4, 0xffffffff ;  /* 0xffffffff00047882 */ /* 0x000fc60000000000 */
[----:B------:R-:W-:Y:S05]  /*1b3d0*/  BRA.DIV UR4, `(.L_x_524) ;  /* 0x0000001e04487947 */ /* 0x000fea000b800000 */
[----:B0-----:R0:W2:Y:S04]  /*1b3e0*/  SHFL.IDX PT, R5, R16, RZ, 0x1f ;  /* 0x00001fff10057589 */ /* 0x0010a800000e0000 */
[----:B------:R0:W3:Y:S02]  /*1b3f0*/  SHFL.IDX PT, R4, R16, 0x1, 0x1f ;  /* 0x00201f0010047f89 */ /* 0x0000e400000e0000 */
.L_x_611:
        /* <DEDUP_REMOVED lines=8> */
[----:B-----5:R-:W4:Y:S02]  /*1b480*/  LDC.64 R2, c[0x0][0xc58] ;  /* 0x00031600ff027b82 */ /* 0x020f240000000a00 */
[----:B----4-:R-:W-:-:S06]  /*1b490*/  IMAD.WIDE R2, R7, 0x4, R2 ;  /* 0x0000000407027825 */ /* 0x010fcc00078e0202 */
[----:B------:R4:W5:Y:S02]  /*1b4a0*/  LDG.E R2, desc[UR60][R2.64] ;  /* 0x0000003c02027981 */ /* 0x000964000c1e1900 */
.L_x_526:
[----:B------:R-:W-:Y:S05]  /*1b4b0*/  BSYNC B0 ;  /* 0x0000000000007941 */ /* 0x000fea0003800000 */
.L_x_525:
[----:B------:R-:W-:-:S03]  /*1b4c0*/  UMOV UR4, 0xffffffff ;  /* 0xffffffff00047882 */ /* 0x000fc60000000000 */
[----:B------:R-:W-:Y:S05]  /*1b4d0*/  BRA.DIV UR4, `(.L_x_527) ;  /* 0x0000001e04547947 */ /* 0x000fea000b800000 */
[----:B-----5:R-:W0:Y:S01]  /*1b4e0*/  SHFL.UP PT, R14, R2, 0x1, RZ ;  /* 0x04200000020e7989 */ /* 0x020e2200000e00ff */
[C---:B------:R-:W-:Y:S02]  /*1b4f0*/  ISETP.NE.AND P0, PT, R29.reuse, RZ, PT ;  /* 0x000000ff1d00720c */ /* 0x040fe40003f05270 */
[C---:B------:R-:W-:Y:S02]  /*1b500*/  ISETP.GE.U32.AND P1, PT, R29.reuse, 0x2, PT ;  /* 0x000000021d00780c */ /* 0x040fe40003f26070 */
[----:B0-----:R-:W-:Y:S02]  /*1b510*/  SEL R13, R14, RZ, P0 ;  /* 0x000000ff0e0d7207 */ /* 0x001fe40000000000 */
[----:B------:R-:W-:Y:S02]  /*1b520*/  ISETP.GE.U32.AND P0, PT, R29, 0x4, PT ;  /* 0x000000041d00780c */ /* 0x000fe40003f06070 */
[----:B------:R-:W-:-:S05]  /*1b530*/  IADD3 R13, R2, R13, RZ ;  /* 0x0000000d020d7210 */ /* 0x000fca0007ffe0ff */
        /* <DEDUP_REMOVED lines=14> */
[----:B------:R0:W4:Y:S02]  /*1b620*/  SHFL.IDX PT, R14, R3, 0x1f, 0x1f ;  /* 0x03e01f00030e7f89 */ /* 0x00012400000e0000 */
.L_x_619:
[----:B------:R-:W-:Y:S02]  /*1b630*/  ULDC UR4, c[0x0][0xc10] ;  /* 0x0003040000047ab9 */ /* 0x000fe40000000800 */
[----:B------:R-:W-:-:S04]  /*1b640*/  IMAD.U32 R16, RZ, RZ, UR4 ;  /* 0x00000004ff107e24 */ /* 0x000fc8000f8e00ff */
[----:B----4-:R-:W-:-:S04]  /*1b650*/  IMAD R7, R14, R16, RZ ;  /* 0x000000100e077224 */ /* 0x010fc800078e02ff */
[----:B---3--:R-:W-:-:S05]  /*1b660*/  IMAD.IADD R4, R4, 0x1, R7 ;  /* 0x0000000104047824 */ /* 0x008fca00078e0207 */
[----:B--2---:R-:W-:-:S13]  /*1b670*/  ISETP.GT.AND P0, PT, R4, R5, PT ;  /* 0x000000050400720c */ /* 0x004fda0003f04270 */
[----:B------:R-:W-:Y:S05]  /*1b680*/  @P0 BRA `(.L_x_528) ;  /* 0x0000000000ac0947 */ /* 0x000fea0003800000 */
[----:B------:R-:W2:Y:S02]  /*1b690*/  LDC R0, c[0x0][0xc14] ;  /* 0x00030500ff007b82 */ /* 0x000ea40000000800 */
.L_x_533:
[----:B------:R-:W-:-:S04]  /*1b6a0*/  IADD3 R19, R19, 0x1f, RZ ;  /* 0x0000001f13137810 */ /* 0x000fc80007ffe0ff */
        /* <DEDUP_REMOVED lines=8> */
[----:B0-----:R-:W0:Y:S02]  /*1b730*/  LDC.64 R2, c[0x0][0xc58] ;  /* 0x00031600ff027b82 */ /* 0x001e240000000a00 */
[----:B0-----:R-:W-:-:S06]  /*1b740*/  IMAD.WIDE R2, R7, 0x4, R2 ;  /* 0x0000000407027825 */ /* 0x001fcc00078e0202 */
[----:B------:R2:W5:Y:S02]  /*1b750*/  LDG.E R2, desc[UR60][R2.64] ;  /* 0x0000003c02027981 */ /* 0x000564000c1e1900 */
.L_x_531:
[----:B------:R-:W-:Y:S05]  /*1b760*/  BSYNC B0 ;  /* 0x0000000000007941 */ /* 0x000fea0003800000 */
.L_x_530:
[----:B------:R-:W-:-:S03]  /*1b770*/  UMOV UR4, 0xffffffff ;  /* 0xffffffff00047882 */ /* 0x000fc60000000000 */
[----:B------:R-:W-:Y:S05]  /*1b780*/  BRA.DIV UR4, `(.L_x_532) ;  /* 0x0000001e04787947 */ /* 0x000fea000b800000 */
[----:B-----5:R-:W3:Y:S01]  /*1b790*/  SHFL.UP PT, R14, R2, 0x1, RZ ;  /* 0x04200000020e7989 */ /* 0x020ee200000e00ff */
[C---:B------:R-:W-:Y:S02]  /*1b7a0*/  ISETP.NE.AND P0, PT, R29.reuse, RZ, PT ;  /* 0x000000ff1d00720c */ /* 0x040fe40003f05270 */
[C---:B------:R-:W-:Y:S02]  /*1b7b0*/  ISETP.GE.U32.AND P1, PT, R29.reuse, 0x2, PT ;  /* 0x000000021d00780c */ /* 0x040fe40003f26070 */
[----:B---3--:R-:W-:Y:S02]  /*1b7c0*/  SEL R13, R14, RZ, P0 ;  /* 0x000000ff0e0d7207 */ /* 0x008fe40000000000 */
[----:B------:R-:W-:-:S03]  /*1b7d0*/  ISETP.GE.U32.AND P0, PT, R29, 0x4, PT ;  /* 0x000000041d00780c */ /* 0x000fc60003f06070 */
[----:B------:R-:W-:-:S05]  /*1b7e0*/  IMAD.IADD R13, R2, 0x1, R13 ;  /* 0x00000001020d7824 */ /* 0x000fca00078e020d */
[----:B------:R-:W3:Y:S02]  /*1b7f0*/  SHFL.UP PT, R14, R13, 0x2, RZ ;  /* 0x044000000d0e7989 */ /* 0x000ee400000e00ff */
[----:B---3--:R-:W-:Y:S02]  /*1b800*/  SEL R14, R14, RZ, P1 ;  /* 0x000000ff0e0e7207 */ /* 0x008fe40000800000 */
[----:B------:R-:W-:-:S03]  /*1b810*/  ISETP.GE.U32.AND P1, PT, R29, 0x8, PT ;  /* 0x000000081d00780c */ /* 0x000fc60003f26070 */
[----:B0-2---:R-:W-:-:S05]  /*1b820*/  IMAD.IADD R3, R13, 0x1, R14 ;  /* 0x000000010d037824 */ /* 0x005fca00078e020e */
        /* <DEDUP_REMOVED lines=8> */
[----:B0-----:R-:W-:-:S04]  /*1b8b0*/  SEL R14, R14, RZ, P0 ;  /* 0x000000ff0e0e7207 */ /* 0x001fc80000000000 */
[----:B------:R-:W-:-:S05]  /*1b8c0*/  IADD3 R3, R7, R14, RZ ;  /* 0x0000000e07037210 */ /* 0x000fca0007ffe0ff */
[----:B------:R0:W2:Y:S02]  /*1b8d0*/  SHFL.IDX PT, R14, R3, 0x1f, 0x1f ;  /* 0x03e01f00030e7f89 */ /* 0x0000a400000e0000 */
.L_x_627:
[----:B------:R-:W-:Y:S02]  /*1b8e0*/  ULDC UR4, c[0x0][0xc10] ;  /* 0x0003040000047ab9 */ /* 0x000fe40000000800 */
[----:B------:R-:W-:-:S04]  /*1b8f0*/  IMAD.U32 R16, RZ, RZ, UR4 ;  /* 0x00000004ff107e24 */ /* 0x000fc8000f8e00ff */
[----:B--2---:R-:W-:-:S04]  /*1b900*/  IMAD R7, R14, R16, RZ ;  /* 0x000000100e077224 */ /* 0x004fc800078e02ff */
[----:B------:R-:W-:-:S05]  /*1b910*/  IMAD.IADD R4, R7, 0x1, R4 ;  /* 0x0000000107047824 */ /* 0x000fca00078e0204 */
[----:B------:R-:W-:-:S13]  /*1b920*/  ISETP.GT.AND P0, PT, R4, R5, PT ;  /* 0x000000050400720c */ /* 0x000fda0003f04270 */
[----:B------:R-:W-:Y:S05]  /*1b930*/  @!P0 BRA `(.L_x_533) ;  /* 0xfffffffc00588947 */ /* 0x000fea000383ffff */
.L_x_528:
[----:B------:R-:W-:Y:S01]  /*1b940*/  IMAD.IADD R7, R4, 0x1, -R7 ;  /* 0x0000000104077824 */ /* 0x000fe200078e0a07 */
[----:B------:R-:W-:-:S03]  /*1b950*/  UMOV UR4, 0xffffffff ;  /* 0xffffffff00047882 */ /* 0x000fc60000000000 */
[----:B------:R-:W-:-:S05]  /*1b960*/  IMAD R4, R3, R16, R7 ;  /* 0x0000001003047224 */ /* 0x000fca00078e0207 */
[----:B------:R-:W-:Y:S01]  /*1b970*/  ISETP.GT.AND P6, PT, R4, R5, PT ;  /* 0x000000050400720c */ /* 0x000fe20003fc4270 */
[----:B------:R-:W-:-:S12]  /*1b980*/  BRA.DIV UR4, `(.L_x_534) ;  /* 0x0000001e04c87947 */ /* 0x000fd8000b800000 */
[----:B------:R-:W-:-:S04]  /*1b990*/  VOTE.ANY R6, PT, !P6 ;  /* 0x0000000000067806 */ /* 0x000fc800070e0100 */
[----:B------:R-:W2:Y:S02]  /*1b9a0*/  POPC R4, R6 ;  /* 0x0000000600047309 */ /* 0x000ea40000000000 */
[----:B--2---:R2:W3:Y:S02]  /*1b9b0*/  SHFL.IDX PT, R17, R2, R4, 0x1f ;  /* 0x00001f0402117589 */ /* 0x0044e400000e0000 */
.L_x_631:
[----:B------:R-:W-:Y:S01]  /*1b9c0*/  ISETP.NE.AND P0, PT, R6, RZ, PT ;  /* 0x000000ff0600720c */ /* 0x000fe20003f05270 */
[----:B------:R-:W-:-:S12]  /*1b9d0*/  IMAD.MOV.U32 R14, RZ, RZ, RZ ;  /* 0x000000ffff0e7224 */ /* 0x000fd800078e00ff */
[----:B------:R-:W-:Y:S05]  /*1b9e0*/  @!P0 BRA `(.L_x_535) ;  /* 0x0000000000108947 */ /* 0x000fea0003800000 */
[----:B------:R-:W-:Y:S01]  /*1b9f0*/  UMOV UR4, 0xffffffff ;  /* 0xffffffff00047882 */ /* 0x000fe20000000000 */
[----:B------:R-:W-:Y:S02]  /*1ba00*/  VIADD R12, R4, 0xffffffff ;  /* 0xffffffff040c7836 */ /* 0x000fe40000000000 */
[----:B------:R-:W-:Y:S05]  /*1ba10*/  BRA.DIV UR4, `(.L_x_536) ;  /* 0x0000001e04ec7947 */ /* 0x000fea000b800000 */
[----:B------:R4:W0:Y:S02]  /*1ba20*/  SHFL.IDX PT, R14, R3, R12, 0x1f ;  /* 0x00001f0c030e7589 */ /* 0x00082400000e0000 */
.L_x_535:
[-C--:B---3--:R-:W-:Y:S01]  /*1ba30*/  IABS R6, R17.reuse ;  /* 0x0000001100067213 */ /* 0x088fe20000000000 */
[----:B0-----:R-:W-:Y:S02]  /*1ba40*/  IMAD R16, R14, R16, R7 ;  /* 0x000000100e107224 */ /* 0x001fe400078e0207 */
[----:B------:R-:W-:Y:S01]  /*1ba50*/  IMAD.IADD R19, R4, 0x1, R19 ;  /* 0x0000000104137824 */ /* 0x000fe200078e0213 */
[----:B------:R-:W0:Y:S01]  /*1ba60*/  I2F.RP R8, R6 ;  /* 0x0000000600087306 */ /* 0x000e220000209400 */
[----:B------:R-:W-:Y:S01]  /*1ba70*/  IMAD.IADD R10, R5, 0x1, -R16 ;  /* 0x00000001050a7824 */ /* 0x000fe200078e0a10 */
[----:B------:R-:W-:-:S05]  /*1ba80*/  IABS R5, R17 ;  /* 0x0000001100057213 */ /* 0x000fca0000000000 */
[----:B------:R-:W-:Y:S01]  /*1ba90*/  IMAD.MOV R5, RZ, RZ, -R5 ;  /* 0x000000ffff057224 */ /* 0x000fe200078e0a05 */
[----:B0-----:R-:W2:Y:S02]  /*1baa0*/  MUFU.RCP R8, R8 ;  /* 0x0000000800087308 */ /* 0x001ea40000001000 */
[----:B--2---:R-:W-:-:S06]  /*1bab0*/  VIADD R2, R8, 0xffffffe ;  /* 0x0ffffffe08027836 */ /* 0x004fcc0000000000 */
[----:B----4-:R0:W2:Y:S02]  /*1bac0*/  F2I.FTZ.U32.TRUNC.NTZ R3, R2 ;  /* 0x0000000200037305 */ /* 0x0100a4000021f000 */
[----:B0-----:R-:W-:Y:S01]  /*1bad0*/  IMAD.MOV.U32 R2, RZ, RZ, RZ ;  /* 0x000000ffff027224 */ /* 0x001fe200078e00ff */
[----:B--2---:R-:W-:-:S05]  /*1bae0*/  IADD3 R7, RZ, -R3, RZ ;  /* 0x80000003ff077210 */ /* 0x004fca0007ffe0ff */
        /* <DEDUP_REMOVED lines=12> */
[----:B------:R-:W-:Y:S02]  /*1bbb0*/  @!P0 IADD3 R3, -R3, RZ, RZ ;  /* 0x000000ff03038210 */ /* 0x000fe40007ffe1ff */
[----:B------:R-:W-:-:S13]  /*1bbc0*/  ISETP.NE.AND P0, PT, R17, RZ, PT ;  /* 0x000000ff1100720c */ /* 0x000fda0003f05270 */
[----:B------:R-:W-:-:S05]  /*1bbd0*/  @!P0 LOP3.LUT R3, RZ, R17, RZ, 0x33, !PT ;  /* 0x00000011ff038212 */ /* 0x000fca00078e33ff */
[--C-:B------:R-:W-:Y:S02]  /*1bbe0*/  IMAD.MOV R2, RZ, RZ, -R3.reuse ;  /* 0x000000ffff027224 */ /* 0x100fe400078e0a03 */
[----:B------:R-:W-:Y:S02]  /*1bbf0*/  IMAD.MOV.U32 R18, RZ, RZ, R3 ;  /* 0x000000ffff127224 */ /* 0x000fe400078e0003 */
[----:B------:R-:W-:Y:S01]  /*1bc00*/  IMAD R17, R17, R2, R10 ;  /* 0x0000000211117224 */ /* 0x000fe200078e020a */
[----:B------:R-:W-:Y:S06]  /*1bc10*/  BRA `(.L_x_537) ;  /* 0x00000000001c7947 */ /* 0x000fec0003800000 */
.L_x_529:
[----:B------:R-:W-:Y:S01]  /*1bc20*/  UMOV UR4, URZ ;  /* 0x0000003f00047c82 */ /* 0x000fe20008000000 */
[----:B------:R-:W-:Y:S01]  /*1bc30*/  UMOV UR5, URZ ;  /* 0x0000003f00057c82 */ /* 0x000fe20008000000 */
[----:B------:R-:W-:Y:S01]  /*1bc40*/  ULDC UR6, c[0x0][0xc14] ;  /* 0x0003050000067ab9 */ /* 0x000fe20000000800 */
[----:B------:R-:W-:Y:S01]  /*1bc50*/  IMAD.MOV.U32 R16, RZ, RZ, R5 ;  /* 0x000000ffff107224 */ /* 0x000fe200078e0005 */
[----:B------:R-:W-:Y:S01]  /*1bc60*/  MOV R19, UR6 ;  /* 0x0000000600137c02 */ /* 0x000fe20008000f00 */
[----:B------:R-:W-:Y:S02]  /*1bc70*/  IMAD.U32 R17, RZ, RZ, UR4 ;  /* 0x00000004ff117e24 */ /* 0x000fe4000f8e00ff */
[----:B------:R-:W-:-:S07]  /*1bc80*/  IMAD.U32 R18, RZ, RZ, UR5 ;  /* 0x00000005ff127e24 */ /* 0x000fce000f8e00ff */
.L_x_537:
[----:B------:R-:W-:Y:S01]  /*1bc90*/  ISETP.NE.AND P0, PT, R29, RZ, PT ;  /* 0x000000ff1d00720c */ /* 0x000fe20003f05270 */
[----:B------:R-:W-:Y:S05]  /*1bca0*/  WARPSYNC.ALL ;  /* 0x0000000000007948 */ /* 0x000fea0003800000 */
[----:B------:R-:W-:Y:S07]  /*1bcb0*/  BAR.SYNC.DEFER_BLOCKING 0x4, 0x1a0 ;  /* 0x0106800000007b1d */ /* 0x000fee0000010000 */
[----:B------:R-:W-:Y:S01]  /*1bcc0*/  @!P0 MOV R2, 0x400 ;  /* 0x0000040000028802 */ /* 0x000fe20000000f00 */
[----:B0-----:R-:W0:Y:S03]  /*1bcd0*/  @!P0 S2R R3, SR_CgaCtaId ;  /* 0x0000000000038919 */ /* 0x001e260000008800 */
[----:B0-----:R-:W-:-:S05]  /*1bce0*/  @!P0 LEA R2, R3, R2, 0x18 ;  /* 0x0000000203028211 */ /* 0x001fca00078ec0ff */
[----:B------:R2:W-:Y:S01]  /*1bcf0*/  @!P0 STS.128 [R2+0x31cd0], R16 ;  /* 0x031cd01002008388 */ /* 0x0005e20000000c00 */
[----:B------:R-:W-:Y:S06]  /*1bd00*/  BAR.ARV 0x5, 0x1a0 ;  /* 0x0146800000007b1d */ /* 0x000fec0000002000 */
[----:B------:R-:W-:-:S13]  /*1bd10*/  ISETP.GE.AND P0, PT, R19, R0, PT ;  /* 0x000000001300720c */ /* 0x000fda0003f06270 */
[----:B------:R-:W-:Y:S05]  /*1bd20*/  @!P0 BRA `(.L_x_538) ;  /* 0xffffffb800708947 */ /* 0x000fea000383ffff */
.L_x_454:
        /* <DEDUP_REMOVED lines=12> */
.L_x_634:
[----:B------:R-:W-:Y:S05]  /*1bdf0*/  BSYNC B0 ;  /* 0x0000000000007941 */ /* 0x000fea0003800000 */
.L_x_539:
[----:B------:R-:W-:-:S03]  /*1be00*/  UMOV UR4, 0xffffffff ;  /* 0xffffffff00047882 */ /* 0x000fc60000000000 */
[----:B------:R-:W-:Y:S05]  /*1be10*/  BRA.DIV UR4, `(.L_x_541) ;  /* 0x0000001e04247947 */ /* 0x000fea000b800000 */
[----:B0-----:R-:W0:Y:S02]  /*1be20*/  S2R R0, SR_TID.X ;  /* 0x0000000000007919 */ /* 0x001e240000002100 */
[----:B0-----:R-:W-:-:S04]  /*1be30*/  SHF.R.U32.HI R0, RZ, 0x5, R0 ;  /* 0x00000005ff007819 */ /* 0x001fc80000011600 */
[----:B------:R-:W-:-:S05]  /*1be40*/  LOP3.LUT R0, R0, 0x3, RZ, 0xc0, !PT ;  /* 0x0000000300007812 */ /* 0x000fca00078ec0ff */
[----:B------:R0:W2:Y:S02]  /*1be50*/  SHFL.IDX PT, R14, R0, RZ, 0x1f ;  /* 0x00001fff000e7589 */ /* 0x0000a400000e0000 */
.L_x_637:
[----:B--2---:R-:W-:-:S13]  /*1be60*/  ISETP.NE.AND P0, PT, R14, RZ, PT ;  /* 0x000000ff0e00720c */ /* 0x004fda0003f05270 */
[----:B------:R-:W-:Y:S05]  /*1be70*/  @P0 BRA `(.L_x_307) ;  /* 0x0000000000900947 */ /* 0x000fea0003800000 */
[----:B------:R-:W-:-:S03]  /*1be80*/  UMOV UR4, 0xffffffff ;  /* 0xffffffff00047882 */ /* 0x000fc60000000000 */
[----:B------:R-:W-:Y:S05]  /*1be90*/  BRA.DIV UR4, `(.L_x_542) ;  /* 0x0000001e04387947 */ /* 0x000fea000b800000 */
[----:B------:R-:W-:-:S13]  /*1bea0*/  ELECT P6, URZ, PT ;  /* 0x00000000003f782f */ /* 0x000fda00038c0000 */
.L_x_640:
[----:B------:R-:W-:Y:S05]  /*1beb0*/  @!P6 BRA `(.L_x_307) ;  /* 0x000000000080e947 */ /* 0x000fea0003800000 */
[----:B0-----:R-:W2:Y:S02]  /*1bec0*/  LDL R0, [R1+0xa0] ;  /* 0x0000a00001007983 */ /* 0x001ea40000100800 */
[----:B--2---:R-:W-:-:S13]  /*1bed0*/  R2UR UR4, R0 ;  /* 0x00000000000472ca */ /* 0x004fda00000e0000 */
[----:B------:R-:W-:-:S06]  /*1bee0*/  ULOP3.LUT UR4, UR4, 0x2, URZ, 0xfc, !UPT ;  /* 0x0000000204047892 */ /* 0x000fcc000f8efc3f */
[----:B------:R-:W-:-:S05]  /*1bef0*/  IMAD.U32 R0, RZ, RZ, UR4 ;  /* 0x00000004ff007e24 */ /* 0x000fca000f8e00ff */
[----:B------:R-:W-:-:S13]  /*1bf00*/  ISETP.NE.AND P2, PT, R0, 0x3, PT ;  /* 0x000000030000780c */ /* 0x000fda0003f45270 */
[----:B------:R-:W-:Y:S05]  /*1bf10*/  @!P2 BRA `(.L_x_543) ;  /* 0x000000000004a947 */ /* 0x000fea0003800000 */
[----:B------:R-:W-:Y:S01]  /*1bf20*/  BPT.TRAP 0x1 ;  /* 0x000000040000795c */ /* 0x000fe20000300000 */
.L_x_543:
[----:B------:R-:W-:Y:S01]  /*1bf30*/  VIADD R3, R9, 0x31c40 ;  /* 0x00031c4009037836 */ /* 0x000fe20000000000 */
[----:B------:R-:W-:Y:S01]  /*1bf40*/  SHF.L.U32 R2, R24, 0x1f, RZ ;  /* 0x0000001f18027819 */ /* 0x000fe200000006ff */
[C---:B------:R-:W-:Y:S02]  /*1bf50*/  VIADD R0, R22.reuse, 0x1 ;  /* 0x0000000116007836 */ /* 0x040fe40000000000 */
[----:B------:R-:W-:-:S03]  /*1bf60*/  IMAD R7, R22, 0x8, R3 ;  /* 0x0000000816077824 */ /* 0x000fc600078e0203 */
[C---:B------:R-:W-:Y:S01]  /*1bf70*/  ISETP.NE.AND P1, PT, R0.reuse, 0x2, PT ;  /* 0x000000020000780c */ /* 0x040fe20003f25270 */
[----:B------:R-:W0:Y:S03]  /*1bf80*/  SYNCS.PHASECHK.TRANS64.TRYWAIT P0, [R7+URZ], R2 ;  /* 0x00000002070075a7 */ /* 0x000e26000800017f */
[----:B------:R-:W-:Y:S02]  /*1bf90*/  SEL R5, RZ, 0x1, P1 ;  /* 0x00000001ff057807 */ /* 0x000fe40000800000 */
[----:B------:R-:W-:Y:S02]  /*1bfa0*/  SEL R4, R0, RZ, P1 ;  /* 0x000000ff00047207 */ /* 0x000fe40000800000 */
[----:B------:R-:W-:Y:S02]  /*1bfb0*/  LOP3.LUT R0, R24, R5, RZ, 0x3c, !PT ;  /* 0x0000000518007212 */ /* 0x000fe400078e3cff */
[----:B------:R-:W-:-:S02]  /*1bfc0*/  LEA R3, R4, R3, 0x3 ;  /* 0x0000000304037211 */ /* 0x000fc400078e18ff */
[----:B------:R-:W-:Y:S01]  /*1bfd0*/  SHF.L.U32 R0, R0, 0x1f, RZ ;  /* 0x0000001f00007819 */ /* 0x000fe200000006ff */
[----:B0-----:R-:W-:Y:S06]  /*1bfe0*/  @!P0 BRA `(.L_x_544) ;  /* 0x0000001c00048947 */ /* 0x001fec0003800000 */
.L_x_641:
[----:B------:R-:W2:Y:S02]  /*1bff0*/  SYNCS.PHASECHK.TRANS64.TRYWAIT P0, [R3+URZ], R0 ;  /* 0x00000000030075a7 */ /* 0x000ea4000800017f */
[----:B--2---:R-:W-:Y:S05]  /*1c000*/  @!P0 BRA `(.L_x_545) ;  /* 0x0000001c00108947 */ /* 0x004fea0003800000 */
.L_x_642:
[----:B------:R-:W-:Y:S05]  /*1c010*/  @!P2 BRA `(.L_x_546) ;  /* 0x000000000004a947 */ /* 0x000fea0003800000 */
[----:B------:R-:W-:Y:S01]  /*1c020*/  BPT.TRAP 0x1 ;  /* 0x000000040000795c */ /* 0x000fe20000300000 */
.L_x_546:
[----:B--2---:R-:W-:-:S04]  /*1c030*/  VIADD R3, R9, 0x31c60 ;  /* 0x00031c6009037836 */ /* 0x004fc80000000000 */
[----:B------:R-:W-:-:S04]  /*1c040*/  IMAD R5, R22, 0x8, R3 ;  /* 0x0000000816057824 */ /* 0x000fc800078e0203 */
[----:B------:R-:W2:Y:S02]  /*1c050*/  SYNCS.PHASECHK.TRANS64.TRYWAIT P0, [R5+URZ], R2 ;  /* 0x00000002050075a7 */ /* 0x000ea4000800017f */
[----:B--2---:R-:W-:Y:S05]  /*1c060*/  @!P0 BRA `(.L_x_547) ;  /* 0x0000001c000c8947 */ /* 0x004fea0003800000 */
.L_x_643:
[----:B------:R-:W-:-:S07]  /*1c070*/  IMAD R3, R4, 0x8, R3 ;  /* 0x0000000804037824 */ /* 0x000fce00078e0203 */
.L_x_548:
[----:B---3--:R3:W4:Y:S02]  /*1c080*/  SYNCS.PHASECHK.TRANS64.TRYWAIT P0, [R3+URZ], R0 ;  /* 0x00000000030075a7 */ /* 0x008724000800017f */
[----:B----4-:R-:W-:Y:S05]  /*1c090*/  @!P0 NANOSLEEP.SYNCS 0x989680 ;  /* 0x009896800000895d */ /* 0x010fea0003900000 */
[----:B------:R-:W4:Y:S02]  /*1c0a0*/  @!P0 SYNCS.PHASECHK.TRANS64 P0, [R3+URZ], R0 ;  /* 0x00000000030085a7 */ /* 0x000f24000800007f */
[----:B----4-:R-:W-:Y:S05]  /*1c0b0*/  @!P0 BRA `(.L_x_548) ;  /* 0xfffffffc00f08947 */ /* 0x010fea000383ffff */
.L_x_307:
[----:B------:R-:W-:Y:S05]  /*1c0c0*/  BSYNC B7 ;  /* 0x0000000000077941 */ /* 0x000fea0003800000 */
.L_x_304:
[----:B------:R-:W-:Y:S05]  /*1c0d0*/  EXIT ;  /* 0x000000000000794d */ /* 0x000fea0003800000 */
.L_x_323:
[----:B0-----:R0:W1:Y:S02]  /*1c0e0*/  SYNCS.PHASECHK.TRANS64.TRYWAIT P5, [R20+URZ+0x31c90], R89 ;  /* 0x031c9059140075a7 */ /* 0x00106400080a017f */
[----:B-1----:R-:W-:Y:S05]  /*1c0f0*/  @!P5 NANOSLEEP.SYNCS 0x989680 ;  /* 0x009896800000d95d */ /* 0x002fea0003900000 */
[----:B------:R-:W1:Y:S02]  /*1c100*/  @!P5 SYNCS.PHASECHK.TRANS64 P5, [R20+URZ+0x31c90], R89 ;  /* 0x031c90591400d5a7 */ /* 0x000e6400080a007f */
[----:B-1----:R-:W-:Y:S05]  /*1c110*/  @!P5 BRA `(.L_x_323) ;  /* 0xfffffffc00f0d947 */ /* 0x002fea000383ffff */
[----:B------:R-:W-:Y:S05]  /*1c120*/  BRA `(.L_x_549) ;  /* 0xfffffe7000047947 */ /* 0x000fea000383ffff */
.L_x_351:
[----:B0-----:R0:W1:Y:S02]  /*1c130*/  SYNCS.PHASECHK.TRANS64.TRYWAIT P5, [R20+URZ+0x31c90], R89 ;  /* 0x031c9059140075a7 */ /* 0x00106400080a017f */
[----:B-1----:R-:W-:Y:S05]  /*1c140*/  @!P5 NANOSLEEP.SYNCS 0x989680 ;  /* 0x009896800000d95d */ /* 0x002fea0003900000 */
[----:B------:R-:W1:Y:S02]  /*1c150*/  @!P5 SYNCS.PHASECHK.TRANS64 P5, [R20+URZ+0x31c90], R89 ;  /* 0x031c90591400d5a7 */ /* 0x000e6400080a007f */
[----:B-1----:R-:W-:Y:S05]  /*1c160*/  @!P5 BRA `(.L_x_351) ;  /* 0xfffffffc00f0d947 */ /* 0x002fea000383ffff */
[----:B------:R-:W-:Y:S05]  /*1c170*/  BRA `(.L_x_550) ;  /* 0xfffffe8800807947 */ /* 0x000fea000383ffff */
.L_x_364:
[----:B0-----:R0:W1:Y:S02]  /*1c180*/  SYNCS.PHASECHK.TRANS64.TRYWAIT P4, [R20+URZ+0x31c90], R89 ;  /* 0x031c9059140075a7 */ /* 0x001064000808017f */
[----:B-1----:R-:W-:Y:S05]  /*1c190*/  @!P4 NANOSLEEP.SYNCS 0x989680 ;  /* 0x009896800000c95d */ /* 0x002fea0003900000 */
[----:B------:R-:W1:Y:S02]  /*1c1a0*/  @!P4 SYNCS.PHASECHK.TRANS64 P4, [R20+URZ+0x31c90], R89 ;  /* 0x031c90591400c5a7 */ /* 0x000e64000808007f */
[----:B-1----:R-:W-:Y:S05]  /*1c1b0*/  @!P4 BRA `(.L_x_364) ;  /* 0xfffffffc00f0c947 */ /* 0x002fea000383ffff */
[----:B------:R-:W-:Y:S05]  /*1c1c0*/  BRA `(.L_x_551) ;  /* 0xfffffea400047947 */ /* 0x000fea000383ffff */
.L_x_368:
[----:B--2---:R2:W3:Y:S02]  /*1c1d0*/  SYNCS.PHASECHK.TRANS64.TRYWAIT P3, [R20+URZ+0x31cb0], R89 ;  /* 0x031cb059140075a7 */ /* 0x0044e4000806017f */
[----:B---3--:R-:W-:Y:S05]  /*1c1e0*/  @!P3 NANOSLEEP.SYNCS 0x989680 ;  /* 0x009896800000b95d */ /* 0x008fea0003900000 */
[----:B------:R-:W3:Y:S02]  /*1c1f0*/  @!P3 SYNCS.PHASECHK.TRANS64 P3, [R20+URZ+0x31cb0], R89 ;  /* 0x031cb0591400b5a7 */ /* 0x000ee4000806007f */
[----:B---3--:R-:W-:Y:S05]  /*1c200*/  @!P3 BRA `(.L_x_368) ;  /* 0xfffffffc00f0b947 */ /* 0x008fea000383ffff */
[----:B------:R-:W-:Y:S05]  /*1c210*/  BRA `(.L_x_552) ;  /* 0xfffffea4009c7947 */ /* 0x000fea000383ffff */
.L_x_374:
[----:B------:R-:W0:Y:S01]  /*1c220*/  S2R R4, SR_TID.X ;  /* 0x0000000000047919 */ /* 0x000e220000002100 */
[----:B------:R-:W-:Y:S01]  /*1c230*/  BSSY B0, `(.L_x_553) ;  /* 0x000000c000007945 */ /* 0x000fe20003800000 */
[----:B------:R-:W-:Y:S01]  /*1c240*/  IMAD.MOV.U32 R12, RZ, RZ, RZ ;  /* 0x000000ffff0c7224 */ /* 0x000fe200078e00ff */
[----:B------:R-:W-:Y:S01]  /*1c250*/  MOV R11, 0x1f ;  /* 0x0000001f000b7802 */ /* 0x000fe20000000f00 */
[----:B------:R-:W-:Y:S02]  /*1c260*/  IMAD.MOV.U32 R15, RZ, RZ, -0x1 ;  /* 0xffffffffff0f7424 */ /* 0x000fe400078e00ff */
[----:B0-----:R-:W-:-:S05]  /*1c270*/  VIADD R5, R4, 0xffffff80 ;  /* 0xffffff8004057836 */ /* 0x001fca0000000000 */
[----:B------:R-:W-:-:S04]  /*1c280*/  SHF.R.S32.HI R4, RZ, 0x1f, R5 ;  /* 0x0000001fff047819 */ /* 0x000fc80000011405 */
[----:B------:R-:W-:-:S04]  /*1c290*/  LEA.HI R4, R4, R5, RZ, 0x7 ;  /* 0x0000000504047211 */ /* 0x000fc800078f38ff */
[----:B------:R-:W-:-:S05]  /*1c2a0*/  SHF.R.S32.HI R4, RZ, 0x7, R4 ;  /* 0x00000007ff047819 */ /* 0x000fca0000011404 */
[----:B------:R-:W-:-:S07]  /*1c2b0*/  IMAD.MOV.U32 R13, RZ, RZ, R4 ;  /* 0x000000ffff0d7224 */ /* 0x000fce00078e0004 */
[----:B-----5:R-:W-:Y:S05]  /*1c2c0*/  WARPSYNC.COLLECTIVE R15, `(.L_x_554) ;  /* 0x000000000f087348 */ /* 0x020fea0003c00000 */
[----:B------:R0:W1:Y:S02]  /*1c2d0*/  SHFL.IDX P6, R14, R13, R12, R11 ;  /* 0x0000000c0d0e7389 */ /* 0x00006400000c000b */
[----:B01---5:R-:W-:Y:S01]  /*1c2e0*/  ENDCOLLECTIVE ;  /* 0x000000000000791b */ /* 0x023fe20003800000 */
.L_x_554:
[----:B------:R-:W-:Y:S05]  /*1c2f0*/  BSYNC B0 ;  /* 0x0000000000007941 */ /* 0x000fea0003800000 */
.L_x_553:
[----:B------:R1:W-:Y:S01]  /*1c300*/  STL [R1+0x50], R14 ;  /* 0x0000500e01007387 */ /* 0x0003e20000100800 */
[----:B------:R-:W-:Y:S05]  /*1c310*/  BRA `(.L_x_555) ;  /* 0xfffffea800f87947 */ /* 0x000fea000383ffff */
.L_x_387:
[----:B------:R-:W-:Y:S01]  /*1c320*/  BSSY B1, `(.L_x_556) ;  /* 0x0000008000017945 */ /* 0x000fe20003800000 */
[----:B------:R-:W-:Y:S02]  /*1c330*/  IMAD.MOV.U32 R13, RZ, RZ, R50 ;  /* 0x000000ffff0d7224 */ /* 0x000fe400078e0032 */
[----:B------:R-:W-:Y:S02]  /*1c340*/  IMAD.MOV.U32 R12, RZ, RZ, RZ ;  /* 0x000000ffff0c7224 */ /* 0x000fe400078e00ff */
[----:B------:R-:W-:Y:S02]  /*1c350*/  IMAD.MOV.U32 R11, RZ, RZ, 0x1e1f ;  /* 0x00001e1fff0b7424 */ /* 0x000fe400078e00ff */
[----:B------:R-:W-:-:S07]  /*1c360*/  IMAD.MOV.U32 R15, RZ, RZ, -0x1 ;  /* 0xffffffffff0f7424 */ /* 0x000fce00078e00ff */
[----:B-1----:R-:W-:Y:S05]  /*1c370*/  WARPSYNC.COLLECTIVE R15, `(.L_x_557) ;  /* 0x000000000f087348 */ /* 0x002fea0003c00000 */
[----:B-1----:R0:W1:Y:S02]  /*1c380*/  SHFL.IDX P6, R14, R13, R12, R11 ;  /* 0x0000000c0d0e7389 */ /* 0x00206400000c000b */
[----:B01----:R-:W-:Y:S01]  /*1c390*/  ENDCOLLECTIVE ;  /* 0x000000000000791b */ /* 0x003fe20003800000 */
.L_x_557:
[----:B------:R-:W-:Y:S05]  /*1c3a0*/  BSYNC B1 ;  /* 0x0000000000017941 */ /* 0x000fea0003800000 */
.L_x_556:
[----:B------:R-:W-:Y:S05]  /*1c3b0*/  BRA `(.L_x_558) ;  /* 0xfffffeb400907947 */ /* 0x000fea000383ffff */
.L_x_388:
[----:B------:R-:W-:Y:S01]  /*1c3c0*/  BSSY B1, `(.L_x_559) ;  /* 0x0000008000017945 */ /* 0x000fe20003800000 */
[----:B------:R-:W-:Y:S01]  /*1c3d0*/  IMAD.MOV.U32 R13, RZ, RZ, R44 ;  /* 0x000000ffff0d7224 */ /* 0x000fe200078e002c */
[----:B------:R-:W-:Y:S01]  /*1c3e0*/  MOV R12, RZ ;  /* 0x000000ff000c7202 */ /* 0x000fe20000000f00 */
[----:B------:R-:W-:Y:S02]  /*1c3f0*/  IMAD.MOV.U32 R11, RZ, RZ, 0x1e1f ;  /* 0x00001e1fff0b7424 */ /* 0x000fe400078e00ff */
[----:B------:R-:W-:-:S07]  /*1c400*/  IMAD.MOV.U32 R15, RZ, RZ, -0x1 ;  /* 0xffffffffff0f7424 */ /* 0x000fce00078e00ff */
[----:B-1----:R-:W-:Y:S05]  /*1c410*/  WARPSYNC.COLLECTIVE R15, `(.L_x_560) ;  /* 0x000000000f087348 */ /* 0x002fea0003c00000 */
[----:B-1----:R0:W1:Y:S02]  /*1c420*/  SHFL.IDX P6, R14, R13, R12, R11 ;  /* 0x0000000c0d0e7389 */ /* 0x00206400000c000b */
[----:B01----:R-:W-:Y:S01]  /*1c430*/  ENDCOLLECTIVE ;  /* 0x000000000000791b */ /* 0x003fe20003800000 */
.L_x_560:
[----:B------:R-:W-:Y:S05]  /*1c440*/  BSYNC B1 ;  /* 0x0000000000017941 */ /* 0x000fea0003800000 */
.L_x_559:
[----:B------:R-:W-:Y:S05]  /*1c450*/  BRA `(.L_x_561) ;  /* 0xfffffeb400747947 */ /* 0x000fea000383ffff */
.L_x_389:
        /* <DEDUP_REMOVED lines=8> */
.L_x_563:
[----:B------:R-:W-:Y:S05]  /*1c4e0*/  BSYNC B1 ;  /* 0x0000000000017941 */ /* 0x000fea0003800000 */
.L_x_562:
[----:B------:R-:W-:Y:S05]  /*1c4f0*/  BRA `(.L_x_564) ;  /* 0xfffffeb400587947 */ /* 0x000fea000383ffff */
.L_x_390:
[----:B------:R-:W-:Y:S01]  /*1c500*/  BSSY B1, `(.L_x_565) ;  /* 0x0000008000017945 */ /* 0x000fe20003800000 */
[----:B------:R-:W-:Y:S01]  /*1c510*/  MOV R13, R45 ;  /* 0x0000002d000d7202 */ /* 0x000fe20000000f00 */
[----:B------:R-:W-:Y:S02]  /*1c520*/  IMAD.MOV.U32 R12, RZ, RZ, RZ ;  /* 0x000000ffff0c7224 */ /* 0x000fe400078e00ff */
[----:B------:R-:W-:Y:S02]  /*1c530*/  IMAD.MOV.U32 R11, RZ, RZ, 0x1e1f ;  /* 0x00001e1fff0b7424 */ /* 0x000fe400078e00ff */
[----:B------:R-:W-:-:S07]  /*1c540*/  IMAD.MOV.U32 R15, RZ, RZ, -0x1 ;  /* 0xffffffffff0f7424 */ /* 0x000fce00078e00ff */
[----:B-1----:R-:W-:Y:S05]  /*1c550*/  WARPSYNC.COLLECTIVE R15, `(.L_x_566) ;  /* 0x000000000f087348 */ /* 0x002fea0003c00000 */
[----:B-1----:R0:W1:Y:S02]  /*1c560*/  SHFL.IDX P6, R14, R13, R12, R11 ;  /* 0x0000000c0d0e7389 */ /* 0x00206400000c000b */
[----:B01----:R-:W-:Y:S01]  /*1c570*/  ENDCOLLECTIVE ;  /* 0x000000000000791b */ /* 0x003fe20003800000 */
.L_x_566:
[----:B------:R-:W-:Y:S05]  /*1c580*/  BSYNC B1 ;  /* 0x0000000000017941 */ /* 0x000fea0003800000 */
.L_x_565:
[----:B------:R-:W-:Y:S05]  /*1c590*/  BRA `(.L_x_567) ;  /* 0xfffffeb4003c7947 */ /* 0x000fea000383ffff */
.L_x_392:
[----:B0-----:R0:W1:Y:S02]  /*1c5a0*/  SYNCS.PHASECHK.TRANS64.TRYWAIT P1, [R18+URZ+0x31c00], R3 ;  /* 0x031c0003120075a7 */ /* 0x001064000802017f */
[----:B-1----:R-:W-:Y:S05]  /*1c5b0*/  @!P1 NANOSLEEP.SYNCS 0x989680 ;  /* 0x009896800000995d */ /* 0x002fea0003900000 */
[----:B------:R-:W1:Y:S02]  /*1c5c0*/  @!P1 SYNCS.PHASECHK.TRANS64 P1, [R18+URZ+0x31c00], R3 ;  /* 0x031c0003120095a7 */ /* 0x000e64000802007f */
[----:B-1----:R-:W-:Y:S05]  /*1c5d0*/  @!P1 BRA `(.L_x_392) ;  /* 0xfffffffc00f09947 */ /* 0x002fea000383ffff */
[----:B------:R-:W-:Y:S05]  /*1c5e0*/  BRA `(.L_x_568) ;  /* 0xfffffeb400a87947 */ /* 0x000fea000383ffff */
.L_x_406:
[----:B------:R-:W-:Y:S01]  /*1c5f0*/  BSSY B1, `(.L_x_569) ;  /* 0x0000008000017945 */ /* 0x000fe20003800000 */
[----:B------:R-:W-:Y:S01]  /*1c600*/  IMAD.MOV.U32 R13, RZ, RZ, R50 ;  /* 0x000000ffff0d7224 */ /* 0x000fe200078e0032 */
[----:B------:R-:W-:Y:S01]  /*1c610*/  MOV R15, 0xffffffff ;  /* 0xffffffff000f7802 */ /* 0x000fe20000000f00 */
[----:B------:R-:W-:Y:S02]  /*1c620*/  IMAD.MOV.U32 R12, RZ, RZ, RZ ;  /* 0x000000ffff0c7224 */ /* 0x000fe400078e00ff */
[----:B------:R-:W-:-:S07]  /*1c630*/  IMAD.MOV.U32 R11, RZ, RZ, 0x1e1f ;  /* 0x00001e1fff0b7424 */ /* 0x000fce00078e00ff */
[----:B-1----:R-:W-:Y:S05]  /*1c640*/  WARPSYNC.COLLECTIVE R15, `(.L_x_570) ;  /* 0x000000000f087348 */ /* 0x002fea0003c00000 */
[----:B-1----:R0:W1:Y:S02]  /*1c650*/  SHFL.IDX P6, R14, R13, R12, R11 ;  /* 0x0000000c0d0e7389 */ /* 0x00206400000c000b */
[----:B01----:R-:W-:Y:S01]  /*1c660*/  ENDCOLLECTIVE ;  /* 0x000000000000791b */ /* 0x003fe20003800000 */
.L_x_570:
[----:B------:R-:W-:Y:S05]  /*1c670*/  BSYNC B1 ;  /* 0x0000000000017941 */ /* 0x000fea0003800000 */
.L_x_569:
[----:B------:R-:W-:Y:S05]  /*1c680*/  BRA `(.L_x_571) ;  /* 0xfffffec800e07947 */ /* 0x000fea000383ffff */
.L_x_407:
        /* <DEDUP_REMOVED lines=8> */
.L_x_573:
[----:B------:R-:W-:Y:S05]  /*1c710*/  BSYNC B1 ;  /* 0x0000000000017941 */ /* 0x000fea0003800000 */
.L_x_572:
[----:B------:R-:W-:Y:S05]  /*1c720*/  BRA `(.L_x_574) ;  /* 0xfffffec800c47947 */ /* 0x000fea000383ffff */
.L_x_408:
[----:B------:R-:W-:Y:S01]  /*1c730*/  BSSY B1, `(.L_x_575) ;  /* 0x0000008000017945 */ /* 0x000fe20003800000 */
[----:B------:R-:W-:Y:S01]  /*1c740*/  IMAD.MOV.U32 R13, RZ, RZ, R51 ;  /* 0x000000ffff0d7224 */ /* 0x000fe200078e0033 */
[----:B------:R-:W-:Y:S01]  /*1c750*/  MOV R11, 0x1e1f ;  /* 0x00001e1f000b7802 */ /* 0x000fe20000000f00 */
[----:B------:R-:W-:Y:S02]  /*1c760*/  IMAD.MOV.U32 R12, RZ, RZ, RZ ;  /* 0x000000ffff0c7224 */ /* 0x000fe400078e00ff */
[----:B------:R-:W-:-:S07]  /*1c770*/  IMAD.MOV.U32 R15, RZ, RZ, -0x1 ;  /* 0xffffffffff0f7424 */ /* 0x000fce00078e00ff */
[----:B-1----:R-:W-:Y:S05]  /*1c780*/  WARPSYNC.COLLECTIVE R15, `(.L_x_576) ;  /* 0x000000000f087348 */ /* 0x002fea0003c00000 */
[----:B-1----:R0:W1:Y:S02]  /*1c790*/  SHFL.IDX P6, R14, R13, R12, R11 ;  /* 0x0000000c0d0e7389 */ /* 0x00206400000c000b */
[----:B01----:R-:W-:Y:S01]  /*1c7a0*/  ENDCOLLECTIVE ;  /* 0x000000000000791b */ /* 0x003fe20003800000 */
.L_x_576:
[----:B------:R-:W-:Y:S05]  /*1c7b0*/  BSYNC B1 ;  /* 0x0000000000017941 */ /* 0x000fea0003800000 */
.L_x_575:
[----:B------:R-:W-:Y:S05]  /*1c7c0*/  BRA `(.L_x_577) ;  /* 0xfffffec800a87947 */ /* 0x000fea000383ffff */
.L_x_409:
        /* <DEDUP_REMOVED lines=8> */
.L_x_579:
[----:B------:R-:W-:Y:S05]  /*1c850*/  BSYNC B1 ;  /* 0x0000000000017941 */ /* 0x000fea0003800000 */
.L_x_578:
[----:B------:R-:W-:Y:S05]  /*1c860*/  BRA `(.L_x_580) ;  /* 0xfffffec8008c7947 */ /* 0x000fea000383ffff */
.L_x_411:
[----:B0-----:R0:W2:Y:S02]  /*1c870*/  SYNCS.PHASECHK.TRANS64.TRYWAIT P1, [R18+URZ+0x31c00], R3 ;  /* 0x031c0003120075a7 */ /* 0x0010a4000802017f */
[----:B--2---:R-:W-:Y:S05]  /*1c880*/  @!P1 NANOSLEEP.SYNCS 0x989680 ;  /* 0x009896800000995d */ /* 0x004fea0003900000 */
[----:B------:R-:W2:Y:S02]  /*1c890*/  @!P1 SYNCS.PHASECHK.TRANS64 P1, [R18+URZ+0x31c00], R3 ;  /* 0x031c0003120095a7 */ /* 0x000ea4000802007f */
[----:B--2---:R-:W-:Y:S05]  /*1c8a0*/  @!P1 BRA `(.L_x_411) ;  /* 0xfffffffc00f09947 */ /* 0x004fea000383ffff */
[----:B------:R-:W-:Y:S05]  /*1c8b0*/  BRA `(.L_x_581) ;  /* 0xfffffec800f87947 */ /* 0x000fea000383ffff */
.L_x_419:
[----:B--2---:R2:W4:Y:S02]  /*1c8c0*/  SYNCS.PHASECHK.TRANS64.TRYWAIT P1, [R0+URZ+0x31c30], R5 ;  /* 0x031c3005000075a7 */ /* 0x004524000802017f */
[----:B----4-:R-:W-:Y:S05]  /*1c8d0*/  @!P1 NANOSLEEP.SYNCS 0x989680 ;  /* 0x009896800000995d */ /* 0x010fea0003900000 */
[----:B------:R-:W4:Y:S02]  /*1c8e0*/  @!P1 SYNCS.PHASECHK.TRANS64 P1, [R0+URZ+0x31c30], R5 ;  /* 0x031c3005000095a7 */ /* 0x000f24000802007f */
[----:B----4-:R-:W-:Y:S05]  /*1c8f0*/  @!P1 BRA `(.L_x_419) ;  /* 0xfffffffc00f09947 */ /* 0x010fea000383ffff */
[----:B------:R-:W-:Y:S05]  /*1c900*/  BRA `(.L_x_418) ;  /* 0xfffffee000547947 */ /* 0x000fea000383ffff */
.L_x_425:
[----:B-1----:R1:W2:Y:S02]  /*1c910*/  SYNCS.PHASECHK.TRANS64.TRYWAIT P3, [R14+URZ+0x31c30], R15 ;  /* 0x031c300f0e0075a7 */ /* 0x0022a4000806017f */
[----:B--2---:R-:W-:Y:S05]  /*1c920*/  @!P3 NANOSLEEP.SYNCS 0x989680 ;  /* 0x009896800000b95d */ /* 0x004fea0003900000 */
[----:B------:R-:W2:Y:S02]  /*1c930*/  @!P3 SYNCS.PHASECHK.TRANS64 P3, [R14+URZ+0x31c30], R15 ;  /* 0x031c300f0e00b5a7 */ /* 0x000ea4000806007f */
[----:B--2---:R-:W-:Y:S05]  /*1c940*/  @!P3 BRA `(.L_x_425) ;  /* 0xfffffffc00f0b947 */ /* 0x004fea000383ffff */
[----:B------:R-:W-:Y:S05]  /*1c950*/  BRA `(.L_x_424) ;  /* 0xffffff2c00347947 */ /* 0x000fea000383ffff */
.L_x_429:
[----:B-1----:R1:W2:Y:S02]  /*1c960*/  SYNCS.PHASECHK.TRANS64.TRYWAIT P2, [R15+URZ+0x31c50], R14 ;  /* 0x031c500e0f0075a7 */ /* 0x0022a4000804017f */
[----:B--2---:R-:W-:Y:S05]  /*1c970*/  @!P2 NANOSLEEP.SYNCS 0x989680 ;  /* 0x009896800000a95d */ /* 0x004fea0003900000 */
[----:B------:R-:W2:Y:S02]  /*1c980*/  @!P2 SYNCS.PHASECHK.TRANS64 P2, [R15+URZ+0x31c50], R14 ;  /* 0x031c500e0f00a5a7 */ /* 0x000ea4000804007f */
[----:B--2---:R-:W-:Y:S05]  /*1c990*/  @!P2 BRA `(.L_x_429) ;  /* 0xfffffffc00f0a947 */ /* 0x004fea000383ffff */
[----:B------:R-:W-:Y:S05]  /*1c9a0*/  BRA `(.L_x_426) ;  /* 0xffffff5000507947 */ /* 0x000fea000383ffff */
.L_x_434:
[----:B-1----:R1:W2:Y:S02]  /*1c9b0*/  SYNCS.PHASECHK.TRANS64.TRYWAIT P0, [R9+URZ+0x31c50], R0 ;  /* 0x031c5000090075a7 */ /* 0x0022a4000800017f */
[----:B--2---:R-:W-:Y:S05]  /*1c9c0*/  @!P0 NANOSLEEP.SYNCS 0x989680 ;  /* 0x009896800000895d */ /* 0x004fea0003900000 */
[----:B------:R-:W2:Y:S02]  /*1c9d0*/  @!P0 SYNCS.PHASECHK.TRANS64 P0, [R9+URZ+0x31c50], R0 ;  /* 0x031c5000090085a7 */ /* 0x000ea4000800007f */
[----:B--2---:R-:W-:Y:S05]  /*1c9e0*/  @!P0 BRA `(.L_x_434) ;  /* 0xfffffffc00f08947 */ /* 0x004fea000383ffff */
[----:B------:R-:W-:Y:S05]  /*1c9f0*/  BRA `(.L_x_433) ;  /* 0xffffff7c009c7947 */ /* 0x000fea000383ffff */
.L_x_458:
[----:B------:R-:W0:Y:S01]  /*1ca00*/  S2R R9, SR_TID.X ;  /* 0x0000000000097919 */ /* 0x000e220000002100 */
[----:B------:R-:W-:Y:S01]  /*1ca10*/  BSSY B1, `(.L_x_582) ;  /* 0x000000a000017945 */ /* 0x000fe20003800000 */
[----:B------:R-:W-:Y:S01]  /*1ca20*/  MOV R12, RZ ;  /* 0x000000ff000c7202 */ /* 0x000fe20000000f00 */
[----:B------:R-:W-:Y:S02]  /*1ca30*/  IMAD.MOV.U32 R11, RZ, RZ, 0x1f ;  /* 0x0000001fff0b7424 */ /* 0x000fe400078e00ff */
[----:B------:R-:W-:Y:S01]  /*1ca40*/  IMAD.MOV.U32 R15, RZ, RZ, -0x1 ;  /* 0xffffffffff0f7424 */ /* 0x000fe200078e00ff */
[----:B0-----:R-:W-:-:S04]  /*1ca50*/  SHF.R.U32.HI R9, RZ, 0x5, R9 ;  /* 0x00000005ff097819 */ /* 0x001fc80000011609 */
[----:B------:R-:W-:-:S05]  /*1ca60*/  LOP3.LUT R9, R9, 0x3, RZ, 0xc0, !PT ;  /* 0x0000000309097812 */ /* 0x000fca00078ec0ff */
[----:B------:R-:W-:-:S07]  /*1ca70*/  IMAD.MOV.U32 R13, RZ, RZ, R9 ;  /* 0x000000ffff0d7224 */ /* 0x000fce00078e0009 */
[----:B-1---5:R-:W-:Y:S05]  /*1ca80*/  WARPSYNC.COLLECTIVE R15, `(.L_x_583) ;  /* 0x000000000f087348 */ /* 0x022fea0003c00000 */
[----:B------:R0:W2:Y:S02]  /*1ca90*/  SHFL.IDX P6, R14, R13, R12, R11 ;  /* 0x0000000c0d0e7389 */ /* 0x0000a400000c000b */
[----:B012--5:R-:W-:Y:S01]  /*1caa0*/  ENDCOLLECTIVE ;  /* 0x000000000000791b */ /* 0x027fe20003800000 */
.L_x_583:
[----:B------:R-:W-:Y:S05]  /*1cab0*/  BSYNC B1 ;  /* 0x0000000000017941 */ /* 0x000fea0003800000 */
.L_x_582:
[----:B------:R-:W-:Y:S05]  /*1cac0*/  BRA `(.L_x_584) ;  /* 0xffffffb000907947 */ /* 0x000fea000383ffff */
.L_x_459:
[----:B------:R-:W-:Y:S01]  /*1cad0*/  BSSY B1, `(.L_x_585) ;  /* 0x0000006000017945 */ /* 0x000fe20003800000 */
[----:B------:R-:W-:-:S07]  /*1cae0*/  IMAD.MOV.U32 R15, RZ, RZ, -0x1 ;  /* 0xffffffffff0f7424 */ /* 0x000fce00078e00ff */
[----:B-1---5:R-:W-:Y:S05]  /*1caf0*/  WARPSYNC.COLLECTIVE R15, `(.L_x_586) ;  /* 0x000000000f0c7348 */ /* 0x022fea0003c00000 */
[----:B------:R-:W-:Y:S02]  /*1cb00*/  ELECT P6, UR62, PT ;  /* 0x00000000003e782f */ /* 0x000fe400038c0000 */
[----:B------:R-:W-:Y:S01]  /*1cb10*/  MOV R14, UR62 ;  /* 0x0000003e000e7c02 */ /* 0x000fe20008000f00 */
[----:B-1---5:R-:W-:Y:S10]  /*1cb20*/  ENDCOLLECTIVE ;  /* 0x000000000000791b */ /* 0x022ff40003800000 */
.L_x_586:
[----:B------:R-:W-:Y:S05]  /*1cb30*/  BSYNC B1 ;  /* 0x0000000000017941 */ /* 0x000fea0003800000 */
.L_x_585:
[----:B------:R-:W-:Y:S05]  /*1cb40*/  BRA `(.L_x_587) ;  /* 0xffffffb0007c7947 */ /* 0x000fea000383ffff */
.L_x_461:
[----:B0-----:R0:W2:Y:S02]  /*1cb50*/  SYNCS.PHASECHK.TRANS64.TRYWAIT P0, [R6+URZ+0x31c20], R7 ;  /* 0x031c2007060075a7 */ /* 0x0010a4000800017f */
[----:B--2---:R-:W-:Y:S05]  /*1cb60*/  @!P0 NANOSLEEP.SYNCS 0x989680 ;  /* 0x009896800000895d */ /* 0x004fea0003900000 */
[----:B------:R-:W2:Y:S02]  /*1cb70*/  @!P0 SYNCS.PHASECHK.TRANS64 P0, [R6+URZ+0x31c20], R7 ;  /* 0x031c2007060085a7 */ /* 0x000ea4000800007f */
[----:B--2---:R-:W-:Y:S05]  /*1cb80*/  @!P0 BRA `(.L_x_461) ;  /* 0xfffffffc00f08947 */ /* 0x004fea000383ffff */
[----:B------:R-:W-:Y:S05]  /*1cb90*/  BRA `(.L_x_588) ;  /* 0xffffffb000987947 */ /* 0x000fea000383ffff */
.L_x_464:
[----:B0-----:R0:W2:Y:S02]  /*1cba0*/  SYNCS.PHASECHK.TRANS64.TRYWAIT P0, [R7+URZ+0x31ca0], R8 ;  /* 0x031ca008070075a7 */ /* 0x0010a4000800017f */
[----:B--2---:R-:W-:Y:S05]  /*1cbb0*/  @!P0 NANOSLEEP.SYNCS 0x989680 ;  /* 0x009896800000895d */ /* 0x004fea0003900000 */
[----:B------:R-:W2:Y:S02]  /*1cbc0*/  @!P0 SYNCS.PHASECHK.TRANS64 P0, [R7+URZ+0x31ca0], R8 ;  /* 0x031ca008070085a7 */ /* 0x000ea4000800007f */
[----:B--2---:R-:W-:Y:S05]  /*1cbd0*/  @!P0 BRA `(.L_x_464) ;  /* 0xfffffffc00f08947 */ /* 0x004fea000383ffff */
[----:B------:R-:W-:Y:S05]  /*1cbe0*/  BRA `(.L_x_589) ;  /* 0xffffffb000a07947 */ /* 0x000fea000383ffff */
.L_x_466:
[----:B--2---:R2:W3:Y:S02]  /*1cbf0*/  SYNCS.PHASECHK.TRANS64.TRYWAIT P0, [R7+URZ+0x31cc0], R8 ;  /* 0x031cc008070075a7 */ /* 0x0044e4000800017f */
[----:B---3--:R-:W-:Y:S05]  /*1cc00*/  @!P0 NANOSLEEP.SYNCS 0x989680 ;  /* 0x009896800000895d */ /* 0x008fea0003900000 */
[----:B------:R-:W3:Y:S02]  /*1cc10*/  @!P0 SYNCS.PHASECHK.TRANS64 P0, [R7+URZ+0x31cc0], R8 ;  /* 0x031cc008070085a7 */ /* 0x000ee4000800007f */
[----:B---3--:R-:W-:Y:S05]  /*1cc20*/  @!P0 BRA `(.L_x_466) ;  /* 0xfffffffc00f08947 */ /* 0x008fea000383ffff */
[----:B------:R-:W-:Y:S05]  /*1cc30*/  BRA `(.L_x_590) ;  /* 0xffffffb400207947 */ /* 0x000fea000383ffff */
.L_x_470:
[----:B0-----:R0:W2:Y:S02]  /*1cc40*/  SYNCS.PHASECHK.TRANS64.TRYWAIT P0, [R7+URZ+0x31ca0], R10 ;  /* 0x031ca00a070075a7 */ /* 0x0010a4000800017f */
[----:B--2---:R-:W-:Y:S05]  /*1cc50*/  @!P0 NANOSLEEP.SYNCS 0x989680 ;  /* 0x009896800000895d */ /* 0x004fea0003900000 */
[----:B------:R-:W2:Y:S02]  /*1cc60*/  @!P0 SYNCS.PHASECHK.TRANS64 P0, [R7+URZ+0x31ca0], R10 ;  /* 0x031ca00a070085a7 */ /* 0x000ea4000800007f */
[----:B--2---:R-:W-:Y:S05]  /*1cc70*/  @!P0 BRA `(.L_x_470) ;  /* 0xfffffffc00f08947 */ /* 0x004fea000383ffff */
[----:B------:R-:W-:Y:S05]  /*1cc80*/  BRA `(.L_x_591) ;  /* 0xffffffb400c87947 */ /* 0x000fea000383ffff */
.L_x_472:
[----:B--2---:R2:W3:Y:S02]  /*1cc90*/  SYNCS.PHASECHK.TRANS64.TRYWAIT P1, [R7+URZ+0x31cc0], R10 ;  /* 0x031cc00a070075a7 */ /* 0x0044e4000802017f */
[----:B---3--:R-:W-:Y:S05]  /*1cca0*/  @!P1 NANOSLEEP.SYNCS 0x989680 ;  /* 0x009896800000995d */ /* 0x008fea0003900000 */
[----:B------:R-:W3:Y:S02]  /*1ccb0*/  @!P1 SYNCS.PHASECHK.TRANS64 P1, [R7+URZ+0x31cc0], R10 ;  /* 0x031cc00a070095a7 */ /* 0x000ee4000802007f */
[----:B---3--:R-:W-:Y:S05]  /*1ccc0*/  @!P1 BRA `(.L_x_472) ;  /* 0xfffffffc00f09947 */ /* 0x008fea000383ffff */
[----:B------:R-:W-:Y:S05]  /*1ccd0*/  BRA `(.L_x_592) ;  /* 0xffffffb800447947 */ /* 0x000fea000383ffff */
.L_x_484:
        /* <DEDUP_REMOVED lines=11> */
.L_x_594:
[----:B------:R-:W-:Y:S05]  /*1cd90*/  BSYNC B0 ;  /* 0x0000000000007941 */ /* 0x000fea0003800000 */
.L_x_593:
[----:B------:R-:W-:Y:S05]  /*1cda0*/  BRA `(.L_x_595) ;  /* 0xffffffc400087947 */ /* 0x000fea000383ffff */
.L_x_485:
[----:B------:R-:W-:Y:S01]  /*1cdb0*/  BSSY B0, `(.L_x_596) ;  /* 0x0000006000007945 */ /* 0x000fe20003800000 */
[----:B------:R-:W-:-:S07]  /*1cdc0*/  IMAD.MOV.U32 R15, RZ, RZ, -0x1 ;  /* 0xffffffffff0f7424 */ /* 0x000fce00078e00ff */
[----:B-1----:R-:W-:Y:S05]  /*1cdd0*/  WARPSYNC.COLLECTIVE R15, `(.L_x_597) ;  /* 0x000000000f0c7348 */ /* 0x002fea0003c00000 */
[----:B------:R-:W-:Y:S02]  /*1cde0*/  ELECT P6, UR62, PT ;  /* 0x00000000003e782f */ /* 0x000fe400038c0000 */
[----:B------:R-:W-:Y:S01]  /*1cdf0*/  MOV R14, UR62 ;  /* 0x0000003e000e7c02 */ /* 0x000fe20008000f00 */
[----:B-1----:R-:W-:Y:S10]  /*1ce00*/  ENDCOLLECTIVE ;  /* 0x000000000000791b */ /* 0x002ff40003800000 */
.L_x_597:
[----:B------:R-:W-:Y:S05]  /*1ce10*/  BSYNC B0 ;  /* 0x0000000000007941 */ /* 0x000fea0003800000 */
.L_x_596:
[----:B------:R-:W-:Y:S05]  /*1ce20*/  BRA `(.L_x_598) ;  /* 0xffffffc400007947 */ /* 0x000fea000383ffff */
.L_x_488:
[----:B--2---:R2:W3:Y:S02]  /*1ce30*/  SYNCS.PHASECHK.TRANS64.TRYWAIT P0, [R5+URZ+0x31c40], R4 ;  /* 0x031c4004050075a7 */ /* 0x0044e4000800017f */
[----:B---3--:R-:W-:Y:S05]  /*1ce40*/  @!P0 NANOSLEEP.SYNCS 0x989680 ;  /* 0x009896800000895d */ /* 0x008fea0003900000 */
[----:B------:R-:W3:Y:S02]  /*1ce50*/  @!P0 SYNCS.PHASECHK.TRANS64 P0, [R5+URZ+0x31c40], R4 ;  /* 0x031c4004050085a7 */ /* 0x000ee4000800007f */
[----:B---3--:R-:W-:Y:S05]  /*1ce60*/  @!P0 BRA `(.L_x_488) ;  /* 0xfffffffc00f08947 */ /* 0x008fea000383ffff */
[----:B------:R-:W-:Y:S05]  /*1ce70*/  BRA `(.L_x_599) ;  /* 0xffffffc400547947 */ /* 0x000fea000383ffff */
.L_x_491:
[----:B0-----:R0:W2:Y:S02]  /*1ce80*/  SYNCS.PHASECHK.TRANS64.TRYWAIT P0, [R28+URZ+0x31c20], R5 ;  /* 0x031c20051c0075a7 */ /* 0x0010a4000800017f */
[----:B--2---:R-:W-:Y:S05]  /*1ce90*/  @!P0 NANOSLEEP.SYNCS 0x989680 ;  /* 0x009896800000895d */ /* 0x004fea0003900000 */
[----:B------:R-:W2:Y:S02]  /*1cea0*/  @!P0 SYNCS.PHASECHK.TRANS64 P0, [R28+URZ+0x31c20], R5 ;  /* 0x031c20051c0085a7 */ /* 0x000ea4000800007f */
[----:B--2---:R-:W-:Y:S05]  /*1ceb0*/  @!P0 BRA `(.L_x_491) ;  /* 0xfffffffc00f08947 */ /* 0x004fea000383ffff */
[----:B------:R-:W-:Y:S05]  /*1cec0*/  BRA `(.L_x_600) ;  /* 0xffffffc800847947 */ /* 0x000fea000383ffff */
.L_x_499:
[----:B0-----:R0:W2:Y:S02]  /*1ced0*/  SYNCS.PHASECHK.TRANS64.TRYWAIT P0, [R3+URZ+0x31c40], R2 ;  /* 0x031c4002030075a7 */ /* 0x0010a4000800017f */
[----:B--2---:R-:W-:Y:S05]  /*1cee0*/  @!P0 NANOSLEEP.SYNCS 0x989680 ;  /* 0x009896800000895d */ /* 0x004fea0003900000 */
[----:B------:R-:W2:Y:S02]  /*1cef0*/  @!P0 SYNCS.PHASECHK.TRANS64 P0, [R3+URZ+0x31c40], R2 ;  /* 0x031c4002030085a7 */ /* 0x000ea4000800007f */
[----:B--2---:R-:W-:Y:S05]  /*1cf00*/  @!P0 BRA `(.L_x_499) ;  /* 0xfffffffc00f08947 */ /* 0x004fea000383ffff */
[----:B------:R-:W-:Y:S05]  /*1cf10*/  BRA `(.L_x_601) ;  /* 0xffffffcc00307947 */ /* 0x000fea000383ffff */
.L_x_501:
[----:B0-----:R0:W2:Y:S02]  /*1cf20*/  SYNCS.PHASECHK.TRANS64.TRYWAIT P0, [R2+URZ+0x60], R5 ;  /* 0x00006005020075a7 */ /* 0x0010a4000800017f */
[----:B--2---:R-:W-:Y:S05]  /*1cf30*/  @!P0 NANOSLEEP.SYNCS 0x989680 ;  /* 0x009896800000895d */ /* 0x004fea0003900000 */
[----:B------:R-:W2:Y:S02]  /*1cf40*/  @!P0 SYNCS.PHASECHK.TRANS64 P0, [R2+URZ+0x60], R5 ;  /* 0x00006005020085a7 */ /* 0x000ea4000800007f */
[----:B--2---:R-:W-:Y:S05]  /*1cf50*/  @!P0 BRA `(.L_x_501) ;  /* 0xfffffffc00f08947 */ /* 0x004fea000383ffff */
[----:B------:R-:W-:Y:S05]  /*1cf60*/  BRA `(.L_x_602) ;  /* 0xffffffcc00bc7947 */ /* 0x000fea000383ffff */
.L_x_506:
[----:B---3--:R3:W4:Y:S02]  /*1cf70*/  SYNCS.PHASECHK.TRANS64.TRYWAIT P0, [R3+URZ+0x31c40], R2 ;  /* 0x031c4002030075a7 */ /* 0x008724000800017f */
[----:B----4-:R-:W-:Y:S05]  /*1cf80*/  @!P0 NANOSLEEP.SYNCS 0x989680 ;  /* 0x009896800000895d */ /* 0x010fea0003900000 */
[----:B------:R-:W4:Y:S02]  /*1cf90*/  @!P0 SYNCS.PHASECHK.TRANS64 P0, [R3+URZ+0x31c40], R2 ;  /* 0x031c4002030085a7 */ /* 0x000f24000800007f */
[----:B----4-:R-:W-:Y:S05]  /*1cfa0*/  @!P0 BRA `(.L_x_506) ;  /* 0xfffffffc00f08947 */ /* 0x010fea000383ffff */
[----:B------:R-:W-:Y:S05]  /*1cfb0*/  BRA `(.L_x_603) ;  /* 0xffffffd000f07947 */ /* 0x000fea000383ffff */
.L_x_508:
[----:B0-----:R0:W2:Y:S02]  /*1cfc0*/  SYNCS.PHASECHK.TRANS64.TRYWAIT P1, [R3+URZ+0x60], R24 ;  /* 0x00006018030075a7 */ /* 0x0010a4000802017f */
[----:B--2---:R-:W-:Y:S05]  /*1cfd0*/  @!P1 NANOSLEEP.SYNCS 0x989680 ;  /* 0x009896800000995d */ /* 0x004fea0003900000 */
[----:B------:R-:W2:Y:S02]  /*1cfe0*/  @!P1 SYNCS.PHASECHK.TRANS64 P1, [R3+URZ+0x60], R24 ;  /* 0x00006018030095a7 */ /* 0x000ea4000802007f */
[----:B--2---:R-:W-:Y:S05]  /*1cff0*/  @!P1 BRA `(.L_x_508) ;  /* 0xfffffffc00f09947 */ /* 0x004fea000383ffff */
[----:B------:R-:W-:Y:S05]  /*1d000*/  BRA `(.L_x_604) ;  /* 0xffffffd4007c7947 */ /* 0x000fea000383ffff */
.L_x_513:
[----:B--2---:R2:W3:Y:S02]  /*1d010*/  SYNCS.PHASECHK.TRANS64.TRYWAIT P0, [R2+URZ+0x31c40], R3 ;  /* 0x031c4003020075a7 */ /* 0x0044e4000800017f */
[----:B---3--:R-:W-:Y:S05]  /*1d020*/  @!P0 NANOSLEEP.SYNCS 0x989680 ;  /* 0x009896800000895d */ /* 0x008fea0003900000 */
[----:B------:R-:W3:Y:S02]  /*1d030*/  @!P0 SYNCS.PHASECHK.TRANS64 P0, [R2+URZ+0x31c40], R3 ;  /* 0x031c4003020085a7 */ /* 0x000ee4000800007f */
[----:B---3--:R-:W-:Y:S05]  /*1d040*/  @!P0 BRA `(.L_x_513) ;  /* 0xfffffffc00f08947 */ /* 0x008fea000383ffff */
[----:B------:R-:W-:Y:S05]  /*1d050*/  BRA `(.L_x_605) ;  /* 0xffffffd800847947 */ /* 0x000fea000383ffff */
.L_x_515:
[----:B0-----:R0:W2:Y:S02]  /*1d060*/  SYNCS.PHASECHK.TRANS64.TRYWAIT P1, [R2+URZ+0x60], R3 ;  /* 0x00006003020075a7 */ /* 0x0010a4000802017f */
[----:B--2---:R-:W-:Y:S05]  /*1d070*/  @!P1 NANOSLEEP.SYNCS 0x989680 ;  /* 0x009896800000995d */ /* 0x004fea0003900000 */
[----:B------:R-:W2:Y:S02]  /*1d080*/  @!P1 SYNCS.PHASECHK.TRANS64 P1, [R2+URZ+0x60], R3 ;  /* 0x00006003020095a7 */ /* 0x000ea4000802007f */
[----:B--2---:R-:W-:Y:S05]  /*1d090*/  @!P1 BRA `(.L_x_515) ;  /* 0xfffffffc00f09947 */ /* 0x004fea000383ffff */
[----:B------:R-:W-:Y:S05]  /*1d0a0*/  BRA `(.L_x_606) ;  /* 0xffffffdc00187947 */ /* 0x000fea000383ffff */
.L_x_522:
[----:B--2---:R2:W3:Y:S02]  /*1d0b0*/  SYNCS.PHASECHK.TRANS64.TRYWAIT P0, [R3+URZ+0x31c60], R2 ;  /* 0x031c6002030075a7 */ /* 0x0044e4000800017f */
[----:B---3--:R-:W-:Y:S05]  /*1d0c0*/  @!P0 NANOSLEEP.SYNCS 0x989680 ;  /* 0x009896800000895d */ /* 0x008fea0003900000 */
[----:B------:R-:W3:Y:S02]  /*1d0d0*/  @!P0 SYNCS.PHASECHK.TRANS64 P0, [R3+URZ+0x31c60], R2 ;  /* 0x031c6002030085a7 */ /* 0x000ee4000800007f */
[----:B---3--:R-:W-:Y:S05]  /*1d0e0*/  @!P0 BRA `(.L_x_522) ;  /* 0xfffffffc00f08947 */ /* 0x008fea000383ffff */
[----:B------:R-:W-:Y:S05]  /*1d0f0*/  BRA `(.L_x_607) ;  /* 0xffffffe000007947 */ /* 0x000fea000383ffff */
.L_x_524:
[----:B------:R-:W-:Y:S01]  /*1d100*/  BSSY B0, `(.L_x_608) ;  /* 0x0000008000007945 */ /* 0x000fe20003800000 */
[----:B------:R-:W-:Y:S02]  /*1d110*/  IMAD.MOV.U32 R13, RZ, RZ, R16 ;  /* 0x000000ffff0d7224 */ /* 0x000fe400078e0010 */
[----:B------:R-:W-:Y:S02]  /*1d120*/  IMAD.MOV.U32 R12, RZ, RZ, RZ ;  /* 0x000000ffff0c7224 */ /* 0x000fe400078e00ff */
[----:B------:R-:W-:Y:S02]  /*1d130*/  IMAD.MOV.U32 R11, RZ, RZ, 0x1f ;  /* 0x0000001fff0b7424 */ /* 0x000fe400078e00ff */
[----:B------:R-:W-:-:S07]  /*1d140*/  IMAD.MOV.U32 R15, RZ, RZ, -0x1 ;  /* 0xffffffffff0f7424 */ /* 0x000fce00078e00ff */
[----:B01---5:R-:W-:Y:S05]  /*1d150*/  WARPSYNC.COLLECTIVE R15, `(.L_x_609) ;  /* 0x000000000f087348 */ /* 0x023fea0003c00000 */
[----:B------:R2:W3:Y:S02]  /*1d160*/  SHFL.IDX P6, R14, R13, R12, R11 ;  /* 0x0000000c0d0e7389 */ /* 0x0004e400000c000b */
[----:B0123-5:R-:W-:Y:S01]  /*1d170*/  ENDCOLLECTIVE ;  /* 0x000000000000791b */ /* 0x02ffe20003800000 */
.L_x_609:
[----:B------:R-:W-:Y:S05]  /*1d180*/  BSYNC B0 ;  /* 0x0000000000007941 */ /* 0x000fea0003800000 */
.L_x_608:
        /* <DEDUP_REMOVED lines=8> */
.L_x_610:
[----:B------:R-:W-:Y:S01]  /*1d210*/  IMAD.MOV.U32 R4, RZ, RZ, R14 ;  /* 0x000000ffff047224 */ /* 0x000fe200078e000e */
[----:B------:R-:W-:Y:S06]  /*1d220*/  BRA `(.L_x_611) ;  /* 0xffffffe000747947 */ /* 0x000fec000383ffff */
.L_x_527:
        /* <DEDUP_REMOVED lines=8> */
.L_x_613:
[----:B------:R-:W-:Y:S05]  /*1d2b0*/  BSYNC B0 ;  /* 0x0000000000007941 */ /* 0x000fea0003800000 */
.L_x_612:
        /* <DEDUP_REMOVED lines=10> */
.L_x_614:
        /* <DEDUP_REMOVED lines=8> */
.L_x_615:
        /* <DEDUP_REMOVED lines=8> */
.L_x_616:
        /* <DEDUP_REMOVED lines=8> */
.L_x_617:
        /* <DEDUP_REMOVED lines=8> */
.L_x_618:
[----:B------:R-:W-:Y:S05]  /*1d560*/  BRA `(.L_x_619) ;  /* 0xffffffe000307947 */ /* 0x000fea000383ffff */
.L_x_532:
        /* <DEDUP_REMOVED lines=8> */
.L_x_621:
[----:B------:R-:W-:Y:S05]  /*1d5f0*/  BSYNC B0 ;  /* 0x0000000000007941 */ /* 0x000fea0003800000 */
.L_x_620:
        /* <DEDUP_REMOVED lines=10> */
.L_x_622:
        /* <DEDUP_REMOVED lines=8> */
.L_x_623:
        /* <DEDUP_REMOVED lines=8> */
.L_x_624:
        /* <DEDUP_REMOVED lines=8> */
.L_x_625:
        /* <DEDUP_REMOVED lines=8> */
.L_x_626:
[----:B------:R-:W-:Y:S05]  /*1d8a0*/  BRA `(.L_x_627) ;  /* 0xffffffe0000c7947 */ /* 0x000fea000383ffff */
.L_x_534:
[----:B------:R-:W-:Y:S01]  /*1d8b0*/  BSSY B0, `(.L_x_628) ;  /* 0x0000006000007945 */ /* 0x000fe20003800000 */
[----:B------:R-:W-:Y:S01]  /*1d8c0*/  PLOP3.LUT P6, PT, P6, PT, PT, 0x8, 0x0 ;  /* 0x000000000000781c */ /* 0x000fe200037ce170 */
[----:B------:R-:W-:-:S12]  /*1d8d0*/  IMAD.MOV.U32 R15, RZ, RZ, -0x1 ;  /* 0xffffffffff0f7424 */ /* 0x000fd800078e00ff */
[----:B01----:R-:W-:Y:S05]  /*1d8e0*/  WARPSYNC.COLLECTIVE R15, `(.L_x_629) ;  /* 0x000000000f087348 */ /* 0x003fea0003c00000 */
[----:B------:R-:W-:Y:S01]  /*1d8f0*/  VOTE.ANY R14, PT, P6 ;  /* 0x00000000000e7806 */ /* 0x000fe200030e0100 */
[----:B01----:R-:W-:Y:S06]  /*1d900*/  ENDCOLLECTIVE ;  /* 0x000000000000791b */ /* 0x003fec0003800000 */
.L_x_629:
[----:B------:R-:W-:Y:S05]  /*1d910*/  BSYNC B0 ;  /* 0x0000000000007941 */ /* 0x000fea0003800000 */
.L_x_628:
        /* <DEDUP_REMOVED lines=9> */
.L_x_630:
[----:B------:R-:W-:Y:S01]  /*1d9b0*/  IMAD.MOV.U32 R17, RZ, RZ, R14 ;  /* 0x000000ffff117224 */ /* 0x000fe200078e000e */
[----:B------:R-:W-:Y:S06]  /*1d9c0*/  BRA `(.L_x_631) ;  /* 0xffffffdc00fc7947 */ /* 0x000fec000383ffff */
.L_x_536:
[----:B------:R-:W-:Y:S01]  /*1d9d0*/  BSSY B0, `(.L_x_632) ;  /* 0x0000007000007945 */ /* 0x000fe20003800000 */
[----:B------:R-:W-:Y:S01]  /*1d9e0*/  IMAD.MOV.U32 R13, RZ, RZ, R3 ;  /* 0x000000ffff0d7224 */ /* 0x000fe200078e0003 */
[----:B------:R-:W-:Y:S01]  /*1d9f0*/  MOV R15, 0xffffffff ;  /* 0xffffffff000f7802 */ /* 0x000fe20000000f00 */
[----:B------:R-:W-:-:S07]  /*1da00*/  IMAD.MOV.U32 R11, RZ, RZ, 0x1f ;  /* 0x0000001fff0b7424 */ /* 0x000fce00078e00ff */
[----:B0123--:R-:W-:Y:S05]  /*1da10*/  WARPSYNC.COLLECTIVE R15, `(.L_x_633) ;  /* 0x000000000f087348 */ /* 0x00ffea0003c00000 */
[----:B------:R4:W0:Y:S02]  /*1da20*/  SHFL.IDX P6, R14, R13, R12, R11 ;  /* 0x0000000c0d0e7389 */ /* 0x00082400000c000b */
[----:B01234-:R-:W-:Y:S01]  /*1da30*/  ENDCOLLECTIVE ;  /* 0x000000000000791b */ /* 0x01ffe20003800000 */
.L_x_633:
[----:B------:R-:W-:Y:S05]  /*1da40*/  BSYNC B0 ;  /* 0x0000000000007941 */ /* 0x000fea0003800000 */
.L_x_632:
[----:B------:R-:W-:Y:S05]  /*1da50*/  BRA `(.L_x_535) ;  /* 0xffffffdc00f47947 */ /* 0x000fea000383ffff */
.L_x_540:
[----:B0-----:R0:W2:Y:S02]  /*1da60*/  SYNCS.PHASECHK.TRANS64.TRYWAIT P0, [R9+URZ+0x31c20], R0 ;  /* 0x031c2000090075a7 */ /* 0x0010a4000800017f */
[----:B--2---:R-:W-:Y:S05]  /*1da70*/  @!P0 NANOSLEEP.SYNCS 0x989680 ;  /* 0x009896800000895d */ /* 0x004fea0003900000 */
[----:B------:R-:W2:Y:S02]  /*1da80*/  @!P0 SYNCS.PHASECHK.TRANS64 P0, [R9+URZ+0x31c20], R0 ;  /* 0x031c2000090085a7 */ /* 0x000ea4000800007f */
[----:B--2---:R-:W-:Y:S05]  /*1da90*/  @!P0 BRA `(.L_x_540) ;  /* 0xfffffffc00f08947 */ /* 0x004fea000383ffff */
[----:B------:R-:W-:Y:S05]  /*1daa0*/  BRA `(.L_x_634) ;  /* 0xffffffe000d07947 */ /* 0x000fea000383ffff */
.L_x_541:
        /* <DEDUP_REMOVED lines=11> */
.L_x_636:
[----:B------:R-:W-:Y:S05]  /*1db60*/  BSYNC B0 ;  /* 0x0000000000007941 */ /* 0x000fea0003800000 */
.L_x_635:
[----:B------:R-:W-:Y:S05]  /*1db70*/  BRA `(.L_x_637) ;  /* 0xffffffe000b87947 */ /* 0x000fea000383ffff */
.L_x_542:
[----:B------:R-:W-:Y:S01]  /*1db80*/  BSSY B0, `(.L_x_638) ;  /* 0x0000006000007945 */ /* 0x000fe20003800000 */
[----:B------:R-:W-:-:S07]  /*1db90*/  IMAD.MOV.U32 R15, RZ, RZ, -0x1 ;  /* 0xffffffffff0f7424 */ /* 0x000fce00078e00ff */
[----:B01----:R-:W-:Y:S05]  /*1dba0*/  WARPSYNC.COLLECTIVE R15, `(.L_x_639) ;  /* 0x000000000f0c7348 */ /* 0x003fea0003c00000 */
[----:B------:R-:W-:Y:S02]  /*1dbb0*/  ELECT P6, UR62, PT ;  /* 0x00000000003e782f */ /* 0x000fe400038c0000 */
[----:B------:R-:W-:Y:S01]  /*1dbc0*/  MOV R14, UR62 ;  /* 0x0000003e000e7c02 */ /* 0x000fe20008000f00 */
[----:B01----:R-:W-:Y:S10]  /*1dbd0*/  ENDCOLLECTIVE ;  /* 0x000000000000791b */ /* 0x003ff40003800000 */
.L_x_639:
[----:B------:R-:W-:Y:S05]  /*1dbe0*/  BSYNC B0 ;  /* 0x0000000000007941 */ /* 0x000fea0003800000 */
.L_x_638:
[----:B------:R-:W-:Y:S05]  /*1dbf0*/  BRA `(.L_x_640) ;  /* 0xffffffe000ac7947 */ /* 0x000fea000383ffff */
.L_x_544:
[----:B0-----:R0:W2:Y:S02]  /*1dc00*/  SYNCS.PHASECHK.TRANS64.TRYWAIT P0, [R7+URZ], R2 ;  /* 0x00000002070075a7 */ /* 0x0010a4000800017f */
[----:B--2---:R-:W-:Y:S05]  /*1dc10*/  @!P0 NANOSLEEP.SYNCS 0x989680 ;  /* 0x009896800000895d */ /* 0x004fea0003900000 */
[----:B------:R-:W2:Y:S02]  /*1dc20*/  @!P0 SYNCS.PHASECHK.TRANS64 P0, [R7+URZ], R2 ;  /* 0x00000002070085a7 */ /* 0x000ea4000800007f */
[----:B--2---:R-:W-:Y:S05]  /*1dc30*/  @!P0 BRA `(.L_x_544) ;  /* 0xfffffffc00f08947 */ /* 0x004fea000383ffff */
[----:B------:R-:W-:Y:S05]  /*1dc40*/  BRA `(.L_x_641) ;  /* 0xffffffe000e87947 */ /* 0x000fea000383ffff */
.L_x_545:
[----:B--2---:R2:W3:Y:S02]  /*1dc50*/  SYNCS.PHASECHK.TRANS64.TRYWAIT P0, [R3+URZ], R0 ;  /* 0x00000000030075a7 */ /* 0x0044e4000800017f */
[----:B---3--:R-:W-:Y:S05]  /*1dc60*/  @!P0 NANOSLEEP.SYNCS 0x989680 ;  /* 0x009896800000895d */ /* 0x008fea0003900000 */
[----:B------:R-:W3:Y:S02]  /*1dc70*/  @!P0 SYNCS.PHASECHK.TRANS64 P0, [R3+URZ], R0 ;  /* 0x00000000030085a7 */ /* 0x000ee4000800007f */
[----:B---3--:R-:W-:Y:S05]  /*1dc80*/  @!P0 BRA `(.L_x_545) ;  /* 0xfffffffc00f08947 */ /* 0x008fea000383ffff */
[----:B------:R-:W-:Y:S05]  /*1dc90*/  BRA `(.L_x_642) ;  /* 0xffffffe000dc7947 */ /* 0x000fea000383ffff */
.L_x_547:
[----:B--2---:R2:W3:Y:S02]  /*1dca0*/  SYNCS.PHASECHK.TRANS64.TRYWAIT P0, [R5+URZ], R2 ;  /* 0x00000002050075a7 */ /* 0x0044e4000800017f */
[----:B---3--:R-:W-:Y:S05]  /*1dcb0*/  @!P0 NANOSLEEP.SYNCS 0x989680 ;  /* 0x009896800000895d */ /* 0x008fea0003900000 */
[----:B------:R-:W3:Y:S02]  /*1dcc0*/  @!P0 SYNCS.PHASECHK.TRANS64 P0, [R5+URZ], R2 ;  /* 0x00000002050085a7 */ /* 0x000ee4000800007f */
[----:B---3--:R-:W-:Y:S05]  /*1dcd0*/  @!P0 BRA `(.L_x_547) ;  /* 0xfffffffc00f08947 */ /* 0x008fea000383ffff */
[----:B------:R-:W-:Y:S05]  /*1dce0*/  BRA `(.L_x_643) ;  /* 0xffffffe000e07947 */ /* 0x000fea000383ffff */
.L_x_644:
        /* <DEDUP_REMOVED lines=9> */
.L_x_2206:


//--------------------- .text._ZN7cutlass13device_kernelIN5flash11enable_sm90INS1_16FlashAttnFwdSm90INS1_25CollectiveMainloopFwdSm90ILi2EN4cute5tupleIJNS5_1CILi1EEES8_S8_EEENS6_IJNS7_ILi192EEENS7_ILi128EEENS7_ILi96EEEEEELi96ENS_6half_tEfNS_4arch4Sm90ELb0ELb1ELb1ELb0ELb0ELb0ELb0ELb0ELb1ELb0ELb0ELb0EEENS1_21CollectiveEpilogueFwdINS6_IJSA_SC_SB_EEES9_SE_SG_Li384ELb0ELb0ELb0ELb0EEENS1_30DynamicPersistentTileSchedulerILi384ELi32ELb0ELb0ELb1EEEEEEEEEvNT_6ParamsE --------------------------
	.section	.text._ZN7cutlass13device_kernelIN5flash11enable_sm90INS1_16FlashAttnFwdSm90INS1_25CollectiveMainloopFwdSm90ILi2EN4cute5tupleIJNS5_1CILi1EEES8_S8_EEENS6_IJNS7_ILi192EEENS7_ILi128EEENS7_ILi96EEEEEELi96ENS_6half_tEfNS_4arch4Sm90ELb0ELb1ELb1ELb0ELb0ELb0ELb0ELb0ELb1ELb0ELb0ELb0EEENS1_21CollectiveEpilogueFwdINS6_IJSA_SC_SB_EEES9_SE_SG_Li384ELb0ELb0ELb0ELb0EEENS1_30DynamicPersistentTileSchedulerILi384ELi32ELb0ELb0ELb1EEEEEEEEEvNT_6ParamsE,"ax",@progbits
	.align	128
.text._ZN7cutlass13device_kernelIN5flash11enable_sm90INS1_16FlashAttnFwdSm90INS1_25CollectiveMainloopFwdSm90ILi2EN4cute5tupleIJNS5_1CILi1EEES8_S8_EEENS6_IJNS7_ILi192EEENS7_ILi128EEENS7_ILi96EEEEEELi96ENS_6half_tEfNS_4arch4Sm90ELb0ELb1ELb1ELb0ELb0ELb0ELb0ELb0ELb1ELb0ELb0ELb0EEENS1_21CollectiveEpilogueFwdINS6_IJSA_SC_SB_EEES9_SE_SG_Li384ELb0ELb0ELb0ELb0EEENS1_30DynamicPersistentTileSchedulerILi384ELi32ELb0ELb0ELb1EEEEEEEEEvNT_6ParamsE:
        .type           _ZN7cutlass13device_kernelIN5flash11enable_sm90INS1_16FlashAttnFwdSm90INS1_25CollectiveMainloopFwdSm90ILi2EN4cute5tupleIJNS5_1CILi1EEES8_S8_EEENS6_IJNS7_ILi192EEENS7_ILi128EEENS7_ILi96EEEEEELi96ENS_6half_tEfNS_4arch4Sm90ELb0ELb1ELb1ELb0ELb0ELb0ELb0ELb0ELb1ELb0ELb0ELb0EEENS1_21CollectiveEpilogueFwdINS6_IJSA_SC_SB_EEES9_SE_SG_Li384ELb0ELb0ELb0ELb0EEENS1_30DynamicPersistentTileSchedulerILi384ELi32ELb0ELb0ELb1EEEEEEEEEvNT_6ParamsE,@function
        .size           _ZN7cutlass13device_kernelIN5flash11enable_sm90INS1_16FlashAttnFwdSm90INS1_25CollectiveMainloopFwdSm90ILi2EN4cute5tupleIJNS5_1CILi1EEES8_S8_EEENS6_IJNS7_ILi192EEENS7_ILi128EEENS7_ILi96EEEEEELi96ENS_6half_tEfNS_4arch4Sm90ELb0ELb1ELb1ELb0ELb0ELb0ELb0ELb0ELb1ELb0ELb0ELb0EEENS1_21CollectiveEpilogueFwdINS6_IJSA_SC_SB_EEES9_SE_SG_Li384ELb0ELb0ELb0ELb0EEENS1_30DynamicPersistentTileSchedulerILi384ELi32ELb0ELb0ELb1EEEEEEEEEvNT_6ParamsE,(.L_x_2207 - _ZN7cutlass13device_kernelIN5flash11enable_sm90INS1_16FlashAttnFwdSm90INS1_25CollectiveMainloopFwdSm90ILi2EN4cute5tupleIJNS5_1CILi1EEES8_S8_EEENS6_IJNS7_ILi192EEENS7_ILi128EEENS7_ILi96EEEEEELi96ENS_6half_tEfNS_4arch4Sm90ELb0ELb1ELb1ELb0ELb0ELb0ELb0ELb0ELb1ELb0ELb0ELb0EEENS1_21CollectiveEpilogueFwdINS6_IJSA_SC_SB_EEES9_SE_SG_Li384ELb0ELb0ELb0ELb0EEENS1_30DynamicPersistentTileSchedulerILi384ELi32ELb0ELb0ELb1EEEEEEEEEvNT_6ParamsE)
        .other          _ZN7cutlass13device_kernelIN5flash11enable_sm90INS1_16FlashAttnFwdSm90INS1_25CollectiveMainloopFwdSm90ILi2EN4cute5tupleIJNS5_1CILi1EEES8_S8_EEENS6_IJNS7_ILi192EEENS7_ILi128EEENS7_ILi96EEEEEELi96ENS_6half_tEfNS_4arch4Sm90ELb0ELb1ELb1ELb0ELb0ELb0ELb0ELb0ELb1ELb0ELb0ELb0EEENS1_21CollectiveEpilogueFwdINS6_IJSA_SC_SB_EEES9_SE_SG_Li384ELb0ELb0ELb0ELb0EEENS1_30DynamicPersistentTileSchedulerILi384ELi32ELb0ELb0ELb1EEEEEEEEEvNT_6ParamsE,@"STO_CUDA_ENTRY STV_DEFAULT"
_ZN7cutlass13device_kernelIN5flash11enable_sm90INS1_16FlashAttnFwdSm90INS1_25CollectiveMainloopFwdSm90ILi2EN4cute5tupleIJNS5_1CILi1EEES8_S8_EEENS6_IJNS7_ILi192EEENS7_ILi128EEENS7_ILi96EEEEEELi96ENS_6half_tEfNS_4arch4Sm90ELb0ELb1ELb1ELb0ELb0ELb0ELb0ELb0ELb1ELb0ELb0ELb0EEENS1_21CollectiveEpilogueFwdINS6_IJSA_SC_SB_EEES9_SE_SG_Li384ELb0ELb0ELb0ELb0EEENS1_30DynamicPersistentTileSchedulerILi384ELi32ELb0ELb0ELb1EEEEEEEEEvNT_6ParamsE:
[----:B------:R-:W1:Y:S01]  /*0000*/  LDC R1, c[0x0][0x28] ;  /* 0x00000a00ff017b82 */ /* 0x000e620000000800 */
[----:B------:R-:W2:Y:S01]  /*0010*/  S2R R2, SR_TID.X ;  /* 0x0000000000027919 */ /* 0x000ea20000002100 */
[----:B------:R-:W-:Y:S01]  /*0020*/  ELECT P0, URZ, PT ;  /* 0x00000000003f782f */ /* 0x000fe20003800000 */
[----:B------:R-:W-:Y:S01]  /*0030*/  BSSY B0, `(.L_x_645) ;  /* 0x0000014000007945 */ /* 0x000fe20003800000 */
[--C-:B--2---:R-:W-:Y:S02]  /*0040*/  SHF.R.U32.HI R0, RZ, 0x5, R2.reuse ;  /* 0x00000005ff007819 */ /* 0x104fe40000011602 */
[----:B------:R-:W-:-:S03]  /*0050*/  SHF.R.U32.HI R16, RZ, 0x7, R2 ;  /* 0x00000007ff107819 */ /* 0x000fc60000011602 */
[----:B------:R-:W2:Y:S02]  /*0060*/  SHFL.IDX PT, R3, R0, RZ, 0x1f ;  /* 0x00001fff00037589 */ /* 0x000ea400000e0000 */
[----:B--2---:R-:W-:-:S13]  /*0070*/  ISETP.EQ.AND P0, PT, R3, RZ, P0 ;  /* 0x000000ff0300720c */ /* 0x004fda0000702270 */
[----:B-1----:R-:W-:Y:S05]  /*0080*/  @!P0 BRA `(.L_x_646) ;  /* 0x0000000000388947 */ /* 0x002fea0003800000 */
        /* <DEDUP_REMOVED lines=14> */
.L_x_646:
[----:B------:R-:W-:Y:S05]  /*0170*/  BSYNC B0 ;  /* 0x0000000000007941 */ /* 0x000fea0003800000 */
.L_x_645:
[----:B------:R-:W-:Y:S01]  /*0180*/  VOTEU.ANY UP0, P0 ;  /* 0x00000000003f7886 */ /* 0x000fe20000000100 */
[----:B------:R-:W1:Y:S01]  /*0190*/  SHFL.IDX PT, R4, R16, RZ, 0x1f ;  /* 0x00001fff10047589 */ /* 0x000e6200000e0000 */
[----:B------:R-:W-:Y:S01]  /*01a0*/  UMOV UR4, 0x1 ;  /* 0x0000000100047882 */ /* 0x000fe20000000000 */
[----:B------:R-:W-:Y:S01]  /*01b0*/  VOTEU.ANY UP1, P0 ;  /* 0x00000000003f7886 */ /* 0x000fe20000020100 */
[----:B------:R-:W-:Y:S01]  /*01c0*/  VOTEU.ANY UP2, P0 ;  /* 0x00000000003f7886 */ /* 0x000fe20000040100 */
[----:B------:R-:W2:Y:S01]  /*01d0*/  @UP0 S2UR UR7, SR_CgaCtaId ;  /* 0x00000000000709c3 */ /* 0x000ea20000008800 */
[----:B------:R-:W3:Y:S01]  /*01e0*/  SHFL.IDX PT, R3, R0, RZ, 0x1f ;  /* 0x00001fff00037589 */ /* 0x000ee200000e0000 */
[----:B------:R-:W-:Y:S01]  /*01f0*/  @UP0 UMOV UR6, 0x400 ;  /* 0x0000040000060882 */ /* 0x000fe20000000000 */
[----:B------:R-:W-:-:S04]  /*0200*/  @UP0 UIADD3 UR4, -UR4, 0x100000, URZ ;  /* 0x0010000004040890 */ /* 0x000fc8000fffe13f */
[----:B------:R-:W-:Y:S02]  /*0210*/  @UP0 USHF.L.U32 UR5, UR4, 0xb, URZ ;  /* 0x0000000b04050899 */ /* 0x000fe4000800063f */
[----:B------:R-:W-:Y:S01]  /*0220*/  @UP0 USHF.L.U32 UR4, UR4, 0x1, URZ ;  /* 0x0000000104040899 */ /* 0x000fe2000800063f */
[----:B-1----:R-:W-:Y:S01]  /*0230*/  R2UR UR8, R4 ;  /* 0x00000000040872ca */ /* 0x002fe200000e0000 */
[----:B--2---:R-:W-:Y:S01]  /*0240*/  @UP0 ULEA UR6, UR7, UR6, 0x18 ;  /* 0x0000000607060291 */ /* 0x004fe2000f8ec03f */
[----:B---3--:R-:W-:-:S11]  /*0250*/  ISETP.NE.AND P1, PT, R3, RZ, PT ;  /* 0x000000ff0300720c */ /* 0x008fd60003f25270 */
[----:B------:R-:W-:Y:S01]  /*0260*/  UISETP.NE.AND UP0, UPT, UR8, URZ, UPT ;  /* 0x0000003f0800728c */ /* 0x000fe2000bf05270 */
[----:B------:R-:W1:Y:S02]  /*0270*/  FENCE.VIEW.ASYNC.S ;  /* 0x00000000000073c6 */ /* 0x000e640000000000 */
[----:B-1----:R1:W2:Y:S01]  /*0280*/  @UP1 SYNCS.EXCH.64 URZ, [UR6+0x2d800], UR4 ;  /* 0x02d80004063f15b2 */ /* 0x0022a20008000100 */
[----:B------:R1:W3:Y:S01]  /*0290*/  @UP2 SYNCS.EXCH.64 URZ, [UR6+0x2d820], UR4 ;  /* 0x02d82004063f25b2 */ /* 0x0002e20008000100 */
[----:B------:R-:W-:Y:S06]  /*02a0*/  @P1 BRA `(.L_x_647) ;  /* 0x0000000000481947 */ /* 0x000fec0003800000 */
[----:B-1----:R-:W1:Y:S01]  /*02b0*/  S2UR UR5, SR_CgaCtaId ;  /* 0x00000000000579c3 */ /* 0x002e620000008800 */
        /* <DEDUP_REMOVED lines=15> */
[----:B------:R4:W1:Y:S02]  /*03b0*/  SYNCS.EXCH.64 URZ, [UR8+0x2d848], UR4 ;  /* 0x02d84804083f75b2 */ /* 0x0008640008000100 */
[----:B----4-:R-:W-:Y:S01]  /*03c0*/  NOP ;  /* 0x0000000000007918 */ /* 0x010fe20000000000 */
.L_x_647:
[----:B------:R-:W4:Y:S01]  /*03d0*/  SHFL.IDX PT, R3, R0, RZ, 0x1f ;  /* 0x00001fff00037589 */ /* 0x000f2200000e0000 */
[----:B------:R-:W-:Y:S01]  /*03e0*/  NOP ;  /* 0x0000000000007918 */ /* 0x000fe20000000000 */
[----:B----4-:R-:W-:-:S13]  /*03f0*/  ISETP.NE.AND P0, PT, R3, RZ, PT ;  /* 0x000000ff0300720c */ /* 0x010fda0003f05270 */
        /* <DEDUP_REMOVED lines=19> */
.L_x_648:
[----:B------:R-:W4:Y:S01]  /*0530*/  SHFL.IDX PT, R3, R0, RZ, 0x1f ;  /* 0x00001fff00037589 */ /* 0x000f2200000e0000 */
[----:B------:R-:W-:Y:S01]  /*0540*/  NOP ;  /* 0x0000000000007918 */ /* 0x000fe20000000000 */
[----:B----4-:R-:W-:-:S13]  /*0550*/  ISETP.NE.AND P0, PT, R3, RZ, PT ;  /* 0x000000ff0300720c */ /* 0x010fda0003f05270 */
        /* <DEDUP_REMOVED lines=13> */
[----:B------:R4:W1:Y:S02]  /*0630*/  SYNCS.EXCH.64 URZ, [UR6+0x2d888], UR4 ;  /* 0x02d88804063f75b2 */ /* 0x0008640008000100 */
[----:B----4-:R-:W-:Y:S01]  /*0640*/  NOP ;  /* 0x0000000000007918 */ /* 0x010fe20000000000 */
.L_x_649:
        /* <DEDUP_REMOVED lines=22> */
.L_x_650:
        /* <DEDUP_REMOVED lines=22> */
.L_x_651:
[----:B------:R-:W-:Y:S01]  /*0910*/  PLOP3.LUT P0, PT, PT, PT, UP0, 0x80, 0x0 ;  /* 0x000000000000781c */ /* 0x000fe20003f0f008 */
[----:B------:R-:W-:Y:S01]  /*0920*/  UMOV UR46, 0x1 ;  /* 0x00000001002e7882 */ /* 0x000fe20000000000 */
[----:B------:R-:W-:Y:S01]  /*0930*/  NOP ;  /* 0x0000000000007918 */ /* 0x000fe20000000000 */
[----:B------:R-:W-:Y:S01]  /*0940*/  USEL UR46, UR46, 0x2, !UP0 ;  /* 0x000000022e2e7887 */ /* 0x000fe2000c000000 */
[----:B------:R-:W-:Y:S01]  /*0950*/  LOP3.LUT R17, R2, 0x7f, RZ, 0xc0, !PT ;  /* 0x0000007f02117812 */ /* 0x000fe200078ec0ff */
[----:B------:R-:W-:Y:S01]  /*0960*/  ULDC.64 UR50, c[0x0][0x208] ;  /* 0x0000820000327ab9 */ /* 0x000fe20000000a00 */
[----:B-123--:R-:W-:Y:S07]  /*0970*/  BAR.SYNC.DEFER_BLOCKING 0x0 ;  /* 0x0000000000007b1d */ /* 0x00efee0000010000 */
[----:B------:R-:W-:Y:S05]  /*0980*/  @!P0 BRA `(.L_x_652) ;  /* 0x0000010000488947 */ /* 0x000fea0003800000 */
.L_x_653:
[----:B------:R-:W-:-:S08]  /*0990*/  NOP ;  /* 0x0000000000007918 */ /* 0x000fd00000000000 */
[----:B------:R-:W1:Y:S02]  /*09a0*/  USETMAXREG.TRY_ALLOC.CTAPOOL UP0, 0xa0 ;  /* 0x000000a0000079c8 */ /* 0x000e640008000600 */
[----:B-1----:R-:W-:-:S13]  /*09b0*/  PLOP3.LUT P0, PT, PT, PT, UP0, 0x80, 0x0 ;  /* 0x000000000000781c */ /* 0x002fda0003f0f008 */
[----:B------:R-:W-:Y:S05]  /*09c0*/  @!P0 BRA `(.L_x_653) ;  /* 0xfffffffc00f08947 */ /* 0x000fea000383ffff */
[----:B------:R-:W-:Y:S01]  /*09d0*/  LOP3.LUT R0, R2, 0xffffff80, RZ, 0xc0, !PT ;  /* 0xffffff8002007812 */ /* 0x000fe200078ec0ff */
[----:B------:R-:W1:Y:S08]  /*09e0*/  S2UR UR7, SR_CTAID.X ;  /* 0x00000000000779c3 */ /* 0x000e700000002500 */
[----:B------:R-:W-:Y:S08]  /*09f0*/  BAR.ARV 0x4, 0x1a0 ;  /* 0x0106800000007b1d */ /* 0x000ff00000002000 */
[----:B------:R-:W-:Y:S06]  /*0a00*/  BAR.ARV 0x8, 0x1a0 ;  /* 0x0206800000007b1d */ /* 0x000fec0000002000 */
[----:B------:R-:W-:-:S02]  /*0a10*/  ISETP.NE.AND P0, PT, R0, 0x80, PT ;  /* 0x000000800000780c */ /* 0x000fc40003f05270 */
[----:B------:R-:W1:Y:S11]  /*0a20*/  LDC R0, c[0x0][0xda8] ;  /* 0x00036a00ff007b82 */ /* 0x000e760000000800 */
[----:B------:R-:W-:Y:S06]  /*0a30*/  @!P0 BAR.ARV 0x9, 0x100 ;  /* 0x0244000000008b1d */ /* 0x000fec0000002000 */
[----:B-1----:R-:W-:-:S13]  /*0a40*/  ISETP.LE.AND P0, PT, R0, UR7, PT ;  /* 0x0000000700007c0c */ /* 0x002fda000bf03270 */
[----:B------:R-:W-:Y:S05]  /*0a50*/  @P0 EXIT ;  /* 0x000000000000094d */ /* 0x000fea0003800000 */
[----:B------:R-:W-:Y:S01]  /*0a60*/  VIADD R0, R2, 0xffffff80 ;  /* 0xffffff8002007836 */ /* 0x000fe20000000000 */
[----:B------:R-:W1:Y:S01]  /*0a70*/  S2UR UR4, SR_CgaCtaId ;  /* 0x00000000000479c3 */ /* 0x000e620000008800 */
[----:B------:R-:W-:Y:S01]  /*0a80*/  UMOV UR39, 0x400 ;  /* 0x0000040000277882 */ /* 0x000fe20000000000 */
[----:B------:R-:W-:Y:S01]  /*0a90*/  IMAD.MOV.U32 R18, RZ, RZ, 0x40 ;  /* 0x00000040ff127424 */ /* 0x000fe200078e00ff */
[----:B------:R-:W-:Y:S01]  /*0aa0*/  ULOP3.LUT UR38, UR46, 0x1, URZ, 0xfc, !UPT ;  /* 0x000000012e267892 */ /* 0x000fe2000f8efc3f */
[----:B------:R-:W-:Y:S01]  /*0ab0*/  SHF.R.S32.HI R3, RZ, 0x1f, R0 ;  /* 0x0000001fff037819 */ /* 0x000fe20000011400 */
[----:B------:R-:W-:Y:S01]  /*0ac0*/  UMOV UR37, URZ ;  /* 0x0000003f00257c82 */ /* 0x000fe20008000000 */
[----:B------:R-:W-:Y:S01]  /*0ad0*/  UMOV UR49, URZ ;  /* 0x0000003f00317c82 */ /* 0x000fe20008000000 */
[----:B------:R-:W-:Y:S01]  /*0ae0*/  UMOV UR36, URZ ;  /* 0x0000003f00247c82 */ /* 0x000fe20008000000 */
[CC--:B------:R-:W-:Y:S01]  /*0af0*/  LEA.HI R6, R3.reuse, R0.reuse, RZ, 0x4 ;  /* 0x0000000003067211 */ /* 0x0c0fe200078f20ff */
[----:B------:R-:W2:Y:S01]  /*0b00*/  S2UR UR6, SR_SWINHI ;  /* 0x00000000000679c3 */ /* 0x000ea20000002f00 */
[----:B------:R-:W-:-:S02]  /*0b10*/  LEA.HI R4, R3, R0, RZ, 0x7 ;  /* 0x0000000003047211 */ /* 0x000fc400078f38ff */
[----:B------:R-:W-:Y:S02]  /*0b20*/  LOP3.LUT R5, R6, 0xfffffff0, RZ, 0xc0, !PT ;  /* 0xfffffff006057812 */ /* 0x000fe400078ec0ff */
[----:B------:R-:W-:Y:S02]  /*0b30*/  LOP3.LUT R11, R4, 0xffffff80, RZ, 0xc0, !PT ;  /* 0xffffff80040b7812 */ /* 0x000fe400078ec0ff */
[----:B------:R-:W-:Y:S01]  /*0b40*/  SHF.R.S32.HI R9, RZ, 0x4, R6 ;  /* 0x00000004ff097819 */ /* 0x000fe20000011406 */
[C---:B------:R-:W-:Y:S01]  /*0b50*/  IMAD.IADD R7, R0.reuse, 0x1, -R5 ;  /* 0x0000000100077824 */ /* 0x040fe200078e0a05 */
[----:B------:R-:W-:Y:S01]  /*0b60*/  SHF.R.S32.HI R5, RZ, 0x7, R4 ;  /* 0x00000007ff057819 */ /* 0x000fe20000011404 */
[----:B------:R-:W-:Y:S01]  /*0b70*/  IMAD.IADD R11, R0, 0x1, -R11 ;  /* 0x00000001000b7824 */ /* 0x000fe200078e0a0b */
[----:B------:R-:W-:Y:S02]  /*0b80*/  LEA.HI R3, R3, R0, RZ, 0x5 ;  /* 0x0000000003037211 */ /* 0x000fe400078f28ff */
[----:B------:R-:W-:Y:S01]  /*0b90*/  SHF.R.S32.HI R4, RZ, 0x1f, R7 ;  /* 0x0000001fff047819 */ /* 0x000fe20000011407 */
[----:B------:R-:W-:Y:S01]  /*0ba0*/  IMAD.HI R8, R5, 0x55555556, RZ ;  /* 0x5555555605087827 */ /* 0x000fe200078e02ff */
[----:B------:R-:W-:Y:S01]  /*0bb0*/  LEA.HI R6, R6, R9, RZ, 0x1 ;  /* 0x0000000906067211 */ /* 0x000fe200078f08ff */
[----:B-1----:R-:W-:Y:S01]  /*0bc0*/  ULEA UR39, UR4, UR39, 0x18 ;  /* 0x0000002704277291 */ /* 0x002fe2000f8ec03f */
[----:B------:R-:W-:-:S02]  /*0bd0*/  LEA.HI R4, R4, R7, RZ, 0x3 ;  /* 0x0000000704047211 */ /* 0x000fc400078f18ff */
[----:B------:R-:W-:Y:S02]  /*0be0*/  LEA.HI R8, R8, R8, RZ, 0x1 ;  /* 0x0000000808087211 */ /* 0x000fe400078f08ff */
[C---:B------:R-:W-:Y:S01]  /*0bf0*/  LOP3.LUT R0, R4.reuse, 0xfffffff8, RZ, 0xc0, !PT ;  /* 0xfffffff804007812 */ /* 0x040fe200078ec0ff */
[----:B------:R-:W-:Y:S01]  /*0c00*/  IMAD.SHL.U32 R4, R4, 0x40, RZ ;  /* 0x0000004004047824 */ /* 0x000fe200078e00ff */
[----:B------:R-:W-:Y:S01]  /*0c10*/  LOP3.LUT R6, R6, 0x1ffffffe, RZ, 0xc0, !PT ;  /* 0x1ffffffe06067812 */ /* 0x000fe200078ec0ff */
[----:B------:R-:W-:Y:S01]  /*0c20*/  IMAD R137, R8, -0x3, R5 ;  /* 0xfffffffd08897824 */ /* 0x000fe200078e0205 */
[----:B------:R-:W-:Y:S01]  /*0c30*/  SHF.R.S32.HI R8, RZ, 0x5, R3 ;  /* 0x00000005ff087819 */ /* 0x000fe20000011403 */
[----:B------:R-:W-:Y:S01]  /*0c40*/  IMAD.IADD R0, R7, 0x1, -R0 ;  /* 0x0000000107007824 */ /* 0x000fe200078e0a00 */
[----:B------:R-:W-:Y:S01]  /*0c50*/  SHF.R.S32.HI R10, RZ, 0x1f, R11 ;  /* 0x0000001fff0a7819 */ /* 0x000fe2000001140b */
[----:B------:R-:W-:Y:S01]  /*0c60*/  IMAD.IADD R6, R9, 0x1, -R6 ;  /* 0x0000000109067824 */ /* 0x000fe200078e0a06 */
[----:B------:R-:W-:Y:S01]  /*0c70*/  LOP3.LUT R5, R4, 0x7ffffe00, RZ, 0xc0, !PT ;  /* 0x7ffffe0004057812 */ /* 0x000fe200078ec0ff */
[C---:B------:R-:W-:Y:S01]  /*0c80*/  IMAD.SHL.U32 R3, R0.reuse, 0x40, RZ ;  /* 0x0000004000037824 */ /* 0x040fe200078e00ff */
[----:B------:R-:W-:Y:S01]  /*0c90*/  R2P PR, R0, 0x6 ;  /* 0x0000000600007804 */ /* 0x000fe20000000000 */
[----:B------:R-:W-:Y:S01]  /*0ca0*/  IMAD.SHL.U32 R6, R6, 0x8, RZ ;  /* 0x0000000806067824 */ /* 0x000fe200078e00ff */
[----:B------:R-:W-:Y:S01]  /*0cb0*/  UMOV UR4, UR39 ;  /* 0x0000002700047c82 */ /* 0x000fe20008000000 */
[----:B--2---:R-:W-:Y:S01]  /*0cc0*/  UMOV UR5, UR6 ;  /* 0x0000000600057c82 */ /* 0x004fe20008000000 */
[C---:B------:R-:W-:Y:S01]  /*0cd0*/  IMAD R13, R8.reuse, 0x10, R7 ;  /* 0x00000010080d7824 */ /* 0x040fe200078e0207 */
[----:B------:R-:W-:Y:S01]  /*0ce0*/  LOP3.LUT R3, R3, 0x1c0, RZ, 0xc0, !PT ;  /* 0x000001c003037812 */ /* 0x000fe200078ec0ff */
[----:B------:R-:W-:Y:S01]  /*0cf0*/  IMAD R5, R8, 0x400, R5 ;  /* 0x0000040008057824 */ /* 0x000fe200078e0205 */
[----:B------:R-:W-:Y:S01]  /*0d00*/  LEA.HI R7, R10, R11, RZ, 0x2 ;  /* 0x0000000b0a077211 */ /* 0x000fe200078f10ff */
[----:B------:R-:W-:Y:S01]  /*0d10*/  IMAD.U32 R140, RZ, RZ, UR4 ;  /* 0x00000004ff8c7e24 */ /* 0x000fe2000f8e00ff */
[----:B------:R-:W-:Y:S01]  /*0d20*/  LOP3.LUT R4, R3, 0x8, R6, 0xf8, !PT ;  /* 0x0000000803047812 */ /* 0x000fe200078ef806 */
[----:B------:R-:W-:Y:S01]  /*0d30*/  IMAD.U32 R141, RZ, RZ, UR5 ;  /* 0x00000005ff8d7e24 */ /* 0x000fe2000f8e00ff */
[----:B------:R-:W-:Y:S01]  /*0d40*/  SHF.R.U32.HI R3, RZ, 0x3, R3 ;  /* 0x00000003ff037819 */ /* 0x000fe20000011603 */
[----:B------:R-:W-:Y:S01]  /*0d50*/  UMOV UR4, UR7 ;  /* 0x0000000700047c82 */ /* 0x000fe20008000000 */
[----:B------:R-:W-:-:S02]  /*0d60*/  SHF.R.S32.HI R9, RZ, 0x2, R7 ;  /* 0x00000002ff097819 */ /* 0x000fc40000011407 */
[----:B------:R-:W-:Y:S01]  /*0d70*/  LOP3.LUT R4, R4, R3, RZ, 0x3c, !PT ;  /* 0x0000000304047212 */ /* 0x000fe200078e3cff */
[----:B------:R-:W-:Y:S01]  /*0d80*/  IMAD.U32 R3, R13, 0x20, R6 ;  /* 0x000000200d037824 */ /* 0x000fe200078e0006 */
[----:B------:R-:W-:Y:S02]  /*0d90*/  SHF.R.S32.HI R12, RZ, 0x1f, R7 ;  /* 0x0000001fff0c7819 */ /* 0x000fe40000011407 */
[----:B------:R-:W-:Y:S01]  /*0da0*/  LEA.HI R10, R10, R11, RZ, 0x5 ;  /* 0x0000000b0a0a7211 */ /* 0x000fe200078f28ff */
[----:B------:R-:W-:Y:S01]  /*0db0*/  IMAD.IADD R4, R5, 0x1, R4 ;  /* 0x0000000105047824 */ /* 0x000fe200078e0204 */
[----:B------:R-:W-:Y:S01]  /*0dc0*/  LEA.HI R12, R12, R9, RZ, 0x3 ;  /* 0x000000090c0c7211 */ /* 0x000fe200078f18ff */
[----:B------:R-:W-:Y:S01]  /*0dd0*/  IMAD.WIDE R140, R3, 0x2, R140 ;  /* 0x00000002038c7825 */ /* 0x000fe200078e028c */
[----:B------:R-:W-:Y:S02]  /*0de0*/  SHF.R.S32.HI R10, RZ, 0x5, R10 ;  /* 0x00000005ff0a7819 */ /* 0x000fe4000001140a */
[----:B------:R-:W-:-:S02]  /*0df0*/  LOP3.LUT R12, R12, 0xfffffff8, RZ, 0xc0, !PT ;  /* 0xfffffff80c0c7812 */ /* 0x000fc400078ec0ff */
[----:B------:R-:W-:Y:S02]  /*0e00*/  LEA R136, R4, UR39, 0x1 ;  /* 0x0000002704887c11 */ /* 0x000fe4000f8e08ff */
[----:B------:R-:W-:Y:S01]  /*0e10*/  SEL R18, R18, 0xffffffc0, !P2 ;  /* 0xffffffc012127807 */ /* 0x000fe20005000000 */
[----:B------:R-:W-:Y:S01]  /*0e20*/  IMAD.IADD R9, R9, 0x1, -R12 ;  /* 0x0000000109097824 */ /* 0x000fe200078e0a0c */
[----:B------:R-:W-:Y:S01]  /*0e30*/  LOP3.LUT R0, R7, 0x7ffffffc, RZ, 0xc0, !PT ;  /* 0x7ffffffc07007812 */ /* 0x000fe200078ec0ff */
[C---:B------:R-:W-:Y:S02]  /*0e40*/  VIADD R22, R136.reuse, 0x21800 ;  /* 0x0002180088167836 */ /* 0x040fe40000000000 */
[----:B------:R-:W-:Y:S02]  /*0e50*/  VIADD R23, R136, 0x21820 ;  /* 0x0002182088177836 */ /* 0x000fe40000000000 */
[----:B------:R-:W-:Y:S02]  /*0e60*/  IMAD R10, R10, 0x10, R9 ;  /* 0x000000100a0a7824 */ /* 0x000fe400078e0209 */
[----:B------:R-:W-:-:S02]  /*0e70*/  @P1 VIADD R23, R22, 0xffffffe0 ;  /* 0xffffffe016171836 */ /* 0x000fc40000000000 */
[----:B------:R-:W-:Y:S02]  /*0e80*/  IMAD.IADD R22, R22, 0x1, R18 ;  /* 0x0000000116167824 */ /* 0x000fe400078e0212 */
[----:B------:R-:W-:Y:S02]  /*0e90*/  IMAD.IADD R19, R11, 0x1, -R0 ;  /* 0x000000010b137824 */ /* 0x000fe400078e0a00 */
[----:B------:R-:W-:Y:S02]  /*0ea0*/  IMAD R137, R137, 0x40, R10 ;  /* 0x0000004089897824 */ /* 0x000fe400078e020a */
[----:B------:R-:W-:Y:S02]  /*0eb0*/  IMAD.IADD R18, R18, 0x1, R23 ;  /* 0x0000000112127824 */ /* 0x000fe400078e0217 */
[----:B------:R-:W-:-:S07]  /*0ec0*/  VIADD R17, R23, 0x6000 ;  /* 0x0000600017117836 */ /* 0x000fce0000000000 */
.L_x_742:
[----:B------:R-:W-:Y:S01]  /*0ed0*/  ULDC UR5, c[0x0][0xdd0] ;  /* 0x0003740000057ab9 */ /* 0x000fe20000000800 */
[----:B-1----:R-:W1:Y:S01]  /*0ee0*/  LDC R0, c[0x0][0xde8] ;  /* 0x00037a00ff007b82 */ /* 0x002e620000000800 */
[----:B------:R-:W-:Y:S01]  /*0ef0*/  UISETP.NE.AND UP0, UPT, UR5, 0x1, UPT ;  /* 0x000000010500788c */ /* 0x000fe2000bf05270 */
[----:B------:R-:W-:-:S10]  /*0f00*/  UMOV UR8, UR4 ;  /* 0x0000000400087c82 */ /* 0x000fd40008000000 */
[----:B------:R-:W-:Y:S01]  /*0f10*/  @UP0 ULDC UR6, c[0x0][0xdd4] ;  /* 0x0003750000060ab9 */ /* 0x000fe20000000800 */
[----:B------:R-:W-:Y:S01]  /*0f20*/  @UP0 ULDC UR9, c[0x0][0xdd8] ;  /* 0x0003760000090ab9 */ /* 0x000fe20000000800 */
[----:B------:R-:W-:-:S04]  /*0f30*/  UIMAD.WIDE.U32 UR6, UR4, UR6, URZ ;  /* 0x00000006040672a5 */ /* 0x000fc8000f8e003f */
[----:B------:R-:W-:-:S04]  /*0f40*/  @UP0 USHF.R.U32.HI UR8, URZ, UR9, UR7 ;  /* 0x000000093f080299 */ /* 0x000fc80008011607 */
[----:B------:R-:W-:Y:S02]  /*0f50*/  UIADD3 UR6, -UR8, URZ, URZ ;  /* 0x0000003f08067290 */ /* 0x000fe4000fffe13f */
[----:B-1----:R-:W-:Y:S02]  /*0f60*/  ISETP.LE.AND P0, PT, R0, UR8, PT ;  /* 0x0000000800007c0c */ /* 0x002fe4000bf03270 */
[----:B------:R-:W-:-:S11]  /*0f70*/  UIMAD UR7, UR5, UR6, UR4 ;  /* 0x00000006050772a4 */ /* 0x000fd6000f8e0204 */
[----:B--2---:R-:W-:Y:S05]  /*0f80*/  @!P0 BRA `(.L_x_654) ;  /* 0x0000000000208947 */ /* 0x004fea0003800000 */
[----:B------:R-:W-:Y:S01]  /*0f90*/  ULDC UR6, c[0x0][0xddc] ;  /* 0x0003770000067ab9 */ /* 0x000fe20000000800 */
[----:B------:R-:W-:Y:S01]  /*0fa0*/  UMOV UR48, UR7 ;  /* 0x0000000700307c82 */ /* 0x000fe20008000000 */
[----:B------:R-:W-:-:S11]  /*0fb0*/  UISETP.NE.AND UP0, UPT, UR6, 0x1, UPT ;  /* 0x000000010600788c */ /* 0x000fd6000bf05270 */
[----:B------:R-:W-:Y:S02]  /*0fc0*/  @UP0 ULDC.64 UR10, c[0x0][0xde0] ;  /* 0x00037800000a0ab9 */ /* 0x000fe40000000a00 */
[----:B------:R-:W-:-:S04]  /*0fd0*/  UIMAD.WIDE.U32 UR4, UR7, UR10, URZ ;  /* 0x0000000a070472a5 */ /* 0x000fc8000f8e003f */
[----:B------:R-:W-:-:S04]  /*0fe0*/  @UP0 USHF.R.U32.HI UR48, URZ, UR11, UR5 ;  /* 0x0000000b3f300299 */ /* 0x000fc80008011605 */
[----:B------:R-:W-:Y:S01]  /*0ff0*/  UIMAD UR4, UR48, UR6, URZ ;  /* 0x00000006300472a4 */ /* 0x000fe2000f8e023f */
[----:B------:R-:W-:Y:S11]  /*1000*/  BRA `(.L_x_655) ;  /* 0x00000000001c7947 */ /* 0x000ff60003800000 */
.L_x_654:
[----:B------:R-:W-:Y:S01]  /*1010*/  ULDC UR6, c[0x0][0xdc4] ;  /* 0x0003710000067ab9 */ /* 0x000fe20000000800 */
[----:B------:R-:W-:Y:S01]  /*1020*/  UMOV UR48, UR7 ;  /* 0x0000000700307c82 */ /* 0x000fe20008000000 */
[----:B------:R-:W-:-:S11]  /*1030*/  UISETP.NE.AND UP0, UPT, UR6, 0x1, UPT ;  /* 0x000000010600788c */ /* 0x000fd6000bf05270 */
[----:B------:R-:W-:Y:S02]  /*1040*/  @UP0 ULDC.64 UR10, c[0x0][0xdc8] ;  /* 0x00037200000a0ab9 */ /* 0x000fe40000000a00 */
[----:B------:R-:W-:-:S04]  /*1050*/  UIMAD.WIDE.U32 UR4, UR7, UR10, URZ ;  /* 0x0000000a070472a5 */ /* 0x000fc8000f8e003f */
[----:B------:R-:W-:-:S04]  /*1060*/  @UP0 USHF.R.U32.HI UR48, URZ, UR11, UR5 ;  /* 0x0000000b3f300299 */ /* 0x000fc80008011605 */
[----:B------:R-:W-:-:S12]  /*1070*/  UIMAD UR4, UR48, UR6, URZ ;  /* 0x00000006300472a4 */ /* 0x000fd8000f8e023f */
.L_x_655:
[----:B------:R-:W-:Y:S01]  /*1080*/  UIADD3 UR6, UR7, -UR4, URZ ;  /* 0x8000000407067290 */ /* 0x000fe2000fffe03f */
[----:B------:R-:W-:Y:S01]  /*1090*/  ULDC UR43, c[0x0][0xdb8] ;  /* 0x00036e00002b7ab9 */ /* 0x000fe20000000800 */
[----:B------:R-:W-:Y:S02]  /*10a0*/  ULOP3.LUT UR7, URZ, UR48, URZ, 0x33, !UPT ;  /* 0x000000303f077292 */ /* 0x000fe4000f8e333f */
[----:B------:R-:W-:Y:S01]  /*10b0*/  UISETP.NE.AND UP1, UPT, UR43, 0x1, UPT ;  /* 0x000000012b00788c */ /* 0x000fe2000bf25270 */
[----:B------:R-:W-:Y:S01]  /*10c0*/  ULDC.64 UR12, c[0x0][0x3f8] ;  /* 0x0000fe00000c7ab9 */ /* 0x000fe20000000a00 */
[----:B------:R-:W-:Y:S01]  /*10d0*/  ULDC UR42, c[0x0][0xdac] ;  /* 0x00036b00002a7ab9 */ /* 0x000fe20000000800 */
[----:B------:R-:W-:Y:S02]  /*10e0*/  UISETP.NE.U32.AND UP0, UPT, UR12, URZ, UPT ;  /* 0x0000003f0c00728c */ /* 0x000fe4000bf05070 */
[----:B------:R-:W-:Y:S01]  /*10f0*/  UIADD3 UR42, UR7, UR42, URZ ;  /* 0x0000002a072a7290 */ /* 0x000fe2000fffe03f */
[----:B------:R-:W-:Y:S01]  /*1100*/  ULDC.64 UR4, c[0x0][0x9e0] ;  /* 0x0002780000047ab9 */ /* 0x000fe20000000a00 */
[----:B------:R-:W-:Y:S01]  /*1110*/  ULDC UR11, c[0x0][0xdc4] ;  /* 0x00037100000b7ab9 */ /* 0x000fe20000000800 */
[----:B------:R-:W-:-:S02]  /*1120*/  UISETP.NE.AND.EX UP0, UPT, UR13, URZ, UPT, UP0 ;  /* 0x0000003f0d00728c */ /* 0x000fc4000bf05300 */
[----:B------:R-:W-:Y:S02]  /*1130*/  UISETP.GE.AND UP2, UPT, UR5, 0x1, UPT ;  /* 0x000000010500788c */ /* 0x000fe4000bf46270 */
[----:B------:R-:W-:Y:S01]  /*1140*/  UIMAD UR42, UR42, 0xc0, URZ ;  /* 0x000000c02a2a78a4 */ /* 0x000fe2000f8e023f */
[----:B------:R-:W-:Y:S01]  /*1150*/  ULDC UR47, c[0x0][0x404] ;  /* 0x00010100002f7ab9 */ /* 0x000fe20000000800 */
[----:B------:R-:W-:Y:S01]  /*1160*/  ULDC UR9, c[0x0][0x288] ;  /* 0x0000a20000097ab9 */ /* 0x000fe20000000800 */
[----:B------:R-:W-:Y:S01]  /*1170*/  UIMAD UR8, UR8, UR11, UR6 ;  /* 0x0000000b080872a4 */ /* 0x000fe2000f8e0206 */
[----:B------:R-:W-:Y:S01]  /*1180*/  PLOP3.LUT P1, PT, PT, PT, UP2, 0x80, 0x0 ;  /* 0x000000000000781c */ /* 0x000fe20003f2f028 */
[----:B------:R-:W-:Y:S01]  /*1190*/  USEL UR47, UR47, 0x1, UP0 ;  /* 0x000000012f2f7887 */ /* 0x000fe20008000000 */
[----:B------:R-:W-:Y:S01]  /*11a0*/  @UP1 ULDC UR6, c[0x0][0xdbc] ;  /* 0x00036f0000061ab9 */ /* 0x000fe20000000800 */
[----:B------:R-:W-:Y:S01]  /*11b0*/  UIADD3 UR53, UR42, 0xc0, -UR9 ;  /* 0x000000c02a357890 */ /* 0x000fe2000fffe809 */
[----:B------:R-:W-:Y:S01]  /*11c0*/  ULDC UR10, c[0x0][0x2e0] ;  /* 0x0000b800000a7ab9 */ /* 0x000fe20000000800 */
[----:B------:R-:W-:Y:S01]  /*11d0*/  UIMAD.WIDE.U32 UR6, UR8, UR6, URZ ;  /* 0x00000006080672a5 */ /* 0x000fe2000f8e003f */
[----:B------:R-:W-:Y:S01]  /*11e0*/  @UP1 ULDC UR11, c[0x0][0xdc0] ;  /* 0x00037000000b1ab9 */ /* 0x000fe20000000800 */
[----:B------:R-:W-:Y:S01]  /*11f0*/  UIMAD UR53, UR47, UR10, UR53 ;  /* 0x0000000a2f3572a4 */ /* 0x000fe2000f8e0235 */
[----:B------:R-:W-:Y:S01]  /*1200*/  UMOV UR44, UR8 ;  /* 0x00000008002c7c82 */ /* 0x000fe20008000000 */
[----:B------:R-:W-:-:S02]  /*1210*/  @UP1 USHF.R.U32.HI UR44, URZ, UR11, UR7 ;  /* 0x0000000b3f2c1299 */ /* 0x000fc40008011607 */
[----:B------:R-:W-:Y:S02]  /*1220*/  UIADD3 UR4, UR53, UR4, URZ ;  /* 0x0000000435047290 */ /* 0x000fe4000fffe03f */
[----:B------:R-:W-:-:S04]  /*1230*/  UIADD3 UR6, -UR44, URZ, URZ ;  /* 0x0000003f2c067290 */ /* 0x000fc8000fffe13f */
[----:B------:R-:W-:Y:S01]  /*1240*/  UIMAD UR43, UR43, UR6, UR8 ;  /* 0x000000062b2b72a4 */ /* 0x000fe2000f8e0208 */
[----:B------:R-:W-:Y:S01]  /*1250*/  IMAD.U32 R0, RZ, RZ, UR4 ;  /* 0x00000004ff007e24 */ /* 0x000fe2000f8e00ff */
[----:B------:R-:W-:Y:S10]  /*1260*/  @!P1 BRA `(.L_x_656) ;  /* 0x0000000000409947 */ /* 0x000ff40003800000 */
[----:B------:R-:W-:Y:S01]  /*1270*/  ISETP.LT.AND P0, PT, RZ, UR53, PT ;  /* 0x00000035ff007c0c */ /* 0x000fe2000bf01270 */
[----:B------:R-:W-:-:S12]  /*1280*/  UIADD3 UR4, UR53, -0x1, URZ ;  /* 0xffffffff35047890 */ /* 0x000fd8000fffe03f */
[----:B------:R-:W-:Y:S05]  /*1290*/  @P0 BRA `(.L_x_657) ;  /* 0x00000000001c0947 */ /* 0x000fea0003800000 */
[----:B------:R-:W-:Y:S02]  /*12a0*/  UISETP.NE.AND UP0, UPT, UR5, 0x1, UPT ;  /* 0x000000010500788c */ /* 0x000fe4000bf05270 */
[----:B------:R-:W-:-:S09]  /*12b0*/  UIADD3 UR4, -UR53, URZ, URZ ;  /* 0x0000003f35047290 */ /* 0x000fd2000fffe13f */
[----:B------:R-:W-:Y:S02]  /*12c0*/  @UP0 ULDC.64 UR12, c[0x0][0x9e8] ;  /* 0x00027a00000c0ab9 */ /* 0x000fe40000000a00 */
[----:B------:R-:W-:-:S04]  /*12d0*/  UIMAD.WIDE.U32 UR6, UR4, UR12, URZ ;  /* 0x0000000c040672a5 */ /* 0x000fc8000f8e003f */
[----:B------:R-:W-:-:S04]  /*12e0*/  @UP0 USHF.R.U32.HI UR4, URZ, UR13, UR7 ;  /* 0x0000000d3f040299 */ /* 0x000fc80008011607 */
[----:B------:R-:W-:Y:S01]  /*12f0*/  ULOP3.LUT UR4, URZ, UR4, URZ, 0x33, !UPT ;  /* 0x000000043f047292 */ /* 0x000fe2000f8e333f */
[----:B------:R-:W-:Y:S11]  /*1300*/  BRA `(.L_x_658) ;  /* 0x0000000000107947 */ /* 0x000ff60003800000 */
.L_x_657:
[----:B------:R-:W-:-:S11]  /*1310*/  UISETP.NE.AND UP0, UPT, UR5, 0x1, UPT ;  /* 0x000000010500788c */ /* 0x000fd6000bf05270 */
[----:B------:R-:W-:Y:S02]  /*1320*/  @UP0 ULDC.64 UR12, c[0x0][0x9e8] ;  /* 0x00027a00000c0ab9 */ /* 0x000fe40000000a00 */
[----:B------:R-:W-:-:S04]  /*1330*/  UIMAD.WIDE.U32 UR6, UR4, UR12, URZ ;  /* 0x0000000c040672a5 */ /* 0x000fc8000f8e003f */
[----:B------:R-:W-:-:S12]  /*1340*/  @UP0 USHF.R.U32.HI UR4, URZ, UR13, UR7 ;  /* 0x0000000d3f040299 */ /* 0x000fd80008011607 */
.L_x_658:
[----:B------:R-:W-:-:S06]  /*1350*/  UIMAD UR4, UR4, UR5, UR5 ;  /* 0x00000005040472a4 */ /* 0x000fcc000f8e0205 */
[----:B------:R-:W-:-:S07]  /*1360*/  VIMNMX R0, R0, UR4, PT ;  /* 0x0000000400007c48 */ /* 0x000fce000bfe0100 */
.L_x_656:
[----:B------:R-:W-:Y:S01]  /*1370*/  UIMAD UR4, UR47, UR10, 0x7f ;  /* 0x0000007f2f0474a4 */ /* 0x000fe2000f8e020a */
[----:B------:R-:W-:Y:S01]  /*1380*/  VIADD R0, R0, 0x7f ;  /* 0x0000007f00007836 */ /* 0x000fe20000000000 */
[----:B------:R-:W-:Y:S02]  /*1390*/  UIADD3 UR7, UR42, -UR9, URZ ;  /* 0x800000092a077290 */ /* 0x000fe4000fffe03f */
[----:B------:R-:W-:Y:S02]  /*13a0*/  USHF.R.S32.HI UR6, URZ, 0x1f, UR4 ;  /* 0x0000001f3f067899 */ /* 0x000fe40008011404 */
[----:B------:R-:W-:Y:S01]  /*13b0*/  SHF.R.S32.HI R3, RZ, 0x1f, R0 ;  /* 0x0000001fff037819 */ /* 0x000fe20000011400 */
[----:B------:R-:W-:Y:S02]  /*13c0*/  UIMAD UR7, UR47, UR10, UR7 ;  /* 0x0000000a2f0772a4 */ /* 0x000fe4000f8e0207 */
[----:B------:R-:W-:Y:S01]  /*13d0*/  ULEA.HI UR6, UR6, UR4, URZ, 0x7 ;  /* 0x0000000406067291 */ /* 0x000fe2000f8f383f */
[----:B------:R-:W-:Y:S01]  /*13e0*/  LEA.HI R3, R3, R0, RZ, 0x7 ;  /* 0x0000000003037211 */ /* 0x000fe200078f38ff */
[----:B------:R-:W-:-:S02]  /*13f0*/  ULDC UR8, c[0x0][0x9dc] ;  /* 0x0002770000087ab9 */ /* 0x000fc40000000800 */
[----:B------:R-:W-:Y:S01]  /*1400*/  USHF.R.S32.HI UR6, URZ, 0x7, UR6 ;  /* 0x000000073f067899 */ /* 0x000fe20008011406 */
[----:B------:R-:W-:Y:S01]  /*1410*/  SHF.R.S32.HI R3, RZ, 0x7, R3 ;  /* 0x00000007ff037819 */ /* 0x000fe20000011403 */
[----:B------:R-:W-:-:S04]  /*1420*/  UIADD3 UR8, UR7, -UR8, URZ ;  /* 0x8000000807087290 */ /* 0x000fc8000fffe03f */
[----:B------:R-:W-:Y:S01]  /*1430*/  VIMNMX R88, R3, UR6, PT ;  /* 0x0000000603587c48 */ /* 0x000fe2000bfe0100 */
[----:B------:R-:W-:Y:S07]  /*1440*/  @!P1 BRA `(.L_x_659) ;  /* 0x0000000000489947 */ /* 0x000fee0003800000 */
[----:B------:R-:W-:Y:S02]  /*1450*/  UMOV UR4, UR7 ;  /* 0x0000000700047c82 */ /* 0x000fe40008000000 */
[----:B------:R-:W-:-:S06]  /*1460*/  UISETP.GT.AND UP0, UPT, UR4, -0x1, UPT ;  /* 0xffffffff0400788c */ /* 0x000fcc000bf04270 */
[----:B------:R-:W-:-:S13]  /*1470*/  PLOP3.LUT P0, PT, PT, PT, UP0, 0x80, 0x0 ;  /* 0x000000000000781c */ /* 0x000fda0003f0f008 */
[----:B------:R-:W-:Y:S05]  /*1480*/  @P0 BRA `(.L_x_660) ;  /* 0x00000000001c0947 */ /* 0x000fea0003800000 */
[----:B------:R-:W-:Y:S02]  /*1490*/  UISETP.NE.AND UP0, UPT, UR5, 0x1, UPT ;  /* 0x000000010500788c */ /* 0x000fe4000bf05270 */
[----:B------:R-:W-:-:S09]  /*14a0*/  ULOP3.LUT UR4, URZ, UR4, URZ, 0x33, !UPT ;  /* 0x000000043f047292 */ /* 0x000fd2000f8e333f */
[----:B------:R-:W-:Y:S02]  /*14b0*/  @UP0 ULDC.64 UR10, c[0x0][0x9e8] ;  /* 0x00027a00000a0ab9 */ /* 0x000fe40000000a00 */
[----:B------:R-:W-:-:S04]  /*14c0*/  UIMAD.WIDE.U32 UR6, UR4, UR10, URZ ;  /* 0x0000000a040672a5 */ /* 0x000fc8000f8e003f */
[----:B------:R-:W-:-:S04]  /*14d0*/  @UP0 USHF.R.U32.HI UR4, URZ, UR11, UR7 ;  /* 0x0000000b3f040299 */ /* 0x000fc80008011607 */
[----:B------:R-:W-:Y:S01]  /*14e0*/  ULOP3.LUT UR4, URZ, UR4, URZ, 0x33, !UPT ;  /* 0x000000043f047292 */ /* 0x000fe2000f8e333f */
[----:B------:R-:W-:Y:S11]  /*14f0*/  BRA `(.L_x_661) ;  /* 0x0000000000107947 */ /* 0x000ff60003800000 */
.L_x_660:
[----:B------:R-:W-:-:S11]  /*1500*/  UISETP.NE.AND UP0, UPT, UR5, 0x1, UPT ;  /* 0x000000010500788c */ /* 0x000fd6000bf05270 */
[----:B------:R-:W-:Y:S02]  /*1510*/  @UP0 ULDC.64 UR10, c[0x0][0x9e8] ;  /* 0x00027a00000a0ab9 */ /* 0x000fe40000000a00 */
[----:B------:R-:W-:-:S04]  /*1520*/  UIMAD.WIDE.U32 UR6, UR4, UR10, URZ ;  /* 0x0000000a040672a5 */ /* 0x000fc8000f8e003f */
[----:B------:R-:W-:-:S12]  /*1530*/  @UP0 USHF.R.U32.HI UR4, URZ, UR11, UR7 ;  /* 0x0000000b3f040299 */ /* 0x000fd80008011607 */
.L_x_661:
[----:B------:R-:W-:-:S04]  /*1540*/  UIMAD UR4, UR4, UR5, URZ ;  /* 0x00000005040472a4 */ /* 0x000fc8000f8e023f */
[----:B------:R-:W-:-:S04]  /*1550*/  UISETP.LT.AND UP0, UPT, UR8, UR4, UPT ;  /* 0x000000040800728c */ /* 0x000fc8000bf01270 */
[----:B------:R-:W-:-:S12]  /*1560*/  USEL UR8, UR8, UR4, !UP0 ;  /* 0x0000000408087287 */ /* 0x000fd8000c000000 */
.L_x_659:
[----:B------:R-:W-:Y:S01]  /*1570*/  USHF.R.S32.HI UR4, URZ, 0x1f, UR8 ;  /* 0x0000001f3f047899 */ /* 0x000fe20008011408 */
[----:B------:R-:W-:Y:S01]  /*1580*/  PLOP3.LUT P0, PT, PT, PT, PT, 0x80, 0x0 ;  /* 0x000000000000781c */ /* 0x000fe20003f0f070 */
[----:B------:R-:W-:Y:S01]  /*1590*/  IMAD.MOV.U32 R0, RZ, RZ, RZ ;  /* 0x000000ffff007224 */ /* 0x000fe200078e00ff */
[----:B------:R-:W-:Y:S01]  /*15a0*/  CS2R R134, SRZ ;  /* 0x0000000000867805 */ /* 0x000fe2000001ff00 */
[----:B------:R-:W-:Y:S01]  /*15b0*/  ULEA.HI UR4, UR4, UR8, URZ, 0x7 ;  /* 0x0000000804047291 */ /* 0x000fe2000f8f383f */
[----:B------:R-:W-:Y:S01]  /*15c0*/  IMAD.MOV.U32 R3, RZ, RZ, RZ ;  /* 0x000000ffff037224 */ /* 0x000fe200078e00ff */
[----:B------:R-:W-:Y:S02]  /*15d0*/  CS2R R132, SRZ ;  /* 0x0000000000847805 */ /* 0x000fe4000001ff00 */
[----:B------:R-:W-:Y:S01]  /*15e0*/  CS2R R130, SRZ ;  /* 0x0000000000827805 */ /* 0x000fe2000001ff00 */
[----:B------:R-:W-:Y:S01]  /*15f0*/  USHF.R.S32.HI UR4, URZ, 0x7, UR4 ;  /* 0x000000073f047899 */ /* 0x000fe20008011404 */
[----:B------:R-:W-:Y:S01]  /*1600*/  CS2R R128, SRZ ;  /* 0x0000000000807805 */ /* 0x000fe2000001ff00 */
[----:B------:R-:W-:Y:S01]  /*1610*/  IMAD.MOV.U32 R123, RZ, RZ, RZ ;  /* 0x000000ffff7b7224 */ /* 0x000fe200078e00ff */
[----:B------:R-:W-:Y:S01]  /*1620*/  CS2R R124, SRZ ;  /* 0x00000000007c7805 */ /* 0x000fe2000001ff00 */
[----:B------:R-:W-:Y:S01]  /*1630*/  UISETP.LT.AND UP0, UPT, URZ, UR4, UPT ;  /* 0x000000043f00728c */ /* 0x000fe2000bf01270 */
[----:B------:R-:W-:Y:S01]  /*1640*/  IMAD.MOV.U32 R126, RZ, RZ, RZ ;  /* 0x000000ffff7e7224 */ /* 0x000fe200078e00ff */
[----:B------:R-:W-:-:S02]  /*1650*/  CS2R R26, SRZ ;  /* 0x00000000001a7805 */ /* 0x000fc4000001ff00 */
[----:B------:R-:W-:Y:S01]  /*1660*/  CS2R R120, SRZ ;  /* 0x0000000000787805 */ /* 0x000fe2000001ff00 */
[----:B------:R-:W-:Y:S01]  /*1670*/  USEL UR40, URZ, UR4, !UP0 ;  /* 0x000000043f287287 */ /* 0x000fe2000c000000 */
[----:B------:R-:W-:Y:S01]  /*1680*/  CS2R R14, SRZ ;  /* 0x00000000000e7805 */ /* 0x000fe2000001ff00 */
[----:B------:R-:W-:Y:S01]  /*1690*/  IMAD.MOV.U32 R118, RZ, RZ, RZ ;  /* 0x000000ffff767224 */ /* 0x000fe200078e00ff */
[----:B------:R-:W-:Y:S01]  /*16a0*/  CS2R R114, SRZ ;  /* 0x0000000000727805 */ /* 0x000fe2000001ff00 */
[----:B------:R-:W-:Y:S01]  /*16b0*/  IMAD.MOV.U32 R117, RZ, RZ, RZ ;  /* 0x000000ffff757224 */ /* 0x000fe200078e00ff */
[----:B------:R-:W-:Y:S02]  /*16c0*/  CS2R R112, SRZ ;  /* 0x0000000000707805 */ /* 0x000fe4000001ff00 */
[----:B------:R-:W-:Y:S02]  /*16d0*/  ISETP.GT.AND P1, PT, R88, UR40, PT ;  /* 0x0000002858007c0c */ /* 0x000fe4000bf24270 */
        /* <DEDUP_REMOVED lines=9> */
[----:B------:R-:W-:Y:S01]  /*1770*/  IMAD.MOV.U32 R94, RZ, RZ, RZ ;  /* 0x000000ffff5e7224 */ /* 0x000fe200078e00ff */
[----:B------:R-:W-:Y:S01]  /*1780*/  CS2R R90, SRZ ;  /* 0x00000000005a7805 */ /* 0x000fe2000001ff00 */
[----:B------:R-:W-:Y:S02]  /*1790*/  IMAD.MOV.U32 R9, RZ, RZ, RZ ;  /* 0x000000ffff097224 */ /* 0x000fe400078e00ff */
[----:B------:R-:W-:Y:S02]  /*17a0*/  IMAD.MOV.U32 R89, RZ, RZ, RZ ;  /* 0x000000ffff597224 */ /* 0x000fe400078e00ff */
[----:B------:R-:W-:Y:S01]  /*17b0*/  IMAD.MOV.U32 R28, RZ, RZ, RZ ;  /* 0x000000ffff1c7224 */ /* 0x000fe200078e00ff */
[----:B------:R-:W-:Y:S06]  /*17c0*/  @!P1 BRA `(.L_x_662) ;  /* 0x000000e000cc9947 */ /* 0x000fec0003800000 */
[----:B------:R-:W-:-:S05]  /*17d0*/  VIADD R0, R2, 0xffffff80 ;  /* 0xffffff8002007836 */ /* 0x000fca0000000000 */
[----:B------:R-:W-:-:S04]  /*17e0*/  SHF.R.S32.HI R3, RZ, 0x1f, R0 ;  /* 0x0000001fff037819 */ /* 0x000fc80000011400 */
[----:B------:R-:W-:-:S04]  /*17f0*/  LEA.HI R3, R3, R0, RZ, 0x7 ;  /* 0x0000000003037211 */ /* 0x000fc800078f38ff */
[----:B------:R-:W-:-:S06]  /*1800*/  SHF.R.S32.HI R3, RZ, 0x7, R3 ;  /* 0x00000007ff037819 */ /* 0x000fcc0000011403 */
[----:B------:R-:W1:Y:S02]  /*1810*/  SHFL.IDX PT, R3, R3, RZ, 0x1f ;  /* 0x00001fff03037589 */ /* 0x000e6400000e0000 */
[----:B-1----:R-:W-:-:S13]  /*1820*/  R2UR UR45, R3 ;  /* 0x00000000032d72ca */ /* 0x002fda00000e0000 */
[----:B------:R-:W-:-:S04]  /*1830*/  UIMAD.WIDE UR4, UR45, 0x55555556, URZ ;  /* 0x555555562d0478a5 */ /* 0x000fc8000f8e023f */
[----:B------:R-:W-:Y:S02]  /*1840*/  ULEA.HI UR52, UR5, UR5, URZ, 0x1 ;  /* 0x0000000505347291 */ /* 0x000fe4000f8f083f */
[----:B------:R-:W-:Y:S02]  /*1850*/  UIADD3 UR5, UR39, 0x21800, URZ ;  /* 0x0002180027057890 */ /* 0x000fe4000fffe03f */
[----:B------:R-:W-:Y:S02]  /*1860*/  UIMAD UR52, UR52, -0x3, UR45 ;  /* 0xfffffffd343478a4 */ /* 0x000fe4000f8e022d */
[----:B------:R-:W-:Y:S02]  /*1870*/  ULOP3.LUT UP0, URZ, UR5, 0x3ff, URZ, 0xc0, !UPT ;  /* 0x000003ff053f7892 */ /* 0x000fe4000f80c03f */
[----:B------:R-:W-:Y:S02]  /*1880*/  ULEA UR4, UR52, UR39, 0xc ;  /* 0x0000002734047291 */ /* 0x000fe4000f8e603f */
[----:B------:R-:W-:-:S02]  /*1890*/  ULEA UR5, UR52, UR5, 0xd ;  /* 0x0000000534057291 */ /* 0x000fc4000f8e683f */
[----:B------:R-:W-:Y:S01]  /*18a0*/  PLOP3.LUT P0, PT, PT, PT, UP0, 0x80, 0x0 ;  /* 0x000000000000781c */ /* 0x000fe20003f0f008 */
[----:B------:R-:W-:Y:S02]  /*18b0*/  UIADD3 UR4, UR4, 0xc400, URZ ;  /* 0x0000c40004047890 */ /* 0x000fe4000fffe03f */
[----:B------:R-:W-:Y:S02]  /*18c0*/  USHF.R.U32.HI UR5, URZ, 0x4, UR5 ;  /* 0x000000043f057899 */ /* 0x000fe40008011605 */
[----:B------:R-:W-:Y:S02]  /*18d0*/  USHF.R.U32.HI UR4, URZ, 0x4, UR4 ;  /* 0x000000043f047899 */ /* 0x000fe40008011604 */
[----:B------:R-:W-:Y:S02]  /*18e0*/  ULOP3.LUT UR41, UR5, 0x3fff, URZ, 0xc0, !UPT ;  /* 0x00003fff05297892 */ /* 0x000fe4000f8ec03f */
[----:B------:R-:W-:-:S04]  /*18f0*/  ULOP3.LUT UR54, UR4, 0x3fff, URZ, 0xc0, !UPT ;  /* 0x00003fff04367892 */ /* 0x000fc8000f8ec03f */
[----:B------:R-:W-:Y:S08]  /*1900*/  @!P0 BRA `(.L_x_663) ;  /* 0x0000000000408947 */ /* 0x000ff00003800000 */
[----:B------:R-:W-:Y:S01]  /*1910*/  MOV R0, 0x0 ;  /* 0x0000000000007802 */ /* 0x000fe20000000f00 */
[----:B------:R-:W-:Y:S01]  /*1920*/  ULDC.64 UR4, c[0x4][0xa8] ;  /* 0x01002a0000047ab9 */ /* 0x000fe20000000a00 */
[----:B------:R-:W-:Y:S01]  /*1930*/  ULDC.64 UR6, c[0x4][0x48] ;  /* 0x0100120000067ab9 */ /* 0x000fe20000000a00 */
[----:B------:R-:W-:Y:S01]  /*1940*/  IMAD.U32 R4, RZ, RZ, UR4 ;  /* 0x00000004ff047e24 */ /* 0x000fe2000f8e00ff */
[----:B------:R1:W2:Y:S01]  /*1950*/  LDC.64 R14, c[0x4][R0] ;  /* 0x01000000000e7b82 */ /* 0x0002a20000000a00 */
[----:B------:R-:W-:Y:S01]  /*1960*/  IMAD.U32 R5, RZ, RZ, UR5 ;  /* 0x00000005ff057e24 */ /* 0x000fe2000f8e00ff */
[----:B------:R-:W-:Y:S01]  /*1970*/  ULDC.64 UR4, c[0x4][0xb0] ;  /* 0x01002c0000047ab9 */ /* 0x000fe20000000a00 */
[----:B------:R-:W-:Y:S02]  /*1980*/  IMAD.U32 R10, RZ, RZ, UR6 ;  /* 0x00000006ff0a7e24 */ /* 0x000fe4000f8e00ff */
[----:B------:R-:W-:Y:S02]  /*1990*/  IMAD.U32 R6, RZ, RZ, UR4 ;  /* 0x00000004ff067e24 */ /* 0x000fe4000f8e00ff */
[----:B------:R-:W-:-:S02]  /*19a0*/  IMAD.U32 R7, RZ, RZ, UR5 ;  /* 0x00000005ff077e24 */ /* 0x000fc4000f8e00ff */
[----:B------:R-:W-:Y:S02]  /*19b0*/  IMAD.U32 R11, RZ, RZ, UR7 ;  /* 0x00000007ff0b7e24 */ /* 0x000fe4000f8e00ff */
[----:B------:R-:W-:Y:S02]  /*19c0*/  IMAD.MOV.U32 R8, RZ, RZ, 0x70 ;  /* 0x00000070ff087424 */ /* 0x000fe400078e00ff */
[----:B------:R-:W-:Y:S02]  /*19d0*/  IMAD.MOV.U32 R12, RZ, RZ, 0x1 ;  /* 0x00000001ff0c7424 */ /* 0x000fe400078e00ff */
[----:B-1----:R-:W-:-:S07]  /*19e0*/  IMAD.MOV.U32 R13, RZ, RZ, RZ ;  /* 0x000000ffff0d7224 */ /* 0x002fce00078e00ff */
[----:B------:R-:W-:-:S07]  /*19f0*/  LEPC R20, `(.L_x_663) ;  /* 0x000000001014794e */ /* 0x000fce0000000000 */
[----:B--2---:R-:W-:Y:S05]  /*1a00*/  CALL.ABS.NOINC R14 ;  /* 0x000000000e007343 */ /* 0x004fea0003c00000 */
.L_x_663:
[----:B------:R-:W-:Y:S01]  /*1a10*/  ULEA.HI UR4, UR37, UR37, URZ, 0x1 ;  /* 0x0000002525047291 */ /* 0x000fe2000f8f083f */
[----:B------:R-:W-:-:S03]  /*1a20*/  IMAD.U32 R3, RZ, RZ, UR38 ;  /* 0x00000026ff037e24 */ /* 0x000fc6000f8e00ff */
[----:B------:R-:W-:Y:S02]  /*1a30*/  ULOP3.LUT UR4, UR4, 0xfffffffe, URZ, 0xc0, !UPT ;  /* 0xfffffffe04047892 */ /* 0x000fe4000f8ec03f */
[----:B------:R-:W-:Y:S02]  /*1a40*/  ISETP.NE.AND P0, PT, R3, 0x3, PT ;  /* 0x000000030300780c */ /* 0x000fe40003f05270 */
[----:B------:R-:W-:-:S06]  /*1a50*/  UIADD3 UR4, UR37, -UR4, URZ ;  /* 0x8000000425047290 */ /* 0x000fcc000fffe03f */
[----:B------:R-:W-:-:S05]  /*1a60*/  IMAD.U32 R0, RZ, RZ, UR4 ;  /* 0x00000004ff007e24 */ /* 0x000fca000f8e00ff */
[----:B------:R-:W-:-:S04]  /*1a70*/  SHF.L.U32 R0, R0, 0x1f, RZ ;  /* 0x0000001f00007819 */ /* 0x000fc800000006ff */
[----:B------:R-:W1:Y:S02]  /*1a80*/  SYNCS.PHASECHK.TRANS64.TRYWAIT P1, [UR39+0x2d800], R0 ;  /* 0x02d80000ff0075a7 */ /* 0x000e640008020167 */
[----:B-1----:R-:W-:Y:S05]  /*1a90*/  @!P1 BRA `(.L_x_664) ;  /* 0x0000012000d49947 */ /* 0x002fea0003800000 */
.L_x_807:
[----:B------:R-:W-:Y:S05]  /*1aa0*/  @!P0 BRA `(.L_x_665) ;  /* 0x0000000000048947 */ /* 0x000fea0003800000 */
[----:B------:R-:W-:Y:S01]  /*1ab0*/  BPT.TRAP 0x1 ;  /* 0x000000040000795c */ /* 0x000fe20000300000 */
.L_x_665:
[----:B-1----:R-:W-:Y:S02]  /*1ac0*/  IMAD.U32 R3, RZ, RZ, UR36 ;  /* 0x00000024ff037e24 */ /* 0x002fe4000f8e00ff */
[----:B------:R-:W-:-:S03]  /*1ad0*/  IMAD.U32 R0, RZ, RZ, UR49 ;  /* 0x00000031ff007e24 */ /* 0x000fc6000f8e00ff */
[----:B------:R-:W-:Y:S02]  /*1ae0*/  LEA R3, R3, UR39, 0x3 ;  /* 0x0000002703037c11 */ /* 0x000fe4000f8e18ff */
[----:B------:R-:W-:-:S04]  /*1af0*/  SHF.L.U32 R0, R0, 0x1f, RZ ;  /* 0x0000001f00007819 */ /* 0x000fc800000006ff */
[----:B------:R1:W2:Y:S01]  /*1b00*/  SYNCS.PHASECHK.TRANS64.TRYWAIT P2, [R3+URZ+0x2d830], R0 ;  /* 0x02d83000030075a7 */ /* 0x0002a2000804017f */
[----:B------:R-:W-:Y:S05]  /*1b10*/  @!P0 BRA `(.L_x_666) ;  /* 0x0000000000048947 */ /* 0x000fea0003800000 */
[----:B------:R-:W-:Y:S01]  /*1b20*/  BPT.TRAP 0x1 ;  /* 0x000000040000795c */ /* 0x000fe20000300000 */
.L_x_666:
[----:B------:R-:W-:Y:S01]  /*1b30*/  LOP3.LUT P1, RZ, R2, 0x7f, RZ, 0xc0, !PT ;  /* 0x0000007f02ff7812 */ /* 0x000fe2000782c0ff */
[----:B--2---:R-:W-:-:S12]  /*1b40*/  @P2 BRA `(.L_x_667) ;  /* 0x0000000000082947 */ /* 0x004fd80003800000 */
[----:B------:R-:W2:Y:S02]  /*1b50*/  SYNCS.PHASECHK.TRANS64.TRYWAIT P2, [R3+URZ+0x2d830], R0 ;  /* 0x02d83000030075a7 */ /* 0x000ea4000804017f */
[----:B--2---:R-:W-:Y:S05]  /*1b60*/  @!P2 BRA `(.L_x_668) ;  /* 0x0000012000b8a947 */ /* 0x004fea0003800000 */
.L_x_667:
[----:B------:R-:W-:Y:S05]  /*1b70*/  WARPSYNC.ALL ;  /* 0x0000000000007948 */ /* 0x000fea0003800000 */
[----:B------:R-:W-:Y:S01]  /*1b80*/  UIADD3 UR4, UR39, 0x15400, URZ ;  /* 0x0001540027047890 */ /* 0x000fe2000fffe03f */
[----:B------:R-:W-:Y:S01]  /*1b90*/  WARPGROUP.ARRIVE ;  /* 0x00000000000079c5 */ /* 0x000fe20000000000 */
[----:B------:R-:W-:Y:S01]  /*1ba0*/  UMOV UR5, 0x80000020 ;  /* 0x8000002000057882 */ /* 0x000fe20000000000 */
[----:B------:R-:W-:Y:S01]  /*1bb0*/  UMOV UR7, 0x80000020 ;  /* 0x8000002000077882 */ /* 0x000fe20000000000 */
[----:B------:R-:W-:Y:S01]  /*1bc0*/  USHF.R.U32.HI UR4, URZ, 0x4, UR4 ;  /* 0x000000043f047899 */ /* 0x000fe20008011604 */
[----:B------:R-:W3:Y:S01]  /*1bd0*/  LDC R9, c[0x0][0x2e0] ;  /* 0x0000b800ff097b82 */ /* 0x000ee20000000800 */
[----:B------:R-:W-:Y:S01]  /*1be0*/  UMOV UR9, 0x80000020 ;  /* 0x8000002000097882 */ /* 0x000fe20000000000 */
[----:B------:R-:W-:Y:S01]  /*1bf0*/  UMOV UR11, 0x80000020 ;  /* 0x80000020000b7882 */ /* 0x000fe20000000000 */
[----:B------:R-:W-:Y:S01]  /*1c00*/  ULOP3.LUT UR4, UR4, 0x3fff, URZ, 0xc0, !UPT ;  /* 0x00003fff04047892 */ /* 0x000fe2000f8ec03f */
[----:B-12---:R-:W-:Y:S01]  /*1c10*/  @!P1 VIADD R3, R3, 0x2d840 ;  /* 0x0002d84003039836 */ /* 0x006fe20000000000 */
[----:B------:R-:W-:Y:S01]  /*1c20*/  UMOV UR13, 0x80000020 ;  /* 0x80000020000d7882 */ /* 0x000fe20000000000 */
[----:B------:R-:W-:Y:S01]  /*1c30*/  UMOV UR15, 0x80000020 ;  /* 0x80000020000f7882 */ /* 0x000fe20000000000 */
[----:B------:R-:W-:Y:S01]  /*1c40*/  ULOP3.LUT UR32, UR4, 0x10000, URZ, 0xfc, !UPT ;  /* 0x0001000004207892 */ /* 0x000fe2000f8efc3f */
[----:B------:R-:W1:Y:S01]  /*1c50*/  LDC R10, c[0x0][0x288] ;  /* 0x0000a200ff0a7b82 */ /* 0x000e620000000800 */
[----:B------:R-:W-:Y:S01]  /*1c60*/  ULOP3.LUT UR4, UR54, 0x10000, URZ, 0xfc, !UPT ;  /* 0x0001000036047892 */ /* 0x000fe2000f8efc3f */
[----:B------:R-:W-:Y:S01]  /*1c70*/  @!P1 PRMT R3, RZ, 0x654, R3 ;  /* 0x00000654ff039816 */ /* 0x000fe20000000003 */
[----:B------:R-:W-:-:S02]  /*1c80*/  UIMAD UR6, UR36, 0x600, UR32 ;  /* 0x00000600240678a4 */ /* 0x000fc4000f8e0220 */
[----:B------:R-:W-:Y:S02]  /*1c90*/  UIADD3 UR8, UR4, 0x2, URZ ;  /* 0x0000000204087890 */ /* 0x000fe4000fffe03f */
[----:B------:R-:W-:Y:S02]  /*1ca0*/  UIADD3 UR10, UR6, 0x2, URZ ;  /* 0x00000002060a7890 */ /* 0x000fe4000fffe03f */
[----:B------:R-:W-:Y:S02]  /*1cb0*/  UIADD3 UR12, UR4, 0x300, URZ ;  /* 0x00000300040c7890 */ /* 0x000fe4000fffe03f */
[----:B------:R-:W-:Y:S02]  /*1cc0*/  UIADD3 UR14, UR6, 0x200, URZ ;  /* 0x00000200060e7890 */ /* 0x000fe4000fffe03f */
[----:B------:R-:W-:Y:S01]  /*1cd0*/  HGMMA.64x128x16.F32 R24, gdesc[UR4], RZ, !UPT, gsb0 ;  /* 0x01e00000041879f0 */ /* 0x000fe2000c0008ff */
        /* <DEDUP_REMOVED lines=8> */
[----:B------:R-:W-:Y:S02]  /*1d60*/  UIADD3 UR24, UR4, 0x602, URZ ;  /* 0x0000060204187890 */ /* 0x000fe4000fffe03f */
[----:B------:R-:W-:Y:S01]  /*1d70*/  UIADD3 UR26, UR6, 0x402, URZ ;  /* 0x00000402061a7890 */ /* 0x000fe2000fffe03f */
[----:B------:R-:W-:Y:S01]  /*1d80*/  UMOV UR25, 0x80000020 ;  /* 0x8000002000197882 */ /* 0x000fe20000000000 */
[----:B------:R-:W-:Y:S01]  /*1d90*/  UMOV UR27, 0x80000020 ;  /* 0x80000020001b7882 */ /* 0x000fe20000000000 */
[----:B------:R-:W-:Y:S02]  /*1da0*/  ULDC.64 UR6, c[0x0][0x9e0] ;  /* 0x0002780000067ab9 */ /* 0x000fe40000000a00 */
[----:B------:R-:W-:-:S06]  /*1db0*/  UISETP.GE.AND UP0, UPT, UR7, 0x1, UPT ;  /* 0x000000010700788c */ /* 0x000fcc000bf06270 */
[----:B------:R-:W-:Y:S01]  /*1dc0*/  PLOP3.LUT P2, PT, PT, PT, UP0, 0x40, 0x0 ;  /* 0x000000000000781c */ /* 0x000fe20003f4e808 */
[----:B------:R-:W-:Y:S02]  /*1dd0*/  WARPGROUP.DEPBAR.LE gsb0, 0x0 ;  /* 0x00008000000079c5 */ /* 0x000fe40000010000 */
[----:B------:R-:W-:-:S06]  /*1de0*/  WARPGROUP.ARRIVE ;  /* 0x00000000000079c5 */ /* 0x000fcc0000000000 */
[----:B------:R-:W-:Y:S01]  /*1df0*/  HGMMA.64x128x16.F32 R24, gdesc[UR8], R24, gsb0 ;  /* 0x01e00000081879f0 */ /* 0x000fe20008000818 */
[----:B------:R-:W-:Y:S02]  /*1e00*/  ULDC.64 UR10, c[0x0][0x9d8] ;  /* 0x00027600000a7ab9 */ /* 0x000fe40000000a00 */
[----:B------:R-:W-:Y:S01]  /*1e10*/  ULOP3.LUT UR33, URZ, UR11, URZ, 0x33, !UPT ;  /* 0x0000000b3f217292 */ /* 0x000fe2000f8e333f */
[----:B------:R-:W-:Y:S02]  /*1e20*/  WARPGROUP.DEPBAR.LE gsb0, 0x0 ;  /* 0x00008000000079c5 */ /* 0x000fe40000010000 */
[----:B------:R-:W-:-:S06]  /*1e30*/  WARPGROUP.ARRIVE ;  /* 0x00000000000079c5 */ /* 0x000fcc0000000000 */
[----:B------:R-:W-:Y:S03]  /*1e40*/  HGMMA.64x128x16.F32 R24, gdesc[UR12], R24, gsb0 ;  /* 0x01e000000c1879f0 */ /* 0x000fe60008000818 */
[----:B------:R-:W-:Y:S02]  /*1e50*/  WARPGROUP.DEPBAR.LE gsb0, 0x0 ;  /* 0x00008000000079c5 */ /* 0x000fe40000010000 */
[----:B------:R-:W-:-:S07]  /*1e60*/  WARPGROUP.ARRIVE ;  /* 0x00000000000079c5 */ /* 0x000fce0000000000 */
        /* <DEDUP_REMOVED lines=8> */
[----:B------:R-:W-:Y:S01]  /*1ef0*/  FMUL.FTZ R5, R27, UR10 ;  /* 0x0000000a1b057c20 */ /* 0x000fe20008410000 */
[----:B------:R-:W-:Y:S02]  /*1f00*/  IMAD.MOV.U32 R27, RZ, RZ, -0x80 ;  /* 0xffffff80ff1b7424 */ /* 0x000fe400078e00ff */
[----:B------:R-:W-:Y:S01]  /*1f10*/  FMUL.FTZ R0, R24, UR10 ;  /* 0x0000000a18007c20 */ /* 0x000fe20008410000 */
[----:B------:R-:W-:Y:S01]  /*1f20*/  FMUL.FTZ R92, R33, UR10 ;  /* 0x0000000a215c7c20 */ /* 0x000fe20008410000 */
[----:B------:R-:W-:Y:S01]  /*1f30*/  FMUL.FTZ R24, R82, UR10 ;  /* 0x0000000a52187c20 */ /* 0x000fe20008410000 */
[----:B------:R-:W-:Y:S01]  /*1f40*/  FMUL.FTZ R33, R55, UR10 ;  /* 0x0000000a37217c20 */ /* 0x000fe20008410000 */
[----:B------:R-:W-:-:S02]  /*1f50*/  IMAD R82, R88, R27, 0x80 ;  /* 0x0000008058527424 */ /* 0x000fc400078e021b */
        /* <DEDUP_REMOVED lines=27> */
[----:B---3--:R-:W-:-:S02]  /*2110*/  IMAD R60, R9, UR47, R82 ;  /* 0x0000002f093c7c24 */ /* 0x008fc4000f8e0252 */
        /* <DEDUP_REMOVED lines=30> */
[----:B-1----:R-:W-:Y:S01]  /*2300*/  IADD3 R62, R60, 0x1, -R10 ;  /* 0x000000013c3e7810 */ /* 0x002fe20007ffe80a */
[----:B------:R-:W1:Y:S01]  /*2310*/  MUFU.TANH R0, R0 ;  /* 0x0000000000007308 */ /* 0x000e620000002400 */
[----:B------:R2:W-:Y:S01]  /*2320*/  @!P1 SYNCS.ARRIVE.TRANS64.RED.A1T0 RZ, [R3+URZ], RZ ;  /* 0x000000ff03ff99a7 */ /* 0x0005e2000810043f */
[----:B------:R-:W-:Y:S01]  /*2330*/  FMUL.FTZ R72, R72, UR10 ;  /* 0x0000000a48487c20 */ /* 0x000fe20008410000 */
[----:B------:R-:W-:Y:S01]  /*2340*/  FMUL.FTZ R73, R73, UR10 ;  /* 0x0000000a49497c20 */ /* 0x000fe20008410000 */
[C---:B------:R-:W-:Y:S01]  /*2350*/  IMAD R62, R19.reuse, -0x2, R62 ;  /* 0xfffffffe133e7824 */ /* 0x040fe200078e023e */
[----:B------:R-:W-:Y:S01]  /*2360*/  LEA R78, R88, 0xffffff80, 0x7 ;  /* 0xffffff80584e7811 */ /* 0x000fe200078e38ff */
[----:B------:R-:W-:-:S02]  /*2370*/  IMAD R79, R19, -0x2, R60 ;  /* 0xfffffffe134f7824 */ /* 0x000fc400078e023c */
[----:B------:R-:W3:Y:S01]  /*2380*/  MUFU.TANH R89, R89 ;  /* 0x0000005900597308 */ /* 0x000ee20000002400 */
[----:B--2---:R-:W-:Y:S02]  /*2390*/  VIADD R3, R137, UR42 ;  /* 0x0000002a89037c36 */ /* 0x004fe40008000000 */
[C---:B------:R-:W-:Y:S02]  /*23a0*/  VIADD R86, R62.reuse, UR6 ;  /* 0x000000063e567c36 */ /* 0x040fe40008000000 */
[----:B------:R-:W-:-:S03]  /*23b0*/  VIADD R83, R62, UR33 ;  /* 0x000000213e537c36 */ /* 0x000fc60008000000 */
[----:B------:R-:W2:Y:S08]  /*23c0*/  MUFU.TANH R4, R4 ;  /* 0x0000000400047308 */ /* 0x000eb00000002400 */
[----:B------:R-:W4:Y:S08]  /*23d0*/  MUFU.TANH R5, R5 ;  /* 0x0000000500057308 */ /* 0x000f300000002400 */
[----:B------:R-:W1:Y:S08]  /*23e0*/  MUFU.TANH R90, R90 ;  /* 0x0000005a005a7308 */ /* 0x000e700000002400 */
        /* <DEDUP_REMOVED lines=57> */
[----:B------:R5:W1:Y:S08]  /*2780*/  MUFU.TANH R96, R72 ;  /* 0x0000004800607308 */ /* 0x000a700000002400 */
[----:B------:R3:W1:Y:S01]  /*2790*/  MUFU.TANH R97, R73 ;  /* 0x0000004900617308 */ /* 0x0006620000002400 */
[----:B-----5:R-:W-:Y:S01]  /*27a0*/  VIADDMNMX R72, R3, R86, R79, PT ;  /* 0x0000005603487246 */ /* 0x020fe2000380014f */
[----:B---3--:R-:W-:Y:S01]  /*27b0*/  IMAD.IADD R73, R83, 0x1, R3 ;  /* 0x0000000153497824 */ /* 0x008fe200078e0203 */
[----:B--2-4-:R-:W-:Y:S06]  /*27c0*/  @P2 BRA `(.L_x_669) ;  /* 0x00000000005c2947 */ /* 0x014fec0003800000 */
[----:B------:R-:W-:Y:S01]  /*27d0*/  IMAD R61, R9, UR47, R3 ;  /* 0x0000002f093d7c24 */ /* 0x000fe2000f8e0203 */
[----:B------:R-:W-:Y:S03]  /*27e0*/  BSSY B0, `(.L_x_670) ;  /* 0x0000011000007945 */ /* 0x000fe60003800000 */
[----:B------:R-:W-:-:S05]  /*27f0*/  IMAD.IADD R61, R61, 0x1, -R10 ;  /* 0x000000013d3d7824 */ /* 0x000fca00078e0a0a */
[----:B------:R-:W-:-:S13]  /*2800*/  ISETP.GT.AND P2, PT, R61, -0x1, PT ;  /* 0xffffffff3d00780c */ /* 0x000fda0003f44270 */
[----:B------:R-:W-:Y:S05]  /*2810*/  @P2 BRA `(.L_x_671) ;  /* 0x0000000000202947 */ /* 0x000fea0003800000 */
[----:B------:R-:W-:Y:S01]  /*2820*/  UISETP.NE.AND UP1, UPT, UR7, 0x1, UPT ;  /* 0x000000010700788c */ /* 0x000fe2000bf25270 */
[----:B------:R-:W-:-:S05]  /*2830*/  LOP3.LUT R61, RZ, R61, RZ, 0x33, !PT ;  /* 0x0000003dff3d7212 */ /* 0x000fca00078e33ff */
[----:B------:R-:W-:-:S05]  /*2840*/  PLOP3.LUT P2, PT, PT, PT, UP1, 0x80, 0x0 ;  /* 0x000000000000781c */ /* 0x000fca0003f4f018 */
[----:B------:R-:W-:-:S08]  /*2850*/  @UP1 ULDC.64 UR10, c[0x0][0x9e8] ;  /* 0x00027a00000a1ab9 */ /* 0x000fd00000000a00 */
[----:B------:R-:W-:-:S05]  /*2860*/  @P2 IMAD.HI.U32 R60, R61, UR10, RZ ;  /* 0x0000000a3d3c2c27 */ /* 0x000fca000f8e00ff */
[----:B------:R-:W-:-:S04]  /*2870*/  @P2 SHF.R.U32.HI R61, RZ, UR11, R60 ;  /* 0x0000000bff3d2c19 */ /* 0x000fc8000801163c */
[----:B------:R-:W-:Y:S01]  /*2880*/  LOP3.LUT R61, RZ, R61, RZ, 0x33, !PT ;  /* 0x0000003dff3d7212 */ /* 0x000fe200078e33ff */
[----:B------:R-:W-:Y:S06]  /*2890*/  BRA `(.L_x_672) ;  /* 0x0000000000147947 */ /* 0x000fec0003800000 */
.L_x_671:
[----:B------:R-:W-:-:S06]  /*28a0*/  UISETP.NE.AND UP1, UPT, UR7, 0x1, UPT ;  /* 0x000000010700788c */ /* 0x000fcc000bf25270 */
[----:B------:R-:W-:-:S05]  /*28b0*/  PLOP3.LUT P2, PT, PT, PT, UP1, 0x80, 0x0 ;  /* 0x000000000000781c */ /* 0x000fca0003f4f018 */
[----:B------:R-:W-:-:S08]  /*28c0*/  @UP1 ULDC.64 UR10, c[0x0][0x9e8] ;  /* 0x00027a00000a1ab9 */ /* 0x000fd00000000a00 */
[----:B------:R-:W-:-:S05]  /*28d0*/  @P2 IMAD.HI.U32 R60, R61, UR10, RZ ;  /* 0x0000000a3d3c2c27 */ /* 0x000fca000f8e00ff */
[----:B------:R-:W-:-:S07]  /*28e0*/  @P2 SHF.R.U32.HI R61, RZ, UR11, R60 ;  /* 0x0000000bff3d2c19 */ /* 0x000fce000801163c */
.L_x_672:
[----:B------:R-:W-:Y:S05]  /*28f0*/  BSYNC B0 ;  /* 0x0000000000007941 */ /* 0x000fea0003800000 */
.L_x_670:
[----:B------:R-:W-:-:S04]  /*2900*/  IMAD R60, R61, UR7, -R78 ;  /* 0x000000073d3c7c24 */ /* 0x000fc8000f8e0a4e */
[----:B------:R-:W-:-:S05]  /*2910*/  IMAD R60, R19, -0x2, R60 ;  /* 0xfffffffe133c7824 */ /* 0x000fca00078e023c */
[----:B------:R-:W-:Y:S02]  /*2920*/  VIMNMX R73, R73, R60, !PT ;  /* 0x0000003c49497248 */ /* 0x000fe40007fe0100 */
[----:B------:R-:W-:-:S07]  /*2930*/  VIADDMNMX R72, R60, UR7, R72, PT ;  /* 0x000000073c487c46 */ /* 0x000fce000b800148 */
.L_x_669:
[C---:B------:R-:W-:Y:S02]  /*2940*/  ISETP.GE.AND P4, PT, R82.reuse, 0x9, PT ;  /* 0x000000095200780c */ /* 0x040fe40003f86270 */
[C---:B------:R-:W-:Y:S02]  /*2950*/  ISETP.GE.AND P2, PT, R82.reuse, 0x2, PT ;  /* 0x000000025200780c */ /* 0x040fe40003f46270 */
[----:B------:R-:W-:Y:S02]  /*2960*/  ISETP.GE.AND P5, PT, R82, 0xa, PT ;  /* 0x0000000a5200780c */ /* 0x000fe40003fa6270 */
[----:B------:R-:W-:Y:S02]  /*2970*/  LOP3.LUT R138, R138, 0xfffffffd, RZ, 0xc0, !PT ;  /* 0xfffffffd8a8a7812 */ /* 0x000fe400078ec0ff */
[----:B------:R-:W-:-:S04]  /*2980*/  ISETP.GT.AND P3, PT, R73, 0x1, !P2 ;  /* 0x000000014900780c */ /* 0x000fc80005764270 */
[----:B------:R-:W-:Y:S02]  /*2990*/  ISETP.LT.OR P3, PT, R72, 0x2, P3 ;  /* 0x000000024800780c */ /* 0x000fe40001f61670 */
[----:B------:R-:W-:Y:S02]  /*29a0*/  @P4 LOP3.LUT R138, R138, 0x2, RZ, 0xfc, !PT ;  /* 0x000000028a8a4812 */ /* 0x000fe400078efcff */
[----:B------:R-:W-:Y:S02]  /*29b0*/  FSEL R89, R89, -INF , !P3 ;  /* 0xff80000059597808 */ /* 0x000fe40005800000 */
[----:B------:R-:W-:Y:S02]  /*29c0*/  LOP3.LUT R138, R138, 0xfffffffb, RZ, 0xc0, !PT ;  /* 0xfffffffb8a8a7812 */ /* 0x000fe400078ec0ff */
[----:B------:R-:W-:Y:S02]  /*29d0*/  ISETP.GT.AND P4, PT, R73, 0x8, !P4 ;  /* 0x000000084900780c */ /* 0x000fe40006784270 */
[----:B------:R-:W-:-:S02]  /*29e0*/  @P5 LOP3.LUT R138, R138, 0x4, RZ, 0xfc, !PT ;  /* 0x000000048a8a5812 */ /* 0x000fc400078efcff */
[----:B------:R-:W-:Y:S02]  /*29f0*/  ISETP.GT.AND P3, PT, R73, 0x9, !P5 ;  /* 0x000000094900780c */ /* 0x000fe40006f64270 */
[----:B------:R-:W-:Y:S02]  /*2a00*/  ISETP.GE.AND P5, PT, R82, 0x11, PT ;  /* 0x000000115200780c */ /* 0x000fe40003fa6270 */
[C---:B------:R-:W-:Y:S02]  /*2a10*/  ISETP.LT.OR P4, PT, R72.reuse, 0x9, P4 ;  /* 0x000000094800780c */ /* 0x040fe40002781670 */
[----:B------:R-:W-:Y:S02]  /*2a20*/  ISETP.LT.OR P3, PT, R72, 0xa, P3 ;  /* 0x0000000a4800780c */ /* 0x000fe40001f61670 */
[----:B-1----:R-:W-:Y:S02]  /*2a30*/  FSEL R90, R90, -INF , !P4 ;  /* 0xff8000005a5a7808 */ /* 0x002fe40006000000 */
[----:B------:R-:W-:-:S02]  /*2a40*/  ISETP.GE.AND P4, PT, R82, 0x12, PT ;  /* 0x000000125200780c */ /* 0x000fc40003f86270 */
[----:B------:R-:W-:Y:S02]  /*2a50*/  LOP3.LUT R138, R138, 0xfffffff7, RZ, 0xc0, !PT ;  /* 0xfffffff78a8a7812 */ /* 0x000fe400078ec0ff */
[----:B------:R-:W-:Y:S02]  /*2a60*/  FSEL R91, R91, -INF , !P3 ;  /* 0xff8000005b5b7808 */ /* 0x000fe40005800000 */
[----:B------:R-:W-:Y:S02]  /*2a70*/  ISETP.GT.AND P3, PT, R73, 0x10, !P5 ;  /* 0x000000104900780c */ /* 0x000fe40006f64270 */
[----:B------:R-:W-:Y:S02]  /*2a80*/  @P5 LOP3.LUT R138, R138, 0x8, RZ, 0xfc, !PT ;  /* 0x000000088a8a5812 */ /* 0x000fe400078efcff */
[----:B------:R-:W-:Y:S02]  /*2a90*/  ISETP.LT.OR P3, PT, R72, 0x11, P3 ;  /* 0x000000114800780c */ /* 0x000fe40001f61670 */
[----:B------:R-:W-:-:S02]  /*2aa0*/  LOP3.LUT R138, R138, 0xfdffffff, RZ, 0xc0, !PT ;  /* 0xfdffffff8a8a7812 */ /* 0x000fc400078ec0ff */
[----:B------:R-:W-:Y:S02]  /*2ab0*/  FSEL R74, R32, -INF , !P3 ;  /* 0xff800000204a7808 */ /* 0x000fe40005800000 */
[----:B------:R-:W-:Y:S02]  /*2ac0*/  @P4 LOP3.LUT R138, R138, 0x2000000, RZ, 0xfc, !PT ;  /* 0x020000008a8a4812 */ /* 0x000fe400078efcff */
[----:B------:R-:W-:Y:S02]  /*2ad0*/  ISETP.GT.AND P3, PT, R73, 0x11, !P4 ;  /* 0x000000114900780c */ /* 0x000fe40006764270 */
[----:B------:R-:W-:Y:S02]  /*2ae0*/  ISETP.GE.AND P4, PT, R82, 0x19, PT ;  /* 0x000000195200780c */ /* 0x000fe40003f86270 */
[----:B------:R-:W-:Y:S02]  /*2af0*/  ISETP.LT.OR P3, PT, R72, 0x12, P3 ;  /* 0x000000124800780c */ /* 0x000fe40001f61670 */
[----:B------:R-:W-:-:S02]  /*2b00*/  LOP3.LUT R138, R138, 0xfeffffff, RZ, 0xc0, !PT ;  /* 0xfeffffff8a8a7812 */ /* 0x000fc400078ec0ff */
[----:B------:R-:W-:Y:S02]  /*2b10*/  FSEL R92, R92, -INF , !P3 ;  /* 0xff8000005c5c7808 */ /* 0x000fe40005800000 */
[----:B------:R-:W-:-:S04]  /*2b20*/  ISETP.GT.AND P3, PT, R73, 0x18, !P4 ;  /* 0x000000184900780c */ /* 0x000fc80006764270 */
[----:B------:R-:W-:Y:S02]  /*2b30*/  ISETP.LT.OR P3, PT, R72, 0x19, P3 ;  /* 0x000000194800780c */ /* 0x000fe40001f61670 */
[----:B------:R-:W-:Y:S02]  /*2b40*/  @P4 LOP3.LUT R138, R138, 0x1000000, RZ, 0xfc, !PT ;  /* 0x010000008a8a4812 */ /* 0x000fe400078efcff */
[----:B------:R-:W-:Y:S02]  /*2b50*/  ISETP.GE.AND P4, PT, R82, 0x1a, PT ;  /* 0x0000001a5200780c */ /* 0x000fe40003f86270 */
[----:B------:R-:W-:Y:S02]  /*2b60*/  LOP3.LUT R138, R138, 0xff7fffff, RZ, 0xc0, !PT ;  /* 0xff7fffff8a8a7812 */ /* 0x000fe400078ec0ff */
[----:B------:R-:W-:Y:S02]  /*2b70*/  FSEL R71, R35, -INF , !P3 ;  /* 0xff80000023477808 */ /* 0x000fe40005800000 */
[----:B------:R-:W-:-:S04]  /*2b80*/  ISETP.GT.AND P3, PT, R73, 0x19, !P4 ;  /* 0x000000194900780c */ /* 0x000fc80006764270 */
[----:B------:R-:W-:-:S03]  /*2b90*/  ISETP.LT.OR P3, PT, R72, 0x1a, P3 ;  /* 0x0000001a4800780c */ /* 0x000fc60001f61670 */
        /* <DEDUP_REMOVED lines=110> */
[----:B------:R-:W-:Y:S02]  /*3280*/  FSEL R45, R97, -INF , !P3 ;  /* 0xff800000612d7808 */ /* 0x000fe40005800000 */
[----:B------:R-:W-:Y:S02]  /*3290*/  LOP3.LUT R138, R138, 0xffffffef, RZ, 0xc0, !PT ;  /* 0xffffffef8a8a7812 */ /* 0x000fe400078ec0ff */
[----:B------:R-:W-:-:S04]  /*32a0*/  ISETP.GT.AND P3, PT, R73, 0x68, !P4 ;  /* 0x000000684900780c */ /* 0x000fc80006764270 */
[----:B------:R-:W-:-:S03]  /*32b0*/  ISETP.LT.OR P3, PT, R72, 0x69, P3 ;  /* 0x000000694800780c */ /* 0x000fc60001f61670 */
[----:B------:R-:W-:Y:S02]  /*32c0*/  @P4 LOP3.LUT R138, R138, 0x10, RZ, 0xfc, !PT ;  /* 0x000000108a8a4812 */ /* 0x000fe400078efcff */
[----:B------:R-:W-:Y:S02]  /*32d0*/  ISETP.GE.AND P4, PT, R82, 0x6a, PT ;  /* 0x0000006a5200780c */ /* 0x000fe40003f86270 */
[----:B------:R-:W-:Y:S02]  /*32e0*/  FSEL R43, R76, -INF , !P3 ;  /* 0xff8000004c2b7808 */ /* 0x000fe40005800000 */
[----:B------:R-:W-:Y:S02]  /*32f0*/  ISETP.GT.AND P3, PT, R73, 0x69, !P4 ;  /* 0x000000694900780c */ /* 0x000fe40006764270 */
[----:B------:R-:W-:Y:S02]  /*3300*/  LOP3.LUT R138, R138, 0xfbffffff, RZ, 0xc0, !PT ;  /* 0xfbffffff8a8a7812 */ /* 0x000fe400078ec0ff */
[----:B------:R-:W-:-:S04]  /*3310*/  ISETP.LT.OR P3, PT, R72, 0x6a, P3 ;  /* 0x0000006a4800780c */ /* 0x000fc80001f61670 */
[----:B------:R-:W-:Y:S02]  /*3320*/  FSEL R41, R77, -INF , !P3 ;  /* 0xff8000004d297808 */ /* 0x000fe40005800000 */
[----:B------:R-:W-:Y:S02]  /*3330*/  ISETP.GE.AND P3, PT, R82, 0x71, PT ;  /* 0x000000715200780c */ /* 0x000fe40003f66270 */
[----:B------:R-:W-:Y:S02]  /*3340*/  @P4 LOP3.LUT R138, R138, 0x4000000, RZ, 0xfc, !PT ;  /* 0x040000008a8a4812 */ /* 0x000fe400078efcff */
[----:B------:R-:W-:Y:S02]  /*3350*/  ISETP.GT.AND P4, PT, R73, 0x70, !P3 ;  /* 0x000000704900780c */ /* 0x000fe40005f84270 */
[----:B------:R-:W-:Y:S02]  /*3360*/  LOP3.LUT R138, R138, 0xfffffffe, RZ, 0xc0, !PT ;  /* 0xfffffffe8a8a7812 */ /* 0x000fe400078ec0ff */
[----:B------:R-:W-:-:S04]  /*3370*/  ISETP.LT.OR P4, PT, R72, 0x71, P4 ;  /* 0x000000714800780c */ /* 0x000fc80002781670 */
[----:B------:R-:W-:Y:S02]  /*3380*/  FSEL R39, R80, -INF , !P4 ;  /* 0xff80000050277808 */ /* 0x000fe40006000000 */
[----:B------:R-:W-:-:S04]  /*3390*/  ISETP.GE.AND P4, PT, R82, 0x72, PT ;  /* 0x000000725200780c */ /* 0x000fc80003f86270 */
[----:B------:R-:W-:-:S04]  /*33a0*/  ISETP.GT.AND P5, PT, R73, 0x71, !P4 ;  /* 0x000000714900780c */ /* 0x000fc800067a4270 */
[----:B------:R-:W-:-:S04]  /*33b0*/  ISETP.LT.OR P5, PT, R72, 0x72, P5 ;  /* 0x000000724800780c */ /* 0x000fc80002fa1670 */
[----:B------:R-:W-:Y:S02]  /*33c0*/  FSEL R37, R81, -INF , !P5 ;  /* 0xff80000051257808 */ /* 0x000fe40006800000 */
[----:B------:R-:W-:-:S04]  /*33d0*/  ISETP.GE.AND P5, PT, R82, 0x79, PT ;  /* 0x000000795200780c */ /* 0x000fc80003fa6270 */
[----:B------:R-:W-:-:S04]  /*33e0*/  ISETP.GT.AND P6, PT, R73, 0x78, !P5 ;  /* 0x000000784900780c */ /* 0x000fc80006fc4270 */
[----:B------:R-:W-:-:S04]  /*33f0*/  ISETP.LT.OR P6, PT, R72, 0x79, P6 ;  /* 0x000000794800780c */ /* 0x000fc800037c1670 */
[----:B------:R-:W-:Y:S02]  /*3400*/  FSEL R32, R84, -INF , !P6 ;  /* 0xff80000054207808 */ /* 0x000fe40007000000 */
[----:B------:R-:W-:-:S13]  /*3410*/  ISETP.GE.AND P6, PT, R82, 0x1, PT ;  /* 0x000000015200780c */ /* 0x000fda0003fc6270 */
[----:B------:R-:W-:Y:S02]  /*3420*/  @P6 LOP3.LUT R138, R138, 0x1, RZ, 0xfc, !PT ;  /* 0x000000018a8a6812 */ /* 0x000fe400078efcff */
[----:B------:R-:W-:Y:S02]  /*3430*/  ISETP.GT.AND P6, PT, R73, RZ, !P6 ;  /* 0x000000ff4900720c */ /* 0x000fe400077c4270 */
[----:B------:R-:W-:Y:S02]  /*3440*/  LOP3.LUT R138, R138, 0xf7ffffff, RZ, 0xc0, !PT ;  /* 0xf7ffffff8a8a7812 */ /* 0x000fe400078ec0ff */
[----:B------:R-:W-:-:S04]  /*3450*/  ISETP.LT.OR P6, PT, R72, 0x1, P6 ;  /* 0x000000014800780c */ /* 0x000fc800037c1670 */
[----:B------:R-:W-:Y:S01]  /*3460*/  FSEL R75, R0, -INF , !P6 ;  /* 0xff800000004b7808 */ /* 0x000fe20007000000 */
[----:B------:R-:W-:Y:S01]  /*3470*/  VIADD R0, R3, 0x8 ;  /* 0x0000000803007836 */ /* 0x000fe20000000000 */
[----:B------:R-:W-:-:S13]  /*3480*/  ISETP.GE.AND P6, PT, R82, 0x7a, PT ;  /* 0x0000007a5200780c */ /* 0x000fda0003fc6270 */
[----:B------:R-:W-:Y:S02]  /*3490*/  @P6 LOP3.LUT R138, R138, 0x8000000, RZ, 0xfc, !PT ;  /* 0x080000008a8a6812 */ /* 0x000fe400078efcff */
[----:B------:R-:W-:Y:S01]  /*34a0*/  ISETP.GT.AND P6, PT, R73, 0x79, !P6 ;  /* 0x000000794900780c */ /* 0x000fe200077c4270 */
[----:B------:R-:W-:-:S03]  /*34b0*/  IMAD.IADD R73, R83, 0x1, R0 ;  /* 0x0000000153497824 */ /* 0x000fc600078e0200 */
[----:B------:R-:W-:Y:S02]  /*34c0*/  ISETP.LT.OR P6, PT, R72, 0x7a, P6 ;  /* 0x0000007a4800780c */ /* 0x000fe400037c1670 */
[----:B------:R-:W-:Y:S02]  /*34d0*/  VIADDMNMX R72, R0, R86, R79, PT ;  /* 0x0000005600487246 */ /* 0x000fe4000380014f */
[----:B------:R-:W-:Y:S02]  /*34e0*/  FSEL R35, R85, -INF , !P6 ;  /* 0xff80000055237808 */ /* 0x000fe40007000000 */
[----:B------:R-:W-:-:S13]  /*34f0*/  PLOP3.LUT P6, PT, PT, PT, UP0, 0x40, 0x0 ;  /* 0x000000000000781c */ /* 0x000fda0003fce808 */
[----:B------:R-:W-:Y:S05]  /*3500*/  @P6 BRA `(.L_x_673) ;  /* 0x0000000000646947 */ /* 0x000fea0003800000 */
        /* <DEDUP_REMOVED lines=9> */
[----:B------:R-:W-:Y:S01]  /*35a0*/  @P6 IMAD.HI.U32 R58, R59, UR10, RZ ;  /* 0x0000000a3b3a6c27 */ /* 0x000fe2000f8e00ff */
[----:B------:R-:W-:-:S13]  /*35b0*/  PLOP3.LUT P6, PT, PT, PT, UP1, 0x80, 0x0 ;  /* 0x000000000000781c */ /* 0x000fda0003fcf018 */
[----:B------:R-:W-:-:S04]  /*35c0*/  @P6 SHF.R.U32.HI R59, RZ, UR11, R58 ;  /* 0x0000000bff3b6c19 */ /* 0x000fc8000801163a */
[----:B------:R-:W-:Y:S01]  /*35d0*/  LOP3.LUT R59, RZ, R59, RZ, 0x33, !PT ;  /* 0x0000003bff3b7212 */ /* 0x000fe200078e33ff */
[----:B------:R-:W-:Y:S06]  /*35e0*/  BRA `(.L_x_676) ;  /* 0x0000000000187947 */ /* 0x000fec0003800000 */
.L_x_675:
[----:B------:R-:W-:-:S06]  /*35f0*/  UISETP.NE.AND UP1, UPT, UR7, 0x1, UPT ;  /* 0x000000010700788c */ /* 0x000fcc000bf25270 */
[----:B------:R-:W-:-:S05]  /*3600*/  PLOP3.LUT P6, PT, PT, PT, UP1, 0x80, 0x0 ;  /* 0x000000000000781c */ /* 0x000fca0003fcf018 */
[----:B------:R-:W-:-:S08]  /*3610*/  @UP1 ULDC.64 UR10, c[0x0][0x9e8] ;  /* 0x00027a00000a1ab9 */ /* 0x000fd00000000a00 */
[----:B------:R-:W-:Y:S01]  /*3620*/  @P6 IMAD.HI.U32 R58, R59, UR10, RZ ;  /* 0x0000000a3b3a6c27 */ /* 0x000fe2000f8e00ff */
[----:B------:R-:W-:-:S13]  /*3630*/  PLOP3.LUT P6, PT, PT, PT, UP1, 0x80, 0x0 ;  /* 0x000000000000781c */ /* 0x000fda0003fcf018 */
[----:B------:R-:W-:-:S07]  /*3640*/  @P6 SHF.R.U32.HI R59, RZ, UR11, R58 ;  /* 0x0000000bff3b6c19 */ /* 0x000fce000801163a */
.L_x_676:
[----:B------:R-:W-:Y:S05]  /*3650*/  BSYNC B0 ;  /* 0x0000000000007941 */ /* 0x000fea0003800000 */
.L_x_674:
[----:B------:R-:W-:-:S04]  /*3660*/  IMAD R58, R59, UR7, -R78 ;  /* 0x000000073b3a7c24 */ /* 0x000fc8000f8e0a4e */
[----:B------:R-:W-:-:S05]  /*3670*/  IMAD R58, R19, -0x2, R58 ;  /* 0xfffffffe133a7824 */ /* 0x000fca00078e023a */
[----:B------:R-:W-:Y:S02]  /*3680*/  VIMNMX R73, R73, R58, !PT ;  /* 0x0000003a49497248 */ /* 0x000fe40007fe0100 */
[----:B------:R-:W-:-:S07]  /*3690*/  VIADDMNMX R72, R58, UR7, R72, PT ;  /* 0x000000073a487c46 */ /* 0x000fce000b800148 */
.L_x_673:
[C---:B------:R-:W-:Y:S01]  /*36a0*/  ISETP.GT.AND P2, PT, R73.reuse, 0x1, !P2 ;  /* 0x000000014900780c */ /* 0x040fe20005744270 */
[----:B------:R-:W-:Y:S01]  /*36b0*/  ULDC UR34, c[0x0][0x988] ;  /* 0x0002620000227ab9 */ /* 0x000fe20000000800 */
[----:B------:R-:W-:Y:S02]  /*36c0*/  LOP3.LUT P6, RZ, R138, 0x8, RZ, 0xc0, !PT ;  /* 0x000000088aff7812 */ /* 0x000fe400078cc0ff */
[----:B------:R-:W-:Y:S02]  /*36d0*/  ISETP.LT.OR P2, PT, R72, 0x2, P2 ;  /* 0x000000024800780c */ /* 0x000fe40001741670 */
[----:B------:R-:W-:Y:S02]  /*36e0*/  ISETP.GT.AND P3, PT, R73, 0x70, !P3 ;  /* 0x000000704900780c */ /* 0x000fe40005f64270 */
[----:B------:R-:W-:Y:S02]  /*36f0*/  FSEL R5, R5, -INF , !P2 ;  /* 0xff80000005057808 */ /* 0x000fe40005000000 */
[----:B------:R-:W-:-:S02]  /*3700*/  LOP3.LUT P2, RZ, R138, 0x2, RZ, 0xc0, !PT ;  /* 0x000000028aff7812 */ /* 0x000fc4000784c0ff */
[C---:B------:R-:W-:Y:S02]  /*3710*/  ISETP.GT.AND P4, PT, R73.reuse, 0x71, !P4 ;  /* 0x000000714900780c */ /* 0x040fe40006784270 */
[C---:B------:R-:W-:Y:S02]  /*3720*/  ISETP.GT.AND P2, PT, R73.reuse, 0x8, !P2 ;  /* 0x000000084900780c */ /* 0x040fe40005744270 */
[----:B------:R-:W-:Y:S02]  /*3730*/  ISETP.GT.AND P5, PT, R73, 0x78, !P5 ;  /* 0x000000784900780c */ /* 0x000fe40006fa4270 */
[C---:B------:R-:W-:Y:S02]  /*3740*/  ISETP.LT.OR P2, PT, R72.reuse, 0x9, P2 ;  /* 0x000000094800780c */ /* 0x040fe40001741670 */
[----:B------:R-:W-:Y:S02]  /*3750*/  ISETP.LT.OR P3, PT, R72, 0x71, P3 ;  /* 0x000000714800780c */ /* 0x000fe40001f61670 */
[----:B------:R-:W-:-:S02]  /*3760*/  FSEL R7, R7, -INF , !P2 ;  /* 0xff80000007077808 */ /* 0x000fc40005000000 */
[----:B------:R-:W-:Y:S02]  /*3770*/  LOP3.LUT P2, RZ, R138, 0x4, RZ, 0xc0, !PT ;  /* 0x000000048aff7812 */ /* 0x000fe4000784c0ff */
[----:B------:R-:W-:Y:S02]  /*3780*/  ISETP.LT.OR P4, PT, R72, 0x72, P4 ;  /* 0x000000724800780c */ /* 0x000fe40002781670 */
[----:B------:R-:W-:Y:S02]  /*3790*/  ISETP.GT.AND P2, PT, R73, 0x9, !P2 ;  /* 0x000000094900780c */ /* 0x000fe40005744270 */
[----:B------:R-:W-:Y:S02]  /*37a0*/  FSEL R24, R24, -INF , !P3 ;  /* 0xff80000018187808 */ /* 0x000fe40005800000 */
[C---:B------:R-:W-:Y:S02]  /*37b0*/  ISETP.LT.OR P2, PT, R72.reuse, 0xa, P2 ;  /* 0x0000000a4800780c */ /* 0x040fe40001741670 */
[----:B------:R-:W-:-:S02]  /*37c0*/  ISETP.LT.OR P5, PT, R72, 0x79, P5 ;  /* 0x000000794800780c */ /* 0x000fc40002fa1670 */
[----:B------:R-:W-:Y:S02]  /*37d0*/  FSEL R6, R6, -INF , !P2 ;  /* 0xff80000006067808 */ /* 0x000fe40005000000 */
[----:B------:R-:W-:Y:S02]  /*37e0*/  ISETP.GT.AND P2, PT, R73, 0x10, !P6 ;  /* 0x000000104900780c */ /* 0x000fe40007744270 */
[----:B------:R-:W-:Y:S02]  /*37f0*/  LOP3.LUT P6, RZ, R138, 0x8000, RZ, 0xc0, !PT ;  /* 0x000080008aff7812 */ /* 0x000fe400078cc0ff */
[----:B------:R-:W-:Y:S02]  /*3800*/  ISETP.LT.OR P2, PT, R72, 0x11, P2 ;  /* 0x000000114800780c */ /* 0x000fe40001741670 */
[----:B------:R-:W-:Y:S02]  /*3810*/  FSEL R81, R15, -INF , !P4 ;  /* 0xff8000000f517808 */ /* 0x000fe40006000000 */
[----:B------:R-:W-:-:S02]  /*3820*/  FSEL R58, R11, -INF , !P2 ;  /* 0xff8000000b3a7808 */ /* 0x000fc40005000000 */
[----:B------:R-:W-:Y:S02]  /*3830*/  LOP3.LUT P2, RZ, R138, 0x2000000, RZ, 0xc0, !PT ;  /* 0x020000008aff7812 */ /* 0x000fe4000784c0ff */
[----:B------:R-:W-:Y:S02]  /*3840*/  FMNMX.FTZ R11, R75, R89, !PT ;  /* 0x000000594b0b7209 */ /* 0x000fe40007810000 */
[----:B------:R-:W-:Y:S02]  /*3850*/  ISETP.GT.AND P2, PT, R73, 0x11, !P2 ;  /* 0x000000114900780c */ /* 0x000fe40005744270 */
[----:B------:R-:W-:Y:S02]  /*3860*/  FSEL R28, R28, -INF , !P5 ;  /* 0xff8000001c1c7808 */ /* 0x000fe40006800000 */
[----:B------:R-:W-:-:S04]  /*3870*/  ISETP.LT.OR P2, PT, R72, 0x12, P2 ;  /* 0x000000124800780c */ /* 0x000fc80001741670 */
[----:B------:R-:W-:Y:S02]  /*3880*/  FSEL R59, R8, -INF , !P2 ;  /* 0xff800000083b7808 */ /* 0x000fe40005000000 */
[----:B------:R-:W-:Y:S02]  /*3890*/  LOP3.LUT P2, RZ, R138, 0x1000000, RZ, 0xc0, !PT ;  /* 0x010000008aff7812 */ /* 0x000fe4000784c0ff */
[----:B------:R-:W-:Y:S02]  /*38a0*/  FMNMX.FTZ R8, R90, R11, !PT ;  /* 0x0000000b5a087209 */ /* 0x000fe40007810000 */
[----:B------:R-:W-:Y:S02]  /*38b0*/  ISETP.GT.AND P2, PT, R73, 0x18, !P2 ;  /* 0x000000184900780c */ /* 0x000fe40005744270 */
[----:B------:R-:W-:Y:S02]  /*38c0*/  FMNMX.FTZ R11, R91, R8, !PT ;  /* 0x000000085b0b7209 */ /* 0x000fe40007810000 */
[----:B------:R-:W-:-:S02]  /*38d0*/  ISETP.LT.OR P2, PT, R72, 0x19, P2 ;  /* 0x000000194800780c */ /* 0x000fc40001741670 */
[----:B------:R-:W-:Y:S02]  /*38e0*/  FMNMX.FTZ R11, R74, R11, !PT ;  /* 0x0000000b4a0b7209 */ /* 0x000fe40007810000 */
[----:B------:R-:W-:Y:S02]  /*38f0*/  FSEL R13, R13, -INF , !P2 ;  /* 0xff8000000d0d7808 */ /* 0x000fe40005000000 */
[----:B------:R-:W-:Y:S02]  /*3900*/  LOP3.LUT P2, RZ, R138, 0x800000, RZ, 0xc0, !PT ;  /* 0x008000008aff7812 */ /* 0x000fe4000784c0ff */
[----:B------:R-:W-:Y:S02]  /*3910*/  FMNMX.FTZ R8, R92, R11, !PT ;  /* 0x0000000b5c087209 */ /* 0x000fe40007810000 */
[----:B------:R-:W-:Y:S02]  /*3920*/  ISETP.GT.AND P2, PT, R73, 0x19, !P2 ;  /* 0x000000194900780c */ /* 0x000fe40005744270 */
[----:B------:R-:W-:-:S02]  /*3930*/  FMNMX.FTZ R11, R71, R8, !PT ;  /* 0x00000008470b7209 */ /* 0x000fc40007810000 */
[----:B------:R-:W-:Y:S02]  /*3940*/  ISETP.LT.OR P2, PT, R72, 0x1a, P2 ;  /* 0x0000001a4800780c */ /* 0x000fe40001741670 */
[----:B------:R-:W-:Y:S02]  /*3950*/  FMNMX.FTZ R11, R62, R11, !PT ;  /* 0x0000000b3e0b7209 */ /* 0x000fe40007810000 */
[----:B------:R-:W-:Y:S02]  /*3960*/  FSEL R12, R12, -INF , !P2 ;  /* 0xff8000000c0c7808 */ /* 0x000fe40005000000 */
[----:B------:R-:W-:Y:S02]  /*3970*/  LOP3.LUT P2, RZ, R138, 0x400000, RZ, 0xc0, !PT ;  /* 0x004000008aff7812 */ /* 0x000fe4000784c0ff */
[----:B------:R-:W-:Y:S02]  /*3980*/  FMNMX.FTZ R8, R70, R11, !PT ;  /* 0x0000000b46087209 */ /* 0x000fe40007810000 */
[----:B------:R-:W-:-:S02]  /*3990*/  ISETP.GT.AND P2, PT, R73, 0x20, !P2 ;  /* 0x000000204900780c */ /* 0x000fc40005744270 */
[----:B------:R-:W-:Y:S02]  /*39a0*/  FMNMX.FTZ R8, R67, R8, !PT ;  /* 0x0000000843087209 */ /* 0x000fe40007810000 */
[----:B------:R-:W-:Y:S02]  /*39b0*/  ISETP.LT.OR P2, PT, R72, 0x21, P2 ;  /* 0x000000214800780c */ /* 0x000fe40001741670 */
[----:B------:R-:W-:Y:S02]  /*39c0*/  FMNMX.FTZ R11, R69, R8, !PT ;  /* 0x00000008450b7209 */ /* 0x000fe40007810000 */
[----:B------:R-:W-:Y:S02]  /*39d0*/  FSEL R21, R21, -INF , !P2 ;  /* 0xff80000015157808 */ /* 0x000fe40005000000 */
[----:B------:R-:W-:Y:S02]  /*39e0*/  LOP3.LUT P2, RZ, R138, 0x200000, RZ, 0xc0, !PT ;  /* 0x002000008aff7812 */ /* 0x000fe4000784c0ff */
[----:B------:R-:W-:-:S02]  /*39f0*/  FMNMX.FTZ R11, R68, R11, !PT ;  /* 0x0000000b440b7209 */ /* 0x000fc40007810000 */
[----:B------:R-:W-:Y:S02]  /*3a00*/  ISETP.GT.AND P2, PT, R73, 0x21, !P2 ;  /* 0x000000214900780c */ /* 0x000fe40005744270 */
[----:B------:R-:W-:Y:S02]  /*3a10*/  FMNMX.FTZ R8, R66, R11, !PT ;  /* 0x0000000b42087209 */ /* 0x000fe40007810000 */
[----:B------:R-:W-:Y:S02]  /*3a20*/  ISETP.LT.OR P2, PT, R72, 0x22, P2 ;  /* 0x000000224800780c */ /* 0x000fe40001741670 */
[----:B------:R-:W-:Y:S02]  /*3a30*/  FMNMX.FTZ R8, R63, R8, !PT ;  /* 0x000000083f087209 */ /* 0x000fe40007810000 */
[----:B------:R-:W-:Y:S02]  /*3a40*/  FSEL R20, R20, -INF , !P2 ;  /* 0xff80000014147808 */ /* 0x000fe40005000000 */
[----:B------:R-:W-:-:S02]  /*3a50*/  LOP3.LUT P2, RZ, R138, 0x100000, RZ, 0xc0, !PT ;  /* 0x001000008aff7812 */ /* 0x000fc4000784c0ff */
[----:B------:R-:W-:Y:S02]  /*3a60*/  FMNMX.FTZ R11, R65, R8, !PT ;  /* 0x00000008410b7209 */ /* 0x000fe40007810000 */
[----:B------:R-:W-:Y:S02]  /*3a70*/  ISETP.GT.AND P2, PT, R73, 0x28, !P2 ;  /* 0x000000284900780c */ /* 0x000fe40005744270 */
[----:B------:R-:W-:Y:S02]  /*3a80*/  FMNMX.FTZ R8, R64, R11, !PT ;  /* 0x0000000b40087209 */ /* 0x000fe40007810000 */
[----:B------:R-:W-:Y:S02]  /*3a90*/  ISETP.LT.OR P2, PT, R72, 0x29, P2 ;  /* 0x000000294800780c */ /* 0x000fe40001741670 */
[----:B------:R-:W-:Y:S02]  /*3aa0*/  FMNMX.FTZ R11, R61, R8, !PT ;  /* 0x000000083d0b7209 */ /* 0x000fe40007810000 */
[----:B------:R-:W-:-:S02]  /*3ab0*/  FSEL R26, R26, -INF , !P2 ;  /* 0xff8000001a1a7808 */ /* 0x000fc40005000000 */
[----:B------:R-:W-:Y:S02]  /*3ac0*/  LOP3.LUT P2, RZ, R138, 0x80000, RZ, 0xc0, !PT ;  /* 0x000800008aff7812 */ /* 0x000fe4000784c0ff */
[----:B------:R-:W-:Y:S02]  /*3ad0*/  FMNMX.FTZ R8, R60, R11, !PT ;  /* 0x0000000b3c087209 */ /* 0x000fe40007810000 */
[----:B------:R-:W-:Y:S02]  /*3ae0*/  ISETP.GT.AND P2, PT, R73, 0x29, !P2 ;  /* 0x000000294900780c */ /* 0x000fe40005744270 */
[----:B------:R-:W-:Y:S02]  /*3af0*/  FMNMX.FTZ R8, R57, R8, !PT ;  /* 0x0000000839087209 */ /* 0x000fe40007810000 */
[----:B------:R-:W-:Y:S02]  /*3b00*/  ISETP.LT.OR P2, PT, R72, 0x2a, P2 ;  /* 0x0000002a4800780c */ /* 0x000fe40001741670 */
[----:B------:R-:W-:-:S02]  /*3b10*/  FMNMX.FTZ R8, R49, R8, !PT ;  /* 0x0000000831087209 */ /* 0x000fc40007810000 */
        /* <DEDUP_REMOVED lines=30> */
[----:B------:R-:W-:Y:S01]  /*3d00*/  LOP3.LUT P6, RZ, R138, 0x10, RZ, 0xc0, !PT ;  /* 0x000000108aff7812 */ /* 0x000fe200078cc0ff */
[----:B------:R-:W1:Y:S01]  /*3d10*/  SHFL.BFLY PT, R8, R11, 0x2, 0x1f ;  /* 0x0c401f000b087f89 */ /* 0x000e6200000e0000 */
[----:B------:R-:W-:-:S04]  /*3d20*/  ISETP.LT.OR P2, PT, R72, 0x41, P2 ;  /* 0x000000414800780c */ /* 0x000fc80001741670 */
[----:B------:R-:W-:Y:S02]  /*3d30*/  FSEL R34, R34, -INF , !P2 ;  /* 0xff80000022227808 */ /* 0x000fe40005000000 */
[----:B------:R-:W-:-:S04]  /*3d40*/  LOP3.LUT P2, RZ, R138, 0x2000, RZ, 0xc0, !PT ;  /* 0x000020008aff7812 */ /* 0x000fc8000784c0ff */
[----:B------:R-:W-:-:S04]  /*3d50*/  ISETP.GT.AND P2, PT, R73, 0x41, !P2 ;  /* 0x000000414900780c */ /* 0x000fc80005744270 */
[----:B------:R-:W-:-:S04]  /*3d60*/  ISETP.LT.OR P2, PT, R72, 0x42, P2 ;  /* 0x000000424800780c */ /* 0x000fc80001741670 */
[----:B------:R-:W-:Y:S02]  /*3d70*/  FSEL R36, R36, -INF , !P2 ;  /* 0xff80000024247808 */ /* 0x000fe40005000000 */
[----:B------:R-:W-:Y:S02]  /*3d80*/  LOP3.LUT P2, RZ, R138, 0x1000, RZ, 0xc0, !PT ;  /* 0x000010008aff7812 */ /* 0x000fe4000784c0ff */
[----:B-1----:R-:W-:Y:S02]  /*3d90*/  FMNMX.FTZ R76, R11, R8, !PT ;  /* 0x000000080b4c7209 */ /* 0x002fe40007810000 */
[----:B------:R-:W-:-:S03]  /*3da0*/  ISETP.GT.AND P2, PT, R73, 0x48, !P2 ;  /* 0x000000484900780c */ /* 0x000fc60005744270 */
        /* <DEDUP_REMOVED lines=10> */
[----:B------:R-:W-:Y:S01]  /*3e50*/  FMUL.FTZ R80, R8, UR34 ;  /* 0x0000002208507c20 */ /* 0x000fe20008410000 */
[----:B------:R-:W-:-:S04]  /*3e60*/  ISETP.LT.OR P2, PT, R72, 0x51, P2 ;  /* 0x000000514800780c */ /* 0x000fc80001741670 */
[----:B------:R-:W-:Y:S02]  /*3e70*/  FSEL R42, R42, -INF , !P2 ;  /* 0xff8000002a2a7808 */ /* 0x000fe40005000000 */
[----:B------:R-:W-:-:S04]  /*3e80*/  LOP3.LUT P2, RZ, R138, 0x200, RZ, 0xc0, !PT ;  /* 0x000002008aff7812 */ /* 0x000fc8000784c0ff */
[----:B------:R-:W-:-:S04]  /*3e90*/  ISETP.GT.AND P2, PT, R73, 0x51, !P2 ;  /* 0x000000514900780c */ /* 0x000fc80005744270 */
        /* <DEDUP_REMOVED lines=18> */
[----:B------:R-:W-:Y:S02]  /*3fc0*/  ISETP.GT.AND P2, PT, R73, 0x68, !P6 ;  /* 0x000000684900780c */ /* 0x000fe40007744270 */
[----:B------:R-:W-:Y:S02]  /*3fd0*/  LOP3.LUT P6, RZ, R138, 0x1, RZ, 0xc0, !PT ;  /* 0x000000018aff7812 */ /* 0x000fe400078cc0ff */
[----:B------:R-:W-:-:S04]  /*3fe0*/  ISETP.LT.OR P2, PT, R72, 0x69, P2 ;  /* 0x000000694800780c */ /* 0x000fc80001741670 */
[----:B------:R-:W-:Y:S02]  /*3ff0*/  FSEL R54, R54, -INF , !P2 ;  /* 0xff80000036367808 */ /* 0x000fe40005000000 */
[----:B------:R-:W-:-:S04]  /*4000*/  FSETP.NEU.FTZ.AND P2, PT, R8, -INF , PT ;  /* 0xff8000000800780b */ /* 0x000fc80003f5d000 */
[----:B------:R-:W-:Y:S02]  /*4010*/  FSEL R80, R80, RZ, P2 ;  /* 0x000000ff50507208 */ /* 0x000fe40001000000 */
[----:B------:R-:W-:Y:S02]  /*4020*/  ISETP.GT.AND P2, PT, R73, RZ, !P6 ;  /* 0x000000ff4900720c */ /* 0x000fe40007744270 */
[----:B------:R-:W-:Y:S01]  /*4030*/  LOP3.LUT P6, RZ, R138, 0x8000000, RZ, 0xc0, !PT ;  /* 0x080000008aff7812 */ /* 0x000fe200078cc0ff */
[--C-:B------:R-:W-:Y:S01]  /*4040*/  FFMA.FTZ R75, R75, UR34, -R80.reuse ;  /* 0x000000224b4b7c23 */ /* 0x100fe20008010850 */
[----:B------:R-:W-:Y:S01]  /*4050*/  ISETP.LT.OR P2, PT, R72, 0x1, P2 ;  /* 0x000000014800780c */ /* 0x000fe20001741670 */
[--C-:B------:R-:W-:Y:S01]  /*4060*/  FFMA.FTZ R76, R89, UR34, -R80.reuse ;  /* 0x00000022594c7c23 */ /* 0x100fe20008010850 */
[----:B------:R-:W-:Y:S01]  /*4070*/  ISETP.GT.AND P6, PT, R73, 0x79, !P6 ;  /* 0x000000794900780c */ /* 0x000fe200077c4270 */
[--C-:B------:R-:W-:Y:S01]  /*4080*/  FFMA.FTZ R77, R90, UR34, -R80.reuse ;  /* 0x000000225a4d7c23 */ /* 0x100fe20008010850 */
[----:B------:R-:W-:Y:S01]  /*4090*/  FSEL R4, R4, -INF , !P2 ;  /* 0xff80000004047808 */ /* 0x000fe20005000000 */
[--C-:B------:R-:W-:Y:S01]  /*40a0*/  FFMA.FTZ R90, R37, UR34, -R80.reuse ;  /* 0x00000022255a7c23 */ /* 0x100fe20008010850 */
[----:B------:R-:W-:Y:S01]  /*40b0*/  LOP3.LUT P2, RZ, R138, 0x4000000, RZ, 0xc0, !PT ;  /* 0x040000008aff7812 */ /* 0x000fe2000784c0ff */
[--C-:B------:R-:W-:Y:S01]  /*40c0*/  FFMA.FTZ R78, R91, UR34, -R80.reuse ;  /* 0x000000225b4e7c23 */ /* 0x100fe20008010850 */
[----:B------:R-:W-:Y:S01]  /*40d0*/  FMNMX.FTZ R82, R4, R5, !PT ;  /* 0x0000000504527209 */ /* 0x000fe20007810000 */
[--C-:B------:R-:W-:Y:S01]  /*40e0*/  FFMA.FTZ R74, R74, UR34, -R80.reuse ;  /* 0x000000224a4a7c23 */ /* 0x100fe20008010850 */
[----:B------:R-:W-:Y:S01]  /*40f0*/  ISETP.GT.AND P2, PT, R73, 0x69, !P2 ;  /* 0x000000694900780c */ /* 0x000fe20005744270 */
[--C-:B------:R-:W-:Y:S01]  /*4100*/  FFMA.FTZ R79, R92, UR34, -R80.reuse ;  /* 0x000000225c4f7c23 */ /* 0x100fe20008010850 */
[----:B------:R-:W-:Y:S01]  /*4110*/  FMNMX.FTZ R11, R7, R82, !PT ;  /* 0x00000052070b7209 */ /* 0x000fe20007810000 */
[--C-:B------:R-:W-:Y:S01]  /*4120*/  FFMA.FTZ R71, R71, UR34, -R80.reuse ;  /* 0x0000002247477c23 */ /* 0x100fe20008010850 */
[----:B------:R-:W-:Y:S01]  /*4130*/  ISETP.LT.OR P2, PT, R72, 0x6a, P2 ;  /* 0x0000006a4800780c */ /* 0x000fe20001741670 */
[--C-:B------:R-:W-:Y:S01]  /*4140*/  FFMA.FTZ R62, R62, UR34, -R80.reuse ;  /* 0x000000223e3e7c23 */ /* 0x100fe20008010850 */
[----:B------:R-:W-:Y:S01]  /*4150*/  FMNMX.FTZ R11, R6, R11, !PT ;  /* 0x0000000b060b7209 */ /* 0x000fe20007810000 */
[--C-:B------:R-:W-:Y:S01]  /*4160*/  FFMA.FTZ R70, R70, UR34, -R80.reuse ;  /* 0x0000002246467c23 */ /* 0x100fe20008010850 */
[----:B------:R-:W-:Y:S01]  /*4170*/  FSEL R73, R14, -INF , !P2 ;  /* 0xff8000000e497808 */ /* 0x000fe20005000000 */
        /* <DEDUP_REMOVED lines=11> */
[--C-:B------:R-:W-:Y:S01]  /*4230*/  FFMA.FTZ R63, R63, UR34, -R80.reuse ;  /* 0x000000223f3f7c23 */ /* 0x100fe20008010850 */
        /* <DEDUP_REMOVED lines=16> */
[----:B------:R-:W-:Y:S01]  /*4340*/  FFMA.FTZ R37, R32, UR34, -R80 ;  /* 0x0000002220257c23 */ /* 0x000fe20008010850 */
[----:B------:R-:W-:Y:S01]  /*4350*/  FMNMX.FTZ R82, R25, R82, !PT ;  /* 0x0000005219527209 */ /* 0x000fe20007810000 */
[----:B------:R-:W-:Y:S03]  /*4360*/  MUFU.EX2 R75, R75 ;  /* 0x0000004b004b7308 */ /* 0x000fe60000000800 */
[----:B------:R-:W-:-:S04]  /*4370*/  FMNMX.FTZ R11, R29, R82, !PT ;  /* 0x000000521d0b7209 */ /* 0x000fc80007810000 */
[----:B------:R-:W-:Y:S01]  /*4380*/  FMNMX.FTZ R82, R30, R11, !PT ;  /* 0x0000000b1e527209 */ /* 0x000fe20007810000 */
[----:B------:R-:W1:Y:S03]  /*4390*/  MUFU.EX2 R76, R76 ;  /* 0x0000004c004c7308 */ /* 0x000e660000000800 */
[----:B------:R-:W-:-:S04]  /*43a0*/  FMNMX.FTZ R82, R31, R82, !PT ;  /* 0x000000521f527209 */ /* 0x000fc80007810000 */
[----:B------:R-:W-:Y:S01]  /*43b0*/  FMNMX.FTZ R11, R33, R82, !PT ;  /* 0x00000052210b7209 */ /* 0x000fe20007810000 */
[--C-:B------:R-:W-:Y:S01]  /*43c0*/  FFMA.FTZ R82, R45, UR34, -R80.reuse ;  /* 0x000000222d527c23 */ /* 0x100fe20008010850 */
[----:B------:R-:W-:Y:S01]  /*43d0*/  FFMA.FTZ R80, R35, UR34, -R80 ;  /* 0x0000002223507c23 */ /* 0x000fe20008010850 */
[----:B------:R-:W2:Y:S01]  /*43e0*/  MUFU.EX2 R77, R77 ;  /* 0x0000004d004d7308 */ /* 0x000ea20000000800 */
[----:B------:R-:W-:-:S04]  /*43f0*/  FMNMX.FTZ R11, R34, R11, !PT ;  /* 0x0000000b220b7209 */ /* 0x000fc80007810000 */
[----:B------:R-:W-:-:S03]  /*4400*/  FMNMX.FTZ R11, R36, R11, !PT ;  /* 0x0000000b240b7209 */ /* 0x000fc60007810000 */
[----:B------:R-:W3:Y:S01]  /*4410*/  MUFU.EX2 R78, R78 ;  /* 0x0000004e004e7308 */ /* 0x000ee20000000800 */
[----:B------:R-:W-:-:S04]  /*4420*/  FMNMX.FTZ R11, R38, R11, !PT ;  /* 0x0000000b260b7209 */ /* 0x000fc80007810000 */
[----:B------:R-:W-:-:S03]  /*4430*/  FMNMX.FTZ R11, R40, R11, !PT ;  /* 0x0000000b280b7209 */ /* 0x000fc60007810000 */
[----:B------:R-:W-:Y:S01]  /*4440*/  MUFU.EX2 R74, R74 ;  /* 0x0000004a004a7308 */ /* 0x000fe20000000800 */
        /* <DEDUP_REMOVED lines=17> */
[----:B------:R-:W-:Y:S02]  /*4560*/  MUFU.EX2 R69, R69 ;  /* 0x0000004500457308 */ /* 0x000fe40000000800 */
[----:B------:R-:W4:Y:S06]  /*4570*/  SHFL.BFLY PT, R11, R14, 0x2, 0x1f ;  /* 0x0c401f000e0b7f89 */ /* 0x000f2c00000e0000 */
[----:B------:R-:W-:Y:S08]  /*4580*/  MUFU.EX2 R68, R68 ;  /* 0x0000004400447308 */ /* 0x000ff00000000800 */
[----:B------:R-:W-:Y:S08]  /*4590*/  MUFU.EX2 R66, R66 ;  /* 0x0000004200427308 */ /* 0x000ff00000000800 */
[----:B------:R-:W-:Y:S01]  /*45a0*/  MUFU.EX2 R63, R63 ;  /* 0x0000003f003f7308 */ /* 0x000fe20000000800 */
[----:B----4-:R-:W-:-:S05]  /*45b0*/  FMNMX.FTZ R15, R14, R11, !PT ;  /* 0x0000000b0e0f7209 */ /* 0x010fca0007810000 */
[----:B------:R-:W4:Y:S02]  /*45c0*/  SHFL.BFLY PT, R14, R15, 0x1, 0x1f ;  /* 0x0c201f000f0e7f89 */ /* 0x000f2400000e0000 */
[----:B------:R-:W-:Y:S08]  /*45d0*/  MUFU.EX2 R65, R65 ;  /* 0x0000004100417308 */ /* 0x000ff00000000800 */
[----:B------:R-:W-:Y:S08]  /*45e0*/  MUFU.EX2 R64, R64 ;  /* 0x0000004000407308 */ /* 0x000ff00000000800 */
[----:B------:R-:W-:Y:S01]  /*45f0*/  MUFU.EX2 R61, R61 ;  /* 0x0000003d003d7308 */ /* 0x000fe20000000800 */
[----:B----4-:R-:W-:-:S07]  /*4600*/  FMNMX.FTZ R11, R15, R14, !PT ;  /* 0x0000000e0f0b7209 */ /* 0x010fce0007810000 */
[----:B------:R-:W-:Y:S01]  /*4610*/  MUFU.EX2 R60, R60 ;  /* 0x0000003c003c7308 */ /* 0x000fe20000000800 */
[C---:B------:R-:W-:Y:S01]  /*4620*/  FSETP.NEU.FTZ.AND P2, PT, R11.reuse, -INF , PT ;  /* 0xff8000000b00780b */ /* 0x040fe20003f5d000 */
[----:B------:R-:W-:-:S06]  /*4630*/  FMUL.FTZ R14, R11, UR34 ;  /* 0x000000220b0e7c20 */ /* 0x000fcc0008410000 */
[----:B------:R-:W-:Y:S01]  /*4640*/  MUFU.EX2 R57, R57 ;  /* 0x0000003900397308 */ /* 0x000fe20000000800 */
[----:B------:R-:W-:Y:S02]  /*4650*/  FSEL R35, R14, RZ, P2 ;  /* 0x000000ff0e237208 */ /* 0x000fe40001000000 */
[----:B------:R-:W-:-:S03]  /*4660*/  PLOP3.LUT P2, PT, PT, PT, UP0, 0x40, 0x0 ;  /* 0x000000000000781c */ /* 0x000fc60003f4e808 */
[--C-:B------:R-:W-:Y:S01]  /*4670*/  FFMA.FTZ R4, R4, UR34, -R35.reuse ;  /* 0x0000002204047c23 */ /* 0x100fe20008010823 */
[--C-:B------:R-:W-:Y:S01]  /*4680*/  FFMA.FTZ R14, R5, UR34, -R35.reuse ;  /* 0x00000022050e7c23 */ /* 0x100fe20008010823 */
[--C-:B------:R-:W-:Y:S01]  /*4690*/  FFMA.FTZ R7, R7, UR34, -R35.reuse ;  /* 0x0000002207077c23 */ /* 0x100fe20008010823 */
[--C-:B------:R-:W-:Y:S01]  /*46a0*/  FFMA.FTZ R53, R6, UR34, -R35.reuse ;  /* 0x0000002206357c23 */ /* 0x100fe20008010823 */
[----:B------:R1:W-:Y:S01]  /*46b0*/  MUFU.EX2 R15, R4 ;  /* 0x00000004000f7308 */ /* 0x0003e20000000800 */
[--C-:B------:R-:W-:Y:S01]  /*46c0*/  FFMA.FTZ R5, R58, UR34, -R35.reuse ;  /* 0x000000223a057c23 */ /* 0x100fe20008010823 */
[--C-:B------:R-:W-:Y:S01]  /*46d0*/  FFMA.FTZ R6, R59, UR34, -R35.reuse ;  /* 0x000000223b067c23 */ /* 0x100fe20008010823 */
[--C-:B------:R-:W-:Y:S01]  /*46e0*/  FFMA.FTZ R32, R13, UR34, -R35.reuse ;  /* 0x000000220d207c23 */ /* 0x100fe20008010823 */
[--C-:B------:R-:W-:Y:S01]  /*46f0*/  FFMA.FTZ R41, R12, UR34, -R35.reuse ;  /* 0x000000220c297c23 */ /* 0x100fe20008010823 */
[--C-:B------:R-:W-:Y:S01]  /*4700*/  FFMA.FTZ R94, R25, UR34, -R35.reuse ;  /* 0x00000022195e7c23 */ /* 0x100fe20008010823 */
[--C-:B------:R-:W-:Y:S01]  /*4710*/  FFMA.FTZ R45, R21, UR34, -R35.reuse ;  /* 0x00000022152d7c23 */ /* 0x100fe20008010823 */
[--C-:B------:R-:W-:Y:S01]  /*4720*/  FFMA.FTZ R58, R20, UR34, -R35.reuse ;  /* 0x00000022143a7c23 */ /* 0x100fe20008010823 */
[----:B------:R-:W4:Y:S01]  /*4730*/  MUFU.EX2 R96, R14 ;  /* 0x0000000e00607308 */ /* 0x000f220000000800 */
[----:B-1----:R-:W-:Y:S01]  /*4740*/  FADD.FTZ R4, R75, R76 ;  /* 0x0000004c4b047221 */ /* 0x002fe20000010000 */
[--C-:B------:R-:W-:Y:S01]  /*4750*/  FFMA.FTZ R20, R30, UR34, -R35.reuse ;  /* 0x000000221e147c23 */ /* 0x100fe20008010823 */
[--C-:B------:R-:W-:Y:S01]  /*4760*/  FFMA.FTZ R21, R31, UR34, -R35.reuse ;  /* 0x000000221f157c23 */ /* 0x100fe20008010823 */
[----:B------:R-:W-:Y:S01]  /*4770*/  FFMA.FTZ R92, R33, UR34, -R35 ;  /* 0x00000022215c7c23 */ /* 0x000fe20008010823 */
[----:B--2---:R-:W-:Y:S01]  /*4780*/  FADD.FTZ R13, R77, R4 ;  /* 0x000000044d0d7221 */ /* 0x004fe20000010000 */
[----:B------:R-:W-:-:S02]  /*4790*/  IMAD R4, R9, UR47, -R10 ;  /* 0x0000002f09047c24 */ /* 0x000fc4000f8e0a0a */
[----:B------:R-:W-:Y:S01]  /*47a0*/  FFMA.FTZ R33, R34, UR34, -R35 ;  /* 0x0000002222217c23 */ /* 0x000fe20008010823 */
[----:B------:R1:W2:Y:S01]  /*47b0*/  MUFU.EX2 R83, R7 ;  /* 0x0000000700537308 */ /* 0x0002a20000000800 */
[----:B---3--:R-:W-:Y:S01]  /*47c0*/  FADD.FTZ R13, R78, R13 ;  /* 0x0000000d4e0d7221 */ /* 0x008fe20000010000 */
[--C-:B------:R-:W-:Y:S01]  /*47d0*/  FFMA.FTZ R55, R40, UR34, -R35.reuse ;  /* 0x0000002228377c23 */ /* 0x100fe20008010823 */
[--C-:B------:R-:W-:Y:S01]  /*47e0*/  FFMA.FTZ R40, R28, UR34, -R35.reuse ;  /* 0x000000221c287c23 */ /* 0x100fe20008010823 */
[--C-:B------:R-:W-:Y:S01]  /*47f0*/  FFMA.FTZ R36, R36, UR34, -R35.reuse ;  /* 0x0000002224247c23 */ /* 0x100fe20008010823 */
[--C-:B------:R-:W-:Y:S01]  /*4800*/  FFMA.FTZ R9, R42, UR34, -R35.reuse ;  /* 0x000000222a097c23 */ /* 0x100fe20008010823 */
[----:B------:R-:W-:Y:S01]  /*4810*/  F2FP.F16.F32.PACK_AB R12, R76, R75 ;  /* 0x0000004b4c0c723e */ /* 0x000fe200000000ff */
[--C-:B------:R-:W-:Y:S01]  /*4820*/  FFMA.FTZ R42, R27, UR34, -R35.reuse ;  /* 0x000000221b2a7c23 */ /* 0x100fe20008010823 */
[----:B------:R3:W5:Y:S01]  /*4830*/  MUFU.EX2 R98, R53 ;  /* 0x0000003500627308 */ /* 0x0007620000000800 */
[----:B----4-:R-:W-:Y:S01]  /*4840*/  FADD.FTZ R10, R15, R96 ;  /* 0x000000600f0a7221 */ /* 0x010fe20000010000 */
[--C-:B-1----:R-:W-:Y:S01]  /*4850*/  FFMA.FTZ R7, R29, UR34, -R35.reuse ;  /* 0x000000221d077c23 */ /* 0x102fe20008010823 */
[----:B------:R-:W-:Y:S01]  /*4860*/  F2FP.F16.F32.PACK_AB R14, R78, R77 ;  /* 0x0000004d4e0e723e */ /* 0x000fe200000000ff */
[--C-:B------:R-:W-:Y:S01]  /*4870*/  FFMA.FTZ R38, R38, UR34, -R35.reuse ;  /* 0x0000002226267c23 */ /* 0x100fe20008010823 */
[--C-:B------:R-:W-:Y:S01]  /*4880*/  FFMA.FTZ R44, R44, UR34, -R35.reuse ;  /* 0x000000222c2c7c23 */ /* 0x100fe20008010823 */
[--C-:B------:R-:W-:Y:S01]  /*4890*/  FFMA.FTZ R46, R46, UR34, -R35.reuse ;  /* 0x000000222e2e7c23 */ /* 0x100fe20008010823 */
[--C-:B------:R-:W-:Y:S01]  /*48a0*/  FFMA.FTZ R48, R48, UR34, -R35.reuse ;  /* 0x0000002230307c23 */ /* 0x100fe20008010823 */
[----:B------:R-:W1:Y:S01]  /*48b0*/  MUFU.EX2 R5, R5 ;  /* 0x0000000500057308 */ /* 0x000e620000000800 */
[----:B---3--:R-:W-:Y:S01]  /*48c0*/  FFMA.FTZ R53, R26, UR34, -R35 ;  /* 0x000000221a357c23 */ /* 0x008fe20008010823 */
[----:B------:R-:W-:Y:S01]  /*48d0*/  FADD.FTZ R26, R74, R13 ;  /* 0x0000000d4a1a7221 */ /* 0x000fe20000010000 */
[----:B--2---:R-:W-:Y:S01]  /*48e0*/  FADD.FTZ R25, R83, R10 ;  /* 0x0000000a53197221 */ /* 0x004fe20000010000 */
[----:B------:R-:W-:Y:S01]  /*48f0*/  F2FP.F16.F32.PACK_AB R13, R96, R15 ;  /* 0x0000000f600d723e */ /* 0x000fe200000000ff */
[--C-:B------:R-:W-:Y:S01]  /*4900*/  FFMA.FTZ R50, R50, UR34, -R35.reuse ;  /* 0x0000002232327c23 */ /* 0x100fe20008010823 */
[----:B------:R-:W-:Y:S01]  /*4910*/  FADD.FTZ R26, R79, R26 ;  /* 0x0000001a4f1a7221 */ /* 0x000fe20000010000 */
[----:B------:R-:W-:Y:S01]  /*4920*/  FFMA.FTZ R54, R54, UR34, -R35 ;  /* 0x0000002236367c23 */ /* 0x000fe20008010823 */
[----:B------:R-:W2:Y:S01]  /*4930*/  MUFU.EX2 R6, R6 ;  /* 0x0000000600067308 */ /* 0x000ea20000000800 */
[C---:B-----5:R-:W-:Y:S01]  /*4940*/  FADD.FTZ R10, R98.reuse, R25 ;  /* 0x00000019620a7221 */ /* 0x060fe20000010000 */
[----:B------:R-:W-:Y:S01]  /*4950*/  FADD.FTZ R29, R71, R26 ;  /* 0x0000001a471d7221 */ /* 0x000fe20000010000 */
[----:B------:R-:W-:Y:S01]  /*4960*/  F2FP.F16.F32.PACK_AB R15, R98, R83 ;  /* 0x00000053620f723e */ /* 0x000fe200000000ff */
[--C-:B------:R-:W-:Y:S01]  /*4970*/  FFMA.FTZ R73, R73, UR34, -R35.reuse ;  /* 0x0000002249497c23 */ /* 0x100fe20008010823 */
[----:B------:R-:W-:Y:S01]  /*4980*/  FFMA.FTZ R81, R81, UR34, -R35 ;  /* 0x0000002251517c23 */ /* 0x000fe20008010823 */
[----:B------:R-:W-:Y:S01]  /*4990*/  FADD.FTZ R29, R62, R29 ;  /* 0x0000001d3e1d7221 */ /* 0x000fe20000010000 */
[----:B------:R-:W-:Y:S01]  /*49a0*/  FFMA.FTZ R52, R52, UR34, -R35 ;  /* 0x0000002234347c23 */ /* 0x000fe20008010823 */
[----:B------:R-:W3:Y:S01]  /*49b0*/  MUFU.EX2 R32, R32 ;  /* 0x0000002000207308 */ /* 0x000ee20000000800 */
[----:B-1----:R-:W-:Y:S01]  /*49c0*/  FADD.FTZ R25, R5, R10 ;  /* 0x0000000a05197221 */ /* 0x002fe20000010000 */
[----:B------:R-:W-:Y:S01]  /*49d0*/  FADD.FTZ R26, R70, R29 ;  /* 0x0000001d461a7221 */ /* 0x000fe20000010000 */
[----:B------:R1:W-:Y:S01]  /*49e0*/  STSM.16.M88.4 [R136+0x21800], R12 ;  /* 0x0218000c88007844 */ /* 0x0003e20000000200 */
[----:B------:R-:W-:-:S02]  /*49f0*/  R2UR UR10, R4 ;  /* 0x00000000040a72ca */ /* 0x000fc400000e0000 */
[----:B------:R-:W-:Y:S02]  /*4a00*/  FADD.FTZ R30, R67, R26 ;  /* 0x0000001a431e7221 */ /* 0x000fe40000010000 */
[----:B------:R-:W4:Y:S01]  /*4a10*/  MUFU.EX2 R41, R41 ;  /* 0x0000002900297308 */ /* 0x000f220000000800 */
[----:B--2---:R-:W-:Y:S01]  /*4a20*/  FADD.FTZ R25, R6, R25 ;  /* 0x0000001906197221 */ /* 0x004fe20000010000 */
[----:B------:R-:W-:-:S04]  /*4a30*/  FADD.FTZ R29, R69, R30 ;  /* 0x0000001e451d7221 */ /* 0x000fc80000010000 */
[----:B------:R-:W-:Y:S02]  /*4a40*/  FADD.FTZ R29, R68, R29 ;  /* 0x0000001d441d7221 */ /* 0x000fe40000010000 */
[----:B------:R-:W2:Y:S01]  /*4a50*/  MUFU.EX2 R45, R45 ;  /* 0x0000002d002d7308 */ /* 0x000ea20000000800 */
[----:B---3--:R-:W-:Y:S01]  /*4a60*/  FADD.FTZ R10, R32, R25 ;  /* 0x00000019200a7221 */ /* 0x008fe20000010000 */
[----:B------:R-:W-:Y:S01]  /*4a70*/  UIADD3 UR10, UR42, UR10, URZ ;  /* 0x0000000a2a0a7290 */ /* 0x000fe2000fffe03f */
[----:B-1----:R-:W-:-:S03]  /*4a80*/  F2FP.F16.F32.PACK_AB R14, R64, R65 ;  /* 0x00000041400e723e */ /* 0x002fc600000000ff */
[----:B------:R-:W-:Y:S02]  /*4a90*/  UIADD3 UR6, UR10, UR6, URZ ;  /* 0x000000060a067290 */ /* 0x000fe4000fffe03f */
[----:B------:R-:W1:Y:S01]  /*4aa0*/  MUFU.EX2 R58, R58 ;  /* 0x0000003a003a7308 */ /* 0x000e620000000800 */
[----:B----4-:R-:W-:Y:S01]  /*4ab0*/  FADD.FTZ R26, R41, R10 ;  /* 0x0000000a291a7221 */ /* 0x010fe20000010000 */
[----:B------:R-:W-:-:S06]  /*4ac0*/  FFMA.FTZ R10, R24, UR34, -R35 ;  /* 0x00000022180a7c23 */ /* 0x000fcc0008010823 */
[----:B------:R-:W3:Y:S01]  /*4ad0*/  MUFU.EX2 R53, R53 ;  /* 0x0000003500357308 */ /* 0x000ee20000000800 */
[----:B--2---:R-:W-:Y:S01]  /*4ae0*/  FADD.FTZ R25, R45, R26 ;  /* 0x0000001a2d197221 */ /* 0x004fe20000010000 */
[----:B------:R-:W-:-:S04]  /*4af0*/  FADD.FTZ R26, R66, R29 ;  /* 0x0000001d421a7221 */ /* 0x000fc80000010000 */
[----:B------:R-:W-:Y:S01]  /*4b00*/  FADD.FTZ R30, R63, R26 ;  /* 0x0000001a3f1e7221 */ /* 0x000fe20000010000 */
[----:B------:R-:W-:Y:S01]  /*4b10*/  F2FP.F16.F32.PACK_AB R26, R62, R71 ;  /* 0x000000473e1a723e */ /* 0x000fe200000000ff */
[----:B------:R-:W2:Y:S01]  /*4b20*/  MUFU.EX2 R94, R94 ;  /* 0x0000005e005e7308 */ /* 0x000ea20000000800 */
[----:B-1----:R-:W-:Y:S01]  /*4b30*/  FADD.FTZ R24, R58, R25 ;  /* 0x000000193a187221 */ /* 0x002fe20000010000 */
[----:B------:R-:W-:Y:S01]  /*4b40*/  FADD.FTZ R27, R65, R30 ;  /* 0x0000001e411b7221 */ /* 0x000fe20000010000 */
[----:B------:R-:W-:Y:S02]  /*4b50*/  F2FP.F16.F32.PACK_AB R30, R68, R69 ;  /* 0x00000045441e723e */ /* 0x000fe400000000ff */
[----:B------:R-:W-:Y:S01]  /*4b60*/  F2FP.F16.F32.PACK_AB R29, R58, R45 ;  /* 0x0000002d3a1d723e */ /* 0x000fe200000000ff */
[----:B------:R-:W-:Y:S01]  /*4b70*/  FADD.FTZ R34, R64, R27 ;  /* 0x0000001b40227221 */ /* 0x000fe20000010000 */
[----:B------:R-:W-:Y:S01]  /*4b80*/  F2FP.F16.F32.PACK_AB R27, R41, R32 ;  /* 0x00000020291b723e */ /* 0x000fe200000000ff */
[----:B------:R-:W1:Y:S01]  /*4b90*/  MUFU.EX2 R7, R7 ;  /* 0x0000000700077308 */ /* 0x000e620000000800 */
[----:B---3--:R-:W-:Y:S01]  /*4ba0*/  FADD.FTZ R25, R53, R24 ;  /* 0x0000001835197221 */ /* 0x008fe20000010000 */
[----:B------:R-:W-:Y:S01]  /*4bb0*/  FADD.FTZ R13, R61, R34 ;  /* 0x000000223d0d7221 */ /* 0x000fe20000010000 */
[----:B------:R-:W-:-:S02]  /*4bc0*/  F2FP.F16.F32.PACK_AB R24, R79, R74 ;  /* 0x0000004a4f18723e */ /* 0x000fc400000000ff */
[----:B------:R-:W-:-:S03]  /*4bd0*/  F2FP.F16.F32.PACK_AB R32, R60, R61 ;  /* 0x0000003d3c20723e */ /* 0x000fc600000000ff */
[----:B------:R-:W3:Y:S01]  /*4be0*/  MUFU.EX2 R20, R20 ;  /* 0x0000001400147308 */ /* 0x000ee20000000800 */
[C---:B--2---:R-:W-:Y:S01]  /*4bf0*/  FADD.FTZ R28, R94.reuse, R25 ;  /* 0x000000195e1c7221 */ /* 0x044fe20000010000 */
[----:B------:R-:W-:-:S06]  /*4c00*/  F2FP.F16.F32.PACK_AB R31, R94, R53 ;  /* 0x000000355e1f723e */ /* 0x000fcc00000000ff */
[----:B------:R-:W2:Y:S01]  /*4c10*/  MUFU.EX2 R21, R21 ;  /* 0x0000001500157308 */ /* 0x000ea20000000800 */
[----:B-1----:R-:W-:Y:S01]  /*4c20*/  FADD.FTZ R25, R7, R28 ;  /* 0x0000001c07197221 */ /* 0x002fe20000010000 */
[----:B------:R-:W-:-:S06]  /*4c30*/  F2FP.F16.F32.PACK_AB R28, R67, R70 ;  /* 0x00000046431c723e */ /* 0x000fcc00000000ff */
[----:B------:R-:W1:Y:S01]  /*4c40*/  MUFU.EX2 R92, R92 ;  /* 0x0000005c005c7308 */ /* 0x000e620000000800 */
[----:B---3--:R-:W-:Y:S01]  /*4c50*/  FADD.FTZ R12, R20, R25 ;  /* 0x00000019140c7221 */ /* 0x008fe20000010000 */
[----:B------:R-:W-:-:S05]  /*4c60*/  F2FP.F16.F32.PACK_AB R25, R6, R5 ;  /* 0x000000050619723e */ /* 0x000fca00000000ff */
[----:B------:R3:W-:Y:S01]  /*4c70*/  STSM.16.M88.4 [R23], R24 ;  /* 0x0000001817007844 */ /* 0x0007e20000000200 */
[----:B------:R-:W4:Y:S01]  /*4c80*/  MUFU.EX2 R33, R33 ;  /* 0x0000002100217308 */ /* 0x000f220000000800 */
[----:B--2---:R-:W-:Y:S01]  /*4c90*/  FADD.FTZ R5, R21, R12 ;  /* 0x0000000c15057221 */ /* 0x004fe20000010000 */
[----:B------:R-:W-:Y:S01]  /*4ca0*/  FADD.FTZ R12, R60, R13 ;  /* 0x0000000d3c0c7221 */ /* 0x000fe20000010000 */
[----:B------:R2:W-:Y:S03]  /*4cb0*/  STSM.16.M88.4 [R22], R28 ;  /* 0x0000001c16007844 */ /* 0x0005e60000000200 */
[----:B------:R-:W-:Y:S01]  /*4cc0*/  FADD.FTZ R13, R57, R12 ;  /* 0x0000000c390d7221 */ /* 0x000fe20000010000 */
[----:B------:R-:W-:Y:S01]  /*4cd0*/  F2FP.F16.F32.PACK_AB R12, R63, R66 ;  /* 0x000000423f0c723e */ /* 0x000fe200000000ff */
[----:B------:R-:W5:Y:S01]  /*4ce0*/  MUFU.EX2 R72, R72 ;  /* 0x0000004800487308 */ /* 0x000f620000000800 */
[C---:B-1----:R-:W-:Y:S01]  /*4cf0*/  FADD.FTZ R6, R92.reuse, R5 ;  /* 0x000000055c067221 */ /* 0x042fe20000010000 */
[----:B------:R-:W-:-:S06]  /*4d00*/  F2FP.F16.F32.PACK_AB R15, R92, R21 ;  /* 0x000000155c0f723e */ /* 0x000fcc00000000ff */
[----:B------:R-:W1:Y:S01]  /*4d10*/  MUFU.EX2 R36, R36 ;  /* 0x0000002400247308 */ /* 0x000e620000000800 */
[----:B----4-:R-:W-:-:S07]  /*4d20*/  FADD.FTZ R5, R33, R6 ;  /* 0x0000000621057221 */ /* 0x010fce0000010000 */
[----:B------:R-:W4:Y:S01]  /*4d30*/  MUFU.EX2 R49, R49 ;  /* 0x0000003100317308 */ /* 0x000f220000000800 */
[C---:B-----5:R-:W-:Y:S01]  /*4d40*/  FADD.FTZ R6, R72.reuse, R13 ;  /* 0x0000000d48067221 */ /* 0x060fe20000010000 */
[----:B------:R-:W-:-:S06]  /*4d50*/  F2FP.F16.F32.PACK_AB R34, R72, R57 ;  /* 0x000000394822723e */ /* 0x000fcc00000000ff */
[----:B------:R-:W5:Y:S01]  /*4d60*/  MUFU.EX2 R38, R38 ;  /* 0x0000002600267308 */ /* 0x000f620000000800 */
[C---:B-1----:R-:W-:Y:S01]  /*4d70*/  FADD.FTZ R5, R36.reuse, R5 ;  /* 0x0000000524057221 */ /* 0x042fe20000010000 */
[----:B------:R-:W-:-:S06]  /*4d80*/  F2FP.F16.F32.PACK_AB R33, R36, R33 ;  /* 0x000000212421723e */ /* 0x000fcc00000000ff */
[----:B------:R-:W1:Y:S01]  /*4d90*/  MUFU.EX2 R55, R55 ;  /* 0x0000003700377308 */ /* 0x000e620000000800 */
[----:B----4-:R-:W-:-:S07]  /*4da0*/  FADD.FTZ R13, R49, R6 ;  /* 0x00000006310d7221 */ /* 0x010fce0000010000 */
[----:B------:R-:W4:Y:S01]  /*4db0*/  MUFU.EX2 R9, R9 ;  /* 0x0000000900097308 */ /* 0x000f220000000800 */
[----:B-----5:R-:W-:-:S07]  /*4dc0*/  FADD.FTZ R6, R38, R5 ;  /* 0x0000000526067221 */ /* 0x020fce0000010000 */
[----:B------:R-:W3:Y:S01]  /*4dd0*/  MUFU.EX2 R56, R56 ;  /* 0x0000003800387308 */ /* 0x000ee20000000800 */
[C---:B-1----:R-:W-:Y:S01]  /*4de0*/  FADD.FTZ R6, R55.reuse, R6 ;  /* 0x0000000637067221 */ /* 0x042fe20000010000 */
[----:B------:R-:W-:-:S06]  /*4df0*/  F2FP.F16.F32.PACK_AB R35, R55, R38 ;  /* 0x000000263723723e */ /* 0x000fcc00000000ff */
[----:B------:R-:W1:Y:S01]  /*4e00*/  MUFU.EX2 R44, R44 ;  /* 0x0000002c002c7308 */ /* 0x000e620000000800 */
[----:B----4-:R-:W-:-:S07]  /*4e10*/  FADD.FTZ R5, R9, R6 ;  /* 0x0000000609057221 */ /* 0x010fce0000010000 */
[----:B------:R-:W-:Y:S01]  /*4e20*/  MUFU.EX2 R51, R51 ;  /* 0x0000003300337308 */ /* 0x000fe20000000800 */
[----:B---3--:R-:W-:-:S07]  /*4e30*/  F2FP.F16.F32.PACK_AB R24, R56, R49 ;  /* 0x000000313818723e */ /* 0x008fce00000000ff */
[----:B------:R-:W3:Y:S01]  /*4e40*/  MUFU.EX2 R84, R84 ;  /* 0x0000005400547308 */ /* 0x000ee20000000800 */
[C---:B-1----:R-:W-:Y:S01]  /*4e50*/  FADD.FTZ R5, R44.reuse, R5 ;  /* 0x000000052c057221 */ /* 0x042fe20000010000 */
[----:B------:R-:W-:-:S06]  /*4e60*/  F2FP.F16.F32.PACK_AB R25, R44, R9 ;  /* 0x000000092c19723e */ /* 0x000fcc00000000ff */
[----:B------:R-:W1:Y:S08]  /*4e70*/  MUFU.EX2 R46, R46 ;  /* 0x0000002e002e7308 */ /* 0x000e700000000800 */
[----:B------:R-:W-:Y:S01]  /*4e80*/  MUFU.EX2 R47, R47 ;  /* 0x0000002f002f7308 */ /* 0x000fe20000000800 */
[----:B---3--:R-:W-:-:S07]  /*4e90*/  F2FP.F16.F32.PACK_AB R26, R84, R51 ;  /* 0x00000033541a723e */ /* 0x008fce00000000ff */
[----:B------:R-:W-:Y:S01]  /*4ea0*/  MUFU.EX2 R82, R82 ;  /* 0x0000005200527308 */ /* 0x000fe20000000800 */
[----:B-1----:R-:W-:-:S07]  /*4eb0*/  FADD.FTZ R6, R46, R5 ;  /* 0x000000052e067221 */ /* 0x002fce0000010000 */
[----:B------:R1:W3:Y:S08]  /*4ec0*/  MUFU.EX2 R59, R48 ;  /* 0x00000030003b7308 */ /* 0x0002f00000000800 */
[----:B------:R-:W4:Y:S01]  /*4ed0*/  MUFU.EX2 R43, R43 ;  /* 0x0000002b002b7308 */ /* 0x000f220000000800 */
[----:B-1----:R-:W-:-:S04]  /*4ee0*/  FADD.FTZ R48, R56, R13 ;  /* 0x0000000d38307221 */ /* 0x002fc80000010000 */
[----:B------:R-:W-:-:S03]  /*4ef0*/  FADD.FTZ R13, R51, R48 ;  /* 0x00000030330d7221 */ /* 0x000fc60000010000 */
[----:B------:R-:W1:Y:S01]  /*4f00*/  MUFU.EX2 R86, R86 ;  /* 0x0000005600567308 */ /* 0x000e620000000800 */
[----:B--2---:R-:W-:Y:S01]  /*4f10*/  FADD.FTZ R28, R84, R13 ;  /* 0x0000000d541c7221 */ /* 0x004fe20000010000 */
[----:B------:R-:W-:Y:S01]  /*4f20*/  F2FP.F16.F32.PACK_AB R13, R20, R7 ;  /* 0x00000007140d723e */ /* 0x000fe200000000ff */
[C---:B---3--:R-:W-:Y:S01]  /*4f30*/  FADD.FTZ R7, R59.reuse, R6 ;  /* 0x000000063b077221 */ /* 0x048fe20000010000 */
[----:B------:R-:W-:Y:S01]  /*4f40*/  F2FP.F16.F32.PACK_AB R27, R59, R46 ;  /* 0x0000002e3b1b723e */ /* 0x000fe200000000ff */
[----:B------:R-:W-:Y:S01]  /*4f50*/  FADD.FTZ R9, R47, R28 ;  /* 0x0000001c2f097221 */ /* 0x000fe20000010000 */
[C---:B------:R-:W-:Y:S01]  /*4f60*/  F2FP.F16.F32.PACK_AB R84, R82.reuse, R47 ;  /* 0x0000002f5254723e */ /* 0x040fe200000000ff */
[----:B------:R2:W-:Y:S01]  /*4f70*/  STSM.16.M88.4 [R18], R12 ;  /* 0x0000000c12007844 */ /* 0x0005e20000000200 */
[----:B------:R-:W3:Y:S01]  /*4f80*/  MUFU.EX2 R50, R50 ;  /* 0x0000003200327308 */ /* 0x000ee20000000800 */
[----:B------:R-:W-:Y:S02]  /*4f90*/  FADD.FTZ R20, R82, R9 ;  /* 0x0000000952147221 */ /* 0x000fe40000010000 */
[----:B------:R2:W-:Y:S02]  /*4fa0*/  STSM.16.M88.4 [R136+0x27800], R32 ;  /* 0x0278002088007844 */ /* 0x0005e40000000200 */
[----:B----4-:R-:W-:-:S02]  /*4fb0*/  FADD.FTZ R9, R43, R20 ;  /* 0x000000142b097221 */ /* 0x010fc40000010000 */
[----:B------:R4:W-:Y:S01]  /*4fc0*/  STSM.16.M88.4 [R17], R24 ;  /* 0x0000001811007844 */ /* 0x0009e20000000200 */
[----:B------:R-:W5:Y:S01]  /*4fd0*/  MUFU.EX2 R71, R52 ;  /* 0x0000003400477308 */ /* 0x000f620000000800 */
[C---:B-1----:R-:W-:Y:S01]  /*4fe0*/  FADD.FTZ R20, R86.reuse, R9 ;  /* 0x0000000956147221 */ /* 0x042fe20000010000 */
[----:B------:R-:W-:-:S06]  /*4ff0*/  F2FP.F16.F32.PACK_AB R86, R86, R43 ;  /* 0x0000002b5656723e */ /* 0x000fcc00000000ff */
[----:B------:R-:W1:Y:S01]  /*5000*/  MUFU.EX2 R54, R54 ;  /* 0x0000003600367308 */ /* 0x000e620000000800 */
[----:B---3--:R-:W-:-:S07]  /*5010*/  FADD.FTZ R6, R50, R7 ;  /* 0x0000000732067221 */ /* 0x008fce0000010000 */
[----:B------:R-:W3:Y:S01]  /*5020*/  MUFU.EX2 R73, R73 ;  /* 0x0000004900497308 */ /* 0x000ee20000000800 */
[C---:B-----5:R-:W-:Y:S01]  /*5030*/  F2FP.F16.F32.PACK_AB R85, R71.reuse, R50 ;  /* 0x000000324755723e */ /* 0x060fe200000000ff */
[----:B------:R-:W-:-:S06]  /*5040*/  FADD.FTZ R7, R71, R6 ;  /* 0x0000000647077221 */ /* 0x000fcc0000010000 */
[----:B------:R-:W-:Y:S01]  /*5050*/  MUFU.EX2 R39, R39 ;  /* 0x0000002700277308 */ /* 0x000fe20000000800 */
[----:B-1----:R-:W-:-:S07]  /*5060*/  FADD.FTZ R6, R54, R7 ;  /* 0x0000000736067221 */ /* 0x002fce0000010000 */
[----:B------:R-:W2:Y:S01]  /*5070*/  MUFU.EX2 R90, R90 ;  /* 0x0000005a005a7308 */ /* 0x000ea20000000800 */
[C---:B---3--:R-:W-:Y:S01]  /*5080*/  F2FP.F16.F32.PACK_AB R87, R73.reuse, R54 ;  /* 0x000000364957723e */ /* 0x048fe200000000ff */
[----:B------:R-:W-:-:S04]  /*5090*/  FADD.FTZ R7, R73, R6 ;  /* 0x0000000649077221 */ /* 0x000fc80000010000 */
[----:B------:R4:W-:Y:S02]  /*50a0*/  STSM.16.M88.4 [R22+0x6000], R84 ;  /* 0x0060005416007844 */ /* 0x0009e40000000200 */
[----:B------:R-:W-:Y:S08]  /*50b0*/  MUFU.EX2 R37, R37 ;  /* 0x0000002500257308 */ /* 0x000ff00000000800 */
[----:B------:R-:W1:Y:S01]  /*50c0*/  MUFU.EX2 R80, R80 ;  /* 0x0000005000507308 */ /* 0x000e620000000800 */
[----:B--2---:R-:W-:Y:S01]  /*50d0*/  F2FP.F16.F32.PACK_AB R12, R90, R39 ;  /* 0x000000275a0c723e */ /* 0x004fe200000000ff */
[----:B------:R-:W-:-:S04]  /*50e0*/  FADD.FTZ R39, R39, R20 ;  /* 0x0000001427277221 */ /* 0x000fc80000010000 */
[----:B------:R-:W-:Y:S02]  /*50f0*/  FADD.FTZ R90, R90, R39 ;  /* 0x000000275a5a7221 */ /* 0x000fe40000010000 */
[----:B------:R-:W-:Y:S08]  /*5100*/  MUFU.EX2 R10, R10 ;  /* 0x0000000a000a7308 */ /* 0x000ff00000000800 */
[----:B------:R-:W2:Y:S01]  /*5110*/  MUFU.EX2 R81, R81 ;  /* 0x0000005100517308 */ /* 0x000ea20000000800 */
[----:B-1----:R-:W-:Y:S01]  /*5120*/  F2FP.F16.F32.PACK_AB R14, R80, R37 ;  /* 0x00000025500e723e */ /* 0x002fe200000000ff */
[----:B------:R-:W-:-:S04]  /*5130*/  FADD.FTZ R37, R37, R90 ;  /* 0x0000005a25257221 */ /* 0x000fc80000010000 */
[----:B------:R-:W-:Y:S02]  /*5140*/  FADD.FTZ R6, R80, R37 ;  /* 0x0000002550067221 */ /* 0x000fe40000010000 */
[----:B------:R-:W-:Y:S08]  /*5150*/  MUFU.EX2 R40, R40 ;  /* 0x0000002800287308 */ /* 0x000ff00000000800 */
[----:B------:R-:W1:Y:S01]  /*5160*/  MUFU.EX2 R5, R42 ;  /* 0x0000002a00057308 */ /* 0x000e620000000800 */
[----:B--2---:R-:W-:Y:S01]  /*5170*/  F2FP.F16.F32.PACK_AB R13, R81, R10 ;  /* 0x0000000a510d723e */ /* 0x004fe200000000ff */
[----:B------:R-:W-:Y:S01]  /*5180*/  FADD.FTZ R10, R10, R7 ;  /* 0x000000070a0a7221 */ /* 0x000fe20000010000 */
[----:B------:R-:W-:-:S03]  /*5190*/  VIADD R7, R88, 0xfffffffe ;  /* 0xfffffffe58077836 */ /* 0x000fc60000000000 */
[----:B------:R-:W-:Y:S01]  /*51a0*/  FADD.FTZ R81, R81, R10 ;  /* 0x0000000a51517221 */ /* 0x000fe20000010000 */
[----:B-1----:R-:W-:-:S03]  /*51b0*/  F2FP.F16.F32.PACK_AB R15, R5, R40 ;  /* 0x00000028050f723e */ /* 0x002fc600000000ff */
[----:B------:R-:W-:Y:S02]  /*51c0*/  FADD.FTZ R40, R40, R81 ;  /* 0x0000005128287221 */ /* 0x000fe40000010000 */
[----:B------:R4:W-:Y:S02]  /*51d0*/  STSM.16.M88.4 [R18+0x6000], R12 ;  /* 0x0060000c12007844 */ /* 0x0009e40000000200 */
[----:B------:R-:W-:Y:S01]  /*51e0*/  FADD.FTZ R5, R5, R40 ;  /* 0x0000002805057221 */ /* 0x000fe20000010000 */
[----:B------:R1:W-:Y:S06]  /*51f0*/  MEMBAR.ALL.CTA ;  /* 0x0000000000007992 */ /* 0x0003ec0000008000 */
[----:B-1----:R-:W1:Y:S02]  /*5200*/  FENCE.VIEW.ASYNC.S ;  /* 0x00000000000073c6 */ /* 0x002e640000000000 */
[----:B-1----:R-:W-:Y:S01]  /*5210*/  NOP ;  /* 0x0000000000007918 */ /* 0x002fe20000000000 */
[----:B------:R-:W-:Y:S05]  /*5220*/  @P2 BRA `(.L_x_677) ;  /* 0x0000000000442947 */ /* 0x000fea0003800000 */
        /* <DEDUP_REMOVED lines=10> */
.L_x_678:
[----:B------:R-:W-:-:S11]  /*52d0*/  UISETP.NE.AND UP1, UPT, UR7, 0x1, UPT ;  /* 0x000000010700788c */ /* 0x000fd6000bf25270 */
[----:B------:R-:W-:Y:S02]  /*52e0*/  @UP1 ULDC.64 UR10, c[0x0][0x9e8] ;  /* 0x00027a00000a1ab9 */ /* 0x000fe40000000a00 */
[----:B------:R-:W-:-:S04]  /*52f0*/  UIMAD.WIDE.U32 UR14, UR18, UR10, URZ ;  /* 0x0000000a120e72a5 */ /* 0x000fc8000f8e003f */
[----:B------:R-:W-:-:S12]  /*5300*/  @UP1 USHF.R.U32.HI UR18, URZ, UR11, UR15 ;  /* 0x0000000b3f121299 */ /* 0x000fd8000801160f */
.L_x_679:
[----:B------:R-:W-:-:S04]  /*5310*/  UIMAD UR7, UR18, UR7, UR7 ;  /* 0x00000007120772a4 */ /* 0x000fc8000f8e0207 */
[----:B------:R-:W-:-:S04]  /*5320*/  UISETP.LT.AND UP1, UPT, UR6, UR7, UPT ;  /* 0x000000070600728c */ /* 0x000fc8000bf21270 */
[----:B------:R-:W-:-:S12]  /*5330*/  USEL UR6, UR6, UR7, UP1 ;  /* 0x0000000706067287 */ /* 0x000fd80008800000 */
.L_x_677:
[----:B------:R-:W-:Y:S01]  /*5340*/  USHF.R.S32.HI UR7, URZ, 0x1f, UR6 ;  /* 0x0000001f3f077899 */ /* 0x000fe20008011406 */
[----:B------:R-:W-:Y:S02]  /*5350*/  CS2R R134, SRZ ;  /* 0x0000000000867805 */ /* 0x000fe4000001ff00 */
[----:B------:R-:W-:Y:S02]  /*5360*/  CS2R R132, SRZ ;  /* 0x0000000000847805 */ /* 0x000fe4000001ff00 */
[----:B------:R-:W-:Y:S01]  /*5370*/  CS2R R130, SRZ ;  /* 0x0000000000827805 */ /* 0x000fe2000001ff00 */
[----:B------:R-:W-:Y:S01]  /*5380*/  ULEA.HI UR7, UR7, UR6, URZ, 0x7 ;  /* 0x0000000607077291 */ /* 0x000fe2000f8f383f */
[----:B------:R-:W-:Y:S02]  /*5390*/  CS2R R128, SRZ ;  /* 0x0000000000807805 */ /* 0x000fe4000001ff00 */
[----:B------:R-:W-:Y:S02]  /*53a0*/  CS2R R126, SRZ ;  /* 0x00000000007e7805 */ /* 0x000fe4000001ff00 */
[----:B------:R-:W-:Y:S01]  /*53b0*/  CS2R R124, SRZ ;  /* 0x00000000007c7805 */ /* 0x000fe2000001ff00 */
[----:B------:R-:W-:Y:S01]  /*53c0*/  USHF.R.S32.HI UR7, URZ, 0x7, UR7 ;  /* 0x000000073f077899 */ /* 0x000fe20008011407 */
[----:B------:R-:W-:-:S02]  /*53d0*/  CS2R R122, SRZ ;  /* 0x00000000007a7805 */ /* 0x000fc4000001ff00 */
[----:B------:R-:W-:Y:S02]  /*53e0*/  CS2R R120, SRZ ;  /* 0x0000000000787805 */ /* 0x000fe4000001ff00 */
[----:B------:R-:W-:Y:S01]  /*53f0*/  CS2R R118, SRZ ;  /* 0x0000000000767805 */ /* 0x000fe2000001ff00 */
[----:B------:R-:W-:Y:S01]  /*5400*/  UISETP.LT.AND UP1, UPT, UR40, UR7, UPT ;  /* 0x000000072800728c */ /* 0x000fe2000bf21270 */
[----:B------:R-:W-:Y:S02]  /*5410*/  CS2R R116, SRZ ;  /* 0x0000000000747805 */ /* 0x000fe4000001ff00 */
[----:B------:R-:W-:Y:S02]  /*5420*/  CS2R R114, SRZ ;  /* 0x0000000000727805 */ /* 0x000fe4000001ff00 */
[----:B------:R-:W-:Y:S01]  /*5430*/  CS2R R112, SRZ ;  /* 0x0000000000707805 */ /* 0x000fe2000001ff00 */
[----:B------:R-:W-:Y:S01]  /*5440*/  USEL UR59, UR40, UR7, !UP1 ;  /* 0x00000007283b7287 */ /* 0x000fe2000c800000 */
[----:B------:R-:W-:-:S02]  /*5450*/  CS2R R110, SRZ ;  /* 0x00000000006e7805 */ /* 0x000fc4000001ff00 */
[----:B------:R-:W-:Y:S02]  /*5460*/  CS2R R108, SRZ ;  /* 0x00000000006c7805 */ /* 0x000fe4000001ff00 */
[----:B------:R-:W-:Y:S02]  /*5470*/  CS2R R106, SRZ ;  /* 0x00000000006a7805 */ /* 0x000fe4000001ff00 */
[----:B------:R-:W-:Y:S02]  /*5480*/  CS2R R104, SRZ ;  /* 0x0000000000687805 */ /* 0x000fe4000001ff00 */
[----:B------:R-:W-:Y:S02]  /*5490*/  CS2R R102, SRZ ;  /* 0x0000000000667805 */ /* 0x000fe4000001ff00 */
[----:B------:R-:W-:Y:S02]  /*54a0*/  ISETP.GE.AND P2, PT, R7, UR59, PT ;  /* 0x0000003b07007c0c */ /* 0x000fe4000bf46270 */
[----:B------:R-:W-:-:S02]  /*54b0*/  CS2R R100, SRZ ;  /* 0x0000000000647805 */ /* 0x000fc4000001ff00 */
[----:B------:R-:W-:Y:S02]  /*54c0*/  CS2R R98, SRZ ;  /* 0x0000000000627805 */ /* 0x000fe4000001ff00 */
[----:B------:R-:W-:Y:S02]  /*54d0*/  CS2R R96, SRZ ;  /* 0x0000000000607805 */ /* 0x000fe4000001ff00 */
[----:B------:R-:W-:Y:S02]  /*54e0*/  CS2R R94, SRZ ;  /* 0x00000000005e7805 */ /* 0x000fe4000001ff00 */
[----:B------:R-:W-:Y:S02]  /*54f0*/  CS2R R92, SRZ ;  /* 0x00000000005c7805 */ /* 0x000fe4000001ff00 */
[----:B------:R-:W-:Y:S02]  /*5500*/  CS2R R90, SRZ ;  /* 0x00000000005a7805 */ /* 0x000fe4000001ff00 */
[----:B------:R-:W-:Y:S01]  /*5510*/  CS2R R88, SRZ ;  /* 0x0000000000587805 */ /* 0x000fe2000001ff00 */
[----:B------:R-:W-:Y:S06]  /*5520*/  @!P2 BRA `(.L_x_680) ;  /* 0x00000038003ca947 */ /* 0x000fec0003800000 */
[----:B------:R-:W-:Y:S01]  /*5530*/  IMAD.IADD R9, R3, 0x1, R4 ;  /* 0x0000000103097824 */ /* 0x000fe200078e0204 */
[----:B------:R-:W-:Y:S01]  /*5540*/  ULDC UR35, c[0x0][0x9e4] ;  /* 0x0002790000237ab9 */ /* 0x000fe20000000800 */
[----:B------:R-:W-:Y:S01]  /*5550*/  IMAD.MOV.U32 R135, RZ, RZ, RZ ;  /* 0x000000ffff877224 */ /* 0x000fe200078e00ff */
[----:B------:R-:W-:Y:S01]  /*5560*/  ULDC UR55, c[0x0][0x288] ;  /* 0x0000a20000377ab9 */ /* 0x000fe20000000800 */
[----:B------:R-:W-:Y:S01]  /*5570*/  ULDC UR34, c[0x0][0x988] ;  /* 0x0002620000227ab9 */ /* 0x000fe20000000800 */
[----:B------:R-:W-:Y:S01]  /*5580*/  ULDC UR56, c[0x0][0x9d8] ;  /* 0x0002760000387ab9 */ /* 0x000fe20000000800 */
[----:B------:R-:W-:-:S05]  /*5590*/  ULDC UR54, c[0x0][0x9e0] ;  /* 0x0002780000367ab9 */ /* 0x000fca0000000800 */
.L_x_697:
[----:B------:R-:W-:Y:S01]  /*55a0*/  UIADD3 UR58, UR36, 0x1, URZ ;  /* 0x00000001243a7890 */ /* 0x000fe2000fffe03f */
[----:B------:R-:W-:-:S03]  /*55b0*/  ISETP.NE.AND P3, PT, RZ, UR45, PT ;  /* 0x0000002dff007c0c */ /* 0x000fc6000bf65270 */
[----:B------:R-:W-:-:S04]  /*55c0*/  UISETP.NE.AND UP1, UPT, UR58, 0x2, UPT ;  /* 0x000000023a00788c */ /* 0x000fc8000bf25270 */
[----:B------:R-:W-:Y:S02]  /*55d0*/  USEL UR57, URZ, 0x1, UP1 ;  /* 0x000000013f397887 */ /* 0x000fe40008800000 */
[----:B------:R-:W-:Y:S02]  /*55e0*/  USEL UR58, UR58, URZ, UP1 ;  /* 0x0000003f3a3a7287 */ /* 0x000fe40008800000 */
[----:B------:R-:W-:Y:S02]  /*55f0*/  ULOP3.LUT UR57, UR49, UR57, URZ, 0x3c, !UPT ;  /* 0x0000003931397292 */ /* 0x000fe4000f8e3c3f */
[----:B----4-:R-:W-:Y:S10]  /*5600*/  @P3 BRA `(.L_x_681) ;  /* 0x00000000002c3947 */ /* 0x010ff40003800000 */
[----:B------:R-:W-:Y:S05]  /*5610*/  @!P0 BRA `(.L_x_682) ;  /* 0x0000000000048947 */ /* 0x000fea0003800000 */
[----:B------:R-:W-:Y:S01]  /*5620*/  BPT.TRAP 0x1 ;  /* 0x000000040000795c */ /* 0x000fe20000300000 */
.L_x_682:
[----:B------:R-:W-:Y:S01]  /*5630*/  ULEA UR6, UR58, UR39, 0x3 ;  /* 0x000000273a067291 */ /* 0x000fe2000f8e183f */
[----:B------:R-:W-:-:S05]  /*5640*/  IMAD.U32 R10, RZ, RZ, UR57 ;  /* 0x00000039ff0a7e24 */ /* 0x000fca000f8e00ff */
[----:B------:R-:W-:-:S04]  /*5650*/  SHF.L.U32 R10, R10, 0x1f, RZ ;  /* 0x0000001f0a0a7819 */ /* 0x000fc800000006ff */
[----:B------:R1:W2:Y:S01]  /*5660*/  SYNCS.PHASECHK.TRANS64.TRYWAIT P2, [UR6+0x2d830], R10 ;  /* 0x02d8300aff0075a7 */ /* 0x0002a20008040146 */
[----:B------:R-:W-:Y:S05]  /*5670*/  @!P0 BRA `(.L_x_683) ;  /* 0x0000000000048947 */ /* 0x000fea0003800000 */
[----:B------:R-:W-:Y:S01]  /*5680*/  BPT.TRAP 0x1 ;  /* 0x000000040000795c */ /* 0x000fe20000300000 */
.L_x_683:
[----:B--2---:R-:W-:Y:S05]  /*5690*/  @P2 BRA `(.L_x_681) ;  /* 0x0000000000082947 */ /* 0x004fea0003800000 */
[----:B------:R-:W2:Y:S02]  /*56a0*/  SYNCS.PHASECHK.TRANS64.TRYWAIT P2, [UR6+0x2d830], R10 ;  /* 0x02d8300aff0075a7 */ /* 0x000ea40008040146 */
[----:B--2---:R-:W-:Y:S05]  /*56b0*/  @!P2 BRA `(.L_x_684) ;  /* 0x000000e400f8a947 */ /* 0x004fea0003800000 */
.L_x_681:
[----:B-12---:R-:W-:Y:S01]  /*56c0*/  VIADD R10, R16, 0x8 ;  /* 0x00000008100a7836 */ /* 0x006fe20000000000 */
[----:B------:R-:W-:Y:S01]  /*56d0*/  UIMAD UR6, UR58, 0x600, UR32 ;  /* 0x000006003a0678a4 */ /* 0x000fe2000f8e0220 */
[----:B------:R-:W-:Y:S01]  /*56e0*/  UMOV UR7, 0x80000020 ;  /* 0x8000002000077882 */ /* 0x000fe20000000000 */
[----:B------:R-:W-:Y:S02]  /*56f0*/  UMOV UR11, 0x80000020 ;  /* 0x80000020000b7882 */ /* 0x000fe40000000000 */
[----:B------:R1:W-:Y:S01]  /*5700*/  BAR.SYNC.DEFER_BLOCKING R10, 0x100 ;  /* 0x0004000a0000751d */ /* 0x0003e20000010000 */
[----:B------:R-:W-:Y:S02]  /*5710*/  UIADD3 UR10, UR6, 0x2, URZ ;  /* 0x00000002060a7890 */ /* 0x000fe4000fffe03f */
[----:B------:R-:W-:Y:S02]  /*5720*/  UIADD3 UR14, UR6, 0x200, URZ ;  /* 0x00000200060e7890 */ /* 0x000fe4000fffe03f */
[----:B------:R-:W-:Y:S01]  /*5730*/  UIADD3 UR18, UR6, 0x202, URZ ;  /* 0x0000020206127890 */ /* 0x000fe2000fffe03f */
[----:B------:R-:W-:Y:S01]  /*5740*/  UMOV UR15, 0x80000020 ;  /* 0x80000020000f7882 */ /* 0x000fe20000000000 */
[----:B------:R-:W-:Y:S01]  /*5750*/  UMOV UR19, 0x80000020 ;  /* 0x8000002000137882 */ /* 0x000fe20000000000 */
[----:B------:R-:W-:Y:S01]  /*5760*/  UIADD3 UR22, UR6, 0x400, URZ ;  /* 0x0000040006167890 */ /* 0x000fe2000fffe03f */
[----:B------:R-:W-:Y:S01]  /*5770*/  UMOV UR23, 0x80000020 ;  /* 0x8000002000177882 */ /* 0x000fe20000000000 */
[----:B------:R-:W-:Y:S01]  /*5780*/  UIADD3 UR26, UR6, 0x402, URZ ;  /* 0x00000402061a7890 */ /* 0x000fe2000fffe03f */
[----:B------:R-:W-:Y:S01]  /*5790*/  UMOV UR27, 0x80000020 ;  /* 0x80000020001b7882 */ /* 0x000fe20000000000 */
[----:B----4-:R-:W-:-:S06]  /*57a0*/  WARPGROUP.ARRIVE ;  /* 0x00000000000079c5 */ /* 0x010fcc0000000000 */
[----:B------:R-:W-:Y:S03]  /*57b0*/  HGMMA.64x128x16.F32 R24, gdesc[UR4], RZ, !UPT, gsb0 ;  /* 0x01e00000041879f0 */ /* 0x000fe6000c0008ff */
        /* <DEDUP_REMOVED lines=16> */
[----:B-1----:R-:W-:Y:S05]  /*58c0*/  @P3 BRA `(.L_x_685) ;  /* 0x00000000002c3947 */ /* 0x002fea0003800000 */
[----:B------:R-:W-:Y:S05]  /*58d0*/  @!P0 BRA `(.L_x_686) ;  /* 0x0000000000048947 */ /* 0x000fea0003800000 */
[----:B------:R-:W-:Y:S01]  /*58e0*/  BPT.TRAP 0x1 ;  /* 0x000000040000795c */ /* 0x000fe20000300000 */
.L_x_686:
[----:B------:R-:W-:Y:S01]  /*58f0*/  ULEA UR6, UR36, UR39, 0x3 ;  /* 0x0000002724067291 */ /* 0x000fe2000f8e183f */
[----:B------:R-:W-:-:S05]  /*5900*/  IMAD.U32 R10, RZ, RZ, UR49 ;  /* 0x00000031ff0a7e24 */ /* 0x000fca000f8e00ff */
[----:B------:R-:W-:-:S04]  /*5910*/  SHF.L.U32 R10, R10, 0x1f, RZ ;  /* 0x0000001f0a0a7819 */ /* 0x000fc800000006ff */
[----:B------:R1:W2:Y:S01]  /*5920*/  SYNCS.PHASECHK.TRANS64.TRYWAIT P2, [UR6+0x2d850], R10 ;  /* 0x02d8500aff0075a7 */ /* 0x0002a20008040146 */
[----:B------:R-:W-:Y:S05]  /*5930*/  @!P0 BRA `(.L_x_687) ;  /* 0x0000000000048947 */ /* 0x000fea0003800000 */
[----:B------:R-:W-:Y:S01]  /*5940*/  BPT.TRAP 0x1 ;  /* 0x000000040000795c */ /* 0x000fe20000300000 */
.L_x_687:
[----:B--2---:R-:W-:Y:S05]  /*5950*/  @P2 BRA `(.L_x_685) ;  /* 0x0000000000082947 */ /* 0x004fea0003800000 */
[----:B------:R-:W2:Y:S02]  /*5960*/  SYNCS.PHASECHK.TRANS64.TRYWAIT P2, [UR6+0x2d850], R10 ;  /* 0x02d8500aff0075a7 */ /* 0x000ea40008040146 */
[----:B--2---:R-:W-:Y:S05]  /*5970*/  @!P2 BRA `(.L_x_688) ;  /* 0x000000e40060a947 */ /* 0x004fea0003800000 */
.L_x_685:
[----:B------:R-:W-:Y:S01]  /*5980*/  UIADD3 UR6, UR39, 0x400, URZ ;  /* 0x0000040027067890 */ /* 0x000fe2000fffe03f */
[----:B------:R-:W-:Y:S01]  /*5990*/  WARPGROUP.ARRIVE ;  /* 0x00000000000079c5 */ /* 0x000fe20000000000 */
[----:B------:R-:W-:Y:S01]  /*59a0*/  ULEA UR7, UR52, UR39, 0xd ;  /* 0x0000002734077291 */ /* 0x000fe2000f8e683f */
[----:B------:R-:W3:Y:S01]  /*59b0*/  LDC R142, c[0x0][0x2e0] ;  /* 0x0000b800ff8e7b82 */ /* 0x000ee20000000800 */
[----:B------:R-:W-:Y:S01]  /*59c0*/  USHF.R.U32.HI UR6, URZ, 0x4, UR6 ;  /* 0x000000043f067899 */ /* 0x000fe20008011606 */
[----:B------:R-:W-:Y:S01]  /*59d0*/  FMUL.FTZ R14, R27, UR56 ;  /* 0x000000381b0e7c20 */ /* 0x000fe20008410000 */
[----:B------:R-:W-:Y:S01]  /*59e0*/  UIADD3 UR7, UR7, 0x21800, URZ ;  /* 0x0002180007077890 */ /* 0x000fe2000fffe03f */
[----:B------:R-:W-:Y:S01]  /*59f0*/  FMUL.FTZ R27, R34, UR56 ;  /* 0x00000038221b7c20 */ /* 0x000fe20008410000 */
[----:B------:R-:W-:Y:S01]  /*5a00*/  ULOP3.LUT UR6, UR6, 0x3fff, URZ, 0xc0, !UPT ;  /* 0x00003fff06067892 */ /* 0x000fe2000f8ec03f */
[----:B------:R-:W-:Y:S01]  /*5a10*/  FMUL.FTZ R34, R41, UR56 ;  /* 0x0000003829227c20 */ /* 0x000fe20008410000 */
[----:B------:R-:W-:Y:S01]  /*5a20*/  USHF.R.U32.HI UR7, URZ, 0x4, UR7 ;  /* 0x000000043f077899 */ /* 0x000fe20008011607 */
[----:B------:R-:W-:Y:S01]  /*5a30*/  FMUL.FTZ R41, R48, UR56 ;  /* 0x0000003830297c20 */ /* 0x000fe20008410000 */
[----:B------:R-:W-:Y:S01]  /*5a40*/  ULOP3.LUT UR10, UR6, 0x2000000, URZ, 0xfc, !UPT ;  /* 0x02000000060a7892 */ /* 0x000fe2000f8efc3f */
[----:B------:R-:W-:Y:S01]  /*5a50*/  FMUL.FTZ R12, R25, UR56 ;  /* 0x00000038190c7c20 */ /* 0x000fe20008410000 */
[----:B------:R-:W-:Y:S01]  /*5a60*/  ULOP3.LUT UR6, UR7, 0x3fff, URZ, 0xc0, !UPT ;  /* 0x00003fff07067892 */ /* 0x000fe2000f8ec03f */
[----:B------:R-:W-:Y:S01]  /*5a70*/  FMUL.FTZ R48, R55, UR56 ;  /* 0x0000003837307c20 */ /* 0x000fe20008410000 */
[----:B------:R-:W-:Y:S01]  /*5a80*/  UIMAD UR7, UR36, 0x600, UR10 ;  /* 0x00000600240778a4 */ /* 0x000fe2000f8e020a */
[----:B------:R-:W-:Y:S01]  /*5a90*/  FMUL.FTZ R25, R32, UR56 ;  /* 0x0000003820197c20 */ /* 0x000fe20008410000 */
[----:B------:R-:W-:Y:S01]  /*5aa0*/  ULOP3.LUT UR6, UR6, 0x10000, URZ, 0xfc, !UPT ;  /* 0x0001000006067892 */ /* 0x000fe2000f8efc3f */
[----:B------:R-:W-:Y:S01]  /*5ab0*/  FMUL.FTZ R55, R60, UR56 ;  /* 0x000000383c377c20 */ /* 0x000fe20008410000 */
[----:B------:R-:W-:Y:S01]  /*5ac0*/  UMOV UR31, 0x80000020 ;  /* 0x80000020001f7882 */ /* 0x000fe20000000000 */
[----:B------:R-:W-:Y:S01]  /*5ad0*/  UMOV UR29, 0x40000040 ;  /* 0x40000040001d7882 */ /* 0x000fe20000000000 */
[----:B------:R-:W-:Y:S01]  /*5ae0*/  FMUL.FTZ R32, R39, UR56 ;  /* 0x0000003827207c20 */ /* 0x000fe20008410000 */
[----:B------:R-:W-:Y:S01]  /*5af0*/  UMOV UR30, UR7 ;  /* 0x00000007001e7c82 */ /* 0x000fe20008000000 */
[----:B------:R-:W-:Y:S01]  /*5b00*/  FMUL.FTZ R60, R65, UR56 ;  /* 0x00000038413c7c20 */ /* 0x000fe20008410000 */
[----:B------:R-:W-:Y:S01]  /*5b10*/  UMOV UR28, UR6 ;  /* 0x00000006001c7c82 */ /* 0x000fe20008000000 */
[----:B------:R-:W-:Y:S01]  /*5b20*/  FMUL.FTZ R39, R46, UR56 ;  /* 0x000000382e277c20 */ /* 0x000fe20008410000 */
[----:B------:R-:W-:Y:S01]  /*5b30*/  HGMMA.64x96x16.F32 R88, gdesc[UR28].tnspB, R88, gsb0 ;  /* 0x416000001c5879f0 */ /* 0x000fe20008000858 */
[----:B------:R-:W-:Y:S01]  /*5b40*/  UIADD3 UR30, UR7, 0x40, URZ ;  /* 0x00000040071e7890 */ /* 0x000fe2000fffe03f */
[----:B------:R-:W-:Y:S01]  /*5b50*/  FMUL.FTZ R65, R70, UR56 ;  /* 0x0000003846417c20 */ /* 0x000fe20008410000 */
[----:B------:R-:W-:Y:S01]  /*5b60*/  UIADD3 UR28, UR6, 0x2, URZ ;  /* 0x00000002061c7890 */ /* 0x000fe2000fffe03f */
[----:B------:R-:W-:Y:S01]  /*5b70*/  FMUL.FTZ R46, R53, UR56 ;  /* 0x00000038352e7c20 */ /* 0x000fe20008410000 */
[----:B------:R-:W-:Y:S01]  /*5b80*/  UMOV UR31, 0x80000020 ;  /* 0x80000020001f7882 */ /* 0x000fe20000000000 */
[----:B------:R-:W-:Y:S01]  /*5b90*/  UMOV UR29, 0x40000040 ;  /* 0x40000040001d7882 */ /* 0x000fe20000000000 */
[----:B------:R-:W-:Y:S01]  /*5ba0*/  FMUL.FTZ R70, R75, UR56 ;  /* 0x000000384b467c20 */ /* 0x000fe20008410000 */
[----:B--2---:R-:W-:Y:S01]  /*5bb0*/  FMUL.FTZ R13, R26, UR56 ;  /* 0x000000381a0d7c20 */ /* 0x004fe20008410000 */
[----:B------:R-:W-:Y:S01]  /*5bc0*/  FMUL.FTZ R53, R58, UR56 ;  /* 0x000000383a357c20 */ /* 0x000fe20008410000 */
[----:B------:R-:W-:Y:S01]  /*5bd0*/  FMUL.FTZ R75, R80, UR56 ;  /* 0x00000038504b7c20 */ /* 0x000fe20008410000 */
[----:B-1----:R-:W-:Y:S01]  /*5be0*/  FMUL.FTZ R10, R24, UR56 ;  /* 0x00000038180a7c20 */ /* 0x002fe20008410000 */
[----:B------:R-:W-:Y:S01]  /*5bf0*/  FMUL.FTZ R26, R33, UR56 ;  /* 0x00000038211a7c20 */ /* 0x000fe20008410000 */
[----:B------:R-:W-:Y:S01]  /*5c00*/  FMUL.FTZ R58, R63, UR56 ;  /* 0x000000383f3a7c20 */ /* 0x000fe20008410000 */
[----:B------:R-:W-:-:S02]  /*5c10*/  IMAD.SHL.U32 R80, R7, 0x80, RZ ;  /* 0x0000008007507824 */ /* 0x000fc400078e00ff */
        /* <DEDUP_REMOVED lines=24> */
[----:B------:R-:W-:Y:S01]  /*5da0*/  IADD3 R83, -R80, 0x1, RZ ;  /* 0x0000000150537810 */ /* 0x000fe20007ffe1ff */
        /* <DEDUP_REMOVED lines=9> */
[----:B------:R-:W-:-:S02]  /*5e40*/  IMAD.U32 R51, RZ, RZ, UR58 ;  /* 0x0000003aff337e24 */ /* 0x000fc4000f8e00ff */
[----:B------:R-:W-:Y:S01]  /*5e50*/  FMUL.FTZ R66, R71, UR56 ;  /* 0x0000003847427c20 */ /* 0x000fe20008410000 */
[----:B------:R-:W-:Y:S01]  /*5e60*/  FMUL.FTZ R67, R72, UR56 ;  /* 0x0000003848437c20 */ /* 0x000fe20008410000 */
[----:B------:R-:W-:Y:S01]  /*5e70*/  FMUL.FTZ R74, R79, UR56 ;  /* 0x000000384f4a7c20 */ /* 0x000fe20008410000 */
[----:B------:R-:W-:Y:S02]  /*5e80*/  VIADD R50, R16, 0x9 ;  /* 0x0000000910327836 */ /* 0x000fe40000000000 */
[----:B------:R-:W-:Y:S01]  /*5e90*/  FMUL.FTZ R71, R76, UR56 ;  /* 0x000000384c477c20 */ /* 0x000fe20008410000 */
[----:B------:R-:W-:Y:S01]  /*5ea0*/  FMUL.FTZ R72, R77, UR56 ;  /* 0x000000384d487c20 */ /* 0x000fe20008410000 */
[----:B------:R-:W-:Y:S01]  /*5eb0*/  FMUL.FTZ R79, R84, UR56 ;  /* 0x00000038544f7c20 */ /* 0x000fe20008410000 */
[----:B------:R-:W-:Y:S01]  /*5ec0*/  ISETP.GE.U32.AND P2, PT, R2, 0x180, PT ;  /* 0x000001800200780c */ /* 0x000fe20003f46070 */
[----:B------:R-:W-:Y:S01]  /*5ed0*/  FMUL.FTZ R76, R81, UR56 ;  /* 0x00000038514c7c20 */ /* 0x000fe20008410000 */
[----:B------:R-:W-:Y:S01]  /*5ee0*/  FMUL.FTZ R77, R82, UR56 ;  /* 0x00000038524d7c20 */ /* 0x000fe20008410000 */
[----:B---3--:R-:W-:-:S02]  /*5ef0*/  IMAD R84, R142, UR47, R83 ;  /* 0x0000002f8e547c24 */ /* 0x008fc4000f8e0253 */
[----:B------:R-:W-:Y:S01]  /*5f00*/  FMUL.FTZ R81, R85, UR56 ;  /* 0x0000003855517c20 */ /* 0x000fe20008410000 */
[----:B------:R-:W-:Y:S01]  /*5f10*/  FMUL.FTZ R82, R86, UR56 ;  /* 0x0000003856527c20 */ /* 0x000fe20008410000 */
[----:B------:R-:W-:Y:S01]  /*5f20*/  FMUL.FTZ R83, R87, UR56 ;  /* 0x0000003857537c20 */ /* 0x000fe20008410000 */
[----:B------:R-:W-:Y:S01]  /*5f30*/  @!P1 LEA R51, R51, UR39, 0x3 ;  /* 0x0000002733339c11 */ /* 0x000fe2000f8e18ff */
[----:B------:R-:W1:Y:S01]  /*5f40*/  MUFU.TANH R10, R10 ;  /* 0x0000000a000a7308 */ /* 0x000e620000002400 */
[----:B------:R-:W-:Y:S01]  /*5f50*/  SEL R50, R50, 0x9, !P2 ;  /* 0x0000000932327807 */ /* 0x000fe20005000000 */
[----:B------:R-:W-:Y:S01]  /*5f60*/  VIADD R84, R84, -UR55 ;  /* 0x8000003754547c36 */ /* 0x000fe20008000000 */
[----:B------:R-:W-:Y:S01]  /*5f70*/  PLOP3.LUT P2, PT, PT, PT, UP0, 0x40, 0x0 ;  /* 0x000000000000781c */ /* 0x000fe20003f4e808 */
[----:B------:R-:W-:Y:S02]  /*5f80*/  @!P1 VIADD R51, R51, 0x2d840 ;  /* 0x0002d84033339836 */ /* 0x000fe40000000000 */
[----:B------:R-:W-:-:S02]  /*5f90*/  IMAD R84, R19, -0x2, R84 ;  /* 0xfffffffe13547824 */ /* 0x000fc400078e0254 */
[----:B------:R-:W2:Y:S01]  /*5fa0*/  MUFU.TANH R12, R12 ;  /* 0x0000000c000c7308 */ /* 0x000ea20000002400 */
[----:B------:R-:W-:Y:S01]  /*5fb0*/  @!P1 PRMT R51, RZ, 0x654, R51 ;  /* 0x00000654ff339816 */ /* 0x000fe20000000033 */
[C---:B------:R-:W-:Y:S02]  /*5fc0*/  VIADD R87, R84.reuse, UR54 ;  /* 0x0000003654577c36 */ /* 0x040fe40008000000 */
[----:B------:R-:W-:Y:S02]  /*5fd0*/  VIADD R86, R84, UR33 ;  /* 0x0000002154567c36 */ /* 0x000fe40008000000 */
[C---:B------:R-:W-:Y:S02]  /*5fe0*/  IMAD.IADD R85, R3.reuse, 0x1, R87 ;  /* 0x0000000103557824 */ /* 0x040fe400078e0257 */
[----:B------:R-:W3:Y:S01]  /*5ff0*/  MUFU.TANH R13, R13 ;  /* 0x0000000d000d7308 */ /* 0x000ee20000002400 */
[----:B------:R-:W-:-:S07]  /*6000*/  IMAD.IADD R84, R3, 0x1, R86 ;  /* 0x0000000103547824 */ /* 0x000fce00078e0256 */
[----:B------:R-:W4:Y:S08]  /*6010*/  MUFU.TANH R14, R14 ;  /* 0x0000000e000e7308 */ /* 0x000f300000002400 */
[----:B------:R-:W1:Y:S01]  /*6020*/  MUFU.TANH R15, R15 ;  /* 0x0000000f000f7308 */ /* 0x000e620000002400 */
[----:B------:R-:W-:Y:S02]  /*6030*/  WARPGROUP.DEPBAR.LE gsb0, 0x0 ;  /* 0x00008000000079c5 */ /* 0x000fe40000010000 */
[----:B------:R-:W-:-:S05]  /*6040*/  WARPGROUP.ARRIVE ;  /* 0x00000000000079c5 */ /* 0x000fca0000000000 */
[----:B------:R-:W1:Y:S01]  /*6050*/  MUFU.TANH R20, R20 ;  /* 0x0000001400147308 */ /* 0x000e620000002400 */
[----:B------:R-:W-:Y:S01]  /*6060*/  HGMMA.64x96x16.F32 R88, gdesc[UR28].tnspB, R88, gsb0 ;  /* 0x416000001c5879f0 */ /* 0x000fe20008000858 */
[----:B------:R-:W-:Y:S02]  /*6070*/  UIADD3 UR30, UR7, 0x80, URZ ;  /* 0x00000080071e7890 */ /* 0x000fe4000fffe03f */
[----:B------:R-:W-:-:S04]  /*6080*/  UIADD3 UR28, UR6, 0x4, URZ ;  /* 0x00000004061c7890 */ /* 0x000fc8000fffe03f */
[----:B------:R-:W1:Y:S01]  /*6090*/  MUFU.TANH R21, R21 ;  /* 0x0000001500157308 */ /* 0x000e620000002400 */
[----:B------:R-:W-:Y:S01]  /*60a0*/  UMOV UR31, 0x80000020 ;  /* 0x80000020001f7882 */ /* 0x000fe20000000000 */
[----:B------:R-:W-:-:S06]  /*60b0*/  UMOV UR29, 0x40000040 ;  /* 0x40000040001d7882 */ /* 0x000fcc0000000000 */
        /* <DEDUP_REMOVED lines=11> */
[----:B------:R-:W1:Y:S01]  /*6170*/  MUFU.TANH R35, R35 ;  /* 0x0000002300237308 */ /* 0x000e620000002400 */
[----:B------:R-:W-:-:S02]  /*6180*/  WARPGROUP.DEPBAR.LE gsb0, 0x0 ;  /* 0x00008000000079c5 */ /* 0x000fc40000010000 */
[----:B------:R-:W-:-:S05]  /*6190*/  WARPGROUP.ARRIVE ;  /* 0x00000000000079c5 */ /* 0x000fca0000000000 */
[----:B------:R-:W1:Y:S01]  /*61a0*/  MUFU.TANH R36, R36 ;  /* 0x0000002400247308 */ /* 0x000e620000002400 */
[----:B------:R-:W-:Y:S01]  /*61b0*/  HGMMA.64x96x16.F32 R88, gdesc[UR28].tnspB, R88, gsb0 ;  /* 0x416000001c5879f0 */ /* 0x000fe20008000858 */
[----:B------:R-:W-:Y:S02]  /*61c0*/  UIADD3 UR30, UR7, 0xc0, URZ ;  /* 0x000000c0071e7890 */ /* 0x000fe4000fffe03f */
[----:B------:R-:W-:Y:S01]  /*61d0*/  UIADD3 UR28, UR6, 0x6, URZ ;  /* 0x00000006061c7890 */ /* 0x000fe2000fffe03f */
[----:B------:R-:W-:Y:S01]  /*61e0*/  UMOV UR31, 0x80000020 ;  /* 0x80000020001f7882 */ /* 0x000fe20000000000 */
[----:B------:R-:W-:Y:S02]  /*61f0*/  UMOV UR29, 0x40000040 ;  /* 0x40000040001d7882 */ /* 0x000fe40000000000 */
        /* <DEDUP_REMOVED lines=64> */
[----:B------:R-:W1:Y:S01]  /*6600*/  MUFU.TANH R83, R83 ;  /* 0x0000005300537308 */ /* 0x000e620000002400 */
[----:B------:R-:W-:-:S02]  /*6610*/  WARPGROUP.DEPBAR.LE gsb0, 0x0 ;  /* 0x00008000000079c5 */ /* 0x000fc40000010000 */
        /* <DEDUP_REMOVED lines=8> */
[----:B------:R-:W-:Y:S03]  /*66a0*/  HGMMA.64x96x16.F32 R88, gdesc[UR28].tnspB, R88, gsb0 ;  /* 0x416000001c5879f0 */ /* 0x000fe60008000858 */
[----:B------:R-:W-:Y:S02]  /*66b0*/  WARPGROUP.DEPBAR.LE gsb0, 0x0 ;  /* 0x00008000000079c5 */ /* 0x000fe40000010000 */
[----:B------:R1:W-:Y:S06]  /*66c0*/  BAR.ARV R50, 0x100 ;  /* 0x000400320000751d */ /* 0x0003ec0000002000 */
[----:B------:R1:W-:Y:S01]  /*66d0*/  @!P1 SYNCS.ARRIVE.TRANS64.RED.A1T0 RZ, [R51+URZ], RZ ;  /* 0x000000ff33ff99a7 */ /* 0x0003e2000810043f */
[----:B--234-:R-:W-:Y:S05]  /*66e0*/  @P2 BRA `(.L_x_689) ;  /* 0x00000000005c2947 */ /* 0x01cfea0003800000 */
[----:B------:R-:W-:Y:S01]  /*66f0*/  ISETP.GT.AND P2, PT, R9, -0x1, PT ;  /* 0xffffffff0900780c */ /* 0x000fe20003f44270 */
[----:B------:R-:W-:-:S12]  /*6700*/  BSSY B0, `(.L_x_690) ;  /* 0x0000011000007945 */ /* 0x000fd80003800000 */
[----:B------:R-:W-:Y:S05]  /*6710*/  @P2 BRA `(.L_x_691) ;  /* 0x0000000000202947 */ /* 0x000fea0003800000 */
[----:B------:R-:W-:Y:S01]  /*6720*/  IMAD.U32 R142, RZ, RZ, UR35 ;  /* 0x00000023ff8e7e24 */ /* 0x000fe2000f8e00ff */
[----:B------:R-:W-:-:S04]  /*6730*/  LOP3.LUT R139, RZ, R9, RZ, 0x33, !PT ;  /* 0x00000009ff8b7212 */ /* 0x000fc800078e33ff */
[----:B------:R-:W-:-:S13]  /*6740*/  ISETP.NE.AND P2, PT, R142, 0x1, PT ;  /* 0x000000018e00780c */ /* 0x000fda0003f45270 */
[----:B-1----:R-:W1:Y:S02]  /*6750*/  @P2 LDC.64 R50, c[0x0][0x9e8] ;  /* 0x00027a00ff322b82 */ /* 0x002e640000000a00 */
[----:B-1----:R-:W-:-:S05]  /*6760*/  @P2 IMAD.HI.U32 R50, R139, R50, RZ ;  /* 0x000000328b322227 */ /* 0x002fca00078e00ff */
[----:B------:R-:W-:-:S04]  /*6770*/  @P2 SHF.R.U32.HI R139, RZ, R51, R50 ;  /* 0x00000033ff8b2219 */ /* 0x000fc80000011632 */
[----:B------:R-:W-:Y:S01]  /*6780*/  LOP3.LUT R139, RZ, R139, RZ, 0x33, !PT ;  /* 0x0000008bff8b7212 */ /* 0x000fe200078e33ff */
[----:B------:R-:W-:Y:S06]  /*6790*/  BRA `(.L_x_692) ;  /* 0x00000000001c7947 */ /* 0x000fec0003800000 */
.L_x_691:
[----:B------:R-:W-:-:S05]  /*67a0*/  IMAD.U32 R142, RZ, RZ, UR35 ;  /* 0x00000023ff8e7e24 */ /* 0x000fca000f8e00ff */
[----:B------:R-:W-:-:S13]  /*67b0*/  ISETP.NE.AND P2, PT, R142, 0x1, PT ;  /* 0x000000018e00780c */ /* 0x000fda0003f45270 */
[----:B-1----:R-:W1:Y:S01]  /*67c0*/  @P2 LDC.64 R50, c[0x0][0x9e8] ;  /* 0x00027a00ff322b82 */ /* 0x002e620000000a00 */
[----:B------:R-:W-:-:S04]  /*67d0*/  @P2 IMAD.IADD R139, R3, 0x1, R4 ;  /* 0x00000001038b2824 */ /* 0x000fc800078e0204 */
[----:B-1----:R-:W-:-:S04]  /*67e0*/  @P2 IMAD.HI.U32 R50, R139, R50, RZ ;  /* 0x000000328b322227 */ /* 0x002fc800078e00ff */
[----:B------:R-:W-:Y:S01]  /*67f0*/  IMAD.MOV.U32 R139, RZ, RZ, R9 ;  /* 0x000000ffff8b7224 */ /* 0x000fe200078e0009 */
[----:B------:R-:W-:-:S07]  /*6800*/  @P2 SHF.R.U32.HI R139, RZ, R51, R50 ;  /* 0x00000033ff8b2219 */ /* 0x000fce0000011632 */
.L_x_692:
[----:B------:R-:W-:Y:S05]  /*6810*/  BSYNC B0 ;  /* 0x0000000000007941 */ /* 0x000fea0003800000 */
.L_x_690:
[----:B------:R-:W-:-:S04]  /*6820*/  IMAD R50, R139, R142, -R80 ;  /* 0x0000008e8b327224 */ /* 0x000fc800078e0a50 */
[----:B------:R-:W-:-:S05]  /*6830*/  IMAD R50, R19, -0x2, R50 ;  /* 0xfffffffe13327824 */ /* 0x000fca00078e0232 */
[----:B------:R-:W-:Y:S02]  /*6840*/  VIADDMNMX R85, R50, R142, R85, PT ;  /* 0x0000008e32557246 */ /* 0x000fe40003800155 */
[----:B------:R-:W-:-:S07]  /*6850*/  VIMNMX R84, R84, R50, !PT ;  /* 0x0000003254547248 */ /* 0x000fce0007fe0100 */
.L_x_689:
[----:B------:R-:W-:Y:S01]  /*6860*/  ISETP.GT.AND P2, PT, R7, -0x1, PT ;  /* 0xffffffff0700780c */ /* 0x000fe20003f44270 */
[C---:B------:R-:W-:Y:S02]  /*6870*/  IMAD.IADD R87, R0.reuse, 0x1, R87 ;  /* 0x0000000100577824 */ /* 0x040fe400078e0257 */
[----:B------:R-:W-:Y:S01]  /*6880*/  IMAD.IADD R86, R0, 0x1, R86 ;  /* 0x0000000100567824 */ /* 0x000fe200078e0256 */
[C---:B------:R-:W-:Y:S02]  /*6890*/  ISETP.GT.AND P5, PT, R84.reuse, RZ, P2 ;  /* 0x000000ff5400720c */ /* 0x040fe400017a4270 */
[C---:B------:R-:W-:Y:S02]  /*68a0*/  ISETP.GT.AND P4, PT, R84.reuse, 0x1, P2 ;  /* 0x000000015400780c */ /* 0x040fe40001784270 */
[----:B------:R-:W-:Y:S02]  /*68b0*/  ISETP.LT.OR P5, PT, R85, 0x1, P5 ;  /* 0x000000015500780c */ /* 0x000fe40002fa1670 */
[----:B------:R-:W-:-:S02]  /*68c0*/  ISETP.GT.AND P6, PT, R84, 0x8, P2 ;  /* 0x000000085400780c */ /* 0x000fc400017c4270 */
[----:B-1----:R-:W-:Y:S02]  /*68d0*/  FSEL R139, R10, -INF , !P5 ;  /* 0xff8000000a8b7808 */ /* 0x002fe40006800000 */
[C---:B------:R-:W-:Y:S02]  /*68e0*/  ISETP.GT.AND P5, PT, R84.reuse, 0x10, P2 ;  /* 0x000000105400780c */ /* 0x040fe400017a4270 */
[----:B------:R-:W-:Y:S02]  /*68f0*/  ISETP.GT.AND P3, PT, R84, 0x9, P2 ;  /* 0x000000095400780c */ /* 0x000fe40001764270 */
[C---:B------:R-:W-:Y:S02]  /*6900*/  ISETP.LT.OR P5, PT, R85.reuse, 0x11, P5 ;  /* 0x000000115500780c */ /* 0x040fe40002fa1670 */
[----:B------:R-:W-:Y:S02]  /*6910*/  ISETP.LT.OR P4, PT, R85, 0x2, P4 ;  /* 0x000000025500780c */ /* 0x000fe40002781670 */
[----:B------:R-:W-:-:S02]  /*6920*/  FSEL R25, R25, -INF , !P5 ;  /* 0xff80000019197808 */ /* 0x000fc40006800000 */
[----:B------:R-:W-:Y:S02]  /*6930*/  ISETP.GT.AND P5, PT, R84, 0x20, P2 ;  /* 0x000000205400780c */ /* 0x000fe400017a4270 */
[C---:B------:R-:W-:Y:S02]  /*6940*/  ISETP.LT.OR P6, PT, R85.reuse, 0x9, P6 ;  /* 0x000000095500780c */ /* 0x040fe400037c1670 */
[C---:B------:R-:W-:Y:S02]  /*6950*/  ISETP.LT.OR P3, PT, R85.reuse, 0xa, P3 ;  /* 0x0000000a5500780c */ /* 0x040fe40001f61670 */
[----:B------:R-:W-:Y:S02]  /*6960*/  ISETP.LT.OR P5, PT, R85, 0x21, P5 ;  /* 0x000000215500780c */ /* 0x000fe40002fa1670 */
[----:B------:R-:W-:Y:S02]  /*6970*/  FSEL R12, R12, -INF , !P4 ;  /* 0xff8000000c0c7808 */ /* 0x000fe40006000000 */
[----:B------:R-:W-:-:S02]  /*6980*/  FSEL R15, R15, -INF , !P6 ;  /* 0xff8000000f0f7808 */ /* 0x000fc40007000000 */
[----:B------:R-:W-:Y:S02]  /*6990*/  FSEL R20, R20, -INF , !P3 ;  /* 0xff80000014147808 */ /* 0x000fe40005800000 */
[C---:B------:R-:W-:Y:S02]  /*69a0*/  ISETP.GT.AND P4, PT, R84.reuse, 0x11, P2 ;  /* 0x000000115400780c */ /* 0x040fe40001784270 */
[C---:B------:R-:W-:Y:S02]  /*69b0*/  ISETP.GT.AND P6, PT, R84.reuse, 0x18, P2 ;  /* 0x000000185400780c */ /* 0x040fe400017c4270 */
[C---:B------:R-:W-:Y:S02]  /*69c0*/  ISETP.GT.AND P3, PT, R84.reuse, 0x19, P2 ;  /* 0x000000195400780c */ /* 0x040fe40001764270 */
[----:B------:R-:W-:Y:S02]  /*69d0*/  FSEL R33, R33, -INF , !P5 ;  /* 0xff80000021217808 */ /* 0x000fe40006800000 */
[----:B------:R-:W-:-:S02]  /*69e0*/  ISETP.GT.AND P5, PT, R84, 0x30, P2 ;  /* 0x000000305400780c */ /* 0x000fc400017a4270 */
[C---:B------:R-:W-:Y:S02]  /*69f0*/  ISETP.LT.OR P4, PT, R85.reuse, 0x12, P4 ;  /* 0x000000125500780c */ /* 0x040fe40002781670 */
        /* <DEDUP_REMOVED lines=56> */
[----:B------:R-:W-:Y:S02]  /*6d80*/  ISETP.GT.AND P3, PT, R84, 0x69, P2 ;  /* 0x000000695400780c */ /* 0x000fe40001764270 */
[----:B------:R-:W-:Y:S02]  /*6d90*/  FSEL R75, R75, -INF , !P5 ;  /* 0xff8000004b4b7808 */ /* 0x000fe40006800000 */
[----:B------:R-:W-:-:S02]  /*6da0*/  PLOP3.LUT P5, PT, PT, PT, UP0, 0x40, 0x0 ;  /* 0x000000000000781c */ /* 0x000fc40003fae808 */
[C---:B------:R-:W-:Y:S02]  /*6db0*/  ISETP.LT.OR P4, PT, R85.reuse, 0x62, P4 ;  /* 0x000000625500780c */ /* 0x040fe40002781670 */
[C---:B------:R-:W-:Y:S02]  /*6dc0*/  ISETP.LT.OR P6, PT, R85.reuse, 0x69, P6 ;  /* 0x000000695500780c */ /* 0x040fe400037c1670 */
[----:B------:R-:W-:Y:S02]  /*6dd0*/  ISETP.LT.OR P3, PT, R85, 0x6a, P3 ;  /* 0x0000006a5500780c */ /* 0x000fe40001f61670 */
[----:B------:R-:W-:Y:S02]  /*6de0*/  FSEL R68, R68, -INF , !P4 ;  /* 0xff80000044447808 */ /* 0x000fe40006000000 */
[----:B------:R-:W-:Y:S02]  /*6df0*/  FSEL R71, R71, -INF , !P6 ;  /* 0xff80000047477808 */ /* 0x000fe40007000000 */
[----:B------:R-:W-:-:S02]  /*6e00*/  FSEL R72, R72, -INF , !P3 ;  /* 0xff80000048487808 */ /* 0x000fc40005800000 */
[C---:B------:R-:W-:Y:S02]  /*6e10*/  ISETP.GT.AND P4, PT, R84.reuse, 0x71, P2 ;  /* 0x000000715400780c */ /* 0x040fe40001784270 */
[C---:B------:R-:W-:Y:S02]  /*6e20*/  ISETP.GT.AND P6, PT, R84.reuse, 0x78, P2 ;  /* 0x000000785400780c */ /* 0x040fe400017c4270 */
[----:B------:R-:W-:Y:S02]  /*6e30*/  ISETP.GT.AND P3, PT, R84, 0x79, P2 ;  /* 0x000000795400780c */ /* 0x000fe40001764270 */
[C---:B------:R-:W-:Y:S02]  /*6e40*/  ISETP.LT.OR P4, PT, R85.reuse, 0x72, P4 ;  /* 0x000000725500780c */ /* 0x040fe40002781670 */
[C---:B------:R-:W-:Y:S02]  /*6e50*/  ISETP.LT.OR P6, PT, R85.reuse, 0x79, P6 ;  /* 0x000000795500780c */ /* 0x040fe400037c1670 */
[----:B------:R-:W-:-:S02]  /*6e60*/  ISETP.LT.OR P3, PT, R85, 0x7a, P3 ;  /* 0x0000007a5500780c */ /* 0x000fc40001f61670 */
[----:B------:R-:W-:Y:S02]  /*6e70*/  FSEL R76, R76, -INF , !P4 ;  /* 0xff8000004c4c7808 */ /* 0x000fe40006000000 */
[----:B------:R-:W-:Y:S02]  /*6e80*/  FSEL R79, R79, -INF , !P6 ;  /* 0xff8000004f4f7808 */ /* 0x000fe40007000000 */
[----:B------:R-:W-:Y:S01]  /*6e90*/  FSEL R81, R81, -INF , !P3 ;  /* 0xff80000051517808 */ /* 0x000fe20005800000 */
[----:B------:R-:W-:Y:S06]  /*6ea0*/  @P5 BRA `(.L_x_693) ;  /* 0x0000000000585947 */ /* 0x000fec0003800000 */
[----:B------:R-:W-:Y:S01]  /*6eb0*/  IMAD.IADD R85, R0, 0x1, R4 ;  /* 0x0000000100557824 */ /* 0x000fe200078e0204 */
[----:B------:R-:W-:Y:S04]  /*6ec0*/  BSSY B0, `(.L_x_694) ;  /* 0x0000010000007945 */ /* 0x000fe80003800000 */
[----:B------:R-:W-:-:S13]  /*6ed0*/  ISETP.GT.AND P3, PT, R85, -0x1, PT ;  /* 0xffffffff5500780c */ /* 0x000fda0003f64270 */
[----:B------:R-:W-:Y:S05]  /*6ee0*/  @P3 BRA `(.L_x_695) ;  /* 0x0000000000203947 */ /* 0x000fea0003800000 */
[----:B------:R-:W-:Y:S01]  /*6ef0*/  IMAD.U32 R10, RZ, RZ, UR35 ;  /* 0x00000023ff0a7e24 */ /* 0x000fe2000f8e00ff */
[----:B------:R-:W-:-:S04]  /*6f00*/  LOP3.LUT R85, RZ, R85, RZ, 0x33, !PT ;  /* 0x00000055ff557212 */ /* 0x000fc800078e33ff */
[----:B------:R-:W-:-:S13]  /*6f10*/  ISETP.NE.AND P3, PT, R10, 0x1, PT ;  /* 0x000000010a00780c */ /* 0x000fda0003f65270 */
[----:B------:R-:W1:Y:S02]  /*6f20*/  @P3 LDC.64 R50, c[0x0][0x9e8] ;  /* 0x00027a00ff323b82 */ /* 0x000e640000000a00 */
[----:B-1----:R-:W-:-:S05]  /*6f30*/  @P3 IMAD.HI.U32 R50, R85, R50, RZ ;  /* 0x0000003255323227 */ /* 0x002fca00078e00ff */
[----:B------:R-:W-:-:S04]  /*6f40*/  @P3 SHF.R.U32.HI R85, RZ, R51, R50 ;  /* 0x00000033ff553219 */ /* 0x000fc80000011632 */
[----:B------:R-:W-:Y:S01]  /*6f50*/  LOP3.LUT R85, RZ, R85, RZ, 0x33, !PT ;  /* 0x00000055ff557212 */ /* 0x000fe200078e33ff */
[----:B------:R-:W-:Y:S06]  /*6f60*/  BRA `(.L_x_696) ;  /* 0x0000000000147947 */ /* 0x000fec0003800000 */
.L_x_695:
[----:B------:R-:W-:-:S05]  /*6f70*/  IMAD.U32 R10, RZ, RZ, UR35 ;  /* 0x00000023ff0a7e24 */ /* 0x000fca000f8e00ff */
[----:B------:R-:W-:-:S13]  /*6f80*/  ISETP.NE.AND P3, PT, R10, 0x1, PT ;  /* 0x000000010a00780c */ /* 0x000fda0003f65270 */
[----:B------:R-:W1:Y:S02]  /*6f90*/  @P3 LDC.64 R50, c[0x0][0x9e8] ;  /* 0x00027a00ff323b82 */ /* 0x000e640000000a00 */
[----:B-1----:R-:W-:-:S05]  /*6fa0*/  @P3 IMAD.HI.U32 R50, R85, R50, RZ ;  /* 0x0000003255323227 */ /* 0x002fca00078e00ff */
[----:B------:R-:W-:-:S07]  /*6fb0*/  @P3 SHF.R.U32.HI R85, RZ, R51, R50 ;  /* 0x00000033ff553219 */ /* 0x000fce0000011632 */
.L_x_696:
[----:B------:R-:W-:Y:S05]  /*6fc0*/  BSYNC B0 ;  /* 0x0000000000007941 */ /* 0x000fea0003800000 */
.L_x_694:
[----:B------:R-:W-:-:S04]  /*6fd0*/  IMAD R80, R85, R10, -R80 ;  /* 0x0000000a55507224 */ /* 0x000fc800078e0a50 */
[----:B------:R-:W-:-:S05]  /*6fe0*/  IMAD R80, R19, -0x2, R80 ;  /* 0xfffffffe13507824 */ /* 0x000fca00078e0250 */
[----:B------:R-:W-:Y:S02]  /*6ff0*/  VIADDMNMX R87, R80, R10, R87, PT ;  /* 0x0000000a50577246 */ /* 0x000fe40003800157 */
[----:B------:R-:W-:-:S07]  /*7000*/  VIMNMX R86, R86, R80, !PT ;  /* 0x0000005056567248 */ /* 0x000fce0007fe0100 */
.L_x_693:
[----:B------:R-:W-:Y:S01]  /*7010*/  FMNMX.FTZ R51, R139, R8, !PT ;  /* 0x000000088b337209 */ /* 0x000fe20007810000 */
[----:B------:R-:W-:Y:S01]  /*7020*/  UMOV UR49, UR57 ;  /* 0x0000003900317c82 */ /* 0x000fe20008000000 */
[----:B------:R-:W-:Y:S02]  /*7030*/  ISETP.GT.AND P5, PT, R86, 0x8, P2 ;  /* 0x000000085600780c */ /* 0x000fe400017a4270 */
[----:B------:R-:W-:Y:S02]  /*7040*/  FMNMX.FTZ R10, R12, R51, !PT ;  /* 0x000000330c0a7209 */ /* 0x000fe40007810000 */
[----:B------:R-:W-:Y:S02]  /*7050*/  ISETP.LT.OR P5, PT, R87, 0x9, P5 ;  /* 0x000000095700780c */ /* 0x000fe40002fa1670 */
[----:B------:R-:W-:Y:S02]  /*7060*/  FMNMX.FTZ R51, R15, R10, !PT ;  /* 0x0000000a0f337209 */ /* 0x000fe40007810000 */
[----:B------:R-:W-:-:S02]  /*7070*/  FSEL R21, R21, -INF , !P5 ;  /* 0xff80000015157808 */ /* 0x000fc40006800000 */
[----:B------:R-:W-:Y:S02]  /*7080*/  FMNMX.FTZ R10, R20, R51, !PT ;  /* 0x00000033140a7209 */ /* 0x000fe40007810000 */
        /* <DEDUP_REMOVED lines=12> */
[C---:B------:R-:W-:Y:S02]  /*7150*/  ISETP.GT.AND P5, PT, R86.reuse, RZ, P2 ;  /* 0x000000ff5600720c */ /* 0x040fe400017a4270 */
[----:B------:R-:W-:Y:S02]  /*7160*/  FMNMX.FTZ R51, R37, R10, !PT ;  /* 0x0000000a25337209 */ /* 0x000fe40007810000 */
[----:B------:R-:W-:Y:S02]  /*7170*/  ISETP.GT.AND P3, PT, R86, 0x9, P2 ;  /* 0x000000095600780c */ /* 0x000fe40001764270 */
[----:B------:R-:W-:Y:S02]  /*7180*/  FMNMX.FTZ R10, R38, R51, !PT ;  /* 0x00000033260a7209 */ /* 0x000fe40007810000 */
[----:B------:R-:W-:-:S02]  /*7190*/  ISETP.GT.AND P4, PT, R86, 0x1, P2 ;  /* 0x000000015600780c */ /* 0x000fc40001784270 */
[----:B------:R-:W-:Y:S02]  /*71a0*/  FMNMX.FTZ R51, R41, R10, !PT ;  /* 0x0000000a29337209 */ /* 0x000fe40007810000 */
[C---:B------:R-:W-:Y:S02]  /*71b0*/  ISETP.LT.OR P5, PT, R87.reuse, 0x1, P5 ;  /* 0x000000015700780c */ /* 0x040fe40002fa1670 */
[----:B------:R-:W-:Y:S02]  /*71c0*/  FMNMX.FTZ R10, R42, R51, !PT ;  /* 0x000000332a0a7209 */ /* 0x000fe40007810000 */
[----:B------:R-:W-:Y:S02]  /*71d0*/  ISETP.LT.OR P3, PT, R87, 0xa, P3 ;  /* 0x0000000a5700780c */ /* 0x000fe40001f61670 */
[----:B------:R-:W-:Y:S02]  /*71e0*/  FMNMX.FTZ R51, R45, R10, !PT ;  /* 0x0000000a2d337209 */ /* 0x000fe40007810000 */
[----:B------:R-:W-:-:S02]  /*71f0*/  ISETP.LT.OR P4, PT, R87, 0x2, P4 ;  /* 0x000000025700780c */ /* 0x000fc40002781670 */
[----:B------:R-:W-:Y:S02]  /*7200*/  FMNMX.FTZ R10, R46, R51, !PT ;  /* 0x000000332e0a7209 */ /* 0x000fe40007810000 */
[----:B------:R-:W-:Y:S02]  /*7210*/  FSEL R24, R24, -INF , !P3 ;  /* 0xff80000018187808 */ /* 0x000fe40005800000 */
[----:B------:R-:W-:Y:S02]  /*7220*/  FMNMX.FTZ R51, R49, R10, !PT ;  /* 0x0000000a31337209 */ /* 0x000fe40007810000 */
[----:B------:R-:W-:Y:S02]  /*7230*/  ISETP.GT.AND P3, PT, R86, 0x18, P2 ;  /* 0x000000185600780c */ /* 0x000fe40001764270 */
[----:B------:R-:W-:Y:S02]  /*7240*/  FMNMX.FTZ R10, R52, R51, !PT ;  /* 0x00000033340a7209 */ /* 0x000fe40007810000 */
[----:B------:R-:W-:-:S02]  /*7250*/  FSEL R14, R14, -INF , !P4 ;  /* 0xff8000000e0e7808 */ /* 0x000fc40006000000 */
[----:B------:R-:W-:Y:S02]  /*7260*/  FMNMX.FTZ R51, R55, R10, !PT ;  /* 0x0000000a37337209 */ /* 0x000fe40007810000 */
[----:B------:R-:W-:Y:S02]  /*7270*/  ISETP.LT.OR P3, PT, R87, 0x19, P3 ;  /* 0x000000195700780c */ /* 0x000fe40001f61670 */
        /* <DEDUP_REMOVED lines=25> */
[----:B------:R-:W-:-:S03]  /*7410*/  ISETP.LT.OR P4, PT, R87, 0x29, P4 ;  /* 0x000000295700780c */ /* 0x000fc60002781670 */
[----:B------:R-:W1:Y:S01]  /*7420*/  SHFL.BFLY PT, R51, R50, 0x2, 0x1f ;  /* 0x0c401f0032337f89 */ /* 0x000e6200000e0000 */
[----:B------:R-:W-:Y:S02]  /*7430*/  FSEL R39, R39, -INF , !P4 ;  /* 0xff80000027277808 */ /* 0x000fe40006000000 */
[----:B------:R-:W-:-:S04]  /*7440*/  ISETP.GT.AND P4, PT, R86, 0x30, P2 ;  /* 0x000000305600780c */ /* 0x000fc80001784270 */
[----:B------:R-:W-:-:S04]  /*7450*/  ISETP.LT.OR P4, PT, R87, 0x31, P4 ;  /* 0x000000315700780c */ /* 0x000fc80002781670 */
[----:B------:R-:W-:Y:S02]  /*7460*/  FSEL R43, R43, -INF , !P4 ;  /* 0xff8000002b2b7808 */ /* 0x000fe40006000000 */
[----:B------:R-:W-:-:S04]  /*7470*/  ISETP.GT.AND P4, PT, R86, 0x39, P2 ;  /* 0x000000395600780c */ /* 0x000fc80001784270 */
[----:B------:R-:W-:-:S04]  /*7480*/  ISETP.LT.OR P4, PT, R87, 0x3a, P4 ;  /* 0x0000003a5700780c */ /* 0x000fc80002781670 */
[----:B------:R-:W-:Y:S02]  /*7490*/  FSEL R48, R48, -INF , !P4 ;  /* 0xff80000030307808 */ /* 0x000fe40006000000 */
[----:B------:R-:W-:Y:S02]  /*74a0*/  ISETP.GT.AND P4, PT, R86, 0x48, P2 ;  /* 0x000000485600780c */ /* 0x000fe40001784270 */
[----:B-1----:R-:W-:Y:S02]  /*74b0*/  FMNMX.FTZ R51, R50, R51, !PT ;  /* 0x0000003332337209 */ /* 0x002fe40007810000 */
        /* <DEDUP_REMOVED lines=11> */
[----:B------:R-:W-:Y:S02]  /*7570*/  ISETP.LT.OR P4, PT, R87, 0x6a, P4 ;  /* 0x0000006a5700780c */ /* 0x000fe40002781670 */
[C---:B------:R-:W-:Y:S01]  /*7580*/  FSETP.NEU.FTZ.AND P6, PT, R10.reuse, -INF , PT ;  /* 0xff8000000a00780b */ /* 0x040fe20003fdd000 */
[----:B------:R-:W-:-:S05]  /*7590*/  FMUL.FTZ R80, R10, UR34 ;  /* 0x000000220a507c20 */ /* 0x000fca0008410000 */
[----:B------:R-:W-:Y:S02]  /*75a0*/  FSEL R50, R80, RZ, P6 ;  /* 0x000000ff50327208 */ /* 0x000fe40003000000 */
[----:B------:R-:W-:Y:S02]  /*75b0*/  FSEL R80, R13, -INF , !P5 ;  /* 0xff8000000d507808 */ /* 0x000fe40006800000 */
[----:B------:R-:W-:Y:S01]  /*75c0*/  ISETP.LT.OR P5, PT, R87, 0x2a, P3 ;  /* 0x0000002a5700780c */ /* 0x000fe20001fa1670 */
[--C-:B------:R-:W-:Y:S01]  /*75d0*/  FFMA.FTZ R85, R25, UR34, -R50.reuse ;  /* 0x0000002219557c23 */ /* 0x100fe20008010832 */
[----:B------:R-:W-:Y:S01]  /*75e0*/  FMNMX.FTZ R25, R80, R11, !PT ;  /* 0x0000000b50197209 */ /* 0x000fe20007810000 */
[--C-:B------:R-:W-:Y:S01]  /*75f0*/  FFMA.FTZ R51, R139, UR34, -R50.reuse ;  /* 0x000000228b337c23 */ /* 0x100fe20008010832 */
[----:B------:R-:W-:Y:S01]  /*7600*/  FSEL R40, R40, -INF , !P5 ;  /* 0xff80000028287808 */ /* 0x000fe20006800000 */
[----:B------:R1:W-:Y:S01]  /*7610*/  MUFU.EX2 R13, R85 ;  /* 0x00000055000d7308 */ /* 0x0003e20000000800 */
[----:B------:R-:W-:Y:S01]  /*7620*/  FMNMX.FTZ R84, R14, R25, !PT ;  /* 0x000000190e547209 */ /* 0x000fe20007810000 */
[--C-:B------:R-:W-:Y:S01]  /*7630*/  FFMA.FTZ R12, R12, UR34, -R50.reuse ;  /* 0x000000220c0c7c23 */ /* 0x100fe20008010832 */
[----:B------:R-:W-:Y:S01]  /*7640*/  ISETP.GT.AND P5, PT, R86, 0x38, P2 ;  /* 0x000000385600780c */ /* 0x000fe200017a4270 */
[--C-:B------:R-:W-:Y:S01]  /*7650*/  FFMA.FTZ R15, R15, UR34, -R50.reuse ;  /* 0x000000220f0f7c23 */ /* 0x100fe20008010832 */
[----:B------:R-:W-:Y:S01]  /*7660*/  FMNMX.FTZ R25, R21, R84, !PT ;  /* 0x0000005415197209 */ /* 0x000fe20007810000 */
[--C-:B------:R-:W-:Y:S01]  /*7670*/  FFMA.FTZ R20, R20, UR34, -R50.reuse ;  /* 0x0000002214147c23 */ /* 0x100fe20008010832 */
[----:B------:R-:W-:Y:S01]  /*7680*/  ISETP.LT.OR P5, PT, R87, 0x39, P5 ;  /* 0x000000395700780c */ /* 0x000fe20002fa1670 */
[--C-:B------:R-:W-:Y:S01]  /*7690*/  FFMA.FTZ R26, R26, UR34, -R50.reuse ;  /* 0x000000221a1a7c23 */ /* 0x100fe20008010832 */
[----:B------:R-:W-:Y:S01]  /*76a0*/  FMNMX.FTZ R84, R24, R25, !PT ;  /* 0x0000001918547209 */ /* 0x000fe20007810000 */
[--C-:B-1----:R-:W-:Y:S01]  /*76b0*/  FFMA.FTZ R85, R29, UR34, -R50.reuse ;  /* 0x000000221d557c23 */ /* 0x102fe20008010832 */
[----:B------:R-:W-:Y:S01]  /*76c0*/  FSEL R47, R47, -INF , !P5 ;  /* 0xff8000002f2f7808 */ /* 0x000fe20006800000 */
[--C-:B------:R-:W-:Y:S01]  /*76d0*/  FFMA.FTZ R30, R30, UR34, -R50.reuse ;  /* 0x000000221e1e7c23 */ /* 0x100fe20008010832 */
[----:B------:R-:W-:Y:S01]  /*76e0*/  FMNMX.FTZ R29, R27, R84, !PT ;  /* 0x000000541b1d7209 */ /* 0x000fe20007810000 */
[----:B------:R1:W-:Y:S01]  /*76f0*/  MUFU.EX2 R25, R85 ;  /* 0x0000005500197308 */ /* 0x0003e20000000800 */
[----:B------:R-:W-:Y:S01]  /*7700*/  ISETP.GT.AND P5, PT, R86, 0x41, P2 ;  /* 0x000000415600780c */ /* 0x000fe200017a4270 */
[--C-:B------:R-:W-:Y:S01]  /*7710*/  FFMA.FTZ R34, R34, UR34, -R50.reuse ;  /* 0x0000002222227c23 */ /* 0x100fe20008010832 */
[----:B------:R-:W-:Y:S01]  /*7720*/  FMNMX.FTZ R84, R28, R29, !PT ;  /* 0x0000001d1c547209 */ /* 0x000fe20007810000 */
[--C-:B------:R-:W-:Y:S01]  /*7730*/  FFMA.FTZ R41, R41, UR34, -R50.reuse ;  /* 0x0000002229297c23 */ /* 0x100fe20008010832 */
[----:B------:R-:W-:Y:S01]  /*7740*/  ISETP.LT.OR P5, PT, R87, 0x42, P5 ;  /* 0x000000425700780c */ /* 0x000fe20002fa1670 */
[--C-:B------:R-:W-:Y:S01]  /*7750*/  FFMA.FTZ R42, R42, UR34, -R50.reuse ;  /* 0x000000222a2a7c23 */ /* 0x100fe20008010832 */
[----:B------:R-:W-:Y:S01]  /*7760*/  FMNMX.FTZ R29, R31, R84, !PT ;  /* 0x000000541f1d7209 */ /* 0x000fe20007810000 */
[--C-:B------:R-:W-:Y:S01]  /*7770*/  FFMA.FTZ R45, R45, UR34, -R50.reuse ;  /* 0x000000222d2d7c23 */ /* 0x100fe20008010832 */
[--C-:B-1----:R-:W-:Y:S01]  /*7780*/  FFMA.FTZ R85, R33, UR34, -R50.reuse ;  /* 0x0000002221557c23 */ /* 0x102fe20008010832 */
[----:B------:R-:W-:Y:S01]  /*7790*/  ISETP.GT.AND P3, PT, R86, 0x31, P2 ;  /* 0x000000315600780c */ /* 0x000fe20001764270 */
[--C-:B------:R-:W-:Y:S01]  /*77a0*/  FFMA.FTZ R46, R46, UR34, -R50.reuse ;  /* 0x000000222e2e7c23 */ /* 0x100fe20008010832 */
[----:B------:R-:W-:Y:S01]  /*77b0*/  FMNMX.FTZ R84, R32, R29, !PT ;  /* 0x0000001d20547209 */ /* 0x000fe20007810000 */
[--C-:B------:R-:W-:Y:S01]  /*77c0*/  FFMA.FTZ R49, R49, UR34, -R50.reuse ;  /* 0x0000002231317c23 */ /* 0x100fe20008010832 */
[----:B------:R-:W-:Y:S01]  /*77d0*/  ISETP.LT.OR P3, PT, R87, 0x32, P3 ;  /* 0x000000325700780c */ /* 0x000fe20001f61670 */
[----:B------:R1:W-:Y:S01]  /*77e0*/  MUFU.EX2 R29, R85 ;  /* 0x00000055001d7308 */ /* 0x0003e20000000800 */
[----:B------:R-:W-:Y:S01]  /*77f0*/  FMNMX.FTZ R33, R35, R84, !PT ;  /* 0x0000005423217209 */ /* 0x000fe20007810000 */
[--C-:B------:R-:W-:Y:S01]  /*7800*/  FFMA.FTZ R56, R56, UR34, -R50.reuse ;  /* 0x0000002238387c23 */ /* 0x100fe20008010832 */
[----:B------:R-:W-:Y:S01]  /*7810*/  FSEL R84, R54, -INF , !P5 ;  /* 0xff80000036547808 */ /* 0x000fe20006800000 */
[--C-:B------:R-:W-:Y:S01]  /*7820*/  FFMA.FTZ R59, R59, UR34, -R50.reuse ;  /* 0x000000223b3b7c23 */ /* 0x100fe20008010832 */
[----:B------:R-:W-:Y:S01]  /*7830*/  FMNMX.FTZ R142, R36, R33, !PT ;  /* 0x00000021248e7209 */ /* 0x000fe20007810000 */
[--C-:B------:R-:W-:Y:S01]  /*7840*/  FFMA.FTZ R60, R60, UR34, -R50.reuse ;  /* 0x000000223c3c7c23 */ /* 0x100fe20008010832 */
[----:B------:R-:W-:Y:S01]  /*7850*/  FSEL R44, R44, -INF , !P3 ;  /* 0xff8000002c2c7808 */ /* 0x000fe20005800000 */
[--C-:B------:R-:W-:Y:S01]  /*7860*/  FFMA.FTZ R63, R63, UR34, -R50.reuse ;  /* 0x000000223f3f7c23 */ /* 0x100fe20008010832 */
[----:B------:R-:W-:Y:S01]  /*7870*/  FMNMX.FTZ R33, R39, R142, !PT ;  /* 0x0000008e27217209 */ /* 0x000fe20007810000 */
        /* <DEDUP_REMOVED lines=13> */
[----:B------:R-:W-:Y:S01]  /*7950*/  ISETP.GT.AND P3, PT, R86, 0x49, P2 ;  /* 0x000000495600780c */ /* 0x000fe20001764270 */
[--C-:B------:R-:W-:Y:S01]  /*7960*/  FFMA.FTZ R72, R72, UR34, -R50.reuse ;  /* 0x0000002248487c23 */ /* 0x100fe20008010832 */
[----:B------:R-:W-:Y:S01]  /*7970*/  FMNMX.FTZ R37, R47, R38, !PT ;  /* 0x000000262f257209 */ /* 0x000fe20007810000 */
[----:B------:R-:W-:Y:S01]  /*7980*/  FFMA.FTZ R81, R81, UR34, -R50 ;  /* 0x0000002251517c23 */ /* 0x000fe20008010832 */
[----:B------:R-:W-:Y:S01]  /*7990*/  ISETP.GT.AND P5, PT, R86, 0x50, P2 ;  /* 0x000000505600780c */ /* 0x000fe200017a4270 */
[----:B------:R-:W-:Y:S01]  /*79a0*/  MUFU.EX2 R51, R51 ;  /* 0x0000003300337308 */ /* 0x000fe20000000800 */
[----:B------:R-:W-:-:S02]  /*79b0*/  FMNMX.FTZ R38, R48, R37, !PT ;  /* 0x0000002530267209 */ /* 0x000fc40007810000 */
[----:B------:R-:W-:Y:S02]  /*79c0*/  ISETP.LT.OR P3, PT, R87, 0x4a, P3 ;  /* 0x0000004a5700780c */ /* 0x000fe40001f61670 */
[----:B------:R-:W-:Y:S02]  /*79d0*/  FMNMX.FTZ R37, R53, R38, !PT ;  /* 0x0000002635257209 */ /* 0x000fe40007810000 */
[----:B------:R-:W-:Y:S01]  /*79e0*/  FSEL R58, R58, -INF , !P3 ;  /* 0xff8000003a3a7808 */ /* 0x000fe20005800000 */
[----:B------:R-:W-:Y:S01]  /*79f0*/  MUFU.EX2 R12, R12 ;  /* 0x0000000c000c7308 */ /* 0x000fe20000000800 */
[----:B------:R-:W-:Y:S02]  /*7a00*/  FMNMX.FTZ R38, R84, R37, !PT ;  /* 0x0000002554267209 */ /* 0x000fe40007810000 */
[----:B------:R-:W-:Y:S02]  /*7a10*/  ISETP.LT.OR P5, PT, R87, 0x51, P5 ;  /* 0x000000515700780c */ /* 0x000fe40002fa1670 */
[----:B------:R-:W-:-:S02]  /*7a20*/  FMNMX.FTZ R37, R57, R38, !PT ;  /* 0x0000002639257209 */ /* 0x000fc40007810000 */
[----:B------:R-:W-:Y:S01]  /*7a30*/  ISETP.GT.AND P3, PT, R86, 0x58, P2 ;  /* 0x000000585600780c */ /* 0x000fe20001764270 */
[----:B------:R-:W-:Y:S01]  /*7a40*/  MUFU.EX2 R15, R15 ;  /* 0x0000000f000f7308 */ /* 0x000fe20000000800 */
[----:B------:R-:W-:Y:S02]  /*7a50*/  FSEL R61, R61, -INF , !P5 ;  /* 0xff8000003d3d7808 */ /* 0x000fe40006800000 */
[----:B------:R-:W-:Y:S02]  /*7a60*/  FMNMX.FTZ R38, R58, R37, !PT ;  /* 0x000000253a267209 */ /* 0x000fe40007810000 */
[----:B------:R-:W-:Y:S02]  /*7a70*/  ISETP.GT.AND P5, PT, R86, 0x59, P2 ;  /* 0x000000595600780c */ /* 0x000fe400017a4270 */
[----:B------:R-:W-:Y:S01]  /*7a80*/  ISETP.LT.OR P3, PT, R87, 0x59, P3 ;  /* 0x000000595700780c */ /* 0x000fe20001f61670 */
[----:B------:R-:W-:Y:S01]  /*7a90*/  MUFU.EX2 R20, R20 ;  /* 0x0000001400147308 */ /* 0x000fe20000000800 */
[----:B------:R-:W-:-:S02]  /*7aa0*/  FMNMX.FTZ R37, R61, R38, !PT ;  /* 0x000000263d257209 */ /* 0x000fc40007810000 */
[----:B------:R-:W-:Y:S02]  /*7ab0*/  ISETP.LT.OR P5, PT, R87, 0x5a, P5 ;  /* 0x0000005a5700780c */ /* 0x000fe40002fa1670 */
[----:B------:R-:W-:Y:S02]  /*7ac0*/  FSEL R65, R65, -INF , !P3 ;  /* 0xff80000041417808 */ /* 0x000fe40005800000 */
[----:B------:R-:W-:Y:S01]  /*7ad0*/  FMNMX.FTZ R38, R62, R37, !PT ;  /* 0x000000253e267209 */ /* 0x000fe20007810000 */
[----:B------:R-:W-:Y:S01]  /*7ae0*/  MUFU.EX2 R26, R26 ;  /* 0x0000001a001a7308 */ /* 0x000fe20000000800 */
[----:B------:R-:W-:Y:S02]  /*7af0*/  ISETP.GT.AND P3, PT, R86, 0x61, P2 ;  /* 0x000000615600780c */ /* 0x000fe40001764270 */
[----:B------:R-:W-:Y:S02]  /*7b00*/  FSEL R66, R66, -INF , !P5 ;  /* 0xff80000042427808 */ /* 0x000fe40006800000 */
[----:B------:R-:W-:-:S02]  /*7b10*/  FMNMX.FTZ R37, R65, R38, !PT ;  /* 0x0000002641257209 */ /* 0x000fc40007810000 */
[----:B------:R-:W-:Y:S01]  /*7b20*/  ISETP.GT.AND P5, PT, R86, 0x68, P2 ;  /* 0x000000685600780c */ /* 0x000fe200017a4270 */
[----:B------:R-:W-:Y:S01]  /*7b30*/  MUFU.EX2 R30, R30 ;  /* 0x0000001e001e7308 */ /* 0x000fe20000000800 */
[C---:B------:R-:W-:Y:S02]  /*7b40*/  ISETP.LT.OR P3, PT, R87.reuse, 0x62, P3 ;  /* 0x000000625700780c */ /* 0x040fe40001f61670 */
[----:B------:R-:W-:Y:S02]  /*7b50*/  FMNMX.FTZ R38, R66, R37, !PT ;  /* 0x0000002542267209 */ /* 0x000fe40007810000 */
[----:B-1----:R-:W-:Y:S01]  /*7b60*/  FSEL R85, R70, -INF , !P3 ;  /* 0xff80000046557808 */ /* 0x002fe20005800000 */
[----:B------:R-:W-:Y:S01]  /*7b70*/  FFMA.FTZ R70, R52, UR34, -R50 ;  /* 0x0000002234467c23 */ /* 0x000fe20008010832 */
[----:B------:R-:W-:Y:S01]  /*7b80*/  ISETP.LT.OR P5, PT, R87, 0x69, P5 ;  /* 0x000000695700780c */ /* 0x000fe20002fa1670 */
[----:B------:R-:W-:Y:S01]  /*7b90*/  MUFU.EX2 R34, R34 ;  /* 0x0000002200227308 */ /* 0x000fe20000000800 */
[----:B------:R-:W-:-:S02]  /*7ba0*/  FMNMX.FTZ R38, R69, R38, !PT ;  /* 0x0000002645267209 */ /* 0x000fc40007810000 */
[C---:B------:R-:W-:Y:S02]  /*7bb0*/  ISETP.GT.AND P3, PT, R86.reuse, 0x70, P2 ;  /* 0x000000705600780c */ /* 0x040fe40001764270 */
[----:B------:R-:W-:Y:S01]  /*7bc0*/  FSEL R139, R73, -INF , !P5 ;  /* 0xff800000498b7808 */ /* 0x000fe20006800000 */
[--C-:B------:R-:W-:Y:S01]  /*7bd0*/  FFMA.FTZ R73, R55, UR34, -R50.reuse ;  /* 0x0000002237497c23 */ /* 0x100fe20008010832 */
[----:B------:R-:W-:Y:S01]  /*7be0*/  FMNMX.FTZ R38, R85, R38, !PT ;  /* 0x0000002655267209 */ /* 0x000fe20007810000 */
[----:B------:R-:W-:Y:S01]  /*7bf0*/  MUFU.EX2 R54, R54 ;  /* 0x0000003600367308 */ /* 0x000fe20000000800 */
[----:B------:R-:W-:Y:S02]  /*7c00*/  ISETP.GT.AND P5, PT, R86, 0x71, P2 ;  /* 0x000000715600780c */ /* 0x000fe400017a4270 */
[----:B------:R-:W-:Y:S01]  /*7c10*/  FSEL R142, R74, -INF , !P4 ;  /* 0xff8000004a8e7808 */ /* 0x000fe20006000000 */
[--C-:B------:R-:W-:Y:S01]  /*7c20*/  FFMA.FTZ R74, R75, UR34, -R50.reuse ;  /* 0x000000224b4a7c23 */ /* 0x100fe20008010832 */
[----:B------:R-:W-:Y:S01]  /*7c30*/  ISETP.LT.OR P3, PT, R87, 0x71, P3 ;  /* 0x000000715700780c */ /* 0x000fe20001f61670 */
[----:B------:R-:W-:Y:S01]  /*7c40*/  FFMA.FTZ R75, R79, UR34, -R50 ;  /* 0x000000224f4b7c23 */ /* 0x000fe20008010832 */
[----:B------:R-:W-:Y:S01]  /*7c50*/  FMNMX.FTZ R37, R139, R38, !PT ;  /* 0x000000268b257209 */ /* 0x000fe20007810000 */
[----:B------:R-:W-:Y:S01]  /*7c60*/  MUFU.EX2 R41, R41 ;  /* 0x0000002900297308 */ /* 0x000fe20000000800 */
[----:B------:R-:W-:-:S02]  /*7c70*/  ISETP.GT.AND P4, PT, R86, 0x78, P2 ;  /* 0x000000785600780c */ /* 0x000fc40001784270 */
[----:B------:R-:W-:Y:S02]  /*7c80*/  ISETP.LT.OR P5, PT, R87, 0x72, P5 ;  /* 0x000000725700780c */ /* 0x000fe40002fa1670 */
[----:B------:R-:W-:Y:S01]  /*7c90*/  FSEL R52, R77, -INF , !P3 ;  /* 0xff8000004d347808 */ /* 0x000fe20005800000 */
[----:B------:R-:W-:Y:S01]  /*7ca0*/  FFMA.FTZ R77, R76, UR34, -R50 ;  /* 0x000000224c4d7c23 */ /* 0x000fe20008010832 */
[----:B------:R-:W-:Y:S01]  /*7cb0*/  FMNMX.FTZ R37, R142, R37, !PT ;  /* 0x000000258e257209 */ /* 0x000fe20007810000 */
[----:B------:R-:W-:Y:S01]  /*7cc0*/  MUFU.EX2 R42, R42 ;  /* 0x0000002a002a7308 */ /* 0x000fe20000000800 */
[----:B------:R-:W-:Y:S02]  /*7cd0*/  ISETP.GT.AND P2, PT, R86, 0x79, P2 ;  /* 0x000000795600780c */ /* 0x000fe40001744270 */
[----:B------:R-:W-:Y:S02]  /*7ce0*/  ISETP.LT.OR P4, PT, R87, 0x79, P4 ;  /* 0x000000795700780c */ /* 0x000fe40002781670 */
[----:B------:R-:W-:-:S02]  /*7cf0*/  FSEL R78, R78, -INF , !P5 ;  /* 0xff8000004e4e7808 */ /* 0x000fc40006800000 */
[----:B------:R-:W-:Y:S01]  /*7d00*/  FMNMX.FTZ R37, R52, R37, !PT ;  /* 0x0000002534257209 */ /* 0x000fe20007810000 */
[----:B------:R-:W-:Y:S01]  /*7d10*/  MUFU.EX2 R45, R45 ;  /* 0x0000002d002d7308 */ /* 0x000fe20000000800 */
[----:B------:R-:W-:Y:S02]  /*7d20*/  ISETP.LT.OR P2, PT, R87, 0x7a, P2 ;  /* 0x0000007a5700780c */ /* 0x000fe40001741670 */
[----:B------:R-:W-:Y:S02]  /*7d30*/  FSEL R82, R82, -INF , !P4 ;  /* 0xff80000052527808 */ /* 0x000fe40006000000 */
[----:B------:R-:W-:Y:S02]  /*7d40*/  FMNMX.FTZ R37, R78, R37, !PT ;  /* 0x000000254e257209 */ /* 0x000fe40007810000 */
[----:B------:R-:W-:Y:S01]  /*7d50*/  FSEL R83, R83, -INF , !P2 ;  /* 0xff80000053537808 */ /* 0x000fe20005000000 */
[----:B------:R-:W-:Y:S01]  /*7d60*/  MUFU.EX2 R46, R46 ;  /* 0x0000002e002e7308 */ /* 0x000fe20000000800 */
[----:B------:R-:W-:-:S02]  /*7d70*/  FMNMX.FTZ R38, R82, R37, !PT ;  /* 0x0000002552267209 */ /* 0x000fc40007810000 */
[----:B------:R-:W-:Y:S02]  /*7d80*/  FSEL R55, R10, RZ, P6 ;  /* 0x000000ff0a377208 */ /* 0x000fe40003000000 */
[----:B------:R-:W-:-:S03]  /*7d90*/  FMNMX.FTZ R38, R83, R38, !PT ;  /* 0x0000002653267209 */ /* 0x000fc60007810000 */
[----:B------:R-:W-:Y:S01]  /*7da0*/  FADD.FTZ R55, -R55, R8 ;  /* 0x0000000837377221 */ /* 0x000fe20000010100 */
[----:B------:R-:W-:Y:S01]  /*7db0*/  MUFU.EX2 R49, R49 ;  /* 0x0000003100317308 */ /* 0x000fe20000000800 */
[----:B------:R-:W1:Y:S02]  /*7dc0*/  SHFL.BFLY PT, R37, R38, 0x2, 0x1f ;  /* 0x0c401f0026257f89 */ /* 0x000e6400000e0000 */
[----:B------:R-:W-:-:S05]  /*7dd0*/  FMUL.FTZ R76, R55, UR34 ;  /* 0x00000022374c7c20 */ /* 0x000fca0008410000 */
[----:B------:R-:W-:Y:S08]  /*7de0*/  MUFU.EX2 R8, R81 ;  /* 0x0000005100087308 */ /* 0x000ff00000000800 */
[----:B------:R-:W2:Y:S08]  /*7df0*/  MUFU.EX2 R76, R76 ;  /* 0x0000004c004c7308 */ /* 0x000eb00000000800 */
[----:B------:R-:W-:Y:S01]  /*7e00*/  MUFU.EX2 R70, R70 ;  /* 0x0000004600467308 */ /* 0x000fe20000000800 */
[----:B-1----:R-:W-:-:S05]  /*7e10*/  FMNMX.FTZ R37, R38, R37, !PT ;  /* 0x0000002526257209 */ /* 0x002fca0007810000 */
[----:B------:R-:W1:Y:S02]  /*7e20*/  SHFL.BFLY PT, R38, R37, 0x1, 0x1f ;  /* 0x0c201f0025267f89 */ /* 0x000e6400000e0000 */
[----:B------:R-:W-:Y:S01]  /*7e30*/  MUFU.EX2 R73, R73 ;  /* 0x0000004900497308 */ /* 0x000fe20000000800 */
[-C--:B--2---:R-:W-:Y:S01]  /*7e40*/  FMUL.FTZ R88, R88, R76.reuse ;  /* 0x0000004c58587220 */ /* 0x084fe20000410000 */
[-C--:B------:R-:W-:Y:S01]  /*7e50*/  FMUL.FTZ R89, R89, R76.reuse ;  /* 0x0000004c59597220 */ /* 0x080fe20000410000 */
[-C--:B------:R-:W-:Y:S01]  /*7e60*/  FMUL.FTZ R92, R92, R76.reuse ;  /* 0x0000004c5c5c7220 */ /* 0x080fe20000410000 */
[-C--:B------:R-:W-:Y:S01]  /*7e70*/  FMUL.FTZ R93, R93, R76.reuse ;  /* 0x0000004c5d5d7220 */ /* 0x080fe20000410000 */
[-C--:B------:R-:W-:Y:S01]  /*7e80*/  FMUL.FTZ R96, R96, R76.reuse ;  /* 0x0000004c60607220 */ /* 0x080fe20000410000 */
[-C--:B------:R-:W-:Y:S01]  /*7e90*/  FMUL.FTZ R97, R97, R76.reuse ;  /* 0x0000004c61617220 */ /* 0x080fe20000410000 */
[-C--:B------:R-:W-:Y:S01]  /*7ea0*/  FMUL.FTZ R100, R100, R76.reuse ;  /* 0x0000004c64647220 */ /* 0x080fe20000410000 */
[----:B------:R-:W-:Y:S01]  /*7eb0*/  MUFU.EX2 R56, R56 ;  /* 0x0000003800387308 */ /* 0x000fe20000000800 */
[-C--:B------:R-:W-:Y:S01]  /*7ec0*/  FMUL.FTZ R101, R101, R76.reuse ;  /* 0x0000004c65657220 */ /* 0x080fe20000410000 */
        /* <DEDUP_REMOVED lines=11> */
[----:B------:R-:W-:Y:S01]  /*7f80*/  FMUL.FTZ R124, R124, R76 ;  /* 0x0000004c7c7c7220 */ /* 0x000fe20000410000 */
[----:B-1----:R-:W-:Y:S01]  /*7f90*/  FMNMX.FTZ R50, R37, R38, !PT ;  /* 0x0000002625327209 */ /* 0x002fe20007810000 */
[-C--:B------:R-:W-:Y:S01]  /*7fa0*/  FMUL.FTZ R125, R125, R76.reuse ;  /* 0x0000004c7d7d7220 */ /* 0x080fe20000410000 */
[----:B------:R-:W-:Y:S01]  /*7fb0*/  MUFU.EX2 R60, R60 ;  /* 0x0000003c003c7308 */ /* 0x000fe20000000800 */
[----:B------:R-:W-:Y:S01]  /*7fc0*/  F2FP.F16.F32.PACK_AB R38, R20, R15 ;  /* 0x0000000f1426723e */ /* 0x000fe200000000ff */
[-C--:B------:R-:W-:Y:S01]  /*7fd0*/  FMUL.FTZ R128, R128, R76.reuse ;  /* 0x0000004c80807220 */ /* 0x080fe20000410000 */
[C---:B------:R-:W-:Y:S01]  /*7fe0*/  FMUL.FTZ R37, R50.reuse, UR34 ;  /* 0x0000002232257c20 */ /* 0x040fe20008410000 */
[----:B------:R-:W-:Y:S01]  /*7ff0*/  FSETP.NEU.FTZ.AND P2, PT, R50, -INF , PT ;  /* 0xff8000003200780b */ /* 0x000fe20003f5d000 */
[-C--:B------:R-:W-:Y:S01]  /*8000*/  FMUL.FTZ R129, R129, R76.reuse ;  /* 0x0000004c81817220 */ /* 0x080fe20000410000 */
[-C--:B------:R-:W-:Y:S01]  /*8010*/  FMUL.FTZ R132, R132, R76.reuse ;  /* 0x0000004c84847220 */ /* 0x080fe20000410000 */
[----:B------:R-:W-:Y:S01]  /*8020*/  FMUL.FTZ R133, R133, R76 ;  /* 0x0000004c85857220 */ /* 0x000fe20000410000 */
[----:B------:R-:W-:Y:S01]  /*8030*/  FSEL R55, R37, RZ, P2 ;  /* 0x000000ff25377208 */ /* 0x000fe20001000000 */
[----:B------:R-:W-:Y:S04]  /*8040*/  MUFU.EX2 R63, R63 ;  /* 0x0000003f003f7308 */ /* 0x000fe80000000800 */
[--C-:B------:R-:W-:Y:S01]  /*8050*/  FFMA.FTZ R148, R24, UR34, -R55.reuse ;  /* 0x0000002218947c23 */ /* 0x100fe20008010837 */
[----:B------:R-:W-:Y:S01]  /*8060*/  FSEL R24, R50, RZ, P2 ;  /* 0x000000ff32187208 */ /* 0x000fe20001000000 */
[--C-:B------:R-:W-:Y:S01]  /*8070*/  FFMA.FTZ R37, R80, UR34, -R55.reuse ;  /* 0x0000002250257c23 */ /* 0x100fe20008010837 */
[--C-:B------:R-:W-:Y:S01]  /*8080*/  FFMA.FTZ R146, R14, UR34, -R55.reuse ;  /* 0x000000220e927c23 */ /* 0x100fe20008010837 */
[--C-:B------:R-:W-:Y:S01]  /*8090*/  FFMA.FTZ R14, R27, UR34, -R55.reuse ;  /* 0x000000221b0e7c23 */ /* 0x100fe20008010837 */
[----:B------:R-:W-:Y:S01]  /*80a0*/  FFMA.FTZ R27, R28, UR34, -R55 ;  /* 0x000000221c1b7c23 */ /* 0x000fe20008010837 */
[----:B------:R-:W-:Y:S01]  /*80b0*/  FADD.FTZ R24, -R24, R11 ;  /* 0x0000000b18187221 */ /* 0x000fe20000010100 */
[----:B------:R-:W-:Y:S01]  /*80c0*/  IMAD.U32 R28, RZ, RZ, UR36 ;  /* 0x00000024ff1c7e24 */ /* 0x000fe2000f8e00ff */
[----:B------:R-:W-:Y:S01]  /*80d0*/  MUFU.EX2 R37, R37 ;  /* 0x0000002500257308 */ /* 0x000fe20000000800 */
[--C-:B------:R-:W-:Y:S01]  /*80e0*/  FFMA.FTZ R21, R21, UR34, -R55.reuse ;  /* 0x0000002215157c23 */ /* 0x100fe20008010837 */
[----:B------:R-:W-:Y:S01]  /*80f0*/  FMUL.FTZ R24, R24, UR34 ;  /* 0x0000002218187c20 */ /* 0x000fe20008410000 */
[----:B------:R-:W-:Y:S01]  /*8100*/  FFMA.FTZ R79, R39, UR34, -R55 ;  /* 0x00000022274f7c23 */ /* 0x000fe20008010837 */
[----:B------:R-:W-:Y:S01]  /*8110*/  @!P1 LEA R28, R28, UR39, 0x3 ;  /* 0x000000271c1c9c11 */ /* 0x000fe2000f8e18ff */
[----:B------:R-:W-:Y:S01]  /*8120*/  FFMA.FTZ R39, R76, R6, R51 ;  /* 0x000000064c277223 */ /* 0x000fe20000010033 */
[--C-:B------:R-:W-:Y:S01]  /*8130*/  FFMA.FTZ R86, R36, UR34, -R55.reuse ;  /* 0x0000002224567c23 */ /* 0x100fe20008010837 */
[----:B------:R-:W-:Y:S01]  /*8140*/  FFMA.FTZ R31, R31, UR34, -R55 ;  /* 0x000000221f1f7c23 */ /* 0x000fe20008010837 */
[----:B------:R-:W1:Y:S01]  /*8150*/  MUFU.EX2 R24, R24 ;  /* 0x0000001800187308 */ /* 0x000e620000000800 */
[----:B------:R-:W-:-:S02]  /*8160*/  @!P1 VIADD R28, R28, 0x2d860 ;  /* 0x0002d8601c1c9836 */ /* 0x000fc40000000000 */
[--C-:B------:R-:W-:Y:S01]  /*8170*/  FFMA.FTZ R80, R32, UR34, -R55.reuse ;  /* 0x0000002220507c23 */ /* 0x100fe20008010837 */
[--C-:B------:R-:W-:Y:S01]  /*8180*/  FFMA.FTZ R35, R35, UR34, -R55.reuse ;  /* 0x0000002223237c23 */ /* 0x100fe20008010837 */
[--C-:B------:R-:W-:Y:S01]  /*8190*/  FFMA.FTZ R144, R40, UR34, -R55.reuse ;  /* 0x0000002228907c23 */ /* 0x100fe20008010837 */
[----:B------:R-:W-:Y:S01]  /*81a0*/  FFMA.FTZ R32, R44, UR34, -R55 ;  /* 0x000000222c207c23 */ /* 0x000fe20008010837 */
[----:B------:R-:W-:Y:S01]  /*81b0*/  @!P1 PRMT R36, RZ, 0x654, R28 ;  /* 0x00000654ff249816 */ /* 0x000fe2000000001c */
[----:B------:R-:W-:Y:S01]  /*81c0*/  FADD.FTZ R28, R12, R39 ;  /* 0x000000270c1c7221 */ /* 0x000fe20000010000 */
[----:B------:R-:W2:Y:S01]  /*81d0*/  MUFU.EX2 R146, R146 ;  /* 0x0000009200927308 */ /* 0x000ea20000000800 */
[--C-:B------:R-:W-:Y:S01]  /*81e0*/  FFMA.FTZ R11, R53, UR34, -R55.reuse ;  /* 0x00000022350b7c23 */ /* 0x100fe20008010837 */
[----:B------:R3:W-:Y:S01]  /*81f0*/  @!P1 SYNCS.ARRIVE.TRANS64.RED.A1T0 RZ, [R36+URZ], RZ ;  /* 0x000000ff24ff99a7 */ /* 0x0007e2000810043f */
[----:B------:R-:W-:Y:S01]  /*8200*/  FADD.FTZ R39, R15, R28 ;  /* 0x0000001c0f277221 */ /* 0x000fe20000010000 */
[--C-:B------:R-:W-:Y:S01]  /*8210*/  FFMA.FTZ R47, R47, UR34, -R55.reuse ;  /* 0x000000222f2f7c23 */ /* 0x100fe20008010837 */
[--C-:B------:R-:W-:Y:S01]  /*8220*/  FFMA.FTZ R40, R48, UR34, -R55.reuse ;  /* 0x0000002230287c23 */ /* 0x100fe20008010837 */
[----:B------:R-:W-:Y:S01]  /*8230*/  FFMA.FTZ R48, R84, UR34, -R55 ;  /* 0x0000002254307c23 */ /* 0x000fe20008010837 */
[----:B------:R-:W-:Y:S01]  /*8240*/  FADD.FTZ R28, R20, R39 ;  /* 0x00000027141c7221 */ /* 0x000fe20000010000 */
[----:B------:R4:W5:Y:S01]  /*8250*/  MUFU.EX2 R81, R21 ;  /* 0x0000001500517308 */ /* 0x0009620000000800 */
[----:B-1----:R-:W-:Y:S01]  /*8260*/  FFMA.FTZ R5, R24, R5, R37 ;  /* 0x0000000518057223 */ /* 0x002fe20000010025 */
[----:B---3--:R-:W-:Y:S01]  /*8270*/  F2FP.F16.F32.PACK_AB R36, R12, R51 ;  /* 0x000000330c24723e */ /* 0x008fe200000000ff */
[--C-:B------:R-:W-:Y:S01]  /*8280*/  FFMA.FTZ R6, R57, UR34, -R55.reuse ;  /* 0x0000002239067c23 */ /* 0x100fe20008010837 */
[--C-:B------:R-:W-:Y:S01]  /*8290*/  FFMA.FTZ R58, R58, UR34, -R55.reuse ;  /* 0x000000223a3a7c23 */ /* 0x100fe20008010837 */
[--C-:B------:R-:W-:Y:S01]  /*82a0*/  FFMA.FTZ R61, R61, UR34, -R55.reuse ;  /* 0x000000223d3d7c23 */ /* 0x100fe20008010837 */
[--C-:B------:R-:W-:Y:S01]  /*82b0*/  FFMA.FTZ R20, R62, UR34, -R55.reuse ;  /* 0x000000223e147c23 */ /* 0x100fe20008010837 */
[----:B------:R-:W-:Y:S01]  /*82c0*/  FFMA.FTZ R69, R69, UR34, -R55 ;  /* 0x0000002245457c23 */ /* 0x000fe20008010837 */
[----:B------:R-:W1:Y:S01]  /*82d0*/  MUFU.EX2 R148, R148 ;  /* 0x0000009400947308 */ /* 0x000e620000000800 */
[C---:B--2---:R-:W-:Y:S01]  /*82e0*/  FADD.FTZ R12, R146.reuse, R5 ;  /* 0x00000005920c7221 */ /* 0x044fe20000010000 */
[--C-:B----4-:R-:W-:Y:S01]  /*82f0*/  FFMA.FTZ R21, R43, UR34, -R55.reuse ;  /* 0x000000222b157c23 */ /* 0x110fe20008010837 */
[----:B------:R-:W-:Y:S01]  /*8300*/  FADD.FTZ R43, R13, R28 ;  /* 0x0000001c0d2b7221 */ /* 0x000fe20000010000 */
[----:B------:R-:W-:Y:S01]  /*8310*/  F2FP.F16.F32.PACK_AB R37, R146, R37 ;  /* 0x000000259225723e */ /* 0x000fe200000000ff */
[--C-:B------:R-:W-:Y:S01]  /*8320*/  FFMA.FTZ R139, R139, UR34, -R55.reuse ;  /* 0x000000228b8b7c23 */ /* 0x100fe20008010837 */
[----:B------:R-:W-:Y:S01]  /*8330*/  FFMA.FTZ R142, R142, UR34, -R55 ;  /* 0x000000228e8e7c23 */ /* 0x000fe20008010837 */
[----:B------:R-:W-:Y:S01]  /*8340*/  FADD.FTZ R28, R26, R43 ;  /* 0x0000002b1a1c7221 */ /* 0x000fe20000010000 */
[----:B------:R-:W2:Y:S01]  /*8350*/  MUFU.EX2 R14, R14 ;  /* 0x0000000e000e7308 */ /* 0x000ea20000000800 */
[----:B-----5:R-:W-:Y:S01]  /*8360*/  FADD.FTZ R5, R81, R12 ;  /* 0x0000000c51057221 */ /* 0x020fe20000010000 */
[--C-:B------:R-:W-:Y:S01]  /*8370*/  FFMA.FTZ R78, R78, UR34, -R55.reuse ;  /* 0x000000224e4e7c23 */ /* 0x100fe20008010837 */
[----:B------:R-:W-:Y:S01]  /*8380*/  FADD.FTZ R43, R25, R28 ;  /* 0x0000001c192b7221 */ /* 0x000fe20000010000 */
[--C-:B------:R-:W-:Y:S01]  /*8390*/  FFMA.FTZ R85, R85, UR34, -R55.reuse ;  /* 0x0000002255557c23 */ /* 0x100fe20008010837 */
[--C-:B------:R-:W-:Y:S01]  /*83a0*/  FFMA.FTZ R82, R82, UR34, -R55.reuse ;  /* 0x0000002252527c23 */ /* 0x100fe20008010837 */
[----:B------:R-:W-:Y:S01]  /*83b0*/  FFMA.FTZ R83, R83, UR34, -R55 ;  /* 0x0000002253537c23 */ /* 0x000fe20008010837 */
[----:B------:R-:W-:Y:S01]  /*83c0*/  FADD.FTZ R28, R30, R43 ;  /* 0x0000002b1e1c7221 */ /* 0x000fe20000010000 */
[----:B------:R-:W3:Y:S01]  /*83d0*/  MUFU.EX2 R27, R27 ;  /* 0x0000001b001b7308 */ /* 0x000ee20000000800 */
[----:B-1----:R-:W-:Y:S01]  /*83e0*/  FADD.FTZ R5, R148, R5 ;  /* 0x0000000594057221 */ /* 0x002fe20000010000 */
[----:B------:R-:W-:Y:S01]  /*83f0*/  F2FP.F16.F32.PACK_AB R30, R30, R25 ;  /* 0x000000191e1e723e */ /* 0x000fe200000000ff */
[----:B------:R-:W-:Y:S01]  /*8400*/  FADD.FTZ R51, R29, R28 ;  /* 0x0000001c1d337221 */ /* 0x000fe20000010000 */
[----:B------:R-:W-:Y:S01]  /*8410*/  F2FP.F16.F32.PACK_AB R39, R148, R81 ;  /* 0x000000519427723e */ /* 0x000fe200000000ff */
[----:B------:R-:W-:Y:S01]  /*8420*/  UMOV UR36, UR58 ;  /* 0x0000003a00247c82 */ /* 0x000fe20008000000 */
[----:B------:R-:W-:Y:S01]  /*8430*/  ISETP.GT.AND P2, PT, R7, UR59, PT ;  /* 0x0000003b07007c0c */ /* 0x000fe2000bf44270 */
[----:B------:R-:W-:Y:S01]  /*8440*/  FADD.FTZ R28, R34, R51 ;  /* 0x00000033221c7221 */ /* 0x000fe20000010000 */
[----:B------:R-:W1:Y:S01]  /*8450*/  MUFU.EX2 R31, R31 ;  /* 0x0000001f001f7308 */ /* 0x000e620000000800 */
[----:B--2---:R-:W-:Y:S01]  /*8460*/  FADD.FTZ R12, R14, R5 ;  /* 0x000000050e0c7221 */ /* 0x004fe20000010000 */
[----:B------:R-:W-:Y:S01]  /*8470*/  FFMA.FTZ R5, R65, UR34, -R55 ;  /* 0x0000002241057c23 */ /* 0x000fe20008010837 */
[----:B------:R-:W-:Y:S01]  /*8480*/  FADD.FTZ R53, R33, R28 ;  /* 0x0000001c21357221 */ /* 0x000fe20000010000 */
[----:B------:R-:W-:Y:S01]  /*8490*/  STSM.16.M88.4 [R136+0x21800], R36 ;  /* 0x0218002488007844 */ /* 0x000fe20000000200 */
[----:B------:R-:W-:-:S02]  /*84a0*/  VIADD R7, R7, 0xffffffff ;  /* 0xffffffff07077836 */ /* 0x000fc40000000000 */
[-C--:B------:R-:W-:Y:S01]  /*84b0*/  FMUL.FTZ R90, R90, R24.reuse ;  /* 0x000000185a5a7220 */ /* 0x080fe20000410000 */
[C---:B------:R-:W-:Y:S01]  /*84c0*/  FADD.FTZ R28, R54.reuse, R53 ;  /* 0x00000035361c7221 */ /* 0x040fe20000010000 */
[----:B------:R-:W2:Y:S01]  /*84d0*/  MUFU.EX2 R80, R80 ;  /* 0x0000005000507308 */ /* 0x000ea20000000800 */
[----:B---3--:R-:W-:Y:S01]  /*84e0*/  FADD.FTZ R12, R27, R12 ;  /* 0x0000000c1b0c7221 */ /* 0x008fe20000010000 */
[----:B------:R-:W-:Y:S01]  /*84f0*/  F2FP.F16.F32.PACK_AB R54, R54, R33 ;  /* 0x000000213636723e */ /* 0x000fe200000000ff */
[----:B------:R-:W-:Y:S01]  /*8500*/  FADD.FTZ R53, R41, R28 ;  /* 0x0000001c29357221 */ /* 0x000fe20000010000 */
[----:B------:R-:W-:Y:S01]  /*8510*/  F2FP.F16.F32.PACK_AB R28, R26, R13 ;  /* 0x0000000d1a1c723e */ /* 0x000fe200000000ff */
[-C--:B------:R-:W-:Y:S01]  /*8520*/  FMUL.FTZ R91, R91, R24.reuse ;  /* 0x000000185b5b7220 */ /* 0x080fe20000410000 */
[-C--:B------:R-:W-:Y:S01]  /*8530*/  FMUL.FTZ R94, R94, R24.reuse ;  /* 0x000000185e5e7220 */ /* 0x080fe20000410000 */
[----:B------:R-:W-:Y:S01]  /*8540*/  FADD.FTZ R44, R42, R53 ;  /* 0x000000352a2c7221 */ /* 0x000fe20000010000 */
[----:B------:R-:W3:Y:S01]  /*8550*/  MUFU.EX2 R35, R35 ;  /* 0x0000002300237308 */ /* 0x000ee20000000800 */
        /* <DEDUP_REMOVED lines=9> */
[----:B------:R-:W-:Y:S01]  /*85f0*/  FFMA.FTZ R43, R52, UR34, -R55 ;  /* 0x00000022342b7c23 */ /* 0x000fe20008010837 */
[----:B------:R-:W-:Y:S01]  /*8600*/  F2FP.F16.F32.PACK_AB R52, R34, R29 ;  /* 0x0000001d2234723e */ /* 0x000fe200000000ff */
[----:B------:R-:W-:Y:S01]  /*8610*/  FMUL.FTZ R107, R107, R24 ;  /* 0x000000186b6b7220 */ /* 0x000fe20000410000 */
[----:B------:R-:W-:Y:S01]  /*8620*/  F2FP.F16.F32.PACK_AB R29, R27, R14 ;  /* 0x0000000e1b1d723e */ /* 0x000fe200000000ff */
[-C--:B------:R-:W-:Y:S01]  /*8630*/  FMUL.FTZ R110, R110, R24.reuse ;  /* 0x000000186e6e7220 */ /* 0x080fe20000410000 */
[----:B------:R-:W-:Y:S01]  /*8640*/  F2FP.F16.F32.PACK_AB R31, R80, R31 ;  /* 0x0000001f501f723e */ /* 0x000fe200000000ff */
[----:B------:R-:W2:Y:S01]  /*8650*/  MUFU.EX2 R79, R79 ;  /* 0x0000004f004f7308 */ /* 0x000ea20000000800 */
[----:B---3--:R-:W-:Y:S01]  /*8660*/  FADD.FTZ R51, R35, R12 ;  /* 0x0000000c23337221 */ /* 0x008fe20000010000 */
[-C--:B------:R-:W-:Y:S01]  /*8670*/  FMUL.FTZ R111, R111, R24.reuse ;  /* 0x000000186f6f7220 */ /* 0x080fe20000410000 */
[-C--:B------:R-:W-:Y:S01]  /*8680*/  FMUL.FTZ R114, R114, R24.reuse ;  /* 0x0000001872727220 */ /* 0x080fe20000410000 */
[----:B------:R3:W-:Y:S01]  /*8690*/  STSM.16.M88.4 [R23], R28 ;  /* 0x0000001c17007844 */ /* 0x0007e20000000200 */
[-C--:B------:R-:W-:Y:S01]  /*86a0*/  FMUL.FTZ R115, R115, R24.reuse ;  /* 0x0000001873737220 */ /* 0x080fe20000410000 */
[-C--:B------:R-:W-:Y:S01]  /*86b0*/  FMUL.FTZ R118, R118, R24.reuse ;  /* 0x0000001876767220 */ /* 0x080fe20000410000 */
[-C--:B------:R-:W-:Y:S01]  /*86c0*/  FMUL.FTZ R119, R119, R24.reuse ;  /* 0x0000001877777220 */ /* 0x080fe20000410000 */
[----:B------:R-:W4:Y:S01]  /*86d0*/  MUFU.EX2 R144, R144 ;  /* 0x0000009000907308 */ /* 0x000f220000000800 */
[C---:B-1----:R-:W-:Y:S01]  /*86e0*/  FADD.FTZ R12, R86.reuse, R51 ;  /* 0x00000033560c7221 */ /* 0x042fe20000010000 */
[----:B------:R-:W-:Y:S01]  /*86f0*/  F2FP.F16.F32.PACK_AB R53, R86, R35 ;  /* 0x000000235635723e */ /* 0x000fe200000000ff */
        /* <DEDUP_REMOVED lines=9> */
[----:B------:R-:W-:-:S04]  /*8790*/  FMUL.FTZ R135, R135, R24 ;  /* 0x0000001887877220 */ /* 0x000fc80000410000 */
[----:B------:R-:W2:Y:S01]  /*87a0*/  MUFU.EX2 R32, R32 ;  /* 0x0000002000207308 */ /* 0x000ea20000000800 */
[----:B----4-:R-:W-:Y:S01]  /*87b0*/  FADD.FTZ R12, R144, R51 ;  /* 0x00000033900c7221 */ /* 0x010fe20000010000 */
[----:B------:R-:W-:Y:S01]  /*87c0*/  FADD.FTZ R51, R45, R44 ;  /* 0x0000002c2d337221 */ /* 0x000fe20000010000 */
[----:B------:R-:W-:-:S03]  /*87d0*/  F2FP.F16.F32.PACK_AB R44, R42, R41 ;  /* 0x000000292a2c723e */ /* 0x000fc600000000ff */
[C---:B------:R-:W-:Y:S01]  /*87e0*/  FADD.FTZ R34, R46.reuse, R51 ;  /* 0x000000332e227221 */ /* 0x040fe20000010000 */
[----:B------:R-:W-:Y:S01]  /*87f0*/  F2FP.F16.F32.PACK_AB R46, R46, R45 ;  /* 0x0000002d2e2e723e */ /* 0x000fe200000000ff */
[----:B------:R-:W4:Y:S01]  /*8800*/  MUFU.EX2 R47, R47 ;  /* 0x0000002f002f7308 */ /* 0x000f220000000800 */
[----:B-1----:R-:W-:Y:S01]  /*8810*/  FADD.FTZ R13, R21, R12 ;  /* 0x0000000c150d7221 */ /* 0x002fe20000010000 */
[----:B------:R-:W-:-:S04]  /*8820*/  FADD.FTZ R25, R49, R34 ;  /* 0x0000002231197221 */ /* 0x000fc80000010000 */
[----:B------:R-:W-:Y:S02]  /*8830*/  FADD.FTZ R14, R70, R25 ;  /* 0x00000019460e7221 */ /* 0x000fe40000010000 */
[----:B------:R-:W1:Y:S01]  /*8840*/  MUFU.EX2 R40, R40 ;  /* 0x0000002800287308 */ /* 0x000e620000000800 */
[C---:B--2---:R-:W-:Y:S01]  /*8850*/  FADD.FTZ R12, R32.reuse, R13 ;  /* 0x0000000d200c7221 */ /* 0x044fe20000010000 */
[----:B------:R-:W-:Y:S01]  /*8860*/  FADD.FTZ R25, R73, R14 ;  /* 0x0000000e49197221 */ /* 0x000fe20000010000 */
[----:B------:R-:W-:-:S03]  /*8870*/  F2FP.F16.F32.PACK_AB R45, R32, R21 ;  /* 0x00000015202d723e */ /* 0x000fc600000000ff */
[----:B------:R-:W-:Y:S02]  /*8880*/  FADD.FTZ R14, R56, R25 ;  /* 0x00000019380e7221 */ /* 0x000fe40000010000 */
[----:B------:R-:W2:Y:S01]  /*8890*/  MUFU.EX2 R11, R11 ;  /* 0x0000000b000b7308 */ /* 0x000ea20000000800 */
[----:B----4-:R-:W-:-:S07]  /*88a0*/  FADD.FTZ R13, R47, R12 ;  /* 0x0000000c2f0d7221 */ /* 0x010fce0000010000 */
[----:B------:R-:W4:Y:S01]  /*88b0*/  MUFU.EX2 R48, R48 ;  /* 0x0000003000307308 */ /* 0x000f220000000800 */
[C---:B-1----:R-:W-:Y:S01]  /*88c0*/  FADD.FTZ R12, R40.reuse, R13 ;  /* 0x0000000d280c7221 */ /* 0x042fe20000010000 */
[----:B------:R-:W-:-:S06]  /*88d0*/  F2FP.F16.F32.PACK_AB R47, R40, R47 ;  /* 0x0000002f282f723e */ /* 0x000fcc00000000ff */
[----:B------:R-:W1:Y:S01]  /*88e0*/  MUFU.EX2 R6, R6 ;  /* 0x0000000600067308 */ /* 0x000e620000000800 */
[----:B--2---:R-:W-:-:S07]  /*88f0*/  FADD.FTZ R13, R11, R12 ;  /* 0x0000000c0b0d7221 */ /* 0x004fce0000010000 */
[----:B------:R2:W5:Y:S01]  /*8900*/  MUFU.EX2 R15, R58 ;  /* 0x0000003a000f7308 */ /* 0x0005620000000800 */
[----:B----4-:R-:W-:-:S07]  /*8910*/  FADD.FTZ R13, R48, R13 ;  /* 0x0000000d300d7221 */ /* 0x010fce0000010000 */
[----:B------:R-:W3:Y:S01]  /*8920*/  MUFU.EX2 R64, R64 ;  /* 0x0000004000407308 */ /* 0x000ee20000000800 */
[----:B-1----:R-:W-:Y:S01]  /*8930*/  FADD.FTZ R12, R6, R13 ;  /* 0x0000000d060c7221 */ /* 0x002fe20000010000 */
[----:B------:R-:W-:Y:S01]  /*8940*/  FADD.FTZ R13, R59, R14 ;  /* 0x0000000e3b0d7221 */ /* 0x000fe20000010000 */
[----:B--2---:R-:W-:Y:S01]  /*8950*/  FFMA.FTZ R58, R66, UR34, -R55 ;  /* 0x00000022423a7c23 */ /* 0x004fe20008010837 */
[----:B------:R-:W-:Y:S02]  /*8960*/  F2FP.F16.F32.PACK_AB R55, R144, R79 ;  /* 0x0000004f9037723e */ /* 0x000fe400000000ff */
[C---:B------:R-:W-:Y:S01]  /*8970*/  FADD.FTZ R34, R60.reuse, R13 ;  /* 0x0000000d3c227221 */ /* 0x040fe20000010000 */
[----:B------:R-:W-:Y:S01]  /*8980*/  F2FP.F16.F32.PACK_AB R60, R60, R59 ;  /* 0x0000003b3c3c723e */ /* 0x000fe200000000ff */
[----:B------:R-:W1:Y:S01]  /*8990*/  MUFU.EX2 R61, R61 ;  /* 0x0000003d003d7308 */ /* 0x000e620000000800 */
[----:B-----5:R-:W-:Y:S01]  /*89a0*/  FADD.FTZ R14, R15, R12 ;  /* 0x0000000c0f0e7221 */ /* 0x020fe20000010000 */
[----:B------:R-:W-:Y:S01]  /*89b0*/  FADD.FTZ R25, R63, R34 ;  /* 0x000000223f197221 */ /* 0x000fe20000010000 */
[----:B------:R-:W-:Y:S01]  /*89c0*/  F2FP.F16.F32.PACK_AB R15, R15, R6 ;  /* 0x000000060f0f723e */ /* 0x000fe200000000ff */
[----:B------:R-:W-:Y:S01]  /*89d0*/  STSM.16.M88.4 [R22], R52 ;  /* 0x0000003416007844 */ /* 0x000fe20000000200 */
[----:B------:R-:W-:-:S03]  /*89e0*/  F2FP.F16.F32.PACK_AB R12, R70, R49 ;  /* 0x00000031460c723e */ /* 0x000fc600000000ff */
[----:B------:R-:W2:Y:S01]  /*89f0*/  MUFU.EX2 R67, R67 ;  /* 0x0000004300437308 */ /* 0x000ea20000000800 */
[C---:B---3--:R-:W-:Y:S01]  /*8a00*/  FADD.FTZ R30, R64.reuse, R25 ;  /* 0x00000019401e7221 */ /* 0x048fe20000010000 */
[----:B------:R-:W-:Y:S01]  /*8a10*/  F2FP.F16.F32.PACK_AB R62, R64, R63 ;  /* 0x0000003f403e723e */ /* 0x000fe200000000ff */
[----:B------:R-:W-:Y:S05]  /*8a20*/  STSM.16.M88.4 [R18], R44 ;  /* 0x0000002c12007844 */ /* 0x000fea0000000200 */
[----:B------:R-:W3:Y:S01]  /*8a30*/  MUFU.EX2 R20, R20 ;  /* 0x0000001400147308 */ /* 0x000ee20000000800 */
[----:B-1----:R-:W-:Y:S01]  /*8a40*/  FADD.FTZ R13, R61, R14 ;  /* 0x0000000e3d0d7221 */ /* 0x002fe20000010000 */
[----:B------:R-:W-:-:S06]  /*8a50*/  F2FP.F16.F32.PACK_AB R14, R56, R73 ;  /* 0x00000049380e723e */ /* 0x000fcc00000000ff */
[----:B------:R-:W1:Y:S01]  /*8a60*/  MUFU.EX2 R5, R5 ;  /* 0x0000000500057308 */ /* 0x000e620000000800 */
[----:B--2---:R-:W-:-:S07]  /*8a70*/  FADD.FTZ R25, R67, R30 ;  /* 0x0000001e43197221 */ /* 0x004fce0000010000 */
[----:B------:R-:W2:Y:S01]  /*8a80*/  MUFU.EX2 R68, R68 ;  /* 0x0000004400447308 */ /* 0x000ea20000000800 */
[----:B---3--:R-:W-:Y:S01]  /*8a90*/  FADD.FTZ R28, R20, R13 ;  /* 0x0000000d141c7221 */ /* 0x008fe20000010000 */
[----:B------:R-:W-:Y:S02]  /*8aa0*/  F2FP.F16.F32.PACK_AB R13, R48, R11 ;  /* 0x0000000b300d723e */ /* 0x000fe400000000ff */
[----:B------:R-:W-:-:S03]  /*8ab0*/  F2FP.F16.F32.PACK_AB R61, R20, R61 ;  /* 0x0000003d143d723e */ /* 0x000fc600000000ff */
[----:B------:R3:W-:Y:S01]  /*8ac0*/  STSM.16.M88.4 [R136+0x27800], R12 ;  /* 0x0278000c88007844 */ /* 0x0007e20000000200 */
[----:B------:R-:W4:Y:S01]  /*8ad0*/  MUFU.EX2 R58, R58 ;  /* 0x0000003a003a7308 */ /* 0x000f220000000800 */
[----:B-1----:R-:W-:-:S07]  /*8ae0*/  FADD.FTZ R21, R5, R28 ;  /* 0x0000001c05157221 */ /* 0x002fce0000010000 */
[----:B------:R-:W1:Y:S01]  /*8af0*/  MUFU.EX2 R71, R71 ;  /* 0x0000004700477308 */ /* 0x000e620000000800 */
[C---:B--2---:R-:W-:Y:S01]  /*8b00*/  FADD.FTZ R28, R68.reuse, R25 ;  /* 0x00000019441c7221 */ /* 0x044fe20000010000 */
[----:B------:R-:W-:-:S06]  /*8b10*/  F2FP.F16.F32.PACK_AB R68, R68, R67 ;  /* 0x000000434444723e */ /* 0x000fcc00000000ff */
[----:B------:R-:W2:Y:S01]  /*8b20*/  MUFU.EX2 R72, R72 ;  /* 0x0000004800487308 */ /* 0x000ea20000000800 */
[C---:B----4-:R-:W-:Y:S01]  /*8b30*/  FADD.FTZ R6, R58.reuse, R21 ;  /* 0x000000153a067221 */ /* 0x050fe20000010000 */
[----:B------:R-:W-:-:S05]  /*8b40*/  F2FP.F16.F32.PACK_AB R63, R58, R5 ;  /* 0x000000053a3f723e */ /* 0x000fca00000000ff */
[----:B------:R4:W-:Y:S01]  /*8b50*/  STSM.16.M88.4 [R17], R60 ;  /* 0x0000003c11007844 */ /* 0x0009e20000000200 */
[----:B------:R-:W5:Y:S01]  /*8b60*/  MUFU.EX2 R69, R69 ;  /* 0x0000004500457308 */ /* 0x000f620000000800 */
[----:B-1----:R-:W-:-:S07]  /*8b70*/  FADD.FTZ R21, R71, R28 ;  /* 0x0000001c47157221 */ /* 0x002fce0000010000 */
[----:B------:R-:W1:Y:S01]  /*8b80*/  MUFU.EX2 R26, R85 ;  /* 0x00000055001a7308 */ /* 0x000e620000000800 */
[C---:B--2---:R-:W-:Y:S01]  /*8b90*/  F2FP.F16.F32.PACK_AB R70, R72.reuse, R71 ;  /* 0x000000474846723e */ /* 0x044fe200000000ff */
[----:B------:R-:W-:-:S06]  /*8ba0*/  FADD.FTZ R21, R72, R21 ;  /* 0x0000001548157221 */ /* 0x000fcc0000010000 */
[----:B------:R-:W2:Y:S01]  /*8bb0*/  MUFU.EX2 R139, R139 ;  /* 0x0000008b008b7308 */ /* 0x000ea20000000800 */
[----:B-----5:R-:W-:-:S07]  /*8bc0*/  FADD.FTZ R11, R69, R6 ;  /* 0x00000006450b7221 */ /* 0x020fce0000010000 */
[----:B------:R-:W5:Y:S01]  /*8bd0*/  MUFU.EX2 R142, R142 ;  /* 0x0000008e008e7308 */ /* 0x000f620000000800 */
[C---:B-1----:R-:W-:Y:S01]  /*8be0*/  F2FP.F16.F32.PACK_AB R69, R26.reuse, R69 ;  /* 0x000000451a45723e */ /* 0x042fe200000000ff */
[----:B------:R-:W-:Y:S01]  /*8bf0*/  FADD.FTZ R6, R26, R11 ;  /* 0x0000000b1a067221 */ /* 0x000fe20000010000 */
[----:B------:R-:W-:-:S05]  /*8c00*/  IMAD.MOV.U32 R11, RZ, RZ, R50 ;  /* 0x000000ffff0b7224 */ /* 0x000fca00078e0032 */
[----:B------:R-:W1:Y:S01]  /*8c10*/  MUFU.EX2 R74, R74 ;  /* 0x0000004a004a7308 */ /* 0x000e620000000800 */
[----:B--2---:R-:W-:-:S07]  /*8c20*/  FADD.FTZ R6, R139, R6 ;  /* 0x000000068b067221 */ /* 0x004fce0000010000 */
[----:B------:R-:W3:Y:S01]  /*8c30*/  MUFU.EX2 R77, R77 ;  /* 0x0000004d004d7308 */ /* 0x000ee20000000800 */
[C---:B-----5:R-:W-:Y:S01]  /*8c40*/  F2FP.F16.F32.PACK_AB R71, R142.reuse, R139 ;  /* 0x0000008b8e47723e */ /* 0x060fe200000000ff */
[----:B------:R-:W-:-:S04]  /*8c50*/  FADD.FTZ R6, R142, R6 ;  /* 0x000000068e067221 */ /* 0x000fc80000010000 */
[----:B------:R4:W-:Y:S02]  /*8c60*/  STSM.16.M88.4 [R22+0x6000], R68 ;  /* 0x0060004416007844 */ /* 0x0009e40000000200 */
[----:B------:R-:W2:Y:S01]  /*8c70*/  MUFU.EX2 R75, R75 ;  /* 0x0000004b004b7308 */ /* 0x000ea20000000800 */
[----:B-1----:R-:W-:-:S07]  /*8c80*/  FADD.FTZ R28, R74, R21 ;  /* 0x000000154a1c7221 */ /* 0x002fce0000010000 */
[----:B------:R-:W1:Y:S01]  /*8c90*/  MUFU.EX2 R43, R43 ;  /* 0x0000002b002b7308 */ /* 0x000e620000000800 */
[C---:B---3--:R-:W-:Y:S01]  /*8ca0*/  F2FP.F16.F32.PACK_AB R12, R77.reuse, R74 ;  /* 0x0000004a4d0c723e */ /* 0x048fe200000000ff */
[----:B------:R-:W-:-:S06]  /*8cb0*/  FADD.FTZ R28, R77, R28 ;  /* 0x0000001c4d1c7221 */ /* 0x000fcc0000010000 */
[----:B------:R-:W3:Y:S01]  /*8cc0*/  MUFU.EX2 R78, R78 ;  /* 0x0000004e004e7308 */ /* 0x000ee20000000800 */
[----:B--2---:R-:W-:Y:S01]  /*8cd0*/  F2FP.F16.F32.PACK_AB R14, R8, R75 ;  /* 0x0000004b080e723e */ /* 0x004fe200000000ff */
[----:B------:R-:W-:-:S06]  /*8ce0*/  FADD.FTZ R75, R75, R28 ;  /* 0x0000001c4b4b7221 */ /* 0x000fcc0000010000 */
[----:B------:R-:W2:Y:S01]  /*8cf0*/  MUFU.EX2 R25, R82 ;  /* 0x0000005200197308 */ /* 0x000ea20000000800 */
[----:B-1----:R-:W-:-:S07]  /*8d00*/  FADD.FTZ R6, R43, R6 ;  /* 0x000000062b067221 */ /* 0x002fce0000010000 */
[----:B------:R-:W1:Y:S01]  /*8d10*/  MUFU.EX2 R30, R83 ;  /* 0x00000053001e7308 */ /* 0x000e620000000800 */
[C---:B---3--:R-:W-:Y:S01]  /*8d20*/  F2FP.F16.F32.PACK_AB R13, R78.reuse, R43 ;  /* 0x0000002b4e0d723e */ /* 0x048fe200000000ff */
[----:B------:R-:W-:-:S04]  /*8d30*/  FADD.FTZ R6, R78, R6 ;  /* 0x000000064e067221 */ /* 0x000fc80000010000 */
[----:B--2---:R-:W-:Y:S01]  /*8d40*/  FADD.FTZ R5, R25, R6 ;  /* 0x0000000619057221 */ /* 0x004fe20000010000 */
[----:B------:R-:W-:Y:S01]  /*8d50*/  FADD.FTZ R6, R8, R75 ;  /* 0x0000004b08067221 */ /* 0x000fe20000010000 */
[----:B------:R-:W-:Y:S01]  /*8d60*/  IMAD.MOV.U32 R8, RZ, RZ, R10 ;  /* 0x000000ffff087224 */ /* 0x000fe200078e000a */
[C---:B-1----:R-:W-:Y:S01]  /*8d70*/  F2FP.F16.F32.PACK_AB R15, R30.reuse, R25 ;  /* 0x000000191e0f723e */ /* 0x042fe200000000ff */
[----:B------:R-:W-:-:S04]  /*8d80*/  FADD.FTZ R5, R30, R5 ;  /* 0x000000051e057221 */ /* 0x000fc80000010000 */
[----:B------:R4:W-:Y:S01]  /*8d90*/  STSM.16.M88.4 [R18+0x6000], R12 ;  /* 0x0060000c12007844 */ /* 0x0009e20000000200 */
[----:B------:R1:W-:Y:S06]  /*8da0*/  MEMBAR.ALL.CTA ;  /* 0x0000000000007992 */ /* 0x0003ec0000008000 */
[----:B-1----:R-:W1:Y:S02]  /*8db0*/  FENCE.VIEW.ASYNC.S ;  /* 0x00000000000073c6 */ /* 0x002e640000000000 */
[----:B-1----:R-:W-:Y:S01]  /*8dc0*/  NOP ;  /* 0x0000000000007918 */ /* 0x002fe20000000000 */
[----:B------:R-:W-:Y:S05]  /*8dd0*/  @P2 BRA `(.L_x_697) ;  /* 0xffffffc400f02947 */ /* 0x000fea000383ffff */
[----:B------:R-:W-:Y:S01]  /*8de0*/  IMAD.MOV.U32 R11, RZ, RZ, R50 ;  /* 0x000000ffff0b7224 */ /* 0x000fe200078e0032 */
[----:B------:R-:W-:Y:S01]  /*8df0*/  UMOV UR36, UR58 ;  /* 0x0000003a00247c82 */ /* 0x000fe20008000000 */
[----:B------:R-:W-:Y:S01]  /*8e00*/  IMAD.MOV.U32 R8, RZ, RZ, R10 ;  /* 0x000000ffff087224 */ /* 0x000fe200078e000a */
[----:B------:R-:W-:-:S06]  /*8e10*/  UMOV UR49, UR57 ;  /* 0x0000003900317c82 */ /* 0x000fcc0008000000 */
.L_x_680:
[----:B------:R-:W-:Y:S01]  /*8e20*/  ULDC UR11, c[0x0][0x9e4] ;  /* 0x00027900000b7ab9 */ /* 0x000fe20000000800 */
[----:B------:R-:W-:Y:S01]  /*8e30*/  ULDC UR10, c[0x0][0x9dc] ;  /* 0x00027700000a7ab9 */ /* 0x000fe20000000800 */
[----:B------:R-:W-:Y:S02]  /*8e40*/  UISETP.GE.AND UP0, UPT, UR11, 0x1, UPT ;  /* 0x000000010b00788c */ /* 0x000fe4000bf06270 */
[----:B------:R-:W-:-:S04]  /*8e50*/  UIADD3 UR10, UR53, -UR10, URZ ;  /* 0x8000000a350a7290 */ /* 0x000fc8000fffe03f */
[----:B------:R-:W-:-:S13]  /*8e60*/  PLOP3.LUT P5, PT, PT, PT, UP0, 0x80, 0x0 ;  /* 0x000000000000781c */ /* 0x000fda0003faf008 */
[----:B------:R-:W-:Y:S05]  /*8e70*/  @!P5 BRA `(.L_x_698) ;  /* 0x000000000044d947 */ /* 0x000fea0003800000 */
        /* <DEDUP_REMOVED lines=10> */
.L_x_699:
[----:B------:R-:W-:-:S11]  /*8f20*/  UISETP.NE.AND UP0, UPT, UR11, 0x1, UPT ;  /* 0x000000010b00788c */ /* 0x000fd6000bf05270 */
[----:B------:R-:W-:Y:S02]  /*8f30*/  @UP0 ULDC.64 UR14, c[0x0][0x9e8] ;  /* 0x00027a00000e0ab9 */ /* 0x000fe40000000a00 */
[----:B------:R-:W-:-:S04]  /*8f40*/  UIMAD.WIDE.U32 UR6, UR53, UR14, URZ ;  /* 0x0000000e350672a5 */ /* 0x000fc8000f8e003f */
[----:B------:R-:W-:-:S12]  /*8f50*/  @UP0 USHF.R.U32.HI UR53, URZ, UR15, UR7 ;  /* 0x0000000f3f350299 */ /* 0x000fd80008011607 */
.L_x_700:
[----:B------:R-:W-:-:S04]  /*8f60*/  UIMAD UR53, UR53, UR11, URZ ;  /* 0x0000000b353572a4 */ /* 0x000fc8000f8e023f */
[----:B------:R-:W-:-:S04]  /*8f70*/  UISETP.LT.AND UP0, UPT, UR10, UR53, UPT ;  /* 0x000000350a00728c */ /* 0x000fc8000bf01270 */
[----:B------:R-:W-:-:S12]  /*8f80*/  USEL UR10, UR10, UR53, !UP0 ;  /* 0x000000350a0a7287 */ /* 0x000fd8000c000000 */
.L_x_698:
[----:B------:R-:W-:-:S04]  /*8f90*/  UIADD3 UR10, UR10, 0x7f, URZ ;  /* 0x0000007f0a0a7890 */ /* 0x000fc8000fffe03f */
[----:B------:R-:W-:-:S04]  /*8fa0*/  USHF.R.S32.HI UR6, URZ, 0x1f, UR10 ;  /* 0x0000001f3f067899 */ /* 0x000fc8000801140a */
[----:B------:R-:W-:-:S04]  /*8fb0*/  ULEA.HI UR6, UR6, UR10, URZ, 0x7 ;  /* 0x0000000a06067291 */ /* 0x000fc8000f8f383f */
[----:B------:R-:W-:-:S04]  /*8fc0*/  USHF.R.S32.HI UR6, URZ, 0x7, UR6 ;  /* 0x000000073f067899 */ /* 0x000fc80008011406 */
[----:B------:R-:W-:-:S04]  /*8fd0*/  UISETP.LT.AND UP0, UPT, UR40, UR6, UPT ;  /* 0x000000062800728c */ /* 0x000fc8000bf01270 */
[----:B------:R-:W-:-:S06]  /*8fe0*/  USEL UR52, UR40, UR6, !UP0 ;  /* 0x0000000628347287 */ /* 0x000fcc000c000000 */
[----:B------:R-:W-:-:S13]  /*8ff0*/  ISETP.GE.AND P2, PT, R7, UR52, PT ;  /* 0x0000003407007c0c */ /* 0x000fda000bf46270 */
[----:B------:R-:W-:Y:S05]  /*9000*/  @!P2 BRA `(.L_x_701) ;  /* 0x000000280018a947 */ /* 0x000fea0003800000 */
[----:B------:R-:W-:Y:S01]  /*9010*/  IMAD.MOV.U32 R10, RZ, RZ, R11 ;  /* 0x000000ffff0a7224 */ /* 0x000fe200078e000b */
[----:B------:R-:W-:Y:S01]  /*9020*/  UMOV UR28, UR49 ;  /* 0x00000031001c7c82 */ /* 0x000fe20008000000 */
[----:B------:R-:W-:Y:S01]  /*9030*/  IMAD.MOV.U32 R9, RZ, RZ, R8 ;  /* 0x000000ffff097224 */ /* 0x000fe200078e0008 */
[----:B------:R-:W-:Y:S01]  /*9040*/  UMOV UR53, UR36 ;  /* 0x0000002400357c82 */ /* 0x000fe20008000000 */
[----:B------:R-:W-:Y:S01]  /*9050*/  ULDC UR34, c[0x0][0x988] ;  /* 0x0002620000227ab9 */ /* 0x000fe20000000800 */
[----:B------:R-:W-:-:S05]  /*9060*/  ULDC UR35, c[0x0][0x9d8] ;  /* 0x0002760000237ab9 */ /* 0x000fca0000000800 */
.L_x_710:
        /* <DEDUP_REMOVED lines=9> */
.L_x_703:
[----:B------:R-:W-:Y:S01]  /*9100*/  ULEA UR6, UR36, UR39, 0x3 ;  /* 0x0000002724067291 */ /* 0x000fe2000f8e183f */
[----:B------:R-:W-:-:S05]  /*9110*/  IMAD.U32 R8, RZ, RZ, UR49 ;  /* 0x00000031ff087e24 */ /* 0x000fca000f8e00ff */
[----:B------:R-:W-:-:S04]  /*9120*/  SHF.L.U32 R8, R8, 0x1f, RZ ;  /* 0x0000001f08087819 */ /* 0x000fc800000006ff */
[----:B------:R1:W2:Y:S01]  /*9130*/  SYNCS.PHASECHK.TRANS64.TRYWAIT P2, [UR6+0x2d830], R8 ;  /* 0x02d83008ff0075a7 */ /* 0x0002a20008040146 */
[----:B------:R-:W-:Y:S05]  /*9140*/  @!P0 BRA `(.L_x_704) ;  /* 0x0000000000048947 */ /* 0x000fea0003800000 */
[----:B------:R-:W-:Y:S01]  /*9150*/  BPT.TRAP 0x1 ;  /* 0x000000040000795c */ /* 0x000fe20000300000 */
.L_x_704:
[----:B--2---:R-:W-:Y:S05]  /*9160*/  @P2 BRA `(.L_x_702) ;  /* 0x0000000000082947 */ /* 0x004fea0003800000 */
[----:B------:R-:W2:Y:S02]  /*9170*/  SYNCS.PHASECHK.TRANS64.TRYWAIT P2, [UR6+0x2d830], R8 ;  /* 0x02d83008ff0075a7 */ /* 0x000ea40008040146 */
[----:B--2---:R-:W-:Y:S05]  /*9180*/  @!P2 BRA `(.L_x_705) ;  /* 0x000000ac0074a947 */ /* 0x004fea0003800000 */
.L_x_702:
        /* <DEDUP_REMOVED lines=35> */
.L_x_707:
[----:B------:R-:W-:Y:S01]  /*93c0*/  ULEA UR6, UR53, UR39, 0x3 ;  /* 0x0000002735067291 */ /* 0x000fe2000f8e183f */
[----:B------:R-:W-:-:S05]  /*93d0*/  IMAD.U32 R8, RZ, RZ, UR28 ;  /* 0x0000001cff087e24 */ /* 0x000fca000f8e00ff */
[----:B------:R-:W-:-:S04]  /*93e0*/  SHF.L.U32 R8, R8, 0x1f, RZ ;  /* 0x0000001f08087819 */ /* 0x000fc800000006ff */
[----:B------:R1:W2:Y:S01]  /*93f0*/  SYNCS.PHASECHK.TRANS64.TRYWAIT P2, [UR6+0x2d850], R8 ;  /* 0x02d85008ff0075a7 */ /* 0x0002a20008040146 */
[----:B------:R-:W-:Y:S05]  /*9400*/  @!P0 BRA `(.L_x_708) ;  /* 0x0000000000048947 */ /* 0x000fea0003800000 */
[----:B------:R-:W-:Y:S01]  /*9410*/  BPT.TRAP 0x1 ;  /* 0x000000040000795c */ /* 0x000fe20000300000 */
.L_x_708:
[----:B--2---:R-:W-:Y:S05]  /*9420*/  @P2 BRA `(.L_x_706) ;  /* 0x0000000000082947 */ /* 0x004fea0003800000 */
[----:B------:R-:W2:Y:S02]  /*9430*/  SYNCS.PHASECHK.TRANS64.TRYWAIT P2, [UR6+0x2d850], R8 ;  /* 0x02d85008ff0075a7 */ /* 0x000ea40008040146 */
[----:B--2---:R-:W-:Y:S05]  /*9440*/  @!P2 BRA `(.L_x_709) ;  /* 0x000000a800dca947 */ /* 0x004fea0003800000 */
.L_x_706:
[----:B------:R-:W-:Y:S01]  /*9450*/  UIADD3 UR6, UR39, 0x400, URZ ;  /* 0x0000040027067890 */ /* 0x000fe2000fffe03f */
[----:B------:R-:W-:Y:S01]  /*9460*/  WARPGROUP.ARRIVE ;  /* 0x00000000000079c5 */ /* 0x000fe20000000000 */
[----:B------:R-:W-:Y:S01]  /*9470*/  UMOV UR29, 0x40000040 ;  /* 0x40000040001d7882 */ /* 0x000fe20000000000 */
[----:B------:R-:W-:Y:S01]  /*9480*/  UMOV UR31, 0x80000020 ;  /* 0x80000020001f7882 */ /* 0x000fe20000000000 */
[----:B------:R-:W-:Y:S01]  /*9490*/  USHF.R.U32.HI UR6, URZ, 0x4, UR6 ;  /* 0x000000043f067899 */ /* 0x000fe20008011606 */
[----:B------:R-:W-:Y:S01]  /*94a0*/  FMUL.FTZ R12, R24, UR35 ;  /* 0x00000023180c7c20 */ /* 0x000fe20008410000 */
[----:B--2---:R-:W-:Y:S01]  /*94b0*/  FMUL.FTZ R11, R25, UR35 ;  /* 0x00000023190b7c20 */ /* 0x004fe20008410000 */
        /* <DEDUP_REMOVED lines=80> */
[----:B------:R-:W-:-:S04]  /*99c0*/  ISETP.GE.U32.AND P2, PT, R2, 0x180, PT ;  /* 0x000001800200780c */ /* 0x000fc80003f46070 */
[----:B------:R-:W2:Y:S01]  /*99d0*/  MUFU.TANH R37, R37 ;  /* 0x0000002500257308 */ /* 0x000ea20000002400 */
[----:B---3--:R-:W-:-:S07]  /*99e0*/  FMNMX.FTZ R8, R33, R8, !PT ;  /* 0x0000000821087209 */ /* 0x008fce0007810000 */
        /* <DEDUP_REMOVED lines=12> */
[----:B------:R-:W-:Y:S01]  /*9ab0*/  FMUL.FTZ R63, R76, UR35 ;  /* 0x000000234c3f7c20 */ /* 0x000fe20008410000 */
[----:B------:R-:W-:Y:S01]  /*9ac0*/  FMUL.FTZ R76, R79, UR35 ;  /* 0x000000234f4c7c20 */ /* 0x000fe20008410000 */
[----:B------:R-:W-:Y:S01]  /*9ad0*/  HGMMA.64x96x16.F32 R88, gdesc[UR28].tnspB, R88, gsb0 ;  /* 0x416000001c5879f0 */ /* 0x000fe20008000858 */
[----:B------:R-:W-:Y:S01]  /*9ae0*/  UIADD3 UR28, UR6, 0x4, URZ ;  /* 0x00000004061c7890 */ /* 0x000fe2000fffe03f */
[----:B------:R-:W-:Y:S01]  /*9af0*/  FMUL.FTZ R79, R86, UR35 ;  /* 0x00000023564f7c20 */ /* 0x000fe20008410000 */
[----:B------:R-:W-:Y:S01]  /*9b00*/  UIADD3 UR30, UR7, 0x80, URZ ;  /* 0x00000080071e7890 */ /* 0x000fe2000fffe03f */
[----:B------:R-:W2:Y:S01]  /*9b10*/  MUFU.TANH R49, R49 ;  /* 0x0000003100317308 */ /* 0x000ea20000002400 */
[----:B------:R-:W-:Y:S01]  /*9b20*/  UMOV UR29, 0x40000040 ;  /* 0x40000040001d7882 */ /* 0x000fe20000000000 */
[----:B------:R-:W-:Y:S01]  /*9b30*/  UMOV UR31, 0x80000020 ;  /* 0x80000020001f7882 */ /* 0x000fe20000000000 */
[----:B---3--:R-:W-:-:S05]  /*9b40*/  FMNMX.FTZ R8, R45, R8, !PT ;  /* 0x000000082d087209 */ /* 0x008fca0007810000 */
[----:B------:R-:W3:Y:S01]  /*9b50*/  MUFU.TANH R50, R50 ;  /* 0x0000003200327308 */ /* 0x000ee20000002400 */
[----:B-1----:R-:W-:-:S07]  /*9b60*/  FMNMX.FTZ R8, R47, R8, !PT ;  /* 0x000000082f087209 */ /* 0x002fce0007810000 */
[----:B------:R-:W1:Y:S01]  /*9b70*/  MUFU.TANH R53, R53 ;  /* 0x0000003500357308 */ /* 0x000e620000002400 */
[----:B--2---:R-:W-:-:S07]  /*9b80*/  FMNMX.FTZ R65, R49, R8, !PT ;  /* 0x0000000831417209 */ /* 0x004fce0007810000 */
[----:B------:R-:W2:Y:S01]  /*9b90*/  MUFU.TANH R54, R54 ;  /* 0x0000003600367308 */ /* 0x000ea20000002400 */
[----:B---3--:R-:W-:Y:S01]  /*9ba0*/  FMNMX.FTZ R8, R50, R65, !PT ;  /* 0x0000004132087209 */ /* 0x008fe20007810000 */
[----:B------:R-:W-:Y:S01]  /*9bb0*/  FMUL.FTZ R65, R80, UR35 ;  /* 0x0000002350417c20 */ /* 0x000fe20008410000 */
[----:B------:R-:W-:-:S05]  /*9bc0*/  FMUL.FTZ R80, R87, UR35 ;  /* 0x0000002357507c20 */ /* 0x000fca0008410000 */
[----:B------:R-:W3:Y:S01]  /*9bd0*/  MUFU.TANH R57, R57 ;  /* 0x0000003900397308 */ /* 0x000ee20000002400 */
[----:B-1----:R-:W-:-:S07]  /*9be0*/  FMNMX.FTZ R69, R53, R8, !PT ;  /* 0x0000000835457209 */ /* 0x002fce0007810000 */
[----:B------:R-:W1:Y:S01]  /*9bf0*/  MUFU.TANH R58, R58 ;  /* 0x0000003a003a7308 */ /* 0x000e620000002400 */
[----:B--2---:R-:W-:-:S07]  /*9c00*/  FMNMX.FTZ R8, R54, R69, !PT ;  /* 0x0000004536087209 */ /* 0x004fce0007810000 */
[----:B------:R-:W2:Y:S01]  /*9c10*/  MUFU.TANH R59, R59 ;  /* 0x0000003b003b7308 */ /* 0x000ea20000002400 */
[----:B---3--:R-:W-:-:S07]  /*9c20*/  FMNMX.FTZ R69, R57, R8, !PT ;  /* 0x0000000839457209 */ /* 0x008fce0007810000 */
[----:B------:R-:W3:Y:S01]  /*9c30*/  MUFU.TANH R60, R60 ;  /* 0x0000003c003c7308 */ /* 0x000ee20000002400 */
[----:B-1----:R-:W-:-:S07]  /*9c40*/  FMNMX.FTZ R8, R58, R69, !PT ;  /* 0x000000453a087209 */ /* 0x002fce0007810000 */
[----:B------:R-:W1:Y:S01]  /*9c50*/  MUFU.TANH R61, R61 ;  /* 0x0000003d003d7308 */ /* 0x000e620000002400 */
[----:B--2---:R-:W-:-:S07]  /*9c60*/  FMNMX.FTZ R69, R59, R8, !PT ;  /* 0x000000083b457209 */ /* 0x004fce0007810000 */
[----:B------:R-:W2:Y:S01]  /*9c70*/  MUFU.TANH R62, R62 ;  /* 0x0000003e003e7308 */ /* 0x000ea20000002400 */
[----:B---3--:R-:W-:Y:S01]  /*9c80*/  FMNMX.FTZ R8, R60, R69, !PT ;  /* 0x000000453c087209 */ /* 0x008fe20007810000 */
[----:B------:R-:W-:-:S06]  /*9c90*/  FMUL.FTZ R69, R85, UR35 ;  /* 0x0000002355457c20 */ /* 0x000fcc0008410000 */
[----:B------:R-:W3:Y:S01]  /*9ca0*/  MUFU.TANH R63, R63 ;  /* 0x0000003f003f7308 */ /* 0x000ee20000002400 */
[----:B-1----:R-:W-:-:S07]  /*9cb0*/  FMNMX.FTZ R73, R61, R8, !PT ;  /* 0x000000083d497209 */ /* 0x002fce0007810000 */
[----:B------:R-:W1:Y:S01]  /*9cc0*/  MUFU.TANH R64, R64 ;  /* 0x0000004000407308 */ /* 0x000e620000002400 */
[----:B--2---:R-:W-:-:S07]  /*9cd0*/  FMNMX.FTZ R8, R62, R73, !PT ;  /* 0x000000493e087209 */ /* 0x004fce0007810000 */
[----:B------:R-:W2:Y:S01]  /*9ce0*/  MUFU.TANH R65, R65 ;  /* 0x0000004100417308 */ /* 0x000ea20000002400 */
[----:B---3--:R-:W-:Y:S01]  /*9cf0*/  FMNMX.FTZ R73, R63, R8, !PT ;  /* 0x000000083f497209 */ /* 0x008fe20007810000 */
[----:B------:R-:W-:Y:S02]  /*9d00*/  WARPGROUP.DEPBAR.LE gsb0, 0x0 ;  /* 0x00008000000079c5 */ /* 0x000fe40000010000 */
[----:B------:R-:W-:-:S04]  /*9d10*/  WARPGROUP.ARRIVE ;  /* 0x00000000000079c5 */ /* 0x000fc80000000000 */
[----:B------:R-:W3:Y:S01]  /*9d20*/  MUFU.TANH R68, R68 ;  /* 0x0000004400447308 */ /* 0x000ee20000002400 */
[----:B-1----:R-:W-:Y:S01]  /*9d30*/  FMNMX.FTZ R8, R64, R73, !PT ;  /* 0x0000004940087209 */ /* 0x002fe20007810000 */
[----:B------:R-:W-:Y:S01]  /*9d40*/  HGMMA.64x96x16.F32 R88, gdesc[UR28].tnspB, R88, gsb0 ;  /* 0x416000001c5879f0 */ /* 0x000fe20008000858 */
[----:B------:R-:W-:Y:S02]  /*9d50*/  UIADD3 UR28, UR6, 0x6, URZ ;  /* 0x00000006061c7890 */ /* 0x000fe4000fffe03f */
[----:B------:R-:W-:Y:S01]  /*9d60*/  UIADD3 UR30, UR7, 0xc0, URZ ;  /* 0x000000c0071e7890 */ /* 0x000fe2000fffe03f */
[----:B------:R-:W-:Y:S01]  /*9d70*/  UMOV UR29, 0x40000040 ;  /* 0x40000040001d7882 */ /* 0x000fe20000000000 */
[----:B------:R-:W-:Y:S01]  /*9d80*/  UMOV UR31, 0x80000020 ;  /* 0x80000020001f7882 */ /* 0x000fe20000000000 */
[----:B------:R-:W1:Y:S01]  /*9d90*/  MUFU.TANH R72, R72 ;  /* 0x0000004800487308 */ /* 0x000e620000002400 */
[----:B--2---:R-:W-:-:S07]  /*9da0*/  FMNMX.FTZ R73, R65, R8, !PT ;  /* 0x0000000841497209 */ /* 0x004fce0007810000 */
[----:B------:R-:W2:Y:S01]  /*9db0*/  MUFU.TANH R69, R69 ;  /* 0x0000004500457308 */ /* 0x000ea20000002400 */
[----:B---3--:R-:W-:-:S07]  /*9dc0*/  FMNMX.FTZ R73, R68, R73, !PT ;  /* 0x0000004944497209 */ /* 0x008fce0007810000 */
[----:B------:R-:W3:Y:S01]  /*9dd0*/  MUFU.TANH R13, R13 ;  /* 0x0000000d000d7308 */ /* 0x000ee20000002400 */
[----:B-1----:R-:W-:Y:S01]  /*9de0*/  FMNMX.FTZ R8, R72, R73, !PT ;  /* 0x0000004948087209 */ /* 0x002fe20007810000 */
[----:B------:R-:W-:Y:S01]  /*9df0*/  FMUL.FTZ R73, R74, UR35 ;  /* 0x000000234a497c20 */ /* 0x000fe20008410000 */
[----:B------:R-:W-:Y:S01]  /*9e00*/  FMUL.FTZ R74, R75, UR35 ;  /* 0x000000234b4a7c20 */ /* 0x000fe20008410000 */
[----:B------:R-:W-:Y:S01]  /*9e10*/  FMUL.FTZ R75, R78, UR35 ;  /* 0x000000234e4b7c20 */ /* 0x000fe20008410000 */
[----:B------:R-:W-:-:S03]  /*9e20*/  FMUL.FTZ R78, R83, UR35 ;  /* 0x00000023534e7c20 */ /* 0x000fc60008410000 */
[----:B------:R-:W1:Y:S01]  /*9e30*/  MUFU.TANH R14, R14 ;  /* 0x0000000e000e7308 */ /* 0x000e620000002400 */
[----:B--2---:R-:W-:-:S05]  /*9e40*/  FMNMX.FTZ R8, R69, R8, !PT ;  /* 0x0000000845087209 */ /* 0x004fca0007810000 */
[----:B------:R-:W2:Y:S02]  /*9e50*/  SHFL.BFLY PT, R77, R8, 0x2, 0x1f ;  /* 0x0c401f00084d7f89 */ /* 0x000ea400000e0000 */
[----:B------:R-:W4:Y:S08]  /*9e60*/  MUFU.TANH R21, R21 ;  /* 0x0000001500157308 */ /* 0x000f300000002400 */
[----:B------:R-:W5:Y:S08]  /*9e70*/  MUFU.TANH R24, R24 ;  /* 0x0000001800187308 */ /* 0x000f700000002400 */
[----:B------:R-:W5:Y:S01]  /*9e80*/  MUFU.TANH R26, R26 ;  /* 0x0000001a001a7308 */ /* 0x000f620000002400 */
[----:B--2---:R-:W-:Y:S01]  /*9e90*/  FMNMX.FTZ R81, R8, R77, !PT ;  /* 0x0000004d08517209 */ /* 0x004fe20007810000 */
[----:B------:R-:W-:-:S06]  /*9ea0*/  FMUL.FTZ R77, R82, UR35 ;  /* 0x00000023524d7c20 */ /* 0x000fcc0008410000 */
[----:B------:R-:W2:Y:S01]  /*9eb0*/  MUFU.TANH R28, R28 ;  /* 0x0000001c001c7308 */ /* 0x000ea20000002400 */
[----:B------:R-:W3:Y:S07]  /*9ec0*/  SHFL.BFLY PT, R8, R81, 0x1, 0x1f ;  /* 0x0c201f0051087f89 */ /* 0x000eee00000e0000 */
[----:B------:R-:W2:Y:S08]  /*9ed0*/  MUFU.TANH R30, R30 ;  /* 0x0000001e001e7308 */ /* 0x000eb00000002400 */
[----:B------:R-:W2:Y:S08]  /*9ee0*/  MUFU.TANH R32, R32 ;  /* 0x0000002000207308 */ /* 0x000eb00000002400 */
[----:B------:R-:W2:Y:S01]  /*9ef0*/  MUFU.TANH R34, R34 ;  /* 0x0000002200227308 */ /* 0x000ea20000002400 */
[----:B---3--:R-:W-:-:S05]  /*9f00*/  FMNMX.FTZ R8, R81, R8, !PT ;  /* 0x0000000851087209 */ /* 0x008fca0007810000 */
[C---:B------:R-:W-:Y:S02]  /*9f10*/  FMUL.FTZ R82, R8.reuse, UR34 ;  /* 0x0000002208527c20 */ /* 0x040fe40008410000 */
[----:B------:R-:W3:Y:S01]  /*9f20*/  MUFU.TANH R36, R36 ;  /* 0x0000002400247308 */ /* 0x000ee20000002400 */
[----:B------:R-:W-:Y:S01]  /*9f30*/  FADD.FTZ R9, -R8, R9 ;  /* 0x0000000908097221 */ /* 0x000fe20000010100 */
[--C-:B------:R-:W-:Y:S01]  /*9f40*/  FFMA.FTZ R81, R11, UR34, -R82.reuse ;  /* 0x000000220b517c23 */ /* 0x100fe20008010852 */
[----:B------:R-:W-:Y:S02]  /*9f50*/  FMNMX.FTZ R11, R13, R10, !PT ;  /* 0x0000000a0d0b7209 */ /* 0x000fe40007810000 */
[----:B------:R-:W-:Y:S01]  /*9f60*/  FMUL.FTZ R9, R9, UR34 ;  /* 0x0000002209097c20 */ /* 0x000fe20008410000 */
[----:B------:R-:W-:Y:S02]  /*9f70*/  WARPGROUP.DEPBAR.LE gsb0, 0x0 ;  /* 0x00008000000079c5 */ /* 0x000fe40000010000 */
[----:B------:R-:W-:Y:S01]  /*9f80*/  WARPGROUP.ARRIVE ;  /* 0x00000000000079c5 */ /* 0x000fe20000000000 */
[----:B-1----:R-:W-:Y:S01]  /*9f90*/  FMNMX.FTZ R84, R14, R11, !PT ;  /* 0x0000000b0e547209 */ /* 0x002fe20007810000 */
[----:B------:R-:W1:Y:S01]  /*9fa0*/  MUFU.TANH R38, R38 ;  /* 0x0000002600267308 */ /* 0x000e620000002400 */
[--C-:B------:R-:W-:Y:S01]  /*9fb0*/  FFMA.FTZ R12, R12, UR34, -R82.reuse ;  /* 0x000000220c0c7c23 */ /* 0x100fe20008010852 */
[--C-:B------:R-:W-:Y:S01]  /*9fc0*/  FFMA.FTZ R47, R47, UR34, -R82.reuse ;  /* 0x000000222f2f7c23 */ /* 0x100fe20008010852 */
[----:B----4-:R-:W-:Y:S01]  /*9fd0*/  FMNMX.FTZ R11, R21, R84, !PT ;  /* 0x00000054150b7209 */ /* 0x010fe20007810000 */
[----:B------:R-:W-:Y:S01]  /*9fe0*/  HGMMA.64x96x16.F32 R88, gdesc[UR28].tnspB, R88, gsb0 ;  /* 0x416000001c5879f0 */ /* 0x000fe20008000858 */
[----:B------:R-:W-:Y:S01]  /*9ff0*/  UIADD3 UR28, UR6, 0x600, URZ ;  /* 0x00000600061c7890 */ /* 0x000fe2000fffe03f */
[--C-:B------:R-:W-:Y:S01]  /*a000*/  FFMA.FTZ R84, R27, UR34, -R82.reuse ;  /* 0x000000221b547c23 */ /* 0x100fe20008010852 */
[----:B------:R-:W-:Y:S01]  /*a010*/  UIADD3 UR30, UR7, 0x100, URZ ;  /* 0x00000100071e7890 */ /* 0x000fe2000fffe03f */
[----:B-----5:R-:W-:Y:S01]  /*a020*/  FMNMX.FTZ R11, R24, R11, !PT ;  /* 0x0000000b180b7209 */ /* 0x020fe20007810000 */
[----:B------:R-:W-:Y:S01]  /*a030*/  UMOV UR29, 0x40000040 ;  /* 0x40000040001d7882 */ /* 0x000fe20000000000 */
[----:B------:R-:W-:Y:S01]  /*a040*/  UMOV UR31, 0x80000020 ;  /* 0x80000020001f7882 */ /* 0x000fe20000000000 */
[----:B------:R-:W4:Y:S01]  /*a050*/  MUFU.TANH R40, R40 ;  /* 0x0000002800287308 */ /* 0x000f220000002400 */
[----:B------:R-:W-:Y:S01]  /*a060*/  FMNMX.FTZ R11, R26, R11, !PT ;  /* 0x0000000b1a0b7209 */ /* 0x000fe20007810000 */
[--C-:B------:R-:W-:Y:S01]  /*a070*/  FFMA.FTZ R27, R29, UR34, -R82.reuse ;  /* 0x000000221d1b7c23 */ /* 0x100fe20008010852 */
[--C-:B------:R-:W-:Y:S01]  /*a080*/  FFMA.FTZ R29, R33, UR34, -R82.reuse ;  /* 0x00000022211d7c23 */ /* 0x100fe20008010852 */
[--C-:B------:R-:W-:Y:S01]  /*a090*/  FFMA.FTZ R33, R41, UR34, -R82.reuse ;  /* 0x0000002229217c23 */ /* 0x100fe20008010852 */
[----:B--2---:R-:W-:Y:S01]  /*a0a0*/  FMNMX.FTZ R11, R28, R11, !PT ;  /* 0x0000000b1c0b7209 */ /* 0x004fe20007810000 */
[--C-:B------:R-:W-:Y:S01]  /*a0b0*/  FFMA.FTZ R41, R57, UR34, -R82.reuse ;  /* 0x0000002239297c23 */ /* 0x100fe20008010852 */
[--C-:B------:R-:W-:Y:S01]  /*a0c0*/  FFMA.FTZ R57, R65, UR34, -R82.reuse ;  /* 0x0000002241397c23 */ /* 0x100fe20008010852 */
[----:B------:R-:W2:Y:S01]  /*a0d0*/  MUFU.TANH R43, R43 ;  /* 0x0000002b002b7308 */ /* 0x000ea20000002400 */
[----:B------:R-:W-:Y:S01]  /*a0e0*/  FMNMX.FTZ R11, R30, R11, !PT ;  /* 0x0000000b1e0b7209 */ /* 0x000fe20007810000 */
[--C-:B------:R-:W-:Y:S01]  /*a0f0*/  FFMA.FTZ R86, R31, UR34, -R82.reuse ;  /* 0x000000221f567c23 */ /* 0x100fe20008010852 */
[--C-:B------:R-:W-:Y:S01]  /*a100*/  FFMA.FTZ R142, R35, UR34, -R82.reuse ;  /* 0x00000022238e7c23 */ /* 0x100fe20008010852 */
[--C-:B------:R-:W-:Y:S01]  /*a110*/  FFMA.FTZ R31, R37, UR34, -R82.reuse ;  /* 0x00000022251f7c23 */ /* 0x100fe20008010852 */
[----:B------:R-:W-:Y:S01]  /*a120*/  FMNMX.FTZ R11, R32, R11, !PT ;  /* 0x0000000b200b7209 */ /* 0x000fe20007810000 */
[--C-:B------:R-:W-:Y:S01]  /*a130*/  FFMA.FTZ R35, R45, UR34, -R82.reuse ;  /* 0x000000222d237c23 */ /* 0x100fe20008010852 */
[--C-:B------:R-:W-:Y:S01]  /*a140*/  FFMA.FTZ R37, R49, UR34, -R82.reuse ;  /* 0x0000002231257c23 */ /* 0x100fe20008010852 */
[----:B------:R-:W5:Y:S01]  /*a150*/  MUFU.TANH R44, R44 ;  /* 0x0000002c002c7308 */ /* 0x000f620000002400 */
[----:B------:R-:W-:Y:S01]  /*a160*/  FMNMX.FTZ R11, R34, R11, !PT ;  /* 0x0000000b220b7209 */ /* 0x000fe20007810000 */
[--C-:B------:R-:W-:Y:S01]  /*a170*/  FFMA.FTZ R45, R59, UR34, -R82.reuse ;  /* 0x000000223b2d7c23 */ /* 0x100fe20008010852 */
[--C-:B------:R-:W-:Y:S01]  /*a180*/  FFMA.FTZ R15, R15, UR34, -R82.reuse ;  /* 0x000000220f0f7c23 */ /* 0x100fe20008010852 */
[--C-:B------:R-:W-:Y:S01]  /*a190*/  FFMA.FTZ R20, R20, UR34, -R82.reuse ;  /* 0x0000002214147c23 */ /* 0x100fe20008010852 */
[----:B---3--:R-:W-:Y:S01]  /*a1a0*/  FMNMX.FTZ R11, R36, R11, !PT ;  /* 0x0000000b240b7209 */ /* 0x008fe20007810000 */
[--C-:B------:R-:W-:Y:S01]  /*a1b0*/  FFMA.FTZ R25, R25, UR34, -R82.reuse ;  /* 0x0000002219197c23 */ /* 0x100fe20008010852 */
[--C-:B------:R-:W-:Y:S01]  /*a1c0*/  FFMA.FTZ R42, R42, UR34, -R82.reuse ;  /* 0x000000222a2a7c23 */ /* 0x100fe20008010852 */
[----:B------:R-:W3:Y:S01]  /*a1d0*/  MUFU.TANH R46, R46 ;  /* 0x0000002e002e7308 */ /* 0x000ee20000002400 */
[----:B-1----:R-:W-:Y:S01]  /*a1e0*/  FMNMX.FTZ R11, R38, R11, !PT ;  /* 0x0000000b260b7209 */ /* 0x002fe20007810000 */
[--C-:B------:R-:W-:Y:S01]  /*a1f0*/  FFMA.FTZ R50, R50, UR34, -R82.reuse ;  /* 0x0000002232327c23 */ /* 0x100fe20008010852 */
[--C-:B------:R-:W-:Y:S01]  /*a200*/  FFMA.FTZ R54, R54, UR34, -R82.reuse ;  /* 0x0000002236367c23 */ /* 0x100fe20008010852 */
[--C-:B------:R-:W-:Y:S01]  /*a210*/  FFMA.FTZ R58, R58, UR34, -R82.reuse ;  /* 0x000000223a3a7c23 */ /* 0x100fe20008010852 */
[----:B----4-:R-:W-:Y:S01]  /*a220*/  FMNMX.FTZ R144, R40, R11, !PT ;  /* 0x0000000b28907209 */ /* 0x010fe20007810000 */
[--C-:B------:R-:W-:Y:S01]  /*a230*/  FFMA.FTZ R60, R60, UR34, -R82.reuse ;  /* 0x000000223c3c7c23 */ /* 0x100fe20008010852 */
[--C-:B------:R-:W-:Y:S01]  /*a240*/  FFMA.FTZ R62, R62, UR34, -R82.reuse ;  /* 0x000000223e3e7c23 */ /* 0x100fe20008010852 */
[----:B------:R-:W1:Y:S01]  /*a250*/  MUFU.TANH R48, R48 ;  /* 0x0000003000307308 */ /* 0x000e620000002400 */
[----:B--2---:R-:W-:Y:S01]  /*a260*/  FMNMX.FTZ R11, R43, R144, !PT ;  /* 0x000000902b0b7209 */ /* 0x004fe20007810000 */
[--C-:B------:R-:W-:Y:S01]  /*a270*/  FFMA.FTZ R144, R39, UR34, -R82.reuse ;  /* 0x0000002227907c23 */ /* 0x100fe20008010852 */
[--C-:B------:R-:W-:Y:S01]  /*a280*/  FFMA.FTZ R39, R53, UR34, -R82.reuse ;  /* 0x0000002235277c23 */ /* 0x100fe20008010852 */
[--C-:B------:R-:W-:Y:S01]  /*a290*/  FFMA.FTZ R49, R63, UR34, -R82.reuse ;  /* 0x000000223f317c23 */ /* 0x100fe20008010852 */
[----:B-----5:R-:W-:Y:S01]  /*a2a0*/  FMNMX.FTZ R11, R44, R11, !PT ;  /* 0x0000000b2c0b7209 */ /* 0x020fe20007810000 */
[--C-:B------:R-:W-:Y:S01]  /*a2b0*/  FFMA.FTZ R64, R64, UR34, -R82.reuse ;  /* 0x0000002240407c23 */ /* 0x100fe20008010852 */
[--C-:B------:R-:W-:Y:S01]  /*a2c0*/  FFMA.FTZ R68, R68, UR34, -R82.reuse ;  /* 0x0000002244447c23 */ /* 0x100fe20008010852 */
[----:B------:R-:W2:Y:S01]  /*a2d0*/  MUFU.TANH R51, R51 ;  /* 0x0000003300337308 */ /* 0x000ea20000002400 */
[----:B---3--:R-:W-:Y:S01]  /*a2e0*/  FMNMX.FTZ R11, R46, R11, !PT ;  /* 0x0000000b2e0b7209 */ /* 0x008fe20007810000 */
[--C-:B------:R-:W-:Y:S01]  /*a2f0*/  FFMA.FTZ R59, R72, UR34, -R82.reuse ;  /* 0x00000022483b7c23 */ /* 0x100fe20008010852 */
[----:B------:R-:W-:-:S05]  /*a300*/  FFMA.FTZ R69, R69, UR34, -R82 ;  /* 0x0000002245457c23 */ /* 0x000fca0008010852 */
        /* <DEDUP_REMOVED lines=37> */
[----:B------:R3:W-:Y:S01]  /*a560*/  MUFU.EX2 R146, R47 ;  /* 0x0000002f00927308 */ /* 0x0007e20000000800 */
[----:B-1----:R-:W-:-:S07]  /*a570*/  FMNMX.FTZ R11, R79, R148, !PT ;  /* 0x000000944f0b7209 */ /* 0x002fce0007810000 */
[----:B------:R-:W-:Y:S01]  /*a580*/  MUFU.EX2 R9, R9 ;  /* 0x0000000900097308 */ /* 0x000fe20000000800 */
[----:B--2---:R-:W-:Y:S01]  /*a590*/  FMNMX.FTZ R11, R80, R11, !PT ;  /* 0x0000000b500b7209 */ /* 0x004fe20007810000 */
[----:B---3--:R-:W-:-:S04]  /*a5a0*/  FFMA.FTZ R47, R61, UR34, -R82 ;  /* 0x000000223d2f7c23 */ /* 0x008fc80008010852 */
[----:B------:R-:W1:Y:S02]  /*a5b0*/  SHFL.BFLY PT, R148, R11, 0x2, 0x1f ;  /* 0x0c401f000b947f89 */ /* 0x000e6400000e0000 */
[----:B------:R-:W2:Y:S08]  /*a5c0*/  MUFU.EX2 R12, R12 ;  /* 0x0000000c000c7308 */ /* 0x000eb00000000800 */
[----:B------:R-:W3:Y:S08]  /*a5d0*/  MUFU.EX2 R81, R81 ;  /* 0x0000005100517308 */ /* 0x000ef00000000800 */
[----:B------:R-:W-:Y:S01]  /*a5e0*/  MUFU.EX2 R15, R15 ;  /* 0x0000000f000f7308 */ /* 0x000fe20000000800 */
[----:B--2---:R-:W-:Y:S01]  /*a5f0*/  FFMA.FTZ R6, R9, R6, R12 ;  /* 0x0000000609067223 */ /* 0x004fe2000001000c */
[----:B------:R-:W-:-:S02]  /*a600*/  WARPGROUP.DEPBAR.LE gsb0, 0x0 ;  /* 0x00008000000079c5 */ /* 0x000fc40000010000 */
[----:B------:R-:W-:Y:S01]  /*a610*/  WARPGROUP.ARRIVE ;  /* 0x00000000000079c5 */ /* 0x000fe20000000000 */
[----:B-1----:R-:W-:-:S03]  /*a620*/  FMNMX.FTZ R148, R11, R148, !PT ;  /* 0x000000940b947209 */ /* 0x002fc60007810000 */
[----:B------:R-:W-:Y:S01]  /*a630*/  MUFU.EX2 R20, R20 ;  /* 0x0000001400147308 */ /* 0x000fe20000000800 */
[----:B---3--:R-:W-:Y:S01]  /*a640*/  F2FP.F16.F32.PACK_AB R12, R81, R12 ;  /* 0x0000000c510c723e */ /* 0x008fe200000000ff */
[----:B------:R-:W-:Y:S01]  /*a650*/  HGMMA.64x96x16.F32 R88, gdesc[UR28].tnspB, R88, gsb0 ;  /* 0x416000001c5879f0 */ /* 0x000fe20008000858 */
[----:B------:R-:W-:Y:S01]  /*a660*/  UIADD3 UR28, UR6, 0x604, URZ ;  /* 0x00000604061c7890 */ /* 0x000fe2000fffe03f */
[----:B------:R-:W1:Y:S01]  /*a670*/  SHFL.BFLY PT, R11, R148, 0x1, 0x1f ;  /* 0x0c201f00940b7f89 */ /* 0x000e6200000e0000 */
[----:B------:R-:W-:Y:S01]  /*a680*/  UIADD3 UR30, UR7, 0x180, URZ ;  /* 0x00000180071e7890 */ /* 0x000fe2000fffe03f */
[----:B------:R-:W-:Y:S01]  /*a690*/  UMOV UR29, 0x40000040 ;  /* 0x40000040001d7882 */ /* 0x000fe20000000000 */
[----:B------:R-:W-:Y:S01]  /*a6a0*/  UMOV UR31, 0x80000020 ;  /* 0x80000020001f7882 */ /* 0x000fe20000000000 */
[----:B------:R-:W-:Y:S08]  /*a6b0*/  MUFU.EX2 R25, R25 ;  /* 0x0000001900197308 */ /* 0x000ff00000000800 */
[----:B------:R-:W-:Y:S08]  /*a6c0*/  MUFU.EX2 R84, R84 ;  /* 0x0000005400547308 */ /* 0x000ff00000000800 */
[----:B------:R-:W-:Y:S01]  /*a6d0*/  MUFU.EX2 R27, R27 ;  /* 0x0000001b001b7308 */ /* 0x000fe20000000800 */
[----:B-1----:R-:W-:-:S05]  /*a6e0*/  FMNMX.FTZ R11, R148, R11, !PT ;  /* 0x0000000b940b7209 */ /* 0x002fca0007810000 */
[C---:B------:R-:W-:Y:S01]  /*a6f0*/  FMUL.FTZ R65, R11.reuse, UR34 ;  /* 0x000000220b417c20 */ /* 0x040fe20008410000 */
[----:B------:R-:W-:Y:S01]  /*a700*/  FADD.FTZ R53, -R11, R10 ;  /* 0x0000000a0b357221 */ /* 0x000fe20000010100 */
[----:B------:R-:W-:Y:S02]  /*a710*/  MUFU.EX2 R86, R86 ;  /* 0x0000005600567308 */ /* 0x000fe40000000800 */
[--C-:B------:R-:W-:Y:S01]  /*a720*/  FFMA.FTZ R13, R13, UR34, -R65.reuse ;  /* 0x000000220d0d7c23 */ /* 0x100fe20008010841 */
[----:B------:R-:W-:Y:S01]  /*a730*/  FMUL.FTZ R53, R53, UR34 ;  /* 0x0000002235357c20 */ /* 0x000fe20008410000 */
[--C-:B------:R-:W-:Y:S01]  /*a740*/  FFMA.FTZ R150, R24, UR34, -R65.reuse ;  /* 0x0000002218967c23 */ /* 0x100fe20008010841 */
[--C-:B------:R-:W-:Y:S01]  /*a750*/  FFMA.FTZ R24, R28, UR34, -R65.reuse ;  /* 0x000000221c187c23 */ /* 0x100fe20008010841 */
[--C-:B------:R-:W-:Y:S01]  /*a760*/  FFMA.FTZ R82, R14, UR34, -R65.reuse ;  /* 0x000000220e527c23 */ /* 0x100fe20008010841 */
[----:B------:R-:W-:Y:S01]  /*a770*/  IMAD.U32 R28, RZ, RZ, UR36 ;  /* 0x00000024ff1c7e24 */ /* 0x000fe2000f8e00ff */
[----:B------:R1:W-:Y:S01]  /*a780*/  MUFU.EX2 R72, R53 ;  /* 0x0000003500487308 */ /* 0x0003e20000000800 */
[----:B------:R-:W-:Y:S01]  /*a790*/  FFMA.FTZ R61, R21, UR34, -R65 ;  /* 0x00000022153d7c23 */ /* 0x000fe20008010841 */
[----:B------:R-:W-:-:S02]  /*a7a0*/  VIADD R14, R16, 0x9 ;  /* 0x00000009100e7836 */ /* 0x000fc40000000000 */
[--C-:B------:R-:W-:Y:S01]  /*a7b0*/  FFMA.FTZ R21, R38, UR34, -R65.reuse ;  /* 0x0000002226157c23 */ /* 0x100fe20008010841 */
[----:B------:R-:W-:Y:S01]  /*a7c0*/  @!P1 LEA R28, R28, UR39, 0x3 ;  /* 0x000000271c1c9c11 */ /* 0x000fe2000f8e18ff */
[--C-:B------:R-:W-:Y:S01]  /*a7d0*/  FFMA.FTZ R85, R26, UR34, -R65.reuse ;  /* 0x000000221a557c23 */ /* 0x100fe20008010841 */
[--C-:B------:R-:W-:Y:S01]  /*a7e0*/  FFMA.FTZ R87, R30, UR34, -R65.reuse ;  /* 0x000000221e577c23 */ /* 0x100fe20008010841 */
[----:B------:R-:W-:Y:S01]  /*a7f0*/  SEL R38, R14, 0x9, !P2 ;  /* 0x000000090e267807 */ /* 0x000fe20005000000 */
[----:B------:R-:W2:Y:S01]  /*a800*/  MUFU.EX2 R13, R13 ;  /* 0x0000000d000d7308 */ /* 0x000ea20000000800 */
[----:B------:R-:W-:Y:S02]  /*a810*/  @!P1 VIADD R14, R28, 0x2d840 ;  /* 0x0002d8401c0e9836 */ /* 0x000fe40000000000 */
[--C-:B------:R-:W-:Y:S01]  /*a820*/  FFMA.FTZ R30, R40, UR34, -R65.reuse ;  /* 0x00000022281e7c23 */ /* 0x100fe20008010841 */
[--C-:B------:R-:W-:Y:S01]  /*a830*/  FFMA.FTZ R148, R32, UR34, -R65.reuse ;  /* 0x0000002220947c23 */ /* 0x100fe20008010841 */
[--C-:B------:R-:W-:Y:S01]  /*a840*/  FFMA.FTZ R145, R43, UR34, -R65.reuse ;  /* 0x000000222b917c23 */ /* 0x100fe20008010841 */
[--C-:B------:R-:W-:Y:S01]  /*a850*/  FFMA.FTZ R26, R34, UR34, -R65.reuse ;  /* 0x00000022221a7c23 */ /* 0x100fe20008010841 */
[----:B------:R-:W-:Y:S01]  /*a860*/  @!P1 PRMT R14, RZ, 0x654, R14 ;  /* 0x00000654ff0e9816 */ /* 0x000fe2000000000e */
[--C-:B------:R-:W-:Y:S01]  /*a870*/  FFMA.FTZ R63, R36, UR34, -R65.reuse ;  /* 0x00000022243f7c23 */ /* 0x100fe20008010841 */
[----:B------:R-:W3:Y:S01]  /*a880*/  MUFU.EX2 R82, R82 ;  /* 0x0000005200527308 */ /* 0x000ee20000000800 */
[--C-:B-1----:R-:W-:Y:S01]  /*a890*/  FFMA.FTZ R53, R51, UR34, -R65.reuse ;  /* 0x0000002233357c23 */ /* 0x102fe20008010841 */
[--C-:B------:R-:W-:Y:S01]  /*a8a0*/  FFMA.FTZ R34, R44, UR34, -R65.reuse ;  /* 0x000000222c227c23 */ /* 0x100fe20008010841 */
[--C-:B------:R-:W-:Y:S01]  /*a8b0*/  FFMA.FTZ R147, R46, UR34, -R65.reuse ;  /* 0x000000222e937c23 */ /* 0x100fe20008010841 */
[----:B------:R-:W-:Y:S01]  /*a8c0*/  FFMA.FTZ R32, R48, UR34, -R65 ;  /* 0x0000002230207c23 */ /* 0x000fe20008010841 */
[----:B------:R-:W-:-:S02]  /*a8d0*/  IMAD.U32 R36, RZ, RZ, UR53 ;  /* 0x00000035ff247e24 */ /* 0x000fc4000f8e00ff */
[--C-:B------:R-:W-:Y:S01]  /*a8e0*/  FFMA.FTZ R28, R52, UR34, -R65.reuse ;  /* 0x00000022341c7c23 */ /* 0x100fe20008010841 */
[----:B------:R-:W-:Y:S01]  /*a8f0*/  FFMA.FTZ R55, R55, UR34, -R65 ;  /* 0x0000002237377c23 */ /* 0x000fe20008010841 */
[----:B------:R-:W1:Y:S01]  /*a900*/  MUFU.EX2 R61, R61 ;  /* 0x0000003d003d7308 */ /* 0x000e620000000800 */
[----:B--2---:R-:W-:Y:S01]  /*a910*/  FFMA.FTZ R5, R72, R5, R13 ;  /* 0x0000000548057223 */ /* 0x004fe2000001000d */
[----:B------:R-:W-:Y:S01]  /*a920*/  @!P1 LEA R36, R36, UR39, 0x3 ;  /* 0x0000002724249c11 */ /* 0x000fe2000f8e18ff */
[--C-:B------:R-:W-:Y:S01]  /*a930*/  FFMA.FTZ R56, R56, UR34, -R65.reuse ;  /* 0x0000002238387c23 */ /* 0x100fe20008010841 */
[--C-:B------:R-:W-:Y:S01]  /*a940*/  FFMA.FTZ R66, R66, UR34, -R65.reuse ;  /* 0x0000002242427c23 */ /* 0x100fe20008010841 */
[--C-:B------:R-:W-:Y:S01]  /*a950*/  FFMA.FTZ R71, R71, UR34, -R65.reuse ;  /* 0x0000002247477c23 */ /* 0x100fe20008010841 */
[----:B------:R-:W-:Y:S01]  /*a960*/  FFMA.FTZ R73, R73, UR34, -R65 ;  /* 0x0000002249497c23 */ /* 0x000fe20008010841 */
[----:B------:R-:W-:Y:S01]  /*a970*/  @!P1 VIADD R36, R36, 0x2d860 ;  /* 0x0002d86024249836 */ /* 0x000fe20000000000 */
[----:B------:R-:W2:Y:S01]  /*a980*/  MUFU.EX2 R150, R150 ;  /* 0x0000009600967308 */ /* 0x000ea20000000800 */
[C---:B---3--:R-:W-:Y:S01]  /*a990*/  FADD.FTZ R40, R82.reuse, R5 ;  /* 0x0000000552287221 */ /* 0x048fe20000010000 */
[----:B------:R-:W-:Y:S01]  /*a9a0*/  F2FP.F16.F32.PACK_AB R13, R82, R13 ;  /* 0x0000000d520d723e */ /* 0x000fe200000000ff */
[--C-:B------:R-:W-:Y:S01]  /*a9b0*/  FFMA.FTZ R74, R74, UR34, -R65.reuse ;  /* 0x000000224a4a7c23 */ /* 0x100fe20008010841 */
[----:B------:R-:W-:Y:S01]  /*a9c0*/  @!P1 PRMT R36, RZ, 0x654, R36 ;  /* 0x00000654ff249816 */ /* 0x000fe20000000024 */
[--C-:B------:R-:W-:Y:S01]  /*a9d0*/  FFMA.FTZ R75, R75, UR34, -R65.reuse ;  /* 0x000000224b4b7c23 */ /* 0x100fe20008010841 */
[--C-:B------:R-:W-:Y:S01]  /*a9e0*/  FFMA.FTZ R76, R76, UR34, -R65.reuse ;  /* 0x000000224c4c7c23 */ /* 0x100fe20008010841 */
[--C-:B------:R-:W-:Y:S01]  /*a9f0*/  FFMA.FTZ R77, R77, UR34, -R65.reuse ;  /* 0x000000224d4d7c23 */ /* 0x100fe20008010841 */
[----:B------:R-:W3:Y:S01]  /*aa00*/  MUFU.EX2 R85, R85 ;  /* 0x0000005500557308 */ /* 0x000ee20000000800 */
[----:B-1----:R-:W-:Y:S01]  /*aa10*/  FADD.FTZ R43, R61, R40 ;  /* 0x000000283d2b7221 */ /* 0x002fe20000010000 */
[--C-:B------:R-:W-:Y:S01]  /*aa20*/  FFMA.FTZ R78, R78, UR34, -R65.reuse ;  /* 0x000000224e4e7c23 */ /* 0x100fe20008010841 */
[----:B------:R-:W-:Y:S01]  /*aa30*/  FFMA.FTZ R79, R79, UR34, -R65 ;  /* 0x000000224f4f7c23 */ /* 0x000fe20008010841 */
[C---:B------:R-:W-:Y:S01]  /*aa40*/  ISETP.GT.AND P2, PT, R7.reuse, UR52, PT ;  /* 0x0000003407007c0c */ /* 0x040fe2000bf44270 */
[----:B------:R-:W-:Y:S01]  /*aa50*/  UMOV UR53, UR36 ;  /* 0x0000002400357c82 */ /* 0x000fe20008000000 */
[----:B------:R-:W-:-:S02]  /*aa60*/  VIADD R7, R7, 0xffffffff ;  /* 0xffffffff07077836 */ /* 0x000fc40000000000 */
[----:B------:R-:W1:Y:S01]  /*aa70*/  MUFU.EX2 R24, R24 ;  /* 0x0000001800187308 */ /* 0x000e620000000800 */
[----:B--2---:R-:W-:-:S07]  /*aa80*/  FADD.FTZ R40, R150, R43 ;  /* 0x0000002b96287221 */ /* 0x004fce0000010000 */
[----:B------:R-:W2:Y:S01]  /*aa90*/  MUFU.EX2 R87, R87 ;  /* 0x0000005700577308 */ /* 0x000ea20000000800 */
[----:B---3--:R-:W-:Y:S01]  /*aaa0*/  FADD.FTZ R51, R85, R40 ;  /* 0x0000002855337221 */ /* 0x008fe20000010000 */
[----:B------:R-:W-:Y:S02]  /*aab0*/  WARPGROUP.DEPBAR.LE gsb0, 0x0 ;  /* 0x00008000000079c5 */ /* 0x000fe40000010000 */
[----:B------:R-:W-:-:S04]  /*aac0*/  WARPGROUP.ARRIVE ;  /* 0x00000000000079c5 */ /* 0x000fc80000000000 */
[----:B------:R-:W3:Y:S01]  /*aad0*/  MUFU.EX2 R148, R148 ;  /* 0x0000009400947308 */ /* 0x000ee20000000800 */
[C---:B-1----:R-:W-:Y:S01]  /*aae0*/  FADD.FTZ R40, R24.reuse, R51 ;  /* 0x0000003318287221 */ /* 0x042fe20000010000 */
[----:B------:R-:W-:Y:S01]  /*aaf0*/  F2FP.F16.F32.PACK_AB R85, R24, R85 ;  /* 0x000000551855723e */ /* 0x000fe200000000ff */
[----:B------:R-:W-:Y:S01]  /*ab00*/  HGMMA.64x96x16.F32 R88, gdesc[UR28].tnspB, R88, gsb0 ;  /* 0x416000001c5879f0 */ /* 0x000fe20008000858 */
[----:B------:R-:W-:Y:S02]  /*ab10*/  UIADD3 UR28, UR6, 0x606, URZ ;  /* 0x00000606061c7890 */ /* 0x000fe4000fffe03f */
[----:B------:R-:W-:Y:S02]  /*ab20*/  UIADD3 UR30, UR7, 0x1c0, URZ ;  /* 0x000001c0071e7890 */ /* 0x000fe4000fffe03f */
[----:B------:R-:W-:Y:S01]  /*ab30*/  MUFU.EX2 R29, R29 ;  /* 0x0000001d001d7308 */ /* 0x000fe20000000800 */
[----:B------:R-:W-:Y:S01]  /*ab40*/  UMOV UR29, 0x40000040 ;  /* 0x40000040001d7882 */ /* 0x000fe20000000000 */
[----:B------:R-:W-:Y:S01]  /*ab50*/  UMOV UR31, 0x80000020 ;  /* 0x80000020001f7882 */ /* 0x000fe20000000000 */
[----:B--2---:R-:W-:-:S05]  /*ab60*/  FADD.FTZ R51, R87, R40 ;  /* 0x0000002857337221 */ /* 0x004fca0000010000 */
[----:B------:R-:W1:Y:S01]  /*ab70*/  MUFU.EX2 R26, R26 ;  /* 0x0000001a001a7308 */ /* 0x000e620000000800 */
[C---:B---3--:R-:W-:Y:S01]  /*ab80*/  FADD.FTZ R51, R148.reuse, R51 ;  /* 0x0000003394337221 */ /* 0x048fe20000010000 */
[----:B------:R-:W-:-:S06]  /*ab90*/  F2FP.F16.F32.PACK_AB R87, R148, R87 ;  /* 0x000000579457723e */ /* 0x000fcc00000000ff */
[----:B------:R-:W-:Y:S08]  /*aba0*/  MUFU.EX2 R142, R142 ;  /* 0x0000008e008e7308 */ /* 0x000ff00000000800 */
[----:B------:R-:W2:Y:S01]  /*abb0*/  MUFU.EX2 R63, R63 ;  /* 0x0000003f003f7308 */ /* 0x000ea20000000800 */
[----:B-1----:R-:W-:-:S07]  /*abc0*/  FADD.FTZ R40, R26, R51 ;  /* 0x000000331a287221 */ /* 0x002fce0000010000 */
[----:B------:R-:W-:Y:S08]  /*abd0*/  MUFU.EX2 R31, R31 ;  /* 0x0000001f001f7308 */ /* 0x000ff00000000800 */
[----:B------:R-:W1:Y:S01]  /*abe0*/  MUFU.EX2 R21, R21 ;  /* 0x0000001500157308 */ /* 0x000e620000000800 */
[----:B--2---:R-:W-:-:S07]  /*abf0*/  FADD.FTZ R40, R63, R40 ;  /* 0x000000283f287221 */ /* 0x004fce0000010000 */
[----:B------:R-:W-:Y:S08]  /*ac00*/  MUFU.EX2 R144, R144 ;  /* 0x0000009000907308 */ /* 0x000ff00000000800 */
[----:B------:R-:W2:Y:S01]  /*ac10*/  MUFU.EX2 R30, R30 ;  /* 0x0000001e001e7308 */ /* 0x000ea20000000800 */
[----:B-1----:R-:W-:-:S07]  /*ac20*/  FADD.FTZ R51, R21, R40 ;  /* 0x0000002815337221 */ /* 0x002fce0000010000 */
[----:B------:R-:W-:Y:S08]  /*ac30*/  MUFU.EX2 R33, R33 ;  /* 0x0000002100217308 */ /* 0x000ff00000000800 */
[----:B------:R-:W-:Y:S01]  /*ac40*/  MUFU.EX2 R145, R145 ;  /* 0x0000009100917308 */ /* 0x000fe20000000800 */
[----:B--2---:R-:W-:-:S07]  /*ac50*/  FADD.FTZ R24, R30, R51 ;  /* 0x000000331e187221 */ /* 0x004fce0000010000 */
[----:B------:R-:W-:Y:S08]  /*ac60*/  MUFU.EX2 R42, R42 ;  /* 0x0000002a002a7308 */ /* 0x000ff00000000800 */
[----:B------:R-:W-:Y:S08]  /*ac70*/  MUFU.EX2 R34, R34 ;  /* 0x0000002200227308 */ /* 0x000ff00000000800 */
[----:B------:R-:W-:Y:S01]  /*ac80*/  MUFU.EX2 R35, R35 ;  /* 0x0000002300237308 */ /* 0x000fe20000000800 */
[----:B------:R-:W-:-:S02]  /*ac90*/  WARPGROUP.DEPBAR.LE gsb0, 0x0 ;  /* 0x00008000000079c5 */ /* 0x000fc40000010000 */
[----:B------:R-:W-:-:S05]  /*aca0*/  WARPGROUP.ARRIVE ;  /* 0x00000000000079c5 */ /* 0x000fca0000000000 */
[----:B------:R-:W-:Y:S01]  /*acb0*/  MUFU.EX2 R147, R147 ;  /* 0x0000009300937308 */ /* 0x000fe20000000800 */
[----:B------:R-:W-:Y:S01]  /*acc0*/  HGMMA.64x96x16.F32 R88, gdesc[UR28].tnspB, R88, gsb0 ;  /* 0x416000001c5879f0 */ /* 0x000fe20008000858 */
[----:B------:R-:W-:-:S06]  /*acd0*/  UMOV UR28, UR49 ;  /* 0x00000031001c7c82 */ /* 0x000fcc0008000000 */
[----:B------:R-:W-:Y:S08]  /*ace0*/  MUFU.EX2 R37, R37 ;  /* 0x0000002500257308 */ /* 0x000ff00000000800 */
[----:B------:R-:W-:Y:S08]  /*acf0*/  MUFU.EX2 R32, R32 ;  /* 0x0000002000207308 */ /* 0x000ff00000000800 */
[----:B------:R-:W1:Y:S08]  /*ad00*/  MUFU.EX2 R50, R50 ;  /* 0x0000003200327308 */ /* 0x000e700000000800 */
[----:B------:R-:W2:Y:S08]  /*ad10*/  MUFU.EX2 R53, R53 ;  /* 0x0000003500357308 */ /* 0x000eb00000000800 */
[----:B------:R-:W-:Y:S01]  /*ad20*/  MUFU.EX2 R39, R39 ;  /* 0x0000002700277308 */ /* 0x000fe20000000800 */
[----:B-1----:R-:W-:-:S07]  /*ad30*/  F2FP.F16.F32.PACK_AB R52, R50, R37 ;  /* 0x000000253234723e */ /* 0x002fce00000000ff */
[----:B------:R-:W1:Y:S08]  /*ad40*/  MUFU.EX2 R28, R28 ;  /* 0x0000001c001c7308 */ /* 0x000e700000000800 */
[----:B------:R-:W-:Y:S08]  /*ad50*/  MUFU.EX2 R54, R54 ;  /* 0x0000003600367308 */ /* 0x000ff00000000800 */
[----:B------:R-:W3:Y:S08]  /*ad60*/  MUFU.EX2 R55, R55 ;  /* 0x0000003700377308 */ /* 0x000ef00000000800 */
        /* <DEDUP_REMOVED lines=8> */
[----:B----4-:R-:W-:Y:S01]  /*adf0*/  FFMA.FTZ R38, R70, UR34, -R65 ;  /* 0x0000002246267c23 */ /* 0x010fe20008010841 */
[-C--:B------:R-:W-:Y:S01]  /*ae00*/  FMUL.FTZ R88, R88, R9.reuse ;  /* 0x0000000958587220 */ /* 0x080fe20000410000 */
[-C--:B------:R-:W-:Y:S01]  /*ae10*/  FMUL.FTZ R89, R89, R9.reuse ;  /* 0x0000000959597220 */ /* 0x080fe20000410000 */
[-C--:B------:R-:W-:Y:S01]  /*ae20*/  FMUL.FTZ R92, R92, R9.reuse ;  /* 0x000000095c5c7220 */ /* 0x080fe20000410000 */
[-C--:B------:R-:W-:Y:S01]  /*ae30*/  FMUL.FTZ R93, R93, R9.reuse ;  /* 0x000000095d5d7220 */ /* 0x080fe20000410000 */
[-C--:B------:R-:W-:Y:S01]  /*ae40*/  FMUL.FTZ R96, R96, R9.reuse ;  /* 0x0000000960607220 */ /* 0x080fe20000410000 */
[----:B-----5:R-:W-:Y:S01]  /*ae50*/  FADD.FTZ R14, R81, R6 ;  /* 0x00000006510e7221 */ /* 0x020fe20000010000 */
[----:B------:R4:W-:Y:S01]  /*ae60*/  @!P1 SYNCS.ARRIVE.TRANS64.RED.A1T0 RZ, [R36+URZ], RZ ;  /* 0x000000ff24ff99a7 */ /* 0x0009e2000810043f */
[----:B------:R-:W5:Y:S01]  /*ae70*/  MUFU.EX2 R6, R56 ;  /* 0x0000003800067308 */ /* 0x000f620000000800 */
[-C--:B------:R-:W-:Y:S01]  /*ae80*/  FMUL.FTZ R97, R97, R9.reuse ;  /* 0x0000000961617220 */ /* 0x080fe20000410000 */
[----:B------:R-:W-:Y:S01]  /*ae90*/  FADD.FTZ R5, R15, R14 ;  /* 0x0000000e0f057221 */ /* 0x000fe20000010000 */
[-C--:B------:R-:W-:Y:S01]  /*aea0*/  FMUL.FTZ R100, R100, R9.reuse ;  /* 0x0000000964647220 */ /* 0x080fe20000410000 */
[-C--:B------:R-:W-:Y:S01]  /*aeb0*/  FMUL.FTZ R101, R101, R9.reuse ;  /* 0x0000000965657220 */ /* 0x080fe20000410000 */
[-C--:B------:R-:W-:Y:S01]  /*aec0*/  FMUL.FTZ R104, R104, R9.reuse ;  /* 0x0000000968687220 */ /* 0x080fe20000410000 */
[----:B------:R-:W-:Y:S01]  /*aed0*/  FADD.FTZ R14, R20, R5 ;  /* 0x00000005140e7221 */ /* 0x000fe20000010000 */
[--C-:B----4-:R-:W-:Y:S01]  /*aee0*/  FFMA.FTZ R36, R67, UR34, -R65.reuse ;  /* 0x0000002243247c23 */ /* 0x110fe20008010841 */
[----:B------:R-:W4:Y:S01]  /*aef0*/  MUFU.EX2 R5, R66 ;  /* 0x0000004200057308 */ /* 0x000f220000000800 */
[----:B------:R-:W-:Y:S01]  /*af00*/  FFMA.FTZ R65, R80, UR34, -R65 ;  /* 0x0000002250417c23 */ /* 0x000fe20008010841 */
[----:B------:R-:W-:Y:S01]  /*af10*/  FADD.FTZ R43, R25, R14 ;  /* 0x0000000e192b7221 */ /* 0x000fe20000010000 */
[-C--:B------:R-:W-:Y:S01]  /*af20*/  FMUL.FTZ R105, R105, R9.reuse ;  /* 0x0000000969697220 */ /* 0x080fe20000410000 */
[-C--:B------:R-:W-:Y:S01]  /*af30*/  FMUL.FTZ R108, R108, R9.reuse ;  /* 0x000000096c6c7220 */ /* 0x080fe20000410000 */
[----:B------:R-:W-:Y:S01]  /*af40*/  FMUL.FTZ R109, R109, R9 ;  /* 0x000000096d6d7220 */ /* 0x000fe20000410000 */
[C---:B------:R-:W-:Y:S01]  /*af50*/  FADD.FTZ R14, R84.reuse, R43 ;  /* 0x0000002b540e7221 */ /* 0x040fe20000010000 */
[----:B------:R-:W-:Y:S01]  /*af60*/  F2FP.F16.F32.PACK_AB R84, R84, R25 ;  /* 0x000000195454723e */ /* 0x000fe200000000ff */
[----:B------:R-:W-:Y:S01]  /*af70*/  MUFU.EX2 R36, R36 ;  /* 0x0000002400247308 */ /* 0x000fe20000000800 */
[-C--:B------:R-:W-:Y:S01]  /*af80*/  FMUL.FTZ R112, R112, R9.reuse ;  /* 0x0000000970707220 */ /* 0x080fe20000410000 */
[----:B------:R-:W-:Y:S01]  /*af90*/  FADD.FTZ R43, R27, R14 ;  /* 0x0000000e1b2b7221 */ /* 0x000fe20000010000 */
[-C--:B------:R-:W-:Y:S01]  /*afa0*/  FMUL.FTZ R113, R113, R9.reuse ;  /* 0x0000000971717220 */ /* 0x080fe20000410000 */
[-C--:B------:R-:W-:Y:S01]  /*afb0*/  FMUL.FTZ R116, R116, R9.reuse ;  /* 0x0000000974747220 */ /* 0x080fe20000410000 */
[----:B------:R-:W-:Y:S01]  /*afc0*/  FMUL.FTZ R117, R117, R9 ;  /* 0x0000000975757220 */ /* 0x000fe20000410000 */
[C---:B------:R-:W-:Y:S01]  /*afd0*/  FADD.FTZ R14, R86.reuse, R43 ;  /* 0x0000002b560e7221 */ /* 0x040fe20000010000 */
[----:B------:R-:W-:Y:S01]  /*afe0*/  F2FP.F16.F32.PACK_AB R86, R86, R27 ;  /* 0x0000001b5656723e */ /* 0x000fe200000000ff */
[----:B------:R-:W-:Y:S01]  /*aff0*/  FADD.FTZ R27, R145, R24 ;  /* 0x00000018911b7221 */ /* 0x000fe20000010000 */
[----:B------:R-:W-:Y:S01]  /*b000*/  F2FP.F16.F32.PACK_AB R24, R142, R29 ;  /* 0x0000001d8e18723e */ /* 0x000fe200000000ff */
[----:B------:R-:W-:Y:S01]  /*b010*/  FADD.FTZ R43, R29, R14 ;  /* 0x0000000e1d2b7221 */ /* 0x000fe20000010000 */
[----:B------:R-:W-:Y:S01]  /*b020*/  F2FP.F16.F32.PACK_AB R14, R20, R15 ;  /* 0x0000000f140e723e */ /* 0x000fe200000000ff */
[----:B------:R-:W-:Y:S01]  /*b030*/  FADD.FTZ R40, R34, R27 ;  /* 0x0000001b22287221 */ /* 0x000fe20000010000 */
[----:B------:R-:W-:Y:S01]  /*b040*/  F2FP.F16.F32.PACK_AB R15, R150, R61 ;  /* 0x0000003d960f723e */ /* 0x000fe200000000ff */
[----:B------:R-:W-:Y:S01]  /*b050*/  FADD.FTZ R20, R142, R43 ;  /* 0x0000002b8e147221 */ /* 0x000fe20000010000 */
[----:B------:R-:W-:Y:S01]  /*b060*/  MUFU.EX2 R38, R38 ;  /* 0x0000002600267308 */ /* 0x000fe20000000800 */
[----:B------:R-:W-:Y:S01]  /*b070*/  FADD.FTZ R29, R147, R40 ;  /* 0x00000028931d7221 */ /* 0x000fe20000010000 */
[----:B------:R-:W-:Y:S01]  /*b080*/  F2FP.F16.F32.PACK_AB R145, R34, R145 ;  /* 0x000000912291723e */ /* 0x000fe200000000ff */
[----:B------:R-:W-:Y:S01]  /*b090*/  FADD.FTZ R43, R31, R20 ;  /* 0x000000141f2b7221 */ /* 0x000fe20000010000 */
[----:B------:R4:W-:Y:S01]  /*b0a0*/  STSM.16.M88.4 [R136+0x21800], R12 ;  /* 0x0218000c88007844 */ /* 0x0009e20000000200 */
[----:B------:R-:W-:Y:S01]  /*b0b0*/  F2FP.F16.F32.PACK_AB R147, R32, R147 ;  /* 0x000000932093723e */ /* 0x000fe200000000ff */
[-C--:B------:R-:W-:Y:S01]  /*b0c0*/  FMUL.FTZ R120, R120, R9.reuse ;  /* 0x0000000978787220 */ /* 0x080fe20000410000 */
[----:B------:R-:W-:Y:S01]  /*b0d0*/  FADD.FTZ R20, R144, R43 ;  /* 0x0000002b90147221 */ /* 0x000fe20000010000 */
[----:B------:R-:W-:Y:S01]  /*b0e0*/  MUFU.EX2 R71, R71 ;  /* 0x0000004700477308 */ /* 0x000fe20000000800 */
[----:B------:R-:W-:Y:S01]  /*b0f0*/  STSM.16.M88.4 [R23], R84 ;  /* 0x0000005417007844 */ /* 0x000fe20000000200 */
[-C--:B------:R-:W-:Y:S01]  /*b100*/  FMUL.FTZ R121, R121, R9.reuse ;  /* 0x0000000979797220 */ /* 0x080fe20000410000 */
[----:B------:R-:W-:Y:S01]  /*b110*/  FADD.FTZ R25, R33, R20 ;  /* 0x0000001421197221 */ /* 0x000fe20000010000 */
[-C--:B------:R-:W-:Y:S01]  /*b120*/  FMUL.FTZ R124, R124, R9.reuse ;  /* 0x000000097c7c7220 */ /* 0x080fe20000410000 */
[-C--:B------:R-:W-:Y:S01]  /*b130*/  FMUL.FTZ R125, R125, R9.reuse ;  /* 0x000000097d7d7220 */ /* 0x080fe20000410000 */
[-C--:B------:R-:W-:Y:S01]  /*b140*/  FMUL.FTZ R128, R128, R9.reuse ;  /* 0x0000000980807220 */ /* 0x080fe20000410000 */
[----:B------:R-:W-:Y:S01]  /*b150*/  FADD.FTZ R20, R42, R25 ;  /* 0x000000192a147221 */ /* 0x000fe20000010000 */
[----:B------:R-:W4:Y:S01]  /*b160*/  MUFU.EX2 R62, R62 ;  /* 0x0000003e003e7308 */ /* 0x000f220000000800 */
[----:B------:R-:W-:Y:S01]  /*b170*/  F2FP.F16.F32.PACK_AB R25, R63, R26 ;  /* 0x0000001a3f19723e */ /* 0x000fe200000000ff */
[----:B------:R-:W-:Y:S01]  /*b180*/  FMUL.FTZ R129, R129, R9 ;  /* 0x0000000981817220 */ /* 0x000fe20000410000 */
[----:B------:R-:W-:Y:S01]  /*b190*/  FADD.FTZ R27, R35, R20 ;  /* 0x00000014231b7221 */ /* 0x000fe20000010000 */
[----:B------:R-:W-:Y:S01]  /*b1a0*/  F2FP.F16.F32.PACK_AB R26, R144, R31 ;  /* 0x0000001f901a723e */ /* 0x000fe200000000ff */
[----:B------:R-:W-:Y:S01]  /*b1b0*/  FMUL.FTZ R132, R132, R9 ;  /* 0x0000000984847220 */ /* 0x000fe20000410000 */
[----:B------:R-:W-:Y:S01]  /*b1c0*/  F2FP.F16.F32.PACK_AB R144, R42, R33 ;  /* 0x000000212a90723e */ /* 0x000fe200000000ff */
[----:B------:R-:W-:Y:S01]  /*b1d0*/  FADD.FTZ R20, R146, R27 ;  /* 0x0000001b92147221 */ /* 0x000fe20000010000 */
[----:B------:R-:W-:Y:S01]  /*b1e0*/  F2FP.F16.F32.PACK_AB R27, R30, R21 ;  /* 0x000000151e1b723e */ /* 0x000fe200000000ff */
[----:B------:R-:W-:Y:S01]  /*b1f0*/  FADD.FTZ R30, R32, R29 ;  /* 0x0000001d201e7221 */ /* 0x000fe20000010000 */
[----:B------:R-:W-:Y:S01]  /*b200*/  MUFU.EX2 R73, R73 ;  /* 0x0000004900497308 */ /* 0x000fe20000000800 */
[----:B------:R-:W-:Y:S01]  /*b210*/  FADD.FTZ R21, R37, R20 ;  /* 0x0000001425157221 */ /* 0x000fe20000010000 */
[----:B------:R-:W-:Y:S01]  /*b220*/  F2FP.F16.F32.PACK_AB R146, R146, R35 ;  /* 0x000000239292723e */ /* 0x000fe200000000ff */
[----:B--2---:R-:W-:Y:S01]  /*b230*/  FADD.FTZ R29, R53, R30 ;  /* 0x0000001e351d7221 */ /* 0x004fe20000010000 */
[----:B-1----:R-:W-:Y:S01]  /*b240*/  F2FP.F16.F32.PACK_AB R53, R28, R53 ;  /* 0x000000351c35723e */ /* 0x002fe200000000ff */
[----:B------:R-:W-:Y:S01]  /*b250*/  FADD.FTZ R20, R50, R21 ;  /* 0x0000001532147221 */ /* 0x000fe20000010000 */
[----:B------:R1:W-:Y:S01]  /*b260*/  STSM.16.M88.4 [R22], R24 ;  /* 0x0000001816007844 */ /* 0x0003e20000000200 */
[----:B------:R-:W-:Y:S01]  /*b270*/  FADD.FTZ R30, R28, R29 ;  /* 0x0000001d1c1e7221 */ /* 0x000fe20000010000 */
[----:B------:R-:W-:Y:S01]  /*b280*/  MUFU.EX2 R49, R49 ;  /* 0x0000003100317308 */ /* 0x000fe20000000800 */
[----:B------:R-:W-:Y:S01]  /*b290*/  FADD.FTZ R21, R39, R20 ;  /* 0x0000001427157221 */ /* 0x000fe20000010000 */
[----:B------:R2:W-:Y:S01]  /*b2a0*/  STSM.16.M88.4 [R18], R144 ;  /* 0x0000009012007844 */ /* 0x0005e20000000200 */
[----:B---3--:R-:W-:Y:S01]  /*b2b0*/  FADD.FTZ R29, R55, R30 ;  /* 0x0000001e371d7221 */ /* 0x008fe20000010000 */
[----:B-----5:R-:W-:Y:S01]  /*b2c0*/  F2FP.F16.F32.PACK_AB R55, R6, R55 ;  /* 0x000000370637723e */ /* 0x020fe200000000ff */
[C---:B----4-:R-:W-:Y:S01]  /*b2d0*/  FADD.FTZ R12, R54.reuse, R21 ;  /* 0x00000015360c7221 */ /* 0x050fe20000010000 */
[----:B------:R-:W-:Y:S01]  /*b2e0*/  F2FP.F16.F32.PACK_AB R54, R54, R39 ;  /* 0x000000273636723e */ /* 0x000fe200000000ff */
[----:B------:R-:W-:Y:S01]  /*b2f0*/  FADD.FTZ R14, R6, R29 ;  /* 0x0000001d060e7221 */ /* 0x000fe20000010000 */
[----:B------:R-:W3:Y:S01]  /*b300*/  MUFU.EX2 R74, R74 ;  /* 0x0000004a004a7308 */ /* 0x000ee20000000800 */
[----:B------:R-:W-:Y:S01]  /*b310*/  FADD.FTZ R13, R41, R12 ;  /* 0x0000000c290d7221 */ /* 0x000fe20000010000 */
[----:B------:R-:W-:Y:S01]  /*b320*/  FMUL.FTZ R133, R133, R9 ;  /* 0x0000000985857220 */ /* 0x000fe20000410000 */
[----:B------:R-:W-:Y:S01]  /*b330*/  FADD.FTZ R15, R5, R14 ;  /* 0x0000000e050f7221 */ /* 0x000fe20000010000 */
[----:B------:R-:W-:Y:S01]  /*b340*/  F2FP.F16.F32.PACK_AB R14, R60, R45 ;  /* 0x0000002d3c0e723e */ /* 0x000fe200000000ff */
[----:B------:R-:W-:Y:S01]  /*b350*/  FADD.FTZ R12, R58, R13 ;  /* 0x0000000d3a0c7221 */ /* 0x000fe20000010000 */
[----:B-1----:R-:W-:Y:S01]  /*b360*/  F2FP.F16.F32.PACK_AB R24, R62, R47 ;  /* 0x0000002f3e18723e */ /* 0x002fe200000000ff */
[----:B------:R-:W-:Y:S01]  /*b370*/  FADD.FTZ R15, R36, R15 ;  /* 0x0000000f240f7221 */ /* 0x000fe20000010000 */
[----:B------:R-:W1:Y:S01]  /*b380*/  MUFU.EX2 R64, R64 ;  /* 0x0000004000407308 */ /* 0x000e620000000800 */
[----:B------:R-:W-:Y:S01]  /*b390*/  FADD.FTZ R13, R45, R12 ;  /* 0x0000000c2d0d7221 */ /* 0x000fe20000010000 */
[----:B------:R2:W-:Y:S01]  /*b3a0*/  STSM.16.M88.4 [R136+0x27800], R52 ;  /* 0x0278003488007844 */ /* 0x0005e20000000200 */
[----:B------:R-:W-:Y:S01]  /*b3b0*/  FADD.FTZ R12, R38, R15 ;  /* 0x0000000f260c7221 */ /* 0x000fe20000010000 */
[-C--:B------:R-:W-:Y:S01]  /*b3c0*/  FMUL.FTZ R90, R90, R72.reuse ;  /* 0x000000485a5a7220 */ /* 0x080fe20000410000 */
[----:B------:R-:W-:Y:S01]  /*b3d0*/  FADD.FTZ R6, R60, R13 ;  /* 0x0000000d3c067221 */ /* 0x000fe20000010000 */
[----:B------:R-:W-:Y:S01]  /*b3e0*/  FMUL.FTZ R91, R91, R72 ;  /* 0x000000485b5b7220 */ /* 0x000fe20000410000 */
[----:B------:R-:W-:Y:S01]  /*b3f0*/  FADD.FTZ R12, R71, R12 ;  /* 0x0000000c470c7221 */ /* 0x000fe20000010000 */
[----:B------:R-:W4:Y:S01]  /*b400*/  MUFU.EX2 R75, R75 ;  /* 0x0000004b004b7308 */ /* 0x000f220000000800 */
[----:B------:R-:W-:Y:S01]  /*b410*/  FADD.FTZ R13, R47, R6 ;  /* 0x000000062f0d7221 */ /* 0x000fe20000010000 */
[----:B---3--:R-:W-:Y:S01]  /*b420*/  F2FP.F16.F32.PACK_AB R25, R74, R73 ;  /* 0x000000494a19723e */ /* 0x008fe200000000ff */
[----:B------:R-:W-:Y:S01]  /*b430*/  FADD.FTZ R15, R73, R12 ;  /* 0x0000000c490f7221 */ /* 0x000fe20000010000 */
[----:B------:R-:W-:Y:S01]  /*b440*/  F2FP.F16.F32.PACK_AB R12, R58, R41 ;  /* 0x000000293a0c723e */ /* 0x000fe200000000ff */
[----:B------:R-:W-:Y:S01]  /*b450*/  FADD.FTZ R6, R62, R13 ;  /* 0x0000000d3e067221 */ /* 0x000fe20000010000 */
[----:B------:R-:W-:Y:S01]  /*b460*/  F2FP.F16.F32.PACK_AB R13, R36, R5 ;  /* 0x00000005240d723e */ /* 0x000fe200000000ff */
[----:B------:R-:W-:Y:S01]  /*b470*/  FADD.FTZ R20, R74, R15 ;  /* 0x0000000f4a147221 */ /* 0x000fe20000010000 */
[----:B------:R-:W3:Y:S01]  /*b480*/  MUFU.EX2 R57, R57 ;  /* 0x0000003900397308 */ /* 0x000ee20000000800 */
[----:B------:R-:W-:Y:S01]  /*b490*/  FADD.FTZ R5, R49, R6 ;  /* 0x0000000631057221 */ /* 0x000fe20000010000 */
[----:B------:R-:W-:Y:S01]  /*b4a0*/  F2FP.F16.F32.PACK_AB R15, R71, R38 ;  /* 0x00000026470f723e */ /* 0x000fe200000000ff */
[-C--:B------:R-:W-:Y:S01]  /*b4b0*/  FMUL.FTZ R94, R94, R72.reuse ;  /* 0x000000485e5e7220 */ /* 0x080fe20000410000 */
[C---:B-1----:R-:W-:Y:S01]  /*b4c0*/  F2FP.F16.F32.PACK_AB R26, R64.reuse, R49 ;  /* 0x00000031401a723e */ /* 0x042fe200000000ff */
[----:B------:R-:W-:Y:S01]  /*b4d0*/  FADD.FTZ R6, R64, R5 ;  /* 0x0000000540067221 */ /* 0x000fe20000010000 */
[-C--:B------:R-:W-:Y:S01]  /*b4e0*/  FMUL.FTZ R95, R95, R72.reuse ;  /* 0x000000485f5f7220 */ /* 0x080fe20000410000 */
[----:B------:R2:W-:Y:S01]  /*b4f0*/  STSM.16.M88.4 [R17], R12 ;  /* 0x0000000c11007844 */ /* 0x0005e20000000200 */
[----:B------:R-:W1:Y:S01]  /*b500*/  MUFU.EX2 R76, R76 ;  /* 0x0000004c004c7308 */ /* 0x000e620000000800 */
[----:B----4-:R-:W-:Y:S01]  /*b510*/  FADD.FTZ R20, R75, R20 ;  /* 0x000000144b147221 */ /* 0x010fe20000010000 */
[-C--:B------:R-:W-:Y:S01]  /*b520*/  FMUL.FTZ R98, R98, R72.reuse ;  /* 0x0000004862627220 */ /* 0x080fe20000410000 */
[-C--:B------:R-:W-:Y:S01]  /*b530*/  FMUL.FTZ R99, R99, R72.reuse ;  /* 0x0000004863637220 */ /* 0x080fe20000410000 */
[-C--:B------:R-:W-:Y:S01]  /*b540*/  FMUL.FTZ R102, R102, R72.reuse ;  /* 0x0000004866667220 */ /* 0x080fe20000410000 */
[-C--:B------:R-:W-:Y:S01]  /*b550*/  FMUL.FTZ R103, R103, R72.reuse ;  /* 0x0000004867677220 */ /* 0x080fe20000410000 */
[-C--:B------:R-:W-:Y:S01]  /*b560*/  FMUL.FTZ R106, R106, R72.reuse ;  /* 0x000000486a6a7220 */ /* 0x080fe20000410000 */
[-C--:B------:R-:W-:Y:S01]  /*b570*/  FMUL.FTZ R107, R107, R72.reuse ;  /* 0x000000486b6b7220 */ /* 0x080fe20000410000 */
[----:B------:R-:W-:Y:S01]  /*b580*/  MUFU.EX2 R10, R69 ;  /* 0x00000045000a7308 */ /* 0x000fe20000000800 */
[----:B---3--:R-:W-:Y:S01]  /*b590*/  FADD.FTZ R5, R57, R6 ;  /* 0x0000000639057221 */ /* 0x008fe20000010000 */
[-C--:B------:R-:W-:Y:S01]  /*b5a0*/  FMUL.FTZ R110, R110, R72.reuse ;  /* 0x000000486e6e7220 */ /* 0x080fe20000410000 */
[-C--:B------:R-:W-:Y:S01]  /*b5b0*/  FMUL.FTZ R111, R111, R72.reuse ;  /* 0x000000486f6f7220 */ /* 0x080fe20000410000 */
[-C--:B------:R-:W-:Y:S01]  /*b5c0*/  FMUL.FTZ R114, R114, R72.reuse ;  /* 0x0000004872727220 */ /* 0x080fe20000410000 */
[-C--:B------:R-:W-:Y:S01]  /*b5d0*/  FMUL.FTZ R115, R115, R72.reuse ;  /* 0x0000004873737220 */ /* 0x080fe20000410000 */
[-C--:B------:R-:W-:Y:S01]  /*b5e0*/  FMUL.FTZ R118, R118, R72.reuse ;  /* 0x0000004876767220 */ /* 0x080fe20000410000 */
[-C--:B------:R-:W-:Y:S01]  /*b5f0*/  FMUL.FTZ R119, R119, R72.reuse ;  /* 0x0000004877777220 */ /* 0x080fe20000410000 */
[----:B------:R-:W3:Y:S01]  /*b600*/  MUFU.EX2 R68, R68 ;  /* 0x0000004400447308 */ /* 0x000ee20000000800 */
        /* <DEDUP_REMOVED lines=8> */
[-C--:B------:R-:W-:Y:S01]  /*b690*/  FMUL.FTZ R130, R130, R72.reuse ;  /* 0x0000004882827220 */ /* 0x080fe20000410000 */
[-C--:B------:R-:W-:Y:S01]  /*b6a0*/  FMUL.FTZ R131, R131, R72.reuse ;  /* 0x0000004883837220 */ /* 0x080fe20000410000 */
[-C--:B------:R-:W-:Y:S01]  /*b6b0*/  FMUL.FTZ R134, R134, R72.reuse ;  /* 0x0000004886867220 */ /* 0x080fe20000410000 */
[----:B------:R-:W-:Y:S01]  /*b6c0*/  FMUL.FTZ R135, R135, R72 ;  /* 0x0000004887877220 */ /* 0x000fe20000410000 */
[----:B------:R-:W-:-:S03]  /*b6d0*/  IMAD.MOV.U32 R9, RZ, RZ, R8 ;  /* 0x000000ffff097224 */ /* 0x000fc600078e0008 */
[----:B------:R-:W4:Y:S01]  /*b6e0*/  MUFU.EX2 R59, R59 ;  /* 0x0000003b003b7308 */ /* 0x000f220000000800 */
[C---:B---3--:R-:W-:Y:S01]  /*b6f0*/  FADD.FTZ R6, R68.reuse, R5 ;  /* 0x0000000544067221 */ /* 0x048fe20000010000 */
[----:B------:R-:W-:-:S06]  /*b700*/  F2FP.F16.F32.PACK_AB R68, R68, R57 ;  /* 0x000000394444723e */ /* 0x000fcc00000000ff */
[----:B------:R-:W3:Y:S01]  /*b710*/  MUFU.EX2 R78, R78 ;  /* 0x0000004e004e7308 */ /* 0x000ee20000000800 */
[----:B-1----:R-:W-:-:S07]  /*b720*/  FADD.FTZ R20, R69, R20 ;  /* 0x0000001445147221 */ /* 0x002fce0000010000 */
[----:B------:R-:W1:Y:S01]  /*b730*/  MUFU.EX2 R79, R79 ;  /* 0x0000004f004f7308 */ /* 0x000e620000000800 */
[----:B----4-:R-:W-:Y:S01]  /*b740*/  F2FP.F16.F32.PACK_AB R70, R10, R59 ;  /* 0x0000003b0a46723e */ /* 0x010fe200000000ff */
[----:B------:R-:W-:-:S04]  /*b750*/  FADD.FTZ R59, R59, R6 ;  /* 0x000000063b3b7221 */ /* 0x000fc80000010000 */
[----:B------:R-:W-:Y:S01]  /*b760*/  FADD.FTZ R6, R10, R59 ;  /* 0x0000003b0a067221 */ /* 0x000fe20000010000 */
[----:B------:R-:W-:Y:S01]  /*b770*/  IMAD.MOV.U32 R10, RZ, RZ, R11 ;  /* 0x000000ffff0a7224 */ /* 0x000fe200078e000b */
[----:B------:R-:W4:Y:S01]  /*b780*/  MUFU.EX2 R65, R65 ;  /* 0x0000004100417308 */ /* 0x000f220000000800 */
[C---:B---3--:R-:W-:Y:S01]  /*b790*/  F2FP.F16.F32.PACK_AB R69, R78.reuse, R69 ;  /* 0x000000454e45723e */ /* 0x048fe200000000ff */
[----:B------:R-:W-:-:S04]  /*b7a0*/  FADD.FTZ R20, R78, R20 ;  /* 0x000000144e147221 */ /* 0x000fc80000010000 */
[----:B-1----:R-:W-:Y:S01]  /*b7b0*/  FADD.FTZ R20, R79, R20 ;  /* 0x000000144f147221 */ /* 0x002fe20000010000 */
[----:B----4-:R-:W-:-:S03]  /*b7c0*/  F2FP.F16.F32.PACK_AB R71, R65, R79 ;  /* 0x0000004f4147723e */ /* 0x010fc600000000ff */
        /* <DEDUP_REMOVED lines=10> */
.L_x_701:
[----:B------:R-:W-:-:S13]  /*b870*/  ISETP.GE.AND P2, PT, R7, UR40, PT ;  /* 0x0000002807007c0c */ /* 0x000fda000bf46270 */
[----:B------:R-:W-:Y:S05]  /*b880*/  @!P2 BRA `(.L_x_711) ;  /* 0x000000380020a947 */ /* 0x000fea0003800000 */
[----:B--2-4-:R-:W-:Y:S01]  /*b890*/  IMAD.MOV.U32 R12, RZ, RZ, R11 ;  /* 0x000000ffff0c7224 */ /* 0x014fe200078e000b */
[----:B------:R-:W-:Y:S01]  /*b8a0*/  UMOV UR28, UR49 ;  /* 0x00000031001c7c82 */ /* 0x000fe20008000000 */
[----:B------:R-:W-:Y:S01]  /*b8b0*/  IMAD.MOV.U32 R10, RZ, RZ, R8 ;  /* 0x000000ffff0a7224 */ /* 0x000fe200078e0008 */
[----:B------:R-:W-:Y:S01]  /*b8c0*/  UMOV UR55, UR36 ;  /* 0x0000002400377c82 */ /* 0x000fe20008000000 */
[----:B------:R-:W-:Y:S01]  /*b8d0*/  IMAD.IADD R9, R3, 0x1, R4 ;  /* 0x0000000103097824 */ /* 0x000fe200078e0204 */
[----:B------:R-:W-:Y:S01]  /*b8e0*/  ULDC UR35, c[0x0][0x9e4] ;  /* 0x0002790000237ab9 */ /* 0x000fe20000000800 */
[----:B------:R-:W-:Y:S01]  /*b8f0*/  ULDC UR53, c[0x0][0x288] ;  /* 0x0000a20000357ab9 */ /* 0x000fe20000000800 */
[----:B------:R-:W-:Y:S01]  /*b900*/  ULDC UR34, c[0x0][0x988] ;  /* 0x0002620000227ab9 */ /* 0x000fe20000000800 */
[----:B------:R-:W-:Y:S01]  /*b910*/  ULDC UR54, c[0x0][0x9d8] ;  /* 0x0002760000367ab9 */ /* 0x000fe20000000800 */
[----:B------:R-:W-:-:S05]  /*b920*/  ULDC UR52, c[0x0][0x9e0] ;  /* 0x0002780000347ab9 */ /* 0x000fca0000000800 */
.L_x_728:
        /* <DEDUP_REMOVED lines=9> */
.L_x_713:
[----:B------:R-:W-:Y:S01]  /*b9c0*/  ULEA UR6, UR36, UR39, 0x3 ;  /* 0x0000002724067291 */ /* 0x000fe2000f8e183f */
[----:B------:R-:W-:-:S05]  /*b9d0*/  IMAD.U32 R8, RZ, RZ, UR49 ;  /* 0x00000031ff087e24 */ /* 0x000fca000f8e00ff */
[----:B------:R-:W-:-:S04]  /*b9e0*/  SHF.L.U32 R8, R8, 0x1f, RZ ;  /* 0x0000001f08087819 */ /* 0x000fc800000006ff */
[----:B------:R1:W2:Y:S01]  /*b9f0*/  SYNCS.PHASECHK.TRANS64.TRYWAIT P2, [UR6+0x2d830], R8 ;  /* 0x02d83008ff0075a7 */ /* 0x0002a20008040146 */
[----:B------:R-:W-:Y:S05]  /*ba00*/  @!P0 BRA `(.L_x_714) ;  /* 0x0000000000048947 */ /* 0x000fea0003800000 */
[----:B------:R-:W-:Y:S01]  /*ba10*/  BPT.TRAP 0x1 ;  /* 0x000000040000795c */ /* 0x000fe20000300000 */
.L_x_714:
[----:B--2---:R-:W-:Y:S05]  /*ba20*/  @P2 BRA `(.L_x_712) ;  /* 0x0000000000082947 */ /* 0x004fea0003800000 */
[----:B------:R-:W2:Y:S02]  /*ba30*/  SYNCS.PHASECHK.TRANS64.TRYWAIT P2, [UR6+0x2d830], R8 ;  /* 0x02d83008ff0075a7 */ /* 0x000ea40008040146 */
[----:B--2---:R-:W-:Y:S05]  /*ba40*/  @!P2 BRA `(.L_x_715) ;  /* 0x000000840074a947 */ /* 0x004fea0003800000 */
.L_x_712:
        /* <DEDUP_REMOVED lines=14> */
[----:B------:R-:W-:-:S06]  /*bb30*/  WARPGROUP.ARRIVE ;  /* 0x00000000000079c5 */ /* 0x000fcc0000000000 */
        /* <DEDUP_REMOVED lines=20> */
.L_x_717:
[----:B------:R-:W-:Y:S01]  /*bc80*/  ULEA UR6, UR55, UR39, 0x3 ;  /* 0x0000002737067291 */ /* 0x000fe2000f8e183f */
[----:B------:R-:W-:-:S05]  /*bc90*/  IMAD.U32 R8, RZ, RZ, UR28 ;  /* 0x0000001cff087e24 */ /* 0x000fca000f8e00ff */
[----:B------:R-:W-:-:S04]  /*bca0*/  SHF.L.U32 R8, R8, 0x1f, RZ ;  /* 0x0000001f08087819 */ /* 0x000fc800000006ff */
[----:B------:R1:W2:Y:S01]  /*bcb0*/  SYNCS.PHASECHK.TRANS64.TRYWAIT P2, [UR6+0x2d850], R8 ;  /* 0x02d85008ff0075a7 */ /* 0x0002a20008040146 */
[----:B------:R-:W-:Y:S05]  /*bcc0*/  @!P0 BRA `(.L_x_718) ;  /* 0x0000000000048947 */ /* 0x000fea0003800000 */
[----:B------:R-:W-:Y:S01]  /*bcd0*/  BPT.TRAP 0x1 ;  /* 0x000000040000795c */ /* 0x000fe20000300000 */
.L_x_718:
[----:B--2---:R-:W-:Y:S05]  /*bce0*/  @P2 BRA `(.L_x_716) ;  /* 0x0000000000082947 */ /* 0x004fea0003800000 */
[----:B------:R-:W2:Y:S02]  /*bcf0*/  SYNCS.PHASECHK.TRANS64.TRYWAIT P2, [UR6+0x2d850], R8 ;  /* 0x02d85008ff0075a7 */ /* 0x000ea40008040146 */
[----:B--2---:R-:W-:Y:S05]  /*bd00*/  @!P2 BRA `(.L_x_719) ;  /* 0x0000008000dca947 */ /* 0x004fea0003800000 */
.L_x_716:
[----:B------:R-:W-:Y:S01]  /*bd10*/  UIADD3 UR6, UR39, 0x400, URZ ;  /* 0x0000040027067890 */ /* 0x000fe2000fffe03f */
[----:B------:R-:W-:Y:S01]  /*bd20*/  WARPGROUP.ARRIVE ;  /* 0x00000000000079c5 */ /* 0x000fe20000000000 */
[----:B------:R-:W-:Y:S01]  /*bd30*/  UMOV UR29, 0x40000040 ;  /* 0x40000040001d7882 */ /* 0x000fe20000000000 */
[----:B------:R-:W-:Y:S01]  /*bd40*/  UMOV UR31, 0x80000020 ;  /* 0x80000020001f7882 */ /* 0x000fe20000000000 */
[----:B------:R-:W-:Y:S01]  /*bd50*/  USHF.R.U32.HI UR6, URZ, 0x4, UR6 ;  /* 0x000000043f067899 */ /* 0x000fe20008011606 */
[----:B------:R-:W-:Y:S01]  /*bd60*/  FMUL.FTZ R21, R29, UR54 ;  /* 0x000000361d157c20 */ /* 0x000fe20008410000 */
[----:B------:R-:W-:Y:S01]  /*bd70*/  FMUL.FTZ R29, R36, UR54 ;  /* 0x00000036241d7c20 */ /* 0x000fe20008410000 */
[----:B------:R-:W-:Y:S01]  /*bd80*/  FMUL.FTZ R36, R43, UR54 ;  /* 0x000000362b247c20 */ /* 0x000fe20008410000 */
[----:B------:R-:W-:Y:S01]  /*bd90*/  ULOP3.LUT UR6, UR6, 0x3fff, URZ, 0xc0, !UPT ;  /* 0x00003fff06067892 */ /* 0x000fe2000f8ec03f */
[----:B------:R-:W-:Y:S01]  /*bda0*/  FMUL.FTZ R43, R49, UR54 ;  /* 0x00000036312b7c20 */ /* 0x000fe20008410000 */
[----:B------:R-:W-:Y:S01]  /*bdb0*/  FMUL.FTZ R49, R56, UR54 ;  /* 0x0000003638317c20 */ /* 0x000fe20008410000 */
[----:B------:R-:W-:Y:S01]  /*bdc0*/  FMUL.FTZ R56, R62, UR54 ;  /* 0x000000363e387c20 */ /* 0x000fe20008410000 */
[----:B------:R-:W-:Y:S01]  /*bdd0*/  ULOP3.LUT UR7, UR6, 0x2000000, URZ, 0xfc, !UPT ;  /* 0x0200000006077892 */ /* 0x000fe2000f8efc3f */
[----:B------:R-:W-:Y:S01]  /*bde0*/  FMUL.FTZ R62, R67, UR54 ;  /* 0x00000036433e7c20 */ /* 0x000fe20008410000 */
[----:B------:R-:W-:Y:S01]  /*bdf0*/  ULOP3.LUT UR6, UR41, 0x10000, URZ, 0xfc, !UPT ;  /* 0x0001000029067892 */ /* 0x000fe2000f8efc3f */
[----:B------:R-:W-:Y:S01]  /*be00*/  FMUL.FTZ R67, R72, UR54 ;  /* 0x0000003648437c20 */ /* 0x000fe20008410000 */
[----:B------:R-:W-:Y:S01]  /*be10*/  UIMAD UR7, UR55, 0x600, UR7 ;  /* 0x00000600370778a4 */ /* 0x000fe2000f8e0207 */
[----:B------:R-:W-:Y:S01]  /*be20*/  FMUL.FTZ R72, R78, UR54 ;  /* 0x000000364e487c20 */ /* 0x000fe20008410000 */
[----:B------:R-:W3:Y:S01]  /*be30*/  LDC R139, c[0x0][0x2e0] ;  /* 0x0000b800ff8b7b82 */ /* 0x000ee20000000800 */
[----:B------:R-:W-:Y:S01]  /*be40*/  FMUL.FTZ R78, R83, UR54 ;  /* 0x00000036534e7c20 */ /* 0x000fe20008410000 */
[----:B--2---:R-:W-:Y:S01]  /*be50*/  FMUL.FTZ R11, R26, UR54 ;  /* 0x000000361a0b7c20 */ /* 0x004fe20008410000 */
[----:B------:R-:W-:Y:S01]  /*be60*/  UMOV UR28, UR6 ;  /* 0x00000006001c7c82 */ /* 0x000fe20008000000 */
[----:B------:R-:W-:Y:S01]  /*be70*/  IMAD.U32 R83, RZ, RZ, UR36 ;  /* 0x00000024ff537e24 */ /* 0x000fe2000f8e00ff */
[----:B------:R-:W-:Y:S01]  /*be80*/  UMOV UR30, UR7 ;  /* 0x00000007001e7c82 */ /* 0x000fe20008000000 */
[----:B------:R-:W-:Y:S01]  /*be90*/  FMUL.FTZ R26, R33, UR54 ;  /* 0x00000036211a7c20 */ /* 0x000fe20008410000 */
[----:B------:R-:W-:Y:S01]  /*bea0*/  HGMMA.64x96x16.F32 R88, gdesc[UR28].tnspB, R88, gsb0 ;  /* 0x416000001c5879f0 */ /* 0x000fe20008000858 */
[----:B------:R-:W-:Y:S01]  /*beb0*/  UIADD3 UR28, UR6, 0x2, URZ ;  /* 0x00000002061c7890 */ /* 0x000fe2000fffe03f */
[----:B------:R-:W-:Y:S01]  /*bec0*/  FMUL.FTZ R33, R40, UR54 ;  /* 0x0000003628217c20 */ /* 0x000fe20008410000 */
[----:B------:R-:W-:Y:S01]  /*bed0*/  UIADD3 UR30, UR7, 0x40, URZ ;  /* 0x00000040071e7890 */ /* 0x000fe2000fffe03f */
[----:B-1----:R-:W-:Y:S01]  /*bee0*/  FMUL.FTZ R8, R24, UR54 ;  /* 0x0000003618087c20 */ /* 0x002fe20008410000 */
[----:B------:R-:W-:Y:S01]  /*bef0*/  UMOV UR29, 0x40000040 ;  /* 0x40000040001d7882 */ /* 0x000fe20000000000 */
[----:B------:R-:W-:Y:S01]  /*bf00*/  UMOV UR31, 0x80000020 ;  /* 0x80000020001f7882 */ /* 0x000fe20000000000 */
[----:B------:R-:W-:Y:S01]  /*bf10*/  FMUL.FTZ R40, R47, UR54 ;  /* 0x000000362f287c20 */ /* 0x000fe20008410000 */
[----:B------:R-:W-:Y:S01]  /*bf20*/  FMUL.FTZ R24, R31, UR54 ;  /* 0x000000361f187c20 */ /* 0x000fe20008410000 */
[----:B------:R-:W-:Y:S01]  /*bf30*/  FMUL.FTZ R47, R53, UR54 ;  /* 0x00000036352f7c20 */ /* 0x000fe20008410000 */
[----:B------:R-:W-:Y:S01]  /*bf40*/  FMUL.FTZ R31, R37, UR54 ;  /* 0x00000036251f7c20 */ /* 0x000fe20008410000 */
[----:B------:R-:W-:Y:S01]  /*bf50*/  FMUL.FTZ R53, R57, UR54 ;  /* 0x0000003639357c20 */ /* 0x000fe20008410000 */
[----:B------:R-:W-:Y:S01]  /*bf60*/  @!P1 LEA R83, R83, UR39, 0x3 ;  /* 0x0000002753539c11 */ /* 0x000fe2000f8e18ff */
[----:B------:R-:W-:Y:S01]  /*bf70*/  FMUL.FTZ R37, R44, UR54 ;  /* 0x000000362c257c20 */ /* 0x000fe20008410000 */
[----:B------:R-:W-:Y:S01]  /*bf80*/  FMUL.FTZ R57, R61, UR54 ;  /* 0x000000363d397c20 */ /* 0x000fe20008410000 */
[----:B------:R-:W-:Y:S01]  /*bf90*/  FMUL.FTZ R44, R51, UR54 ;  /* 0x00000036332c7c20 */ /* 0x000fe20008410000 */
[----:B------:R-:W-:Y:S01]  /*bfa0*/  FMUL.FTZ R61, R65, UR54 ;  /* 0x00000036413d7c20 */ /* 0x000fe20008410000 */
[----:B------:R-:W-:Y:S01]  /*bfb0*/  FMUL.FTZ R65, R69, UR54 ;  /* 0x0000003645417c20 */ /* 0x000fe20008410000 */
[----:B------:R-:W-:-:S02]  /*bfc0*/  VIADD R51, R16, 0x9 ;  /* 0x0000000910337836 */ /* 0x000fc40000000000 */
[----:B------:R-:W-:Y:S01]  /*bfd0*/  FMUL.FTZ R69, R73, UR54 ;  /* 0x0000003649457c20 */ /* 0x000fe20008410000 */
[----:B------:R-:W-:Y:S01]  /*bfe0*/  ISETP.GE.U32.AND P2, PT, R2, 0x180, PT ;  /* 0x000001800200780c */ /* 0x000fe20003f46070 */
[----:B------:R-:W-:Y:S01]  /*bff0*/  FMUL.FTZ R13, R25, UR54 ;  /* 0x00000036190d7c20 */ /* 0x000fe20008410000 */
[----:B------:R-:W-:Y:S01]  /*c000*/  FMUL.FTZ R15, R28, UR54 ;  /* 0x000000361c0f7c20 */ /* 0x000fe20008410000 */
[----:B------:R-:W-:Y:S01]  /*c010*/  FMUL.FTZ R73, R77, UR54 ;  /* 0x000000364d497c20 */ /* 0x000fe20008410000 */
[----:B------:R-:W-:Y:S02]  /*c020*/  @!P1 VIADD R83, R83, 0x2d840 ;  /* 0x0002d84053539836 */ /* 0x000fe40000000000 */
[----:B------:R-:W-:Y:S01]  /*c030*/  FMUL.FTZ R20, R30, UR54 ;  /* 0x000000361e147c20 */ /* 0x000fe20008410000 */
[----:B------:R-:W-:Y:S01]  /*c040*/  FMUL.FTZ R25, R32, UR54 ;  /* 0x0000003620197c20 */ /* 0x000fe20008410000 */
[----:B------:R-:W-:Y:S01]  /*c050*/  FMUL.FTZ R28, R35, UR54 ;  /* 0x00000036231c7c20 */ /* 0x000fe20008410000 */
[----:B------:R-:W-:Y:S01]  /*c060*/  FMUL.FTZ R77, R81, UR54 ;  /* 0x00000036514d7c20 */ /* 0x000fe20008410000 */
[----:B------:R-:W-:Y:S01]  /*c070*/  FMUL.FTZ R30, R38, UR54 ;  /* 0x00000036261e7c20 */ /* 0x000fe20008410000 */
[----:B------:R-:W-:Y:S01]  /*c080*/  FMUL.FTZ R32, R39, UR54 ;  /* 0x0000003627207c20 */ /* 0x000fe20008410000 */
[----:B------:R-:W-:Y:S01]  /*c090*/  FMUL.FTZ R35, R41, UR54 ;  /* 0x0000003629237c20 */ /* 0x000fe20008410000 */
[----:B------:R-:W-:-:S02]  /*c0a0*/  IMAD.SHL.U32 R81, R7, 0x80, RZ ;  /* 0x0000008007517824 */ /* 0x000fc400078e00ff */
[----:B------:R-:W-:Y:S01]  /*c0b0*/  FMUL.FTZ R14, R27, UR54 ;  /* 0x000000361b0e7c20 */ /* 0x000fe20008410000 */
[----:B------:R-:W-:Y:S01]  /*c0c0*/  FMUL.FTZ R39, R45, UR54 ;  /* 0x000000362d277c20 */ /* 0x000fe20008410000 */
[----:B------:R-:W-:Y:S01]  /*c0d0*/  FMUL.FTZ R38, R46, UR54 ;  /* 0x000000362e267c20 */ /* 0x000fe20008410000 */
[----:B------:R-:W-:Y:S01]  /*c0e0*/  FMUL.FTZ R41, R48, UR54 ;  /* 0x0000003630297c20 */ /* 0x000fe20008410000 */
[----:B------:R-:W-:Y:S01]  /*c0f0*/  SEL R51, R51, 0x9, !P2 ;  /* 0x0000000933337807 */ /* 0x000fe20005000000 */
        /* <DEDUP_REMOVED lines=8> */
[----:B------:R-:W-:Y:S01]  /*c180*/  @!P1 PRMT R83, RZ, 0x654, R83 ;  /* 0x00000654ff539816 */ /* 0x000fe20000000053 */
        /* <DEDUP_REMOVED lines=17> */
[----:B---3--:R-:W-:Y:S01]  /*c2a0*/  IMAD R50, R139, UR47, R50 ;  /* 0x0000002f8b327c24 */ /* 0x008fe2000f8e0232 */
[----:B------:R-:W1:Y:S03]  /*c2b0*/  MUFU.TANH R8, R8 ;  /* 0x0000000800087308 */ /* 0x000e660000002400 */
[----:B------:R-:W-:-:S04]  /*c2c0*/  VIADD R50, R50, -UR53 ;  /* 0x8000003532327c36 */ /* 0x000fc80008000000 */
[----:B------:R-:W-:Y:S01]  /*c2d0*/  IMAD R50, R19, -0x2, R50 ;  /* 0xfffffffe13327824 */ /* 0x000fe200078e0232 */
[----:B------:R-:W2:Y:S03]  /*c2e0*/  MUFU.TANH R13, R13 ;  /* 0x0000000d000d7308 */ /* 0x000ea60000002400 */
[----:B------:R-:W-:-:S04]  /*c2f0*/  VIADD R139, R50, UR52 ;  /* 0x00000034328b7c36 */ /* 0x000fc80008000000 */
[----:B------:R-:W-:Y:S01]  /*c300*/  IMAD.IADD R86, R3, 0x1, R139 ;  /* 0x0000000103567824 */ /* 0x000fe200078e028b */
[----:B------:R-:W3:Y:S08]  /*c310*/  MUFU.TANH R11, R11 ;  /* 0x0000000b000b7308 */ /* 0x000ef00000002400 */
[----:B------:R-:W4:Y:S08]  /*c320*/  MUFU.TANH R14, R14 ;  /* 0x0000000e000e7308 */ /* 0x000f300000002400 */
        /* <DEDUP_REMOVED lines=93> */
[----:B------:R-:W1:Y:S01]  /*c900*/  MUFU.TANH R80, R80 ;  /* 0x0000005000507308 */ /* 0x000e620000002400 */
        /* <DEDUP_REMOVED lines=12> */
[----:B------:R5:W-:Y:S02]  /*c9d0*/  @!P1 SYNCS.ARRIVE.TRANS64.RED.A1T0 RZ, [R83+URZ], RZ ;  /* 0x000000ff53ff99a7 */ /* 0x000be4000810043f */
[----:B-----5:R-:W-:Y:S01]  /*c9e0*/  FMUL.FTZ R83, R87, UR54 ;  /* 0x0000003657537c20 */ /* 0x020fe20008410000 */
[----:B------:R-:W-:-:S04]  /*c9f0*/  VIADD R87, R50, UR33 ;  /* 0x0000002132577c36 */ /* 0x000fc80008000000 */
[----:B------:R-:W-:Y:S01]  /*ca00*/  IMAD.IADD R84, R3, 0x1, R87 ;  /* 0x0000000103547824 */ /* 0x000fe200078e0257 */
[----:B------:R-:W1:Y:S01]  /*ca10*/  MUFU.TANH R83, R83 ;  /* 0x0000005300537308 */ /* 0x000e620000002400 */
[----:B--234-:R-:W-:Y:S05]  /*ca20*/  @!P5 BRA `(.L_x_720) ;  /* 0x00000000005cd947 */ /* 0x01cfea0003800000 */
        /* <DEDUP_REMOVED lines=11> */
.L_x_722:
[----:B------:R-:W-:-:S05]  /*cae0*/  IMAD.U32 R142, RZ, RZ, UR35 ;  /* 0x00000023ff8e7e24 */ /* 0x000fca000f8e00ff */
[----:B------:R-:W-:-:S13]  /*caf0*/  ISETP.NE.AND P2, PT, R142, 0x1, PT ;  /* 0x000000018e00780c */ /* 0x000fda0003f45270 */
[----:B-1----:R-:W1:Y:S01]  /*cb00*/  @P2 LDC.64 R50, c[0x0][0x9e8] ;  /* 0x00027a00ff322b82 */ /* 0x002e620000000a00 */
[----:B------:R-:W-:-:S04]  /*cb10*/  @P2 IMAD.IADD R85, R3, 0x1, R4 ;  /* 0x0000000103552824 */ /* 0x000fc800078e0204 */
[----:B-1----:R-:W-:-:S04]  /*cb20*/  @P2 IMAD.HI.U32 R144, R85, R50, RZ ;  /* 0x0000003255902227 */ /* 0x002fc800078e00ff */
[----:B------:R-:W-:Y:S01]  /*cb30*/  IMAD.MOV.U32 R50, RZ, RZ, R9 ;  /* 0x000000ffff327224 */ /* 0x000fe200078e0009 */
[----:B------:R-:W-:-:S07]  /*cb40*/  @P2 SHF.R.U32.HI R50, RZ, R51, R144 ;  /* 0x00000033ff322219 */ /* 0x000fce0000011690 */
.L_x_723:
[----:B------:R-:W-:Y:S05]  /*cb50*/  BSYNC B0 ;  /* 0x0000000000007941 */ /* 0x000fea0003800000 */
.L_x_721:
[----:B------:R-:W-:-:S04]  /*cb60*/  IMAD R50, R50, R142, -R81 ;  /* 0x0000008e32327224 */ /* 0x000fc800078e0a51 */
[----:B------:R-:W-:-:S05]  /*cb70*/  IMAD R51, R19, -0x2, R50 ;  /* 0xfffffffe13337824 */ /* 0x000fca00078e0232 */
[----:B------:R-:W-:Y:S02]  /*cb80*/  VIADDMNMX R86, R51, R142, R86, PT ;  /* 0x0000008e33567246 */ /* 0x000fe40003800156 */
[----:B------:R-:W-:-:S07]  /*cb90*/  VIMNMX R84, R84, R51, !PT ;  /* 0x0000003354547248 */ /* 0x000fce0007fe0100 */
.L_x_720:
[----:B------:R-:W-:Y:S01]  /*cba0*/  ISETP.GT.AND P2, PT, R7, -0x1, PT ;  /* 0xffffffff0700780c */ /* 0x000fe20003f44270 */
[C---:B------:R-:W-:Y:S02]  /*cbb0*/  IMAD.IADD R139, R0.reuse, 0x1, R139 ;  /* 0x00000001008b7824 */ /* 0x040fe400078e028b */
[----:B------:R-:W-:Y:S01]  /*cbc0*/  IMAD.IADD R87, R0, 0x1, R87 ;  /* 0x0000000100577824 */ /* 0x000fe200078e0257 */
[C---:B------:R-:W-:Y:S02]  /*cbd0*/  ISETP.GT.AND P4, PT, R84.reuse, RZ, P2 ;  /* 0x000000ff5400720c */ /* 0x040fe40001784270 */
[----:B------:R-:W-:Y:S02]  /*cbe0*/  ISETP.GT.AND P6, PT, R84, 0x1, P2 ;  /* 0x000000015400780c */ /* 0x000fe400017c4270 */
[C---:B------:R-:W-:Y:S02]  /*cbf0*/  ISETP.LT.OR P4, PT, R86.reuse, 0x1, P4 ;  /* 0x000000015600780c */ /* 0x040fe40002781670 */
[----:B------:R-:W-:-:S02]  /*cc00*/  ISETP.LT.OR P6, PT, R86, 0x2, P6 ;  /* 0x000000025600780c */ /* 0x000fc400037c1670 */
[----:B-1----:R-:W-:Y:S02]  /*cc10*/  FSEL R85, R8, -INF , !P4 ;  /* 0xff80000008557808 */ /* 0x002fe40006000000 */
[----:B------:R-:W-:Y:S02]  /*cc20*/  FSEL R13, R13, -INF , !P6 ;  /* 0xff8000000d0d7808 */ /* 0x000fe40007000000 */
[C---:B------:R-:W-:Y:S02]  /*cc30*/  ISETP.GT.AND P3, PT, R84.reuse, 0x8, P2 ;  /* 0x000000085400780c */ /* 0x040fe40001764270 */
[C---:B------:R-:W-:Y:S02]  /*cc40*/  ISETP.GT.AND P4, PT, R84.reuse, 0x9, P2 ;  /* 0x000000095400780c */ /* 0x040fe40001784270 */
[----:B------:R-:W-:Y:S02]  /*cc50*/  ISETP.GT.AND P6, PT, R84, 0x10, P2 ;  /* 0x000000105400780c */ /* 0x000fe400017c4270 */
[----:B------:R-:W-:-:S02]  /*cc60*/  ISETP.LT.OR P3, PT, R86, 0x9, P3 ;  /* 0x000000095600780c */ /* 0x000fc40001f61670 */
[C---:B------:R-:W-:Y:S02]  /*cc70*/  ISETP.LT.OR P4, PT, R86.reuse, 0xa, P4 ;  /* 0x0000000a5600780c */ /* 0x040fe40002781670 */
[----:B------:R-:W-:Y:S02]  /*cc80*/  ISETP.LT.OR P6, PT, R86, 0x11, P6 ;  /* 0x000000115600780c */ /* 0x000fe400037c1670 */
[----:B------:R-:W-:Y:S02]  /*cc90*/  FSEL R15, R15, -INF , !P3 ;  /* 0xff8000000f0f7808 */ /* 0x000fe40005800000 */
[----:B------:R-:W-:Y:S02]  /*cca0*/  FSEL R21, R21, -INF , !P4 ;  /* 0xff80000015157808 */ /* 0x000fe40006000000 */
[----:B------:R-:W-:Y:S02]  /*ccb0*/  FSEL R25, R25, -INF , !P6 ;  /* 0xff80000019197808 */ /* 0x000fe40007000000 */
[----:B------:R-:W-:-:S02]  /*ccc0*/  ISETP.GT.AND P3, PT, R84, 0x11, P2 ;  /* 0x000000115400780c */ /* 0x000fc40001764270 */
[C---:B------:R-:W-:Y:S02]  /*ccd0*/  ISETP.GT.AND P4, PT, R84.reuse, 0x18, P2 ;  /* 0x000000185400780c */ /* 0x040fe40001784270 */
[----:B------:R-:W-:Y:S02]  /*cce0*/  ISETP.GT.AND P6, PT, R84, 0x19, P2 ;  /* 0x000000195400780c */ /* 0x000fe400017c4270 */
[C---:B------:R-:W-:Y:S02]  /*ccf0*/  ISETP.LT.OR P3, PT, R86.reuse, 0x12, P3 ;  /* 0x000000125600780c */ /* 0x040fe40001f61670 */
[C---:B------:R-:W-:Y:S02]  /*cd00*/  ISETP.LT.OR P4, PT, R86.reuse, 0x19, P4 ;  /* 0x000000195600780c */ /* 0x040fe40002781670 */
[----:B------:R-:W-:Y:S02]  /*cd10*/  ISETP.LT.OR P6, PT, R86, 0x1a, P6 ;  /* 0x0000001a5600780c */ /* 0x000fe400037c1670 */
[----:B------:R-:W-:-:S02]  /*cd20*/  FSEL R26, R26, -INF , !P3 ;  /* 0xff8000001a1a7808 */ /* 0x000fc40005800000 */
[----:B------:R-:W-:Y:S02]  /*cd30*/  FSEL R29, R29, -INF , !P4 ;  /* 0xff8000001d1d7808 */ /* 0x000fe40006000000 */
        /* <DEDUP_REMOVED lines=72> */
[----:B------:R-:W-:Y:S01]  /*d1c0*/  FSEL R82, R82, -INF , !P6 ;  /* 0xff80000052527808 */ /* 0x000fe20007000000 */
[----:B------:R-:W-:Y:S06]  /*d1d0*/  @!P5 BRA `(.L_x_724) ;  /* 0x000000000058d947 */ /* 0x000fec0003800000 */
        /* <DEDUP_REMOVED lines=12> */
.L_x_726:
[----:B------:R-:W-:-:S05]  /*d2a0*/  IMAD.U32 R84, RZ, RZ, UR35 ;  /* 0x00000023ff547e24 */ /* 0x000fca000f8e00ff */
[----:B------:R-:W-:-:S13]  /*d2b0*/  ISETP.NE.AND P3, PT, R84, 0x1, PT ;  /* 0x000000015400780c */ /* 0x000fda0003f65270 */
[----:B------:R-:W1:Y:S02]  /*d2c0*/  @P3 LDC.64 R50, c[0x0][0x9e8] ;  /* 0x00027a00ff323b82 */ /* 0x000e640000000a00 */
[----:B-1----:R-:W-:-:S05]  /*d2d0*/  @P3 IMAD.HI.U32 R50, R8, R50, RZ ;  /* 0x0000003208323227 */ /* 0x002fca00078e00ff */
[----:B------:R-:W-:-:S07]  /*d2e0*/  @P3 SHF.R.U32.HI R8, RZ, R51, R50 ;  /* 0x00000033ff083219 */ /* 0x000fce0000011632 */
.L_x_727:
[----:B------:R-:W-:Y:S05]  /*d2f0*/  BSYNC B0 ;  /* 0x0000000000007941 */ /* 0x000fea0003800000 */
.L_x_725:
[----:B------:R-:W-:-:S04]  /*d300*/  IMAD R8, R8, R84, -R81 ;  /* 0x0000005408087224 */ /* 0x000fc800078e0a51 */
[----:B------:R-:W-:-:S05]  /*d310*/  IMAD R8, R19, -0x2, R8 ;  /* 0xfffffffe13087824 */ /* 0x000fca00078e0208 */
[----:B------:R-:W-:Y:S02]  /*d320*/  VIADDMNMX R139, R8, R84, R139, PT ;  /* 0x00000054088b7246 */ /* 0x000fe4000380018b */
[----:B------:R-:W-:-:S07]  /*d330*/  VIMNMX R87, R87, R8, !PT ;  /* 0x0000000857577248 */ /* 0x000fce0007fe0100 */
.L_x_724:
[----:B------:R-:W-:Y:S01]  /*d340*/  FMNMX.FTZ R8, R85, R10, !PT ;  /* 0x0000000a55087209 */ /* 0x000fe20007810000 */
[----:B------:R-:W-:Y:S01]  /*d350*/  UMOV UR28, UR49 ;  /* 0x00000031001c7c82 */ /* 0x000fe20008000000 */
[----:B------:R-:W-:Y:S02]  /*d360*/  ISETP.GT.AND P3, PT, R87, 0x9, P2 ;  /* 0x000000095700780c */ /* 0x000fe40001764270 */
[----:B------:R-:W-:Y:S02]  /*d370*/  FMNMX.FTZ R8, R13, R8, !PT ;  /* 0x000000080d087209 */ /* 0x000fe40007810000 */
[----:B------:R-:W-:Y:S02]  /*d380*/  ISETP.LT.OR P3, PT, R139, 0xa, P3 ;  /* 0x0000000a8b00780c */ /* 0x000fe40001f61670 */
[----:B------:R-:W-:Y:S02]  /*d390*/  FMNMX.FTZ R8, R15, R8, !PT ;  /* 0x000000080f087209 */ /* 0x000fe40007810000 */
[----:B------:R-:W-:-:S02]  /*d3a0*/  ISETP.GT.AND P6, PT, R87, 0x8, P2 ;  /* 0x000000085700780c */ /* 0x000fc400017c4270 */
[----:B------:R-:W-:Y:S02]  /*d3b0*/  FMNMX.FTZ R8, R21, R8, !PT ;  /* 0x0000000815087209 */ /* 0x000fe40007810000 */
[----:B------:R-:W-:Y:S02]  /*d3c0*/  FSEL R24, R24, -INF , !P3 ;  /* 0xff80000018187808 */ /* 0x000fe40005800000 */
[----:B------:R-:W-:Y:S02]  /*d3d0*/  FMNMX.FTZ R51, R25, R8, !PT ;  /* 0x0000000819337209 */ /* 0x000fe40007810000 */
[----:B------:R-:W-:Y:S02]  /*d3e0*/  ISETP.GT.AND P3, PT, R87, 0x11, P2 ;  /* 0x000000115700780c */ /* 0x000fe40001764270 */
[----:B------:R-:W-:Y:S02]  /*d3f0*/  FMNMX.FTZ R8, R26, R51, !PT ;  /* 0x000000331a087209 */ /* 0x000fe40007810000 */
[----:B------:R-:W-:-:S02]  /*d400*/  ISETP.LT.OR P6, PT, R139, 0x9, P6 ;  /* 0x000000098b00780c */ /* 0x000fc400037c1670 */
[----:B------:R-:W-:Y:S02]  /*d410*/  FMNMX.FTZ R8, R29, R8, !PT ;  /* 0x000000081d087209 */ /* 0x000fe40007810000 */
[----:B------:R-:W-:Y:S02]  /*d420*/  ISETP.LT.OR P3, PT, R139, 0x12, P3 ;  /* 0x000000128b00780c */ /* 0x000fe40001f61670 */
[----:B------:R-:W-:Y:S02]  /*d430*/  FMNMX.FTZ R8, R31, R8, !PT ;  /* 0x000000081f087209 */ /* 0x000fe40007810000 */
[----:B------:R-:W-:Y:S02]  /*d440*/  ISETP.GT.AND P4, PT, R87, 0x1, P2 ;  /* 0x000000015700780c */ /* 0x000fe40001784270 */
[----:B------:R-:W-:Y:S02]  /*d450*/  FMNMX.FTZ R8, R33, R8, !PT ;  /* 0x0000000821087209 */ /* 0x000fe40007810000 */
[----:B------:R-:W-:-:S02]  /*d460*/  FSEL R20, R20, -INF , !P6 ;  /* 0xff80000014147808 */ /* 0x000fc40007000000 */
[----:B------:R-:W-:Y:S02]  /*d470*/  FMNMX.FTZ R8, R35, R8, !PT ;  /* 0x0000000823087209 */ /* 0x000fe40007810000 */
[----:B------:R-:W-:Y:S02]  /*d480*/  FSEL R28, R28, -INF , !P3 ;  /* 0xff8000001c1c7808 */ /* 0x000fe40005800000 */
[----:B------:R-:W-:Y:S02]  /*d490*/  FMNMX.FTZ R8, R37, R8, !PT ;  /* 0x0000000825087209 */ /* 0x000fe40007810000 */
[----:B------:R-:W-:Y:S02]  /*d4a0*/  ISETP.LT.OR P4, PT, R139, 0x2, P4 ;  /* 0x000000028b00780c */ /* 0x000fe40002781670 */
[----:B------:R-:W-:Y:S02]  /*d4b0*/  FMNMX.FTZ R8, R39, R8, !PT ;  /* 0x0000000827087209 */ /* 0x000fe40007810000 */
[----:B------:R-:W-:-:S02]  /*d4c0*/  ISETP.GT.AND P3, PT, R87, 0x19, P2 ;  /* 0x000000195700780c */ /* 0x000fc40001764270 */
[----:B------:R-:W-:Y:S02]  /*d4d0*/  FMNMX.FTZ R8, R41, R8, !PT ;  /* 0x0000000829087209 */ /* 0x000fe40007810000 */
[----:B------:R-:W-:Y:S02]  /*d4e0*/  FSEL R14, R14, -INF , !P4 ;  /* 0xff8000000e0e7808 */ /* 0x000fe40006000000 */
[----:B------:R-:W-:Y:S02]  /*d4f0*/  FMNMX.FTZ R8, R43, R8, !PT ;  /* 0x000000082b087209 */ /* 0x000fe40007810000 */
[----:B------:R-:W-:Y:S02]  /*d500*/  ISETP.LT.OR P3, PT, R139, 0x1a, P3 ;  /* 0x0000001a8b00780c */ /* 0x000fe40001f61670 */
[----:B------:R-:W-:Y:S02]  /*d510*/  FMNMX.FTZ R8, R45, R8, !PT ;  /* 0x000000082d087209 */ /* 0x000fe40007810000 */
[----:B------:R-:W-:-:S02]  /*d520*/  ISETP.GT.AND P4, PT, R87, 0x10, P2 ;  /* 0x000000105700780c */ /* 0x000fc40001784270 */
[----:B------:R-:W-:Y:S02]  /*d530*/  FMNMX.FTZ R8, R47, R8, !PT ;  /* 0x000000082f087209 */ /* 0x000fe40007810000 */
[----:B------:R-:W-:Y:S02]  /*d540*/  ISETP.LT.OR P4, PT, R139, 0x11, P4 ;  /* 0x000000118b00780c */ /* 0x000fe40002781670 */
[----:B------:R-:W-:Y:S02]  /*d550*/  FMNMX.FTZ R8, R49, R8, !PT ;  /* 0x0000000831087209 */ /* 0x000fe40007810000 */
[----:B------:R-:W-:Y:S02]  /*d560*/  FSEL R27, R27, -INF , !P4 ;  /* 0xff8000001b1b7808 */ /* 0x000fe40006000000 */
        /* <DEDUP_REMOVED lines=16> */
[----:B------:R-:W-:-:S04]  /*d670*/  FMNMX.FTZ R8, R69, R8, !PT ;  /* 0x0000000845087209 */ /* 0x000fc80007810000 */
[----:B------:R-:W-:-:S04]  /*d680*/  FMNMX.FTZ R8, R71, R8, !PT ;  /* 0x0000000847087209 */ /* 0x000fc80007810000 */
[----:B------:R-:W-:-:S04]  /*d690*/  FMNMX.FTZ R8, R73, R8, !PT ;  /* 0x0000000849087209 */ /* 0x000fc80007810000 */
[----:B------:R-:W-:-:S04]  /*d6a0*/  FMNMX.FTZ R8, R75, R8, !PT ;  /* 0x000000084b087209 */ /* 0x000fc80007810000 */
[----:B------:R-:W-:-:S04]  /*d6b0*/  FMNMX.FTZ R8, R77, R8, !PT ;  /* 0x000000084d087209 */ /* 0x000fc80007810000 */
[----:B------:R-:W-:-:S04]  /*d6c0*/  FMNMX.FTZ R51, R79, R8, !PT ;  /* 0x000000084f337209 */ /* 0x000fc80007810000 */
[----:B------:R-:W-:-:S05]  /*d6d0*/  FMNMX.FTZ R51, R82, R51, !PT ;  /* 0x0000003352337209 */ /* 0x000fca0007810000 */
[----:B------:R-:W1:Y:S02]  /*d6e0*/  SHFL.BFLY PT, R8, R51, 0x2, 0x1f ;  /* 0x0c401f0033087f89 */ /* 0x000e6400000e0000 */
[----:B-1----:R-:W-:-:S05]  /*d6f0*/  FMNMX.FTZ R50, R51, R8, !PT ;  /* 0x0000000833327209 */ /* 0x002fca0007810000 */
[----:B------:R-:W1:Y:S02]  /*d700*/  SHFL.BFLY PT, R81, R50, 0x1, 0x1f ;  /* 0x0c201f0032517f89 */ /* 0x000e6400000e0000 */
[----:B-1----:R-:W-:-:S04]  /*d710*/  FMNMX.FTZ R8, R50, R81, !PT ;  /* 0x0000005132087209 */ /* 0x002fc80007810000 */
[C---:B------:R-:W-:Y:S01]  /*d720*/  FSETP.NEU.FTZ.AND P6, PT, R8.reuse, -INF , PT ;  /* 0xff8000000800780b */ /* 0x040fe20003fdd000 */
[----:B------:R-:W-:-:S05]  /*d730*/  FMUL.FTZ R50, R8, UR34 ;  /* 0x0000002208327c20 */ /* 0x000fca0008410000 */
[----:B------:R-:W-:-:S05]  /*d740*/  FSEL R50, R50, RZ, P6 ;  /* 0x000000ff32327208 */ /* 0x000fca0003000000 */
[--C-:B------:R-:W-:Y:S01]  /*d750*/  FFMA.FTZ R81, R13, UR34, -R50.reuse ;  /* 0x000000220d517c23 */ /* 0x100fe20008010832 */
[----:B------:R-:W-:Y:S01]  /*d760*/  FSEL R13, R32, -INF , !P3 ;  /* 0xff800000200d7808 */ /* 0x000fe20005800000 */
[--C-:B------:R-:W-:Y:S01]  /*d770*/  FFMA.FTZ R84, R21, UR34, -R50.reuse ;  /* 0x0000002215547c23 */ /* 0x100fe20008010832 */
[----:B------:R-:W-:Y:S01]  /*d780*/  ISETP.GT.AND P3, PT, R87, 0x21, P2 ;  /* 0x000000215700780c */ /* 0x000fe20001764270 */
[----:B------:R1:W-:Y:S01]  /*d790*/  MUFU.EX2 R32, R81 ;  /* 0x0000005100207308 */ /* 0x0003e20000000800 */
[----:B------:R-:W-:Y:S01]  /*d7a0*/  FSEL R21, R38, -INF , !P4 ;  /* 0xff80000026157808 */ /* 0x000fe20006000000 */
[--C-:B------:R-:W-:Y:S01]  /*d7b0*/  FFMA.FTZ R51, R85, UR34, -R50.reuse ;  /* 0x0000002255337c23 */ /* 0x100fe20008010832 */
[----:B------:R-:W-:Y:S01]  /*d7c0*/  ISETP.LT.OR P3, PT, R139, 0x22, P3 ;  /* 0x000000228b00780c */ /* 0x000fe20001f61670 */
[--C-:B------:R-:W-:Y:S01]  /*d7d0*/  FFMA.FTZ R15, R15, UR34, -R50.reuse ;  /* 0x000000220f0f7c23 */ /* 0x100fe20008010832 */
[----:B------:R-:W-:Y:S01]  /*d7e0*/  ISETP.GT.AND P4, PT, R87, 0x29, P2 ;  /* 0x000000295700780c */ /* 0x000fe20001784270 */
[--C-:B------:R-:W-:Y:S01]  /*d7f0*/  FFMA.FTZ R25, R25, UR34, -R50.reuse ;  /* 0x0000002219197c23 */ /* 0x100fe20008010832 */
[----:B------:R-:W-:Y:S01]  /*d800*/  FSEL R36, R36, -INF , !P3 ;  /* 0xff80000024247808 */ /* 0x000fe20005800000 */
[----:B------:R2:W-:Y:S01]  /*d810*/  MUFU.EX2 R38, R84 ;  /* 0x0000005400267308 */ /* 0x0005e20000000800 */
[----:B------:R-:W-:Y:S01]  /*d820*/  ISETP.GT.AND P3, PT, R87, RZ, P2 ;  /* 0x000000ff5700720c */ /* 0x000fe20001764270 */
[--C-:B------:R-:W-:Y:S01]  /*d830*/  FFMA.FTZ R26, R26, UR34, -R50.reuse ;  /* 0x000000221a1a7c23 */ /* 0x100fe20008010832 */
[----:B------:R-:W-:Y:S01]  /*d840*/  ISETP.LT.OR P4, PT, R139, 0x2a, P4 ;  /* 0x0000002a8b00780c */ /* 0x000fe20002781670 */
[--C-:B------:R-:W-:Y:S01]  /*d850*/  FFMA.FTZ R29, R29, UR34, -R50.reuse ;  /* 0x000000221d1d7c23 */ /* 0x100fe20008010832 */
[----:B------:R-:W-:Y:S01]  /*d860*/  ISETP.LT.OR P3, PT, R139, 0x1, P3 ;  /* 0x000000018b00780c */ /* 0x000fe20001f61670 */
[--C-:B------:R-:W-:Y:S01]  /*d870*/  FFMA.FTZ R37, R37, UR34, -R50.reuse ;  /* 0x0000002225257c23 */ /* 0x100fe20008010832 */
[----:B------:R-:W-:Y:S01]  /*d880*/  FSEL R40, R40, -INF , !P4 ;  /* 0xff80000028287808 */ /* 0x000fe20006000000 */
[----:B------:R-:W-:Y:S01]  /*d890*/  FFMA.FTZ R144, R77, UR34, -R50 ;  /* 0x000000224d907c23 */ /* 0x000fe20008010832 */
[----:B-1----:R-:W-:Y:S01]  /*d8a0*/  FSEL R81, R11, -INF , !P3 ;  /* 0xff8000000b517808 */ /* 0x002fe20005800000 */
[----:B------:R-:W-:Y:S01]  /*d8b0*/  MUFU.EX2 R51, R51 ;  /* 0x0000003300337308 */ /* 0x000fe20000000800 */
[----:B------:R-:W-:-:S02]  /*d8c0*/  ISETP.GT.AND P3, PT, R87, 0x30, P2 ;  /* 0x000000305700780c */ /* 0x000fc40001764270 */
[----:B------:R-:W-:Y:S02]  /*d8d0*/  FMNMX.FTZ R11, R81, R12, !PT ;  /* 0x0000000c510b7209 */ /* 0x000fe40007810000 */
[----:B------:R-:W-:Y:S02]  /*d8e0*/  ISETP.LT.OR P3, PT, R139, 0x31, P3 ;  /* 0x000000318b00780c */ /* 0x000fe40001f61670 */
[----:B------:R-:W-:Y:S01]  /*d8f0*/  FMNMX.FTZ R11, R14, R11, !PT ;  /* 0x0000000b0e0b7209 */ /* 0x000fe20007810000 */
[----:B------:R-:W-:Y:S01]  /*d900*/  MUFU.EX2 R15, R15 ;  /* 0x0000000f000f7308 */ /* 0x000fe20000000800 */
[----:B------:R-:W-:Y:S02]  /*d910*/  ISETP.GT.AND P4, PT, R87, 0x31, P2 ;  /* 0x000000315700780c */ /* 0x000fe40001784270 */
[----:B------:R-:W-:Y:S02]  /*d920*/  FMNMX.FTZ R11, R20, R11, !PT ;  /* 0x0000000b140b7209 */ /* 0x000fe40007810000 */
[----:B------:R-:W-:-:S02]  /*d930*/  FSEL R42, R42, -INF , !P3 ;  /* 0xff8000002a2a7808 */ /* 0x000fc40005800000 */
[----:B--2---:R-:W-:Y:S01]  /*d940*/  FMNMX.FTZ R84, R24, R11, !PT ;  /* 0x0000000b18547209 */ /* 0x004fe20007810000 */
[----:B------:R-:W-:Y:S01]  /*d950*/  MUFU.EX2 R25, R25 ;  /* 0x0000001900197308 */ /* 0x000fe20000000800 */
[----:B------:R-:W-:Y:S02]  /*d960*/  ISETP.GT.AND P3, PT, R87, 0x38, P2 ;  /* 0x000000385700780c */ /* 0x000fe40001764270 */
[----:B------:R-:W-:Y:S01]  /*d970*/  FMNMX.FTZ R11, R27, R84, !PT ;  /* 0x000000541b0b7209 */ /* 0x000fe20007810000 */
[--C-:B------:R-:W-:Y:S01]  /*d980*/  FFMA.FTZ R84, R31, UR34, -R50.reuse ;  /* 0x000000221f547c23 */ /* 0x100fe20008010832 */
[----:B------:R-:W-:Y:S01]  /*d990*/  ISETP.LT.OR P4, PT, R139, 0x32, P4 ;  /* 0x000000328b00780c */ /* 0x000fe20002781670 */
[----:B------:R-:W-:Y:S01]  /*d9a0*/  FFMA.FTZ R31, R33, UR34, -R50 ;  /* 0x00000022211f7c23 */ /* 0x000fe20008010832 */
[----:B------:R-:W-:Y:S01]  /*d9b0*/  FMNMX.FTZ R11, R28, R11, !PT ;  /* 0x0000000b1c0b7209 */ /* 0x000fe20007810000 */
[----:B------:R-:W-:Y:S01]  /*d9c0*/  MUFU.EX2 R26, R26 ;  /* 0x0000001a001a7308 */ /* 0x000fe20000000800 */
[----:B------:R-:W-:-:S02]  /*d9d0*/  ISETP.LT.OR P3, PT, R139, 0x39, P3 ;  /* 0x000000398b00780c */ /* 0x000fc40001f61670 */
[----:B------:R-:W-:Y:S02]  /*d9e0*/  FMNMX.FTZ R86, R30, R11, !PT ;  /* 0x0000000b1e567209 */ /* 0x000fe40007810000 */
[----:B------:R-:W-:Y:S02]  /*d9f0*/  FSEL R44, R44, -INF , !P4 ;  /* 0xff8000002c2c7808 */ /* 0x000fe40006000000 */
[----:B------:R-:W-:Y:S01]  /*da00*/  FMNMX.FTZ R11, R13, R86, !PT ;  /* 0x000000560d0b7209 */ /* 0x000fe20007810000 */
[----:B------:R-:W-:Y:S01]  /*da10*/  MUFU.EX2 R29, R29 ;  /* 0x0000001d001d7308 */ /* 0x000fe20000000800 */
[C---:B------:R-:W-:Y:S02]  /*da20*/  ISETP.GT.AND P4, PT, R87.reuse, 0x39, P2 ;  /* 0x000000395700780c */ /* 0x040fe40001784270 */
[----:B------:R-:W-:Y:S02]  /*da30*/  FSEL R46, R46, -INF , !P3 ;  /* 0xff8000002e2e7808 */ /* 0x000fe40005800000 */
[----:B------:R-:W-:-:S02]  /*da40*/  ISETP.GT.AND P3, PT, R87, 0x40, P2 ;  /* 0x000000405700780c */ /* 0x000fc40001764270 */
[----:B------:R-:W-:Y:S01]  /*da50*/  FMNMX.FTZ R11, R34, R11, !PT ;  /* 0x0000000b220b7209 */ /* 0x000fe20007810000 */
[----:B------:R-:W-:Y:S01]  /*da60*/  MUFU.EX2 R84, R84 ;  /* 0x0000005400547308 */ /* 0x000fe20000000800 */
[C---:B------:R-:W-:Y:S02]  /*da70*/  ISETP.LT.OR P4, PT, R139.reuse, 0x3a, P4 ;  /* 0x0000003a8b00780c */ /* 0x040fe40002781670 */
[----:B------:R-:W-:Y:S02]  /*da80*/  ISETP.LT.OR P3, PT, R139, 0x41, P3 ;  /* 0x000000418b00780c */ /* 0x000fe40001f61670 */
[----:B------:R-:W-:Y:S02]  /*da90*/  FMNMX.FTZ R86, R36, R11, !PT ;  /* 0x0000000b24567209 */ /* 0x000fe40007810000 */
[----:B------:R-:W-:Y:S01]  /*daa0*/  FSEL R85, R48, -INF , !P4 ;  /* 0xff80000030557808 */ /* 0x000fe20006000000 */
[----:B------:R-:W-:Y:S01]  /*dab0*/  FFMA.FTZ R48, R35, UR34, -R50 ;  /* 0x0000002223307c23 */ /* 0x000fe20008010832 */
[----:B------:R-:W-:Y:S01]  /*dac0*/  ISETP.GT.AND P4, PT, R87, 0x41, P2 ;  /* 0x000000415700780c */ /* 0x000fe20001784270 */
[----:B------:R-:W-:Y:S01]  /*dad0*/  MUFU.EX2 R31, R31 ;  /* 0x0000001f001f7308 */ /* 0x000fe20000000800 */
[----:B------:R-:W-:-:S02]  /*dae0*/  FSEL R52, R52, -INF , !P3 ;  /* 0xff80000034347808 */ /* 0x000fc40005800000 */
[----:B------:R-:W-:Y:S02]  /*daf0*/  FMNMX.FTZ R11, R21, R86, !PT ;  /* 0x00000056150b7209 */ /* 0x000fe40007810000 */
[----:B------:R-:W-:Y:S02]  /*db00*/  ISETP.GT.AND P3, PT, R87, 0x48, P2 ;  /* 0x000000485700780c */ /* 0x000fe40001764270 */
[C---:B------:R-:W-:Y:S01]  /*db10*/  ISETP.LT.OR P4, PT, R139.reuse, 0x42, P4 ;  /* 0x000000428b00780c */ /* 0x040fe20002781670 */
[----:B------:R-:W-:Y:S01]  /*db20*/  MUFU.EX2 R48, R48 ;  /* 0x0000003000307308 */ /* 0x000fe20000000800 */
[----:B------:R-:W-:Y:S02]  /*db30*/  FMNMX.FTZ R11, R40, R11, !PT ;  /* 0x0000000b280b7209 */ /* 0x000fe40007810000 */
[----:B------:R-:W-:Y:S02]  /*db40*/  ISETP.LT.OR P3, PT, R139, 0x49, P3 ;  /* 0x000000498b00780c */ /* 0x000fe40001f61670 */
[----:B------:R-:W-:-:S02]  /*db50*/  FSEL R54, R54, -INF , !P4 ;  /* 0xff80000036367808 */ /* 0x000fc40006000000 */
[----:B------:R-:W-:Y:S01]  /*db60*/  ISETP.GT.AND P4, PT, R87, 0x49, P2 ;  /* 0x000000495700780c */ /* 0x000fe20001784270 */
[----:B------:R-:W-:Y:S01]  /*db70*/  MUFU.EX2 R37, R37 ;  /* 0x0000002500257308 */ /* 0x000fe20000000800 */
[----:B------:R-:W-:Y:S02]  /*db80*/  FMNMX.FTZ R11, R42, R11, !PT ;  /* 0x0000000b2a0b7209 */ /* 0x000fe40007810000 */
[----:B------:R-:W-:Y:S01]  /*db90*/  FSEL R33, R56, -INF , !P3 ;  /* 0xff80000038217808 */ /* 0x000fe20005800000 */
[--C-:B------:R-:W-:Y:S01]  /*dba0*/  FFMA.FTZ R56, R39, UR34, -R50.reuse ;  /* 0x0000002227387c23 */ /* 0x100fe20008010832 */
[----:B------:R-:W-:Y:S01]  /*dbb0*/  ISETP.GT.AND P3, PT, R87, 0x50, P2 ;  /* 0x000000505700780c */ /* 0x000fe20001764270 */
[--C-:B------:R-:W-:Y:S01]  /*dbc0*/  FFMA.FTZ R39, R41, UR34, -R50.reuse ;  /* 0x0000002229277c23 */ /* 0x100fe20008010832 */
[----:B------:R-:W-:Y:S01]  /*dbd0*/  ISETP.LT.OR P4, PT, R139, 0x4a, P4 ;  /* 0x0000004a8b00780c */ /* 0x000fe20002781670 */
[----:B------:R-:W-:Y:S01]  /*dbe0*/  FFMA.FTZ R41, R45, UR34, -R50 ;  /* 0x000000222d297c23 */ /* 0x000fe20008010832 */
[----:B------:R-:W-:Y:S01]  /*dbf0*/  FMNMX.FTZ R11, R44, R11, !PT ;  /* 0x0000000b2c0b7209 */ /* 0x000fe20007810000 */
[----:B------:R-:W-:Y:S01]  /*dc00*/  MUFU.EX2 R56, R56 ;  /* 0x0000003800387308 */ /* 0x000fe20000000800 */
[----:B------:R-:W-:-:S02]  /*dc10*/  ISETP.LT.OR P3, PT, R139, 0x51, P3 ;  /* 0x000000518b00780c */ /* 0x000fc40001f61670 */
[----:B------:R-:W-:Y:S02]  /*dc20*/  FSEL R35, R58, -INF , !P4 ;  /* 0xff8000003a237808 */ /* 0x000fe40006000000 */
[----:B------:R-:W-:Y:S02]  /*dc30*/  FMNMX.FTZ R58, R46, R11, !PT ;  /* 0x0000000b2e3a7209 */ /* 0x000fe40007810000 */
[----:B------:R-:W-:Y:S01]  /*dc40*/  FSEL R60, R60, -INF , !P3 ;  /* 0xff8000003c3c7808 */ /* 0x000fe20005800000 */
        /* <DEDUP_REMOVED lines=8> */
[----:B------:R-:W-:-:S02]  /*dcd0*/  FSEL R86, R64, -INF , !P3 ;  /* 0xff80000040567808 */ /* 0x000fc40005800000 */
[----:B------:R-:W-:Y:S02]  /*dce0*/  ISETP.GT.AND P4, PT, R87, 0x51, P2 ;  /* 0x000000515700780c */ /* 0x000fe40001784270 */
[----:B------:R-:W-:Y:S02]  /*dcf0*/  FMNMX.FTZ R64, R54, R11, !PT ;  /* 0x0000000b36407209 */ /* 0x000fe40007810000 */
[----:B------:R-:W-:Y:S01]  /*dd00*/  ISETP.LT.OR P4, PT, R139, 0x52, P4 ;  /* 0x000000528b00780c */ /* 0x000fe20002781670 */
[----:B------:R-:W-:Y:S01]  /*dd10*/  MUFU.EX2 R58, R58 ;  /* 0x0000003a003a7308 */ /* 0x000fe20000000800 */
[----:B------:R-:W-:Y:S02]  /*dd20*/  FMNMX.FTZ R64, R33, R64, !PT ;  /* 0x0000004021407209 */ /* 0x000fe40007810000 */
[----:B------:R-:W-:Y:S02]  /*dd30*/  FSEL R62, R62, -INF , !P4 ;  /* 0xff8000003e3e7808 */ /* 0x000fe40006000000 */
[----:B------:R-:W-:Y:S01]  /*dd40*/  FMNMX.FTZ R11, R35, R64, !PT ;  /* 0x00000040230b7209 */ /* 0x000fe20007810000 */
[--C-:B------:R-:W-:Y:S01]  /*dd50*/  FFMA.FTZ R64, R47, UR34, -R50.reuse ;  /* 0x000000222f407c23 */ /* 0x100fe20008010832 */
[----:B------:R-:W-:Y:S01]  /*dd60*/  ISETP.GT.AND P4, PT, R87, 0x59, P2 ;  /* 0x000000595700780c */ /* 0x000fe20001784270 */
[--C-:B------:R-:W-:Y:S01]  /*dd70*/  FFMA.FTZ R47, R55, UR34, -R50.reuse ;  /* 0x00000022372f7c23 */ /* 0x100fe20008010832 */
[----:B------:R-:W-:Y:S01]  /*dd80*/  FMNMX.FTZ R11, R60, R11, !PT ;  /* 0x0000000b3c0b7209 */ /* 0x000fe20007810000 */
[--C-:B------:R-:W-:Y:S01]  /*dd90*/  FFMA.FTZ R55, R63, UR34, -R50.reuse ;  /* 0x000000223f377c23 */ /* 0x100fe20008010832 */
[----:B------:R-:W-:Y:S01]  /*dda0*/  ISETP.GT.AND P3, PT, R87, 0x60, P2 ;  /* 0x000000605700780c */ /* 0x000fe20001764270 */
[----:B------:R-:W-:Y:S01]  /*ddb0*/  FFMA.FTZ R63, R75, UR34, -R50 ;  /* 0x000000224b3f7c23 */ /* 0x000fe20008010832 */
[----:B------:R-:W-:Y:S01]  /*ddc0*/  ISETP.LT.OR P4, PT, R139, 0x5a, P4 ;  /* 0x0000005a8b00780c */ /* 0x000fe20002781670 */
[----:B------:R-:W-:Y:S01]  /*ddd0*/  MUFU.EX2 R64, R64 ;  /* 0x0000004000407308 */ /* 0x000fe20000000800 */
[----:B------:R-:W-:-:S02]  /*dde0*/  FMNMX.FTZ R11, R62, R11, !PT ;  /* 0x0000000b3e0b7209 */ /* 0x000fc40007810000 */
[----:B------:R-:W-:Y:S02]  /*ddf0*/  ISETP.LT.OR P3, PT, R139, 0x61, P3 ;  /* 0x000000618b00780c */ /* 0x000fe40001f61670 */
[----:B------:R-:W-:Y:S02]  /*de00*/  FSEL R66, R66, -INF , !P4 ;  /* 0xff80000042427808 */ /* 0x000fe40006000000 */
[C---:B------:R-:W-:Y:S01]  /*de10*/  ISETP.GT.AND P4, PT, R87.reuse, 0x61, P2 ;  /* 0x000000615700780c */ /* 0x040fe20001784270 */
[----:B------:R-:W-:Y:S01]  /*de20*/  MUFU.EX2 R43, R43 ;  /* 0x0000002b002b7308 */ /* 0x000fe20000000800 */
[----:B------:R-:W-:Y:S02]  /*de30*/  FMNMX.FTZ R11, R86, R11, !PT ;  /* 0x0000000b560b7209 */ /* 0x000fe40007810000 */
[----:B------:R-:W-:Y:S02]  /*de40*/  FSEL R45, R68, -INF , !P3 ;  /* 0xff800000442d7808 */ /* 0x000fe40005800000 */
[----:B------:R-:W-:-:S02]  /*de50*/  ISETP.GT.AND P3, PT, R87, 0x68, P2 ;  /* 0x000000685700780c */ /* 0x000fc40001764270 */
[C---:B------:R-:W-:Y:S01]  /*de60*/  ISETP.LT.OR P4, PT, R139.reuse, 0x62, P4 ;  /* 0x000000628b00780c */ /* 0x040fe20002781670 */
[----:B------:R-:W-:Y:S01]  /*de70*/  MUFU.EX2 R47, R47 ;  /* 0x0000002f002f7308 */ /* 0x000fe20000000800 */
[----:B------:R-:W-:Y:S02]  /*de80*/  FMNMX.FTZ R68, R66, R11, !PT ;  /* 0x0000000b42447209 */ /* 0x000fe40007810000 */
[----:B------:R-:W-:Y:S02]  /*de90*/  ISETP.LT.OR P3, PT, R139, 0x69, P3 ;  /* 0x000000698b00780c */ /* 0x000fe40001f61670 */
[----:B------:R-:W-:Y:S02]  /*dea0*/  FSEL R70, R70, -INF , !P4 ;  /* 0xff80000046467808 */ /* 0x000fe40006000000 */
[----:B------:R-:W-:Y:S01]  /*deb0*/  ISETP.GT.AND P4, PT, R87, 0x69, P2 ;  /* 0x000000695700780c */ /* 0x000fe20001784270 */
[----:B------:R-:W-:Y:S01]  /*dec0*/  MUFU.EX2 R55, R55 ;  /* 0x0000003700377308 */ /* 0x000fe20000000800 */
[----:B------:R-:W-:Y:S01]  /*ded0*/  FMNMX.FTZ R11, R45, R68, !PT ;  /* 0x000000442d0b7209 */ /* 0x000fe20007810000 */
[--C-:B------:R-:W-:Y:S01]  /*dee0*/  FFMA.FTZ R68, R53, UR34, -R50.reuse ;  /* 0x0000002235447c23 */ /* 0x100fe20008010832 */
[----:B------:R-:W-:Y:S01]  /*def0*/  FSEL R72, R72, -INF , !P3 ;  /* 0xff80000048487808 */ /* 0x000fe20005800000 */
        /* <DEDUP_REMOVED lines=8> */
[----:B------:R-:W-:Y:S01]  /*df80*/  ISETP.GT.AND P4, PT, R87, 0x71, P2 ;  /* 0x000000715700780c */ /* 0x000fe20001784270 */
[----:B------:R-:W-:Y:S01]  /*df90*/  MUFU.EX2 R53, R53 ;  /* 0x0000003500357308 */ /* 0x000fe20000000800 */
[----:B------:R-:W-:Y:S02]  /*dfa0*/  FMNMX.FTZ R74, R72, R11, !PT ;  /* 0x0000000b484a7209 */ /* 0x000fe40007810000 */
[----:B------:R-:W-:Y:S01]  /*dfb0*/  FSEL R143, R76, -INF , !P3 ;  /* 0xff8000004c8f7808 */ /* 0x000fe20005800000 */
[----:B------:R-:W-:Y:S01]  /*dfc0*/  FFMA.FTZ R76, R65, UR34, -R50 ;  /* 0x00000022414c7c23 */ /* 0x000fe20008010832 */
[----:B------:R-:W-:-:S02]  /*dfd0*/  ISETP.GT.AND P3, PT, R87, 0x78, P2 ;  /* 0x000000785700780c */ /* 0x000fc40001764270 */
[----:B------:R-:W-:Y:S01]  /*dfe0*/  ISETP.LT.OR P4, PT, R139, 0x72, P4 ;  /* 0x000000728b00780c */ /* 0x000fe20002781670 */
[----:B------:R-:W-:Y:S01]  /*dff0*/  MUFU.EX2 R59, R59 ;  /* 0x0000003b003b7308 */ /* 0x000fe20000000800 */
[----:B------:R-:W-:Y:S02]  /*e000*/  FMNMX.FTZ R74, R49, R74, !PT ;  /* 0x0000004a314a7209 */ /* 0x000fe40007810000 */
[----:B------:R-:W-:Y:S02]  /*e010*/  ISETP.GT.AND P2, PT, R87, 0x79, P2 ;  /* 0x000000795700780c */ /* 0x000fe40001744270 */
[----:B------:R-:W-:Y:S02]  /*e020*/  ISETP.LT.OR P3, PT, R139, 0x79, P3 ;  /* 0x000000798b00780c */ /* 0x000fe40001f61670 */
[----:B------:R-:W-:Y:S01]  /*e030*/  FSEL R87, R78, -INF , !P4 ;  /* 0xff8000004e577808 */ /* 0x000fe20006000000 */
[--C-:B------:R-:W-:Y:S01]  /*e040*/  FFMA.FTZ R78, R57, UR34, -R50.reuse ;  /* 0x00000022394e7c23 */ /* 0x100fe20008010832 */
[----:B------:R-:W-:Y:S01]  /*e050*/  FMNMX.FTZ R74, R143, R74, !PT ;  /* 0x0000004a8f4a7209 */ /* 0x000fe20007810000 */
[--C-:B------:R-:W-:Y:S01]  /*e060*/  FFMA.FTZ R57, R67, UR34, -R50.reuse ;  /* 0x0000002243397c23 */ /* 0x100fe20008010832 */
[----:B------:R-:W-:Y:S01]  /*e070*/  ISETP.LT.OR P2, PT, R139, 0x7a, P2 ;  /* 0x0000007a8b00780c */ /* 0x000fe20001741670 */
[----:B------:R-:W-:Y:S01]  /*e080*/  MUFU.EX2 R76, R76 ;  /* 0x0000004c004c7308 */ /* 0x000fe20000000800 */
[----:B------:R-:W-:Y:S01]  /*e090*/  FSEL R139, R80, -INF , !P3 ;  /* 0xff800000508b7808 */ /* 0x000fe20005800000 */
[----:B------:R-:W-:Y:S01]  /*e0a0*/  FFMA.FTZ R80, R69, UR34, -R50 ;  /* 0x0000002245507c23 */ /* 0x000fe20008010832 */
[----:B------:R-:W-:-:S02]  /*e0b0*/  FMNMX.FTZ R74, R87, R74, !PT ;  /* 0x0000004a574a7209 */ /* 0x000fc40007810000 */
[----:B------:R-:W-:Y:S02]  /*e0c0*/  FSEL R83, R83, -INF , !P2 ;  /* 0xff80000053537808 */ /* 0x000fe40005000000 */
[----:B------:R-:W-:Y:S01]  /*e0d0*/  FMNMX.FTZ R74, R139, R74, !PT ;  /* 0x0000004a8b4a7209 */ /* 0x000fe20007810000 */
[----:B------:R-:W-:Y:S01]  /*e0e0*/  MUFU.EX2 R78, R78 ;  /* 0x0000004e004e7308 */ /* 0x000fe20000000800 */
[----:B------:R-:W-:Y:S02]  /*e0f0*/  FSEL R67, R8, RZ, P6 ;  /* 0x000000ff08437208 */ /* 0x000fe40003000000 */
[----:B------:R-:W-:Y:S01]  /*e100*/  FMNMX.FTZ R11, R83, R74, !PT ;  /* 0x0000004a530b7209 */ /* 0x000fe20007810000 */
[--C-:B------:R-:W-:Y:S01]  /*e110*/  FFMA.FTZ R74, R61, UR34, -R50.reuse ;  /* 0x000000223d4a7c23 */ /* 0x100fe20008010832 */
[----:B------:R-:W-:Y:S01]  /*e120*/  FFMA.FTZ R61, R79, UR34, -R50 ;  /* 0x000000224f3d7c23 */ /* 0x000fe20008010832 */
[----:B------:R-:W-:Y:S02]  /*e130*/  FADD.FTZ R67, -R67, R10 ;  /* 0x0000000a43437221 */ /* 0x000fe40000010100 */
[----:B------:R-:W1:Y:S01]  /*e140*/  SHFL.BFLY PT, R142, R11, 0x2, 0x1f ;  /* 0x0c401f000b8e7f89 */ /* 0x000e6200000e0000 */
[----:B------:R-:W-:Y:S01]  /*e150*/  MUFU.EX2 R57, R57 ;  /* 0x0000003900397308 */ /* 0x000fe20000000800 */
[----:B------:R-:W-:-:S07]  /*e160*/  FMUL.FTZ R67, R67, UR34 ;  /* 0x0000002243437c20 */ /* 0x000fce0008410000 */
[----:B------:R-:W-:Y:S08]  /*e170*/  MUFU.EX2 R74, R74 ;  /* 0x0000004a004a7308 */ /* 0x000ff00000000800 */
[----:B------:R-:W-:Y:S01]  /*e180*/  MUFU.EX2 R80, R80 ;  /* 0x0000005000507308 */ /* 0x000fe20000000800 */
[----:B-1----:R-:W-:Y:S01]  /*e190*/  FMNMX.FTZ R65, R11, R142, !PT ;  /* 0x0000008e0b417209 */ /* 0x002fe20007810000 */
[--C-:B------:R-:W-:Y:S01]  /*e1a0*/  FFMA.FTZ R142, R73, UR34, -R50.reuse ;  /* 0x00000022498e7c23 */ /* 0x100fe20008010832 */
[----:B------:R-:W-:-:S05]  /*e1b0*/  FFMA.FTZ R50, R82, UR34, -R50 ;  /* 0x0000002252327c23 */ /* 0x000fca0008010832 */
[----:B------:R-:W-:Y:S01]  /*e1c0*/  MUFU.EX2 R63, R63 ;  /* 0x0000003f003f7308 */ /* 0x000fe20000000800 */
[----:B------:R-:W1:Y:S07]  /*e1d0*/  SHFL.BFLY PT, R146, R65, 0x1, 0x1f ;  /* 0x0c201f0041927f89 */ /* 0x000e6e00000e0000 */
[----:B------:R-:W-:Y:S08]  /*e1e0*/  MUFU.EX2 R10, R50 ;  /* 0x00000032000a7308 */ /* 0x000ff00000000800 */
[----:B------:R-:W-:Y:S08]  /*e1f0*/  MUFU.EX2 R142, R142 ;  /* 0x0000008e008e7308 */ /* 0x000ff00000000800 */
[----:B------:R-:W-:Y:S01]  /*e200*/  MUFU.EX2 R144, R144 ;  /* 0x0000009000907308 */ /* 0x000fe20000000800 */
[----:B-1----:R-:W-:-:S04]  /*e210*/  FMNMX.FTZ R11, R65, R146, !PT ;  /* 0x00000092410b7209 */ /* 0x002fc80007810000 */
[C---:B------:R-:W-:Y:S01]  /*e220*/  FSETP.NEU.FTZ.AND P2, PT, R11.reuse, -INF , PT ;  /* 0xff8000000b00780b */ /* 0x040fe20003f5d000 */
[----:B------:R-:W-:Y:S02]  /*e230*/  FMUL.FTZ R65, R11, UR34 ;  /* 0x000000220b417c20 */ /* 0x000fe40008410000 */
[----:B------:R-:W1:Y:S03]  /*e240*/  MUFU.EX2 R146, R67 ;  /* 0x0000004300927308 */ /* 0x000e660000000800 */
[----:B------:R-:W-:-:S05]  /*e250*/  FSEL R65, R65, RZ, P2 ;  /* 0x000000ff41417208 */ /* 0x000fca0001000000 */
[----:B------:R-:W-:Y:S01]  /*e260*/  MUFU.EX2 R61, R61 ;  /* 0x0000003d003d7308 */ /* 0x000fe20000000800 */
[--C-:B------:R-:W-:Y:S01]  /*e270*/  FFMA.FTZ R69, R13, UR34, -R65.reuse ;  /* 0x000000220d457c23 */ /* 0x100fe20008010841 */
[----:B------:R-:W-:Y:S01]  /*e280*/  FSEL R13, R11, RZ, P2 ;  /* 0x000000ff0b0d7208 */ /* 0x000fe20001000000 */
[--C-:B------:R-:W-:Y:S01]  /*e290*/  FFMA.FTZ R77, R81, UR34, -R65.reuse ;  /* 0x00000022514d7c23 */ /* 0x100fe20008010841 */
[--C-:B------:R-:W-:Y:S01]  /*e2a0*/  FFMA.FTZ R20, R20, UR34, -R65.reuse ;  /* 0x0000002214147c23 */ /* 0x100fe20008010841 */
[--C-:B------:R-:W-:Y:S01]  /*e2b0*/  FFMA.FTZ R14, R14, UR34, -R65.reuse ;  /* 0x000000220e0e7c23 */ /* 0x100fe20008010841 */
[--C-:B------:R-:W-:Y:S01]  /*e2c0*/  FFMA.FTZ R81, R24, UR34, -R65.reuse ;  /* 0x0000002218517c23 */ /* 0x100fe20008010841 */
[----:B------:R-:W-:Y:S01]  /*e2d0*/  FADD.FTZ R13, -R13, R12 ;  /* 0x0000000c0d0d7221 */ /* 0x000fe20000010100 */
[----:B------:R-:W-:Y:S01]  /*e2e0*/  IMAD.U32 R12, RZ, RZ, UR55 ;  /* 0x00000037ff0c7e24 */ /* 0x000fe2000f8e00ff */
[----:B------:R-:W-:Y:S01]  /*e2f0*/  MUFU.EX2 R50, R20 ;  /* 0x0000001400327308 */ /* 0x000fe20000000800 */
[----:B------:R-:W-:Y:S01]  /*e300*/  FFMA.FTZ R24, R27, UR34, -R65 ;  /* 0x000000221b187c23 */ /* 0x000fe20008010841 */
[----:B------:R-:W-:Y:S01]  /*e310*/  FMUL.FTZ R13, R13, UR34 ;  /* 0x000000220d0d7c20 */ /* 0x000fe20008410000 */
[----:B-1----:R-:W-:Y:S01]  /*e320*/  FFMA.FTZ R79, R146, R6, R51 ;  /* 0x00000006924f7223 */ /* 0x002fe20000010033 */
[----:B------:R-:W-:Y:S01]  /*e330*/  @!P1 LEA R12, R12, UR39, 0x3 ;  /* 0x000000270c0c9c11 */ /* 0x000fe2000f8e18ff */
[--C-:B------:R-:W-:Y:S01]  /*e340*/  FFMA.FTZ R71, R34, UR34, -R65.reuse ;  /* 0x0000002222477c23 */ /* 0x100fe20008010841 */
[--C-:B------:R-:W-:Y:S01]  /*e350*/  FFMA.FTZ R67, R28, UR34, -R65.reuse ;  /* 0x000000221c437c23 */ /* 0x100fe20008010841 */
[----:B------:R-:W-:Y:S01]  /*e360*/  FFMA.FTZ R30, R30, UR34, -R65 ;  /* 0x000000221e1e7c23 */ /* 0x000fe20008010841 */
[----:B------:R-:W-:Y:S01]  /*e370*/  MUFU.EX2 R77, R77 ;  /* 0x0000004d004d7308 */ /* 0x000fe20000000800 */
[----:B------:R-:W-:-:S02]  /*e380*/  @!P1 VIADD R12, R12, 0x2d860 ;  /* 0x0002d8600c0c9836 */ /* 0x000fc40000000000 */
[--C-:B------:R-:W-:Y:S01]  /*e390*/  FFMA.FTZ R28, R44, UR34, -R65.reuse ;  /* 0x000000222c1c7c23 */ /* 0x100fe20008010841 */
[--C-:B------:R-:W-:Y:S01]  /*e3a0*/  FFMA.FTZ R6, R33, UR34, -R65.reuse ;  /* 0x0000002221067c23 */ /* 0x100fe20008010841 */
[--C-:B------:R-:W-:Y:S01]  /*e3b0*/  FFMA.FTZ R36, R36, UR34, -R65.reuse ;  /* 0x0000002224247c23 */ /* 0x100fe20008010841 */
[----:B------:R-:W-:Y:S01]  /*e3c0*/  FFMA.FTZ R73, R21, UR34, -R65 ;  /* 0x0000002215497c23 */ /* 0x000fe20008010841 */
[----:B------:R-:W-:Y:S01]  /*e3d0*/  @!P1 PRMT R34, RZ, 0x654, R12 ;  /* 0x00000654ff229816 */ /* 0x000fe2000000000c */
[----:B------:R-:W-:Y:S01]  /*e3e0*/  FADD.FTZ R12, R32, R79 ;  /* 0x0000004f200c7221 */ /* 0x000fe20000010000 */
[----:B------:R1:W2:Y:S01]  /*e3f0*/  MUFU.EX2 R20, R13 ;  /* 0x0000000d00147308 */ /* 0x0002a20000000800 */
[--C-:B------:R-:W-:Y:S01]  /*e400*/  FFMA.FTZ R82, R40, UR34, -R65.reuse ;  /* 0x0000002228527c23 */ /* 0x100fe20008010841 */
[----:B------:R3:W-:Y:S01]  /*e410*/  @!P1 SYNCS.ARRIVE.TRANS64.RED.A1T0 RZ, [R34+URZ], RZ ;  /* 0x000000ff22ff99a7 */ /* 0x0007e2000810043f */
[--C-:B------:R-:W-:Y:S01]  /*e420*/  FFMA.FTZ R21, R42, UR34, -R65.reuse ;  /* 0x000000222a157c23 */ /* 0x100fe20008010841 */
[--C-:B------:R-:W-:Y:S01]  /*e430*/  FFMA.FTZ R27, R46, UR34, -R65.reuse ;  /* 0x000000222e1b7c23 */ /* 0x100fe20008010841 */
[--C-:B------:R-:W-:Y:S01]  /*e440*/  FFMA.FTZ R40, R85, UR34, -R65.reuse ;  /* 0x0000002255287c23 */ /* 0x100fe20008010841 */
[--C-:B------:R-:W-:Y:S01]  /*e450*/  FFMA.FTZ R42, R52, UR34, -R65.reuse ;  /* 0x00000022342a7c23 */ /* 0x100fe20008010841 */
[--C-:B------:R-:W-:Y:S01]  /*e460*/  FFMA.FTZ R79, R35, UR34, -R65.reuse ;  /* 0x00000022234f7c23 */ /* 0x100fe20008010841 */
[----:B------:R-:W4:Y:S01]  /*e470*/  MUFU.EX2 R14, R14 ;  /* 0x0000000e000e7308 */ /* 0x000f220000000800 */
[----:B-1----:R-:W-:Y:S01]  /*e480*/  FADD.FTZ R13, R15, R12 ;  /* 0x0000000c0f0d7221 */ /* 0x002fe20000010000 */
[----:B---3--:R-:W-:Y:S01]  /*e490*/  F2FP.F16.F32.PACK_AB R34, R38, R15 ;  /* 0x0000000f2622723e */ /* 0x008fe200000000ff */
[----:B------:R-:W-:Y:S01]  /*e4a0*/  FFMA.FTZ R75, R54, UR34, -R65 ;  /* 0x00000022364b7c23 */ /* 0x000fe20008010841 */
[----:B------:R-:W-:Y:S01]  /*e4b0*/  F2FP.F16.F32.PACK_AB R32, R32, R51 ;  /* 0x000000332020723e */ /* 0x000fe200000000ff */
[----:B------:R-:W-:Y:S01]  /*e4c0*/  FADD.FTZ R44, R38, R13 ;  /* 0x0000000d262c7221 */ /* 0x000fe20000010000 */
[--C-:B------:R-:W-:Y:S01]  /*e4d0*/  FFMA.FTZ R38, R62, UR34, -R65.reuse ;  /* 0x000000223e267c23 */ /* 0x100fe20008010841 */
[----:B------:R-:W-:Y:S01]  /*e4e0*/  FFMA.FTZ R66, R66, UR34, -R65 ;  /* 0x0000002242427c23 */ /* 0x000fe20008010841 */
[----:B------:R-:W1:Y:S01]  /*e4f0*/  MUFU.EX2 R81, R81 ;  /* 0x0000005100517308 */ /* 0x000e620000000800 */
[----:B--2---:R-:W-:Y:S01]  /*e500*/  FFMA.FTZ R5, R20, R5, R77 ;  /* 0x0000000514057223 */ /* 0x004fe2000001004d */
[----:B------:R-:W-:Y:S01]  /*e510*/  FADD.FTZ R15, R25, R44 ;  /* 0x0000002c190f7221 */ /* 0x000fe20000010000 */
[--C-:B------:R-:W-:Y:S01]  /*e520*/  FFMA.FTZ R44, R86, UR34, -R65.reuse ;  /* 0x00000022562c7c23 */ /* 0x100fe20008010841 */
[--C-:B------:R-:W-:Y:S01]  /*e530*/  FFMA.FTZ R70, R70, UR34, -R65.reuse ;  /* 0x0000002246467c23 */ /* 0x100fe20008010841 */
[--C-:B------:R-:W-:Y:S01]  /*e540*/  FFMA.FTZ R72, R72, UR34, -R65.reuse ;  /* 0x0000002248487c23 */ /* 0x100fe20008010841 */
[--C-:B------:R-:W-:Y:S01]  /*e550*/  FFMA.FTZ R46, R49, UR34, -R65.reuse ;  /* 0x00000022312e7c23 */ /* 0x100fe20008010841 */
[----:B------:R-:W-:Y:S01]  /*e560*/  FFMA.FTZ R143, R143, UR34, -R65 ;  /* 0x000000228f8f7c23 */ /* 0x000fe20008010841 */
[----:B------:R-:W2:Y:S01]  /*e570*/  MUFU.EX2 R24, R24 ;  /* 0x0000001800187308 */ /* 0x000ea20000000800 */
[C---:B----4-:R-:W-:Y:S01]  /*e580*/  FADD.FTZ R5, R14.reuse, R5 ;  /* 0x000000050e057221 */ /* 0x050fe20000010000 */
[----:B------:R-:W-:Y:S01]  /*e590*/  F2FP.F16.F32.PACK_AB R33, R14, R77 ;  /* 0x0000004d0e21723e */ /* 0x000fe200000000ff */
[----:B------:R-:W-:Y:S01]  /*e5a0*/  FADD.FTZ R14, R26, R15 ;  /* 0x0000000f1a0e7221 */ /* 0x000fe20000010000 */
[----:B------:R-:W-:Y:S01]  /*e5b0*/  FFMA.FTZ R87, R87, UR34, -R65 ;  /* 0x0000002257577c23 */ /* 0x000fe20008010841 */
[----:B------:R-:W-:Y:S01]  /*e5c0*/  FADD.FTZ R12, R50, R5 ;  /* 0x00000005320c7221 */ /* 0x000fe20000010000 */
[----:B------:R-:W-:Y:S01]  /*e5d0*/  FFMA.FTZ R5, R60, UR34, -R65 ;  /* 0x000000223c057c23 */ /* 0x000fe20008010841 */
[----:B------:R-:W-:Y:S01]  /*e5e0*/  FADD.FTZ R15, R29, R14 ;  /* 0x0000000e1d0f7221 */ /* 0x000fe20000010000 */
[----:B------:R-:W3:Y:S01]  /*e5f0*/  MUFU.EX2 R67, R67 ;  /* 0x0000004300437308 */ /* 0x000ee20000000800 */
[C---:B-1----:R-:W-:Y:S01]  /*e600*/  FADD.FTZ R13, R81.reuse, R12 ;  /* 0x0000000c510d7221 */ /* 0x042fe20000010000 */
[----:B------:R-:W-:Y:S01]  /*e610*/  F2FP.F16.F32.PACK_AB R35, R81, R50 ;  /* 0x000000325123723e */ /* 0x000fe200000000ff */
[----:B------:R-:W-:Y:S01]  /*e620*/  FADD.FTZ R14, R84, R15 ;  /* 0x0000000f540e7221 */ /* 0x000fe20000010000 */
[--C-:B------:R-:W-:Y:S01]  /*e630*/  FFMA.FTZ R81, R45, UR34, -R65.reuse ;  /* 0x000000222d517c23 */ /* 0x100fe20008010841 */
[--C-:B------:R-:W-:Y:S01]  /*e640*/  FFMA.FTZ R139, R139, UR34, -R65.reuse ;  /* 0x000000228b8b7c23 */ /* 0x100fe20008010841 */
[----:B------:R-:W-:Y:S01]  /*e650*/  FFMA.FTZ R65, R83, UR34, -R65 ;  /* 0x0000002253417c23 */ /* 0x000fe20008010841 */
[----:B------:R1:W-:Y:S01]  /*e660*/  STSM.16.M88.4 [R136+0x21800], R32 ;  /* 0x0218002088007844 */ /* 0x0003e20000000200 */
[----:B------:R-:W4:Y:S01]  /*e670*/  MUFU.EX2 R30, R30 ;  /* 0x0000001e001e7308 */ /* 0x000f220000000800 */
[----:B--2---:R-:W-:Y:S01]  /*e680*/  FADD.FTZ R12, R24, R13 ;  /* 0x0000000d180c7221 */ /* 0x004fe20000010000 */
[----:B------:R-:W-:Y:S01]  /*e690*/  ISETP.GT.AND P2, PT, R7, UR40, PT ;  /* 0x0000002807007c0c */ /* 0x000fe2000bf44270 */
[----:B------:R-:W-:Y:S01]  /*e6a0*/  UMOV UR55, UR36 ;  /* 0x0000002400377c82 */ /* 0x000fe20008000000 */
[-C--:B------:R-:W-:Y:S01]  /*e6b0*/  FMUL.FTZ R88, R88, R146.reuse ;  /* 0x0000009258587220 */ /* 0x080fe20000410000 */
[-C--:B------:R-:W-:Y:S01]  /*e6c0*/  FMUL.FTZ R89, R89, R146.reuse ;  /* 0x0000009259597220 */ /* 0x080fe20000410000 */
[-C--:B------:R-:W-:Y:S01]  /*e6d0*/  FMUL.FTZ R92, R92, R146.reuse ;  /* 0x000000925c5c7220 */ /* 0x080fe20000410000 */
[-C--:B------:R-:W-:Y:S01]  /*e6e0*/  FMUL.FTZ R93, R93, R146.reuse ;  /* 0x000000925d5d7220 */ /* 0x080fe20000410000 */
[----:B------:R-:W2:Y:S01]  /*e6f0*/  MUFU.EX2 R69, R69 ;  /* 0x0000004500457308 */ /* 0x000ea20000000800 */
        /* <DEDUP_REMOVED lines=8> */
[----:B----4-:R-:W-:Y:S01]  /*e780*/  FADD.FTZ R12, R30, R13 ;  /* 0x0000000d1e0c7221 */ /* 0x010fe20000010000 */
[----:B------:R-:W-:Y:S01]  /*e790*/  FADD.FTZ R13, R31, R14 ;  /* 0x0000000e1f0d7221 */ /* 0x000fe20000010000 */
[-C--:B------:R-:W-:Y:S01]  /*e7a0*/  FMUL.FTZ R108, R108, R146.reuse ;  /* 0x000000926c6c7220 */ /* 0x080fe20000410000 */
[-C--:B------:R-:W-:Y:S01]  /*e7b0*/  FMUL.FTZ R109, R109, R146.reuse ;  /* 0x000000926d6d7220 */ /* 0x080fe20000410000 */
[-C--:B------:R-:W-:Y:S01]  /*e7c0*/  FMUL.FTZ R112, R112, R146.reuse ;  /* 0x0000009270707220 */ /* 0x080fe20000410000 */
[C---:B------:R-:W-:Y:S01]  /*e7d0*/  FADD.FTZ R14, R48.reuse, R13 ;  /* 0x0000000d300e7221 */ /* 0x040fe20000010000 */
[----:B------:R-:W-:Y:S01]  /*e7e0*/  F2FP.F16.F32.PACK_AB R48, R48, R31 ;  /* 0x0000001f3030723e */ /* 0x000fe200000000ff */
[----:B------:R-:W4:Y:S01]  /*e7f0*/  MUFU.EX2 R36, R36 ;  /* 0x0000002400247308 */ /* 0x000f220000000800 */
[----:B--2---:R-:W-:Y:S01]  /*e800*/  FADD.FTZ R12, R69, R12 ;  /* 0x0000000c450c7221 */ /* 0x004fe20000010000 */
[----:B------:R-:W-:Y:S01]  /*e810*/  FADD.FTZ R15, R37, R14 ;  /* 0x0000000e250f7221 */ /* 0x000fe20000010000 */
[-C--:B------:R-:W-:Y:S01]  /*e820*/  FMUL.FTZ R113, R113, R146.reuse ;  /* 0x0000009271717220 */ /* 0x080fe20000410000 */
[-C--:B------:R-:W-:Y:S01]  /*e830*/  FMUL.FTZ R116, R116, R146.reuse ;  /* 0x0000009274747220 */ /* 0x080fe20000410000 */
[-C--:B------:R-:W-:Y:S01]  /*e840*/  FMUL.FTZ R117, R117, R146.reuse ;  /* 0x0000009275757220 */ /* 0x080fe20000410000 */
[----:B------:R-:W-:Y:S01]  /*e850*/  FADD.FTZ R14, R56, R15 ;  /* 0x0000000f380e7221 */ /* 0x000fe20000010000 */
[-C--:B------:R-:W-:Y:S01]  /*e860*/  FMUL.FTZ R120, R120, R146.reuse ;  /* 0x0000009278787220 */ /* 0x080fe20000410000 */
[----:B------:R-:W2:Y:S01]  /*e870*/  MUFU.EX2 R73, R73 ;  /* 0x0000004900497308 */ /* 0x000ea20000000800 */
[----:B---3--:R-:W-:Y:S01]  /*e880*/  FADD.FTZ R13, R71, R12 ;  /* 0x0000000c470d7221 */ /* 0x008fe20000010000 */
[----:B------:R-:W-:Y:S01]  /*e890*/  FADD.FTZ R15, R39, R14 ;  /* 0x0000000e270f7221 */ /* 0x000fe20000010000 */
[-C--:B------:R-:W-:Y:S01]  /*e8a0*/  FMUL.FTZ R121, R121, R146.reuse ;  /* 0x0000009279797220 */ /* 0x080fe20000410000 */
[-C--:B------:R-:W-:Y:S01]  /*e8b0*/  FMUL.FTZ R124, R124, R146.reuse ;  /* 0x000000927c7c7220 */ /* 0x080fe20000410000 */
[-C--:B------:R-:W-:Y:S01]  /*e8c0*/  FMUL.FTZ R125, R125, R146.reuse ;  /* 0x000000927d7d7220 */ /* 0x080fe20000410000 */
[----:B------:R-:W-:Y:S01]  /*e8d0*/  FADD.FTZ R50, R58, R15 ;  /* 0x0000000f3a327221 */ /* 0x000fe20000010000 */
[-C--:B------:R-:W-:Y:S01]  /*e8e0*/  FMUL.FTZ R128, R128, R146.reuse ;  /* 0x0000009280807220 */ /* 0x080fe20000410000 */
[----:B------:R-:W3:Y:S01]  /*e8f0*/  MUFU.EX2 R82, R82 ;  /* 0x0000005200527308 */ /* 0x000ee20000000800 */
[C---:B----4-:R-:W-:Y:S01]  /*e900*/  FADD.FTZ R12, R36.reuse, R13 ;  /* 0x0000000d240c7221 */ /* 0x050fe20000010000 */
[----:B------:R-:W-:Y:S01]  /*e910*/  FADD.FTZ R15, R41, R50 ;  /* 0x00000032290f7221 */ /* 0x000fe20000010000 */
[----:B------:R-:W-:Y:S01]  /*e920*/  F2FP.F16.F32.PACK_AB R49, R36, R71 ;  /* 0x000000472431723e */ /* 0x000fe200000000ff */
[----:B------:R-:W-:Y:S01]  /*e930*/  FMUL.FTZ R129, R129, R146 ;  /* 0x0000009281817220 */ /* 0x000fe20000410000 */
[----:B------:R-:W-:Y:S01]  /*e940*/  F2FP.F16.F32.PACK_AB R50, R56, R37 ;  /* 0x000000253832723e */ /* 0x000fe200000000ff */
[----:B------:R-:W-:Y:S01]  /*e950*/  FADD.FTZ R52, R64, R15 ;  /* 0x0000000f40347221 */ /* 0x000fe20000010000 */
[----:B------:R-:W-:Y:S01]  /*e960*/  F2FP.F16.F32.PACK_AB R15, R69, R30 ;  /* 0x0000001e450f723e */ /* 0x000fe200000000ff */
[----:B------:R-:W4:Y:S01]  /*e970*/  MUFU.EX2 R21, R21 ;  /* 0x0000001500157308 */ /* 0x000f220000000800 */
[----:B--2---:R-:W-:Y:S01]  /*e980*/  FADD.FTZ R13, R73, R12 ;  /* 0x0000000c490d7221 */ /* 0x004fe20000010000 */
[----:B------:R-:W-:Y:S01]  /*e990*/  F2FP.F16.F32.PACK_AB R12, R26, R25 ;  /* 0x000000191a0c723e */ /* 0x000fe200000000ff */
[-C--:B------:R-:W-:Y:S01]  /*e9a0*/  FMUL.FTZ R132, R132, R146.reuse ;  /* 0x0000009284847220 */ /* 0x080fe20000410000 */
[----:B------:R-:W-:Y:S01]  /*e9b0*/  FMUL.FTZ R133, R133, R146 ;  /* 0x0000009285857220 */ /* 0x000fe20000410000 */
[----:B------:R-:W-:-:S02]  /*e9c0*/  VIADD R7, R7, 0xffffffff ;  /* 0xffffffff07077836 */ /* 0x000fc40000000000 */
[-C--:B------:R-:W-:Y:S01]  /*e9d0*/  FMUL.FTZ R90, R90, R20.reuse ;  /* 0x000000145a5a7220 */ /* 0x080fe20000410000 */
[-C--:B------:R-:W-:Y:S01]  /*e9e0*/  FMUL.FTZ R91, R91, R20.reuse ;  /* 0x000000145b5b7220 */ /* 0x080fe20000410000 */
[----:B------:R-:W2:Y:S01]  /*e9f0*/  MUFU.EX2 R28, R28 ;  /* 0x0000001c001c7308 */ /* 0x000ea20000000800 */
[C---:B---3--:R-:W-:Y:S01]  /*ea00*/  FADD.FTZ R14, R82.reuse, R13 ;  /* 0x0000000d520e7221 */ /* 0x048fe20000010000 */
[----:B------:R-:W-:Y:S01]  /*ea10*/  F2FP.F16.F32.PACK_AB R51, R82, R73 ;  /* 0x000000495233723e */ /* 0x000fe200000000ff */
[-C--:B------:R-:W-:Y:S01]  /*ea20*/  FMUL.FTZ R94, R94, R20.reuse ;  /* 0x000000145e5e7220 */ /* 0x080fe20000410000 */
[----:B------:R-:W-:Y:S01]  /*ea30*/  F2FP.F16.F32.PACK_AB R82, R142, R59 ;  /* 0x0000003b8e52723e */ /* 0x000fe200000000ff */
[-C--:B------:R-:W-:Y:S01]  /*ea40*/  FMUL.FTZ R95, R95, R20.reuse ;  /* 0x000000145f5f7220 */ /* 0x080fe20000410000 */
[-C--:B------:R-:W-:Y:S01]  /*ea50*/  FMUL.FTZ R98, R98, R20.reuse ;  /* 0x0000001462627220 */ /* 0x080fe20000410000 */
[-C--:B------:R-:W-:Y:S01]  /*ea60*/  FMUL.FTZ R99, R99, R20.reuse ;  /* 0x0000001463637220 */ /* 0x080fe20000410000 */
[----:B------:R-:W3:Y:S01]  /*ea70*/  MUFU.EX2 R27, R27 ;  /* 0x0000001b001b7308 */ /* 0x000ee20000000800 */
[----:B----4-:R-:W-:Y:S01]  /*ea80*/  FADD.FTZ R13, R21, R14 ;  /* 0x0000000e150d7221 */ /* 0x010fe20000010000 */
[----:B------:R-:W-:Y:S01]  /*ea90*/  F2FP.F16.F32.PACK_AB R14, R84, R29 ;  /* 0x0000001d540e723e */ /* 0x000fe200000000ff */
[----:B------:R-:W-:Y:S01]  /*eaa0*/  FADD.FTZ R29, R43, R52 ;  /* 0x000000342b1d7221 */ /* 0x000fe20000010000 */
[-C--:B------:R-:W-:Y:S01]  /*eab0*/  FMUL.FTZ R102, R102, R20.reuse ;  /* 0x0000001466667220 */ /* 0x080fe20000410000 */
[-C--:B------:R-:W-:Y:S01]  /*eac0*/  FMUL.FTZ R103, R103, R20.reuse ;  /* 0x0000001467677220 */ /* 0x080fe20000410000 */
[-C--:B------:R-:W-:Y:S01]  /*ead0*/  FMUL.FTZ R106, R106, R20.reuse ;  /* 0x000000146a6a7220 */ /* 0x080fe20000410000 */
[----:B------:R-:W-:Y:S01]  /*eae0*/  FMUL.FTZ R107, R107, R20 ;  /* 0x000000146b6b7220 */ /* 0x000fe20000410000 */
[----:B------:R-:W4:Y:S01]  /*eaf0*/  MUFU.EX2 R40, R40 ;  /* 0x0000002800287308 */ /* 0x000f220000000800 */
[----:B--2---:R-:W-:Y:S01]  /*eb00*/  FADD.FTZ R26, R28, R13 ;  /* 0x0000000d1c1a7221 */ /* 0x004fe20000010000 */
[----:B------:R-:W-:Y:S01]  /*eb10*/  F2FP.F16.F32.PACK_AB R13, R67, R24 ;  /* 0x00000018430d723e */ /* 0x000fe200000000ff */
[-C--:B------:R-:W-:Y:S01]  /*eb20*/  FMUL.FTZ R110, R110, R20.reuse ;  /* 0x000000146e6e7220 */ /* 0x080fe20000410000 */
[-C--:B------:R-:W-:Y:S01]  /*eb30*/  FMUL.FTZ R111, R111, R20.reuse ;  /* 0x000000146f6f7220 */ /* 0x080fe20000410000 */
[-C--:B------:R-:W-:Y:S01]  /*eb40*/  FMUL.FTZ R114, R114, R20.reuse ;  /* 0x0000001472727220 */ /* 0x080fe20000410000 */
[-C--:B------:R-:W-:Y:S01]  /*eb50*/  FMUL.FTZ R115, R115, R20.reuse ;  /* 0x0000001473737220 */ /* 0x080fe20000410000 */
[----:B------:R2:W-:Y:S01]  /*eb60*/  STSM.16.M88.4 [R23], R12 ;  /* 0x0000000c17007844 */ /* 0x0005e20000000200 */
[----:B------:R-:W5:Y:S01]  /*eb70*/  MUFU.EX2 R42, R42 ;  /* 0x0000002a002a7308 */ /* 0x000f620000000800 */
[----:B---3--:R-:W-:Y:S01]  /*eb80*/  FADD.FTZ R25, R27, R26 ;  /* 0x0000001a1b197221 */ /* 0x008fe20000010000 */
[C---:B------:R-:W-:Y:S01]  /*eb90*/  FADD.FTZ R26, R68.reuse, R29 ;  /* 0x0000001d441a7221 */ /* 0x040fe20000010000 */
[----:B------:R-:W-:Y:S01]  /*eba0*/  F2FP.F16.F32.PACK_AB R68, R68, R43 ;  /* 0x0000002b4444723e */ /* 0x000fe200000000ff */
[----:B------:R-:W-:Y:S01]  /*ebb0*/  STSM.16.M88.4 [R22], R48 ;  /* 0x0000003016007844 */ /* 0x000fe20000000200 */
[-C--:B------:R-:W-:Y:S01]  /*ebc0*/  FMUL.FTZ R118, R118, R20.reuse ;  /* 0x0000001476767220 */ /* 0x080fe20000410000 */
[----:B------:R-:W-:Y:S01]  /*ebd0*/  FADD.FTZ R29, R47, R26 ;  /* 0x0000001a2f1d7221 */ /* 0x000fe20000010000 */
[----:B------:R-:W-:Y:S01]  /*ebe0*/  F2FP.F16.F32.PACK_AB R26, R64, R41 ;  /* 0x00000029401a723e */ /* 0x000fe200000000ff */
[----:B------:R-:W3:Y:S01]  /*ebf0*/  MUFU.EX2 R75, R75 ;  /* 0x0000004b004b7308 */ /* 0x000ee20000000800 */
[C---:B----4-:R-:W-:Y:S01]  /*ec00*/  FADD.FTZ R25, R40.reuse, R25 ;  /* 0x0000001928197221 */ /* 0x050fe20000010000 */
[----:B------:R-:W-:Y:S01]  /*ec10*/  F2FP.F16.F32.PACK_AB R27, R40, R27 ;  /* 0x0000001b281b723e */ /* 0x000fe200000000ff */
[-C--:B------:R-:W-:Y:S01]  /*ec20*/  FMUL.FTZ R119, R119, R20.reuse ;  /* 0x0000001477777220 */ /* 0x080fe20000410000 */
[-C--:B------:R-:W-:Y:S01]  /*ec30*/  FMUL.FTZ R122, R122, R20.reuse ;  /* 0x000000147a7a7220 */ /* 0x080fe20000410000 */
[-C--:B------:R-:W-:Y:S01]  /*ec40*/  FMUL.FTZ R123, R123, R20.reuse ;  /* 0x000000147b7b7220 */ /* 0x080fe20000410000 */
[-C--:B------:R-:W-:Y:S01]  /*ec50*/  FMUL.FTZ R126, R126, R20.reuse ;  /* 0x000000147e7e7220 */ /* 0x080fe20000410000 */
[-C--:B------:R-:W-:Y:S01]  /*ec60*/  FMUL.FTZ R127, R127, R20.reuse ;  /* 0x000000147f7f7220 */ /* 0x080fe20000410000 */
[----:B------:R-:W4:Y:S01]  /*ec70*/  MUFU.EX2 R6, R6 ;  /* 0x0000000600067308 */ /* 0x000f220000000800 */
[----:B-----5:R-:W-:Y:S01]  /*ec80*/  FADD.FTZ R24, R42, R25 ;  /* 0x000000192a187221 */ /* 0x020fe20000010000 */
[-C--:B------:R-:W-:Y:S01]  /*ec90*/  FMUL.FTZ R130, R130, R20.reuse ;  /* 0x0000001482827220 */ /* 0x080fe20000410000 */
[-C--:B------:R-:W-:Y:S01]  /*eca0*/  FMUL.FTZ R131, R131, R20.reuse ;  /* 0x0000001483837220 */ /* 0x080fe20000410000 */
[-C--:B------:R-:W-:Y:S01]  /*ecb0*/  FMUL.FTZ R134, R134, R20.reuse ;  /* 0x0000001486867220 */ /* 0x080fe20000410000 */
[----:B------:R-:W-:-:S03]  /*ecc0*/  FMUL.FTZ R135, R135, R20 ;  /* 0x0000001487877220 */ /* 0x000fc60000410000 */
[----:B------:R-:W5:Y:S01]  /*ecd0*/  MUFU.EX2 R79, R79 ;  /* 0x0000004f004f7308 */ /* 0x000f620000000800 */
[C---:B---3--:R-:W-:Y:S01]  /*ece0*/  FADD.FTZ R25, R75.reuse, R24 ;  /* 0x000000184b197221 */ /* 0x048fe20000010000 */
[----:B------:R-:W-:Y:S01]  /*ecf0*/  FADD.FTZ R24, R78, R29 ;  /* 0x0000001d4e187221 */ /* 0x000fe20000010000 */
[----:B------:R-:W-:-:S05]  /*ed00*/  F2FP.F16.F32.PACK_AB R69, R75, R42 ;  /* 0x0000002a4b45723e */ /* 0x000fca00000000ff */
[----:B------:R-:W3:Y:S01]  /*ed10*/  MUFU.EX2 R5, R5 ;  /* 0x0000000500057308 */ /* 0x000ee20000000800 */
[----:B----4-:R-:W-:Y:S01]  /*ed20*/  FADD.FTZ R30, R6, R25 ;  /* 0x00000019061e7221 */ /* 0x010fe20000010000 */
[----:B------:R-:W-:Y:S01]  /*ed30*/  FADD.FTZ R25, R53, R24 ;  /* 0x0000001835197221 */ /* 0x000fe20000010000 */
[----:B------:R-:W-:-:S03]  /*ed40*/  F2FP.F16.F32.PACK_AB R24, R58, R39 ;  /* 0x000000273a18723e */ /* 0x000fc600000000ff */
[----:B-1----:R-:W-:Y:S01]  /*ed50*/  FADD.FTZ R34, R74, R25 ;  /* 0x000000194a227221 */ /* 0x002fe20000010000 */
[----:B------:R-:W-:Y:S01]  /*ed60*/  F2FP.F16.F32.PACK_AB R25, R28, R21 ;  /* 0x000000151c19723e */ /* 0x000fe200000000ff */
[----:B------:R-:W1:Y:S01]  /*ed70*/  MUFU.EX2 R38, R38 ;  /* 0x0000002600267308 */ /* 0x000e620000000800 */
[----:B-----5:R-:W-:Y:S01]  /*ed80*/  FADD.FTZ R30, R79, R30 ;  /* 0x0000001e4f1e7221 */ /* 0x020fe20000010000 */
[----:B--2---:R-:W-:Y:S01]  /*ed90*/  FADD.FTZ R15, R55, R34 ;  /* 0x00000022370f7221 */ /* 0x004fe20000010000 */
[----:B------:R-:W-:Y:S01]  /*eda0*/  F2FP.F16.F32.PACK_AB R71, R79, R6 ;  /* 0x000000064f47723e */ /* 0x000fe200000000ff */
[----:B------:R2:W-:Y:S02]  /*edb0*/  STSM.16.M88.4 [R18], R24 ;  /* 0x0000001812007844 */ /* 0x0005e40000000200 */
[----:B------:R-:W-:Y:S02]  /*edc0*/  FADD.FTZ R14, R76, R15 ;  /* 0x0000000f4c0e7221 */ /* 0x000fe40000010000 */
[----:B------:R-:W4:Y:S01]  /*edd0*/  MUFU.EX2 R44, R44 ;  /* 0x0000002c002c7308 */ /* 0x000f220000000800 */
[----:B---3--:R-:W-:-:S07]  /*ede0*/  FADD.FTZ R13, R5, R30 ;  /* 0x0000001e050d7221 */ /* 0x008fce0000010000 */
[----:B------:R-:W3:Y:S01]  /*edf0*/  MUFU.EX2 R45, R66 ;  /* 0x00000042002d7308 */ /* 0x000ee20000000800 */
[----:B-1----:R-:W-:Y:S01]  /*ee00*/  FADD.FTZ R13, R38, R13 ;  /* 0x0000000d260d7221 */ /* 0x002fe20000010000 */
[----:B--2---:R-:W-:Y:S02]  /*ee10*/  F2FP.F16.F32.PACK_AB R24, R144, R63 ;  /* 0x0000003f9018723e */ /* 0x004fe400000000ff */
[----:B------:R-:W-:-:S04]  /*ee20*/  F2FP.F16.F32.PACK_AB R26, R10, R61 ;  /* 0x0000003d0a1a723e */ /* 0x000fc800000000ff */
[----:B------:R-:W1:Y:S01]  /*ee30*/  MUFU.EX2 R81, R81 ;  /* 0x0000005100517308 */ /* 0x000e620000000800 */
[----:B----4-:R-:W-:Y:S01]  /*ee40*/  FADD.FTZ R12, R44, R13 ;  /* 0x0000000d2c0c7221 */ /* 0x010fe20000010000 */
[----:B------:R-:W-:Y:S01]  /*ee50*/  FADD.FTZ R13, R57, R14 ;  /* 0x0000000e390d7221 */ /* 0x000fe20000010000 */
[----:B------:R-:W-:-:S03]  /*ee60*/  F2FP.F16.F32.PACK_AB R14, R76, R55 ;  /* 0x000000374c0e723e */ /* 0x000fc600000000ff */
[C---:B------:R-:W-:Y:S01]  /*ee70*/  FADD.FTZ R6, R80.reuse, R13 ;  /* 0x0000000d50067221 */ /* 0x040fe20000010000 */
[----:B------:R-:W-:Y:S01]  /*ee80*/  F2FP.F16.F32.PACK_AB R80, R80, R57 ;  /* 0x000000395050723e */ /* 0x000fe200000000ff */
[----:B------:R2:W4:Y:S01]  /*ee90*/  MUFU.EX2 R32, R70 ;  /* 0x0000004600207308 */ /* 0x0005220000000800 */
[----:B---3--:R-:W-:Y:S01]  /*eea0*/  FADD.FTZ R12, R45, R12 ;  /* 0x0000000c2d0c7221 */ /* 0x008fe20000010000 */
[----:B------:R-:W-:-:S04]  /*eeb0*/  FADD.FTZ R15, R59, R6 ;  /* 0x000000063b0f7221 */ /* 0x000fc80000010000 */
[----:B------:R-:W-:Y:S02]  /*eec0*/  FADD.FTZ R6, R142, R15 ;  /* 0x0000000f8e067221 */ /* 0x000fe40000010000 */
[----:B------:R-:W3:Y:S01]  /*eed0*/  MUFU.EX2 R72, R72 ;  /* 0x0000004800487308 */ /* 0x000ee20000000800 */
[----:B-1----:R-:W-:Y:S01]  /*eee0*/  FADD.FTZ R13, R81, R12 ;  /* 0x0000000c510d7221 */ /* 0x002fe20000010000 */
[----:B------:R-:W-:Y:S01]  /*eef0*/  FADD.FTZ R15, R63, R6 ;  /* 0x000000063f0f7221 */ /* 0x000fe20000010000 */
[----:B--2---:R-:W-:Y:S02]  /*ef00*/  F2FP.F16.F32.PACK_AB R70, R78, R47 ;  /* 0x0000002f4e46723e */ /* 0x004fe400000000ff */
[----:B------:R-:W-:Y:S01]  /*ef10*/  F2FP.F16.F32.PACK_AB R12, R74, R53 ;  /* 0x000000354a0c723e */ /* 0x000fe200000000ff */
[----:B------:R-:W-:Y:S01]  /*ef20*/  FADD.FTZ R28, R144, R15 ;  /* 0x0000000f901c7221 */ /* 0x000fe20000010000 */
[----:B------:R-:W-:Y:S01]  /*ef30*/  F2FP.F16.F32.PACK_AB R15, R45, R44 ;  /* 0x0000002c2d0f723e */ /* 0x000fe200000000ff */
[----:B------:R-:W1:Y:S01]  /*ef40*/  MUFU.EX2 R46, R46 ;  /* 0x0000002e002e7308 */ /* 0x000e620000000800 */
[C---:B----4-:R-:W-:Y:S01]  /*ef50*/  FADD.FTZ R13, R32.reuse, R13 ;  /* 0x0000000d200d7221 */ /* 0x050fe20000010000 */
[----:B------:R-:W-:Y:S01]  /*ef60*/  F2FP.F16.F32.PACK_AB R81, R32, R81 ;  /* 0x000000512051723e */ /* 0x000fe200000000ff */
[----:B------:R-:W-:Y:S01]  /*ef70*/  STSM.16.M88.4 [R136+0x27800], R68 ;  /* 0x0278004488007844 */ /* 0x000fe20000000200 */
[----:B------:R-:W-:-:S04]  /*ef80*/  FADD.FTZ R61, R61, R28 ;  /* 0x0000001c3d3d7221 */ /* 0x000fc80000010000 */
[----:B------:R-:W2:Y:S01]  /*ef90*/  MUFU.EX2 R143, R143 ;  /* 0x0000008f008f7308 */ /* 0x000ea20000000800 */
[----:B---3--:R-:W-:-:S07]  /*efa0*/  FADD.FTZ R13, R72, R13 ;  /* 0x0000000d480d7221 */ /* 0x008fce0000010000 */
[----:B------:R-:W3:Y:S01]  /*efb0*/  MUFU.EX2 R87, R87 ;  /* 0x0000005700577308 */ /* 0x000ee20000000800 */
[----:B-1----:R-:W-:Y:S01]  /*efc0*/  FADD.FTZ R6, R46, R13 ;  /* 0x0000000d2e067221 */ /* 0x002fe20000010000 */
[----:B------:R-:W-:Y:S02]  /*efd0*/  F2FP.F16.F32.PACK_AB R13, R38, R5 ;  /* 0x00000005260d723e */ /* 0x000fe400000000ff */
[----:B------:R-:W-:-:S03]  /*efe0*/  F2FP.F16.F32.PACK_AB R83, R46, R72 ;  /* 0x000000482e53723e */ /* 0x000fc600000000ff */
[----:B------:R1:W-:Y:S01]  /*eff0*/  STSM.16.M88.4 [R17], R12 ;  /* 0x0000000c11007844 */ /* 0x0003e20000000200 */
[----:B------:R-:W4:Y:S01]  /*f000*/  MUFU.EX2 R139, R139 ;  /* 0x0000008b008b7308 */ /* 0x000f220000000800 */
[----:B--2---:R-:W-:Y:S02]  /*f010*/  FADD.FTZ R6, R143, R6 ;  /* 0x000000068f067221 */ /* 0x004fe40000010000 */
[----:B------:R2:W-:Y:S05]  /*f020*/  STSM.16.M88.4 [R22+0x6000], R80 ;  /* 0x0060005016007844 */ /* 0x0005ea0000000200 */
[----:B------:R-:W5:Y:S01]  /*f030*/  MUFU.EX2 R30, R65 ;  /* 0x00000041001e7308 */ /* 0x000f620000000800 */
[C---:B---3--:R-:W-:Y:S01]  /*f040*/  F2FP.F16.F32.PACK_AB R25, R87.reuse, R143 ;  /* 0x0000008f5719723e */ /* 0x048fe200000000ff */
[----:B------:R-:W-:Y:S01]  /*f050*/  FADD.FTZ R6, R87, R6 ;  /* 0x0000000657067221 */ /* 0x000fe20000010000 */
[----:B-1----:R-:W-:-:S03]  /*f060*/  IMAD.MOV.U32 R12, RZ, RZ, R11 ;  /* 0x000000ffff0c7224 */ /* 0x002fc600078e000b */
[----:B----4-:R-:W-:Y:S01]  /*f070*/  FADD.FTZ R5, R139, R6 ;  /* 0x000000068b057221 */ /* 0x010fe20000010000 */
[----:B------:R-:W-:Y:S01]  /*f080*/  FADD.FTZ R6, R10, R61 ;  /* 0x0000003d0a067221 */ /* 0x000fe20000010000 */
[----:B------:R-:W-:Y:S01]  /*f090*/  IMAD.MOV.U32 R10, RZ, RZ, R8 ;  /* 0x000000ffff0a7224 */ /* 0x000fe200078e0008 */
[C---:B-----5:R-:W-:Y:S01]  /*f0a0*/  F2FP.F16.F32.PACK_AB R27, R30.reuse, R139 ;  /* 0x0000008b1e1b723e */ /* 0x060fe200000000ff */
[----:B------:R-:W-:-:S04]  /*f0b0*/  FADD.FTZ R5, R30, R5 ;  /* 0x000000051e057221 */ /* 0x000fc80000010000 */
[----:B------:R2:W-:Y:S01]  /*f0c0*/  STSM.16.M88.4 [R18+0x6000], R24 ;  /* 0x0060001812007844 */ /* 0x0005e20000000200 */
[----:B------:R1:W-:Y:S06]  /*f0d0*/  MEMBAR.ALL.CTA ;  /* 0x0000000000007992 */ /* 0x0003ec0000008000 */
[----:B-1----:R-:W1:Y:S02]  /*f0e0*/  FENCE.VIEW.ASYNC.S ;  /* 0x00000000000073c6 */ /* 0x002e640000000000 */
[----:B-1----:R-:W-:Y:S01]  /*f0f0*/  NOP ;  /* 0x0000000000007918 */ /* 0x002fe20000000000 */
[----:B------:R-:W-:Y:S05]  /*f100*/  @P2 BRA `(.L_x_728) ;  /* 0xffffffc800082947 */ /* 0x000fea000383ffff */
.L_x_711:
[----:B------:R-:W-:Y:S06]  /*f110*/  BAR.ARV 0x8, 0x1a0 ;  /* 0x0206800000007b1d */ /* 0x000fec0000002000 */
[----:B------:R-:W-:Y:S05]  /*f120*/  @!P0 BRA `(.L_x_729) ;  /* 0x0000000000048947 */ /* 0x000fea0003800000 */
[----:B------:R-:W-:Y:S01]  /*f130*/  BPT.TRAP 0x1 ;  /* 0x000000040000795c */ /* 0x000fe20000300000 */
.L_x_729:
[----:B------:R-:W-:Y:S01]  /*f140*/  ULEA UR9, UR36, UR39, 0x3 ;  /* 0x0000002724097291 */ /* 0x000fe2000f8e183f */
[----:B------:R-:W-:-:S05]  /*f150*/  IMAD.U32 R0, RZ, RZ, UR49 ;  /* 0x00000031ff007e24 */ /* 0x000fca000f8e00ff */
[----:B------:R-:W-:-:S04]  /*f160*/  SHF.L.U32 R0, R0, 0x1f, RZ ;  /* 0x0000001f00007819 */ /* 0x000fc800000006ff */
[----:B------:R1:W3:Y:S01]  /*f170*/  SYNCS.PHASECHK.TRANS64.TRYWAIT P2, [UR9+0x2d850], R0 ;  /* 0x02d85000ff0075a7 */ /* 0x0002e20008040149 */
[----:B------:R-:W-:Y:S05]  /*f180*/  @!P0 BRA `(.L_x_730) ;  /* 0x0000000000048947 */ /* 0x000fea0003800000 */
[----:B------:R-:W-:Y:S01]  /*f190*/  BPT.TRAP 0x1 ;  /* 0x000000040000795c */ /* 0x000fe20000300000 */
.L_x_730:
[----:B---3--:R-:W-:Y:S05]  /*f1a0*/  @P2 BRA `(.L_x_731) ;  /* 0x0000000000082947 */ /* 0x008fea0003800000 */
[----:B------:R-:W3:Y:S02]  /*f1b0*/  SYNCS.PHASECHK.TRANS64.TRYWAIT P0, [UR9+0x2d850], R0 ;  /* 0x02d85000ff0075a7 */ /* 0x000ee40008000149 */
[----:B---3--:R-:W-:Y:S05]  /*f1c0*/  @!P0 BRA `(.L_x_732) ;  /* 0x0000004c00c48947 */ /* 0x008fea0003800000 */
.L_x_731:
[----:B------:R-:W-:Y:S01]  /*f1d0*/  UIADD3 UR39, UR39, 0x400, URZ ;  /* 0x0000040027277890 */ /* 0x000fe2000fffe03f */
[----:B------:R-:W-:Y:S01]  /*f1e0*/  WARPGROUP.ARRIVE ;  /* 0x00000000000079c5 */ /* 0x000fe20000000000 */
[----:B------:R-:W-:Y:S01]  /*f1f0*/  ULOP3.LUT UR41, UR41, 0x10000, URZ, 0xfc, !UPT ;  /* 0x0001000029297892 */ /* 0x000fe2000f8efc3f */
[----:B-1-3--:R-:W1:Y:S01]  /*f200*/  SHFL.BFLY PT, R0, R5, 0x2, 0x1f ;  /* 0x0c401f0005007f89 */ /* 0x00ae6200000e0000 */
[----:B------:R-:W-:Y:S01]  /*f210*/  USHF.R.U32.HI UR39, URZ, 0x4, UR39 ;  /* 0x000000043f277899 */ /* 0x000fe20008011627 */
[----:B--2-4-:R-:W-:Y:S01]  /*f220*/  IMAD.U32 R15, RZ, RZ, UR34 ;  /* 0x00000022ff0f7e24 */ /* 0x014fe2000f8e00ff */
[----:B------:R-:W-:Y:S01]  /*f230*/  UMOV UR5, 0x40000040 ;  /* 0x4000004000057882 */ /* 0x000fe20000000000 */
[----:B------:R-:W-:Y:S01]  /*f240*/  UMOV UR7, 0x80000020 ;  /* 0x8000002000077882 */ /* 0x000fe20000000000 */
[----:B------:R-:W-:Y:S01]  /*f250*/  ULOP3.LUT UR39, UR39, 0x3fff, URZ, 0xc0, !UPT ;  /* 0x00003fff27277892 */ /* 0x000fe2000f8ec03f */
[----:B------:R-:W2:Y:S01]  /*f260*/  SHFL.BFLY PT, R3, R6, 0x2, 0x1f ;  /* 0x0c401f0006037f89 */ /* 0x000ea200000e0000 */
[----:B------:R-:W-:Y:S01]  /*f270*/  UMOV UR4, UR41 ;  /* 0x0000002900047c82 */ /* 0x000fe20008000000 */
[----:B------:R-:W-:Y:S01]  /*f280*/  IMAD.U32 R14, RZ, RZ, UR9 ;  /* 0x00000009ff0e7e24 */ /* 0x000fe2000f8e00ff */
[----:B------:R-:W-:Y:S01]  /*f290*/  ULOP3.LUT UR8, UR39, 0x2000000, URZ, 0xfc, !UPT ;  /* 0x0200000027087892 */ /* 0x000fe2000f8efc3f */
[----:B------:R-:W-:Y:S01]  /*f2a0*/  IMAD.MOV.U32 R10, RZ, RZ, RZ ;  /* 0x000000ffff0a7224 */ /* 0x000fe200078e00ff */
[----:B------:R-:W-:-:S02]  /*f2b0*/  UIADD3 UR37, UR37, 0x1, URZ ;  /* 0x0000000125257890 */ /* 0x000fc4000fffe03f */
[----:B------:R-:W-:Y:S02]  /*f2c0*/  UIMAD UR8, UR36, 0x600, UR8 ;  /* 0x00000600240878a4 */ /* 0x000fe4000f8e0208 */
[----:B------:R-:W-:-:S04]  /*f2d0*/  UIADD3 UR36, UR36, 0x1, URZ ;  /* 0x0000000124247890 */ /* 0x000fc8000fffe03f */
[----:B------:R-:W-:Y:S01]  /*f2e0*/  UISETP.NE.AND UP0, UPT, UR36, 0x2, UPT ;  /* 0x000000022400788c */ /* 0x000fe2000bf05270 */
[----:B------:R-:W-:Y:S02]  /*f2f0*/  UMOV UR6, UR8 ;  /* 0x0000000800067c82 */ /* 0x000fe40008000000 */
[----:B------:R-:W-:Y:S01]  /*f300*/  HGMMA.64x96x16.F32 R88, gdesc[UR4].tnspB, R88, gsb0 ;  /* 0x41600000045879f0 */ /* 0x000fe20008000858 */
[----:B------:R-:W-:Y:S01]  /*f310*/  UIADD3 UR4, UR41, 0x2, URZ ;  /* 0x0000000229047890 */ /* 0x000fe2000fffe03f */
[----:B-1----:R-:W-:Y:S01]  /*f320*/  FADD.FTZ R4, R0, R5 ;  /* 0x0000000500047221 */ /* 0x002fe20000010000 */
[----:B------:R-:W-:Y:S01]  /*f330*/  UIADD3 UR6, UR8, 0x40, URZ ;  /* 0x0000004008067890 */ /* 0x000fe2000fffe03f */
[----:B------:R-:W-:Y:S01]  /*f340*/  IMAD.MOV.U32 R5, RZ, RZ, RZ ;  /* 0x000000ffff057224 */ /* 0x000fe200078e00ff */
[----:B------:R-:W-:Y:S01]  /*f350*/  UMOV UR5, 0x40000040 ;  /* 0x4000004000057882 */ /* 0x000fe20000000000 */
[----:B------:R-:W-:Y:S01]  /*f360*/  UMOV UR7, 0x80000020 ;  /* 0x8000002000077882 */ /* 0x000fe20000000000 */
[----:B------:R-:W1:Y:S01]  /*f370*/  SHFL.BFLY PT, R7, R4, 0x1, 0x1f ;  /* 0x0c201f0004077f89 */ /* 0x000e6200000e0000 */
[----:B--2---:R-:W-:Y:S01]  /*f380*/  FADD.FTZ R3, R3, R6 ;  /* 0x0000000603037221 */ /* 0x004fe20000010000 */
[----:B------:R-:W-:-:S04]  /*f390*/  USEL UR36, UR36, URZ, UP0 ;  /* 0x0000003f24247287 */ /* 0x000fc80008000000 */
[----:B------:R-:W2:Y:S01]  /*f3a0*/  SHFL.BFLY PT, R0, R3, 0x1, 0x1f ;  /* 0x0c201f0003007f89 */ /* 0x000ea200000e0000 */
[----:B-1----:R-:W-:Y:S01]  /*f3b0*/  FADD.FTZ R13, R4, R7 ;  /* 0x00000007040d7221 */ /* 0x002fe20000010000 */
[----:B------:R-:W-:-:S04]  /*f3c0*/  IMAD.U32 R7, RZ, RZ, UR34 ;  /* 0x00000022ff077e24 */ /* 0x000fc8000f8e00ff */
[----:B------:R-:W-:Y:S01]  /*f3d0*/  FSETP.NE.FTZ.AND P2, PT, R13, RZ, PT ;  /* 0x000000ff0d00720b */ /* 0x000fe20003f55000 */
[----:B--2---:R-:W-:Y:S01]  /*f3e0*/  FADD.FTZ R12, R3, R0 ;  /* 0x00000000030c7221 */ /* 0x004fe20000010000 */
[----:B------:R-:W-:Y:S02]  /*f3f0*/  IMAD.MOV.U32 R0, RZ, RZ, -0x800000 ;  /* 0xff800000ff007424 */ /* 0x000fe400078e00ff */
[----:B------:R-:W-:Y:S02]  /*f400*/  IMAD.MOV.U32 R3, RZ, RZ, -0x800000 ;  /* 0xff800000ff037424 */ /* 0x000fe400078e00ff */
[----:B------:R-:W-:-:S07]  /*f410*/  FSETP.NE.FTZ.AND P0, PT, R12, RZ, PT ;  /* 0x000000ff0c00720b */ /* 0x000fce0003f15000 */
[----:B------:R-:W1:Y:S01]  /*f420*/  @P2 MUFU.LG2 R9, R13 ;  /* 0x0000000d00092308 */ /* 0x000e620000000c00 */
[----:B------:R-:W-:-:S05]  /*f430*/  @P2 FMUL.FTZ R15, R15, 0.69314718246459960938 ;  /* 0x3f3172180f0f2820 */ /* 0x000fca0000410000 */
[----:B------:R-:W-:Y:S02]  /*f440*/  @P0 FMUL.FTZ R7, R7, 0.69314718246459960938 ;  /* 0x3f31721807070820 */ /* 0x000fe40000410000 */
[----:B------:R-:W2:Y:S08]  /*f450*/  @P0 MUFU.LG2 R6, R12 ;  /* 0x0000000c00060308 */ /* 0x000eb00000000c00 */
[----:B------:R-:W3:Y:S01]  /*f460*/  @P2 MUFU.RCP R10, R13 ;  /* 0x0000000d000a2308 */ /* 0x000ee20000001000 */
[----:B-1----:R-:W-:Y:S01]  /*f470*/  @P2 FMUL.FTZ R4, R9, 0.69314718246459960938 ;  /* 0x3f31721809042820 */ /* 0x002fe20000410000 */
[----:B------:R-:W-:-:S03]  /*f480*/  @!P1 VIADD R9, R14, 0x2d860 ;  /* 0x0002d8600e099836 */ /* 0x000fc60000000000 */
[----:B------:R-:W-:Y:S02]  /*f490*/  @P2 FFMA.FTZ R0, R15, R11, R4 ;  /* 0x0000000b0f002223 */ /* 0x000fe40000010004 */
[----:B------:R-:W-:Y:S01]  /*f4a0*/  @!P1 PRMT R4, RZ, 0x654, R9 ;  /* 0x00000654ff049816 */ /* 0x000fe20000000009 */
[----:B------:R-:W1:Y:S01]  /*f4b0*/  @P0 MUFU.RCP R5, R12 ;  /* 0x0000000c00050308 */ /* 0x000e620000001000 */
[----:B--2---:R-:W-:-:S04]  /*f4c0*/  @P0 FMUL.FTZ R6, R6, 0.69314718246459960938 ;  /* 0x3f31721806060820 */ /* 0x004fc80000410000 */
        /* <DEDUP_REMOVED lines=47> */
[----:B------:R-:W-:-:S04]  /*f7c0*/  USEL UR4, URZ, 0x1, UP0 ;  /* 0x000000013f047887 */ /* 0x000fc80008000000 */
[----:B------:R-:W-:Y:S01]  /*f7d0*/  ULOP3.LUT UR49, UR49, UR4, URZ, 0x3c, !UPT ;  /* 0x0000000431317292 */ /* 0x000fe2000f8e3c3f */
[----:B------:R-:W-:Y:S02]  /*f7e0*/  WARPGROUP.DEPBAR.LE gsb0, 0x0 ;  /* 0x00008000000079c5 */ /* 0x000fe40000010000 */
[----:B------:R2:W-:Y:S01]  /*f7f0*/  @!P1 SYNCS.ARRIVE.TRANS64.RED.A1T0 RZ, [R4+URZ], RZ ;  /* 0x000000ff04ff99a7 */ /* 0x0005e2000810043f */
[-C--:B---3--:R-:W-:Y:S01]  /*f800*/  FMUL.FTZ R26, R123, R10.reuse ;  /* 0x0000000a7b1a7220 */ /* 0x088fe20000410000 */
        /* <DEDUP_REMOVED lines=46> */
[----:B--2---:R-:W-:-:S07]  /*faf0*/  FMUL.FTZ R135, R135, R10 ;  /* 0x0000000a87877220 */ /* 0x004fce0000410000 */
.L_x_662:
[----:B------:R-:W1:Y:S08]  /*fb00*/  S2UR UR4, SR_CgaCtaId ;  /* 0x00000000000479c3 */ /* 0x000e700000008800 */
[----:B------:R-:W-:Y:S01]  /*fb10*/  BAR.SYNC.DEFER_BLOCKING 0x5, 0x1a0 ;  /* 0x0146800000007b1d */ /* 0x000fe20000010000 */
[----:B------:R-:W-:-:S05]  /*fb20*/  VIADD R29, R2, 0xffffff80 ;  /* 0xffffff80021d7836 */ /* 0x000fca0000000000 */
[----:B------:R-:W-:Y:S02]  /*fb30*/  UMOV UR39, 0x400 ;  /* 0x0000040000277882 */ /* 0x000fe40000000000 */
[----:B-1----:R-:W-:-:S09]  /*fb40*/  ULEA UR39, UR4, UR39, 0x18 ;  /* 0x0000002704277291 */ /* 0x002fd2000f8ec03f */
[----:B------:R-:W1:Y:S02]  /*fb50*/  LDS R4, [UR39+0x2d8d0] ;  /* 0x02d8d027ff047984 */ /* 0x000e640008000800 */
[----:B-1----:R-:W-:Y:S01]  /*fb60*/  R2UR UR4, R4 ;  /* 0x00000000040472ca */ /* 0x002fe200000e0000 */
[----:B------:R-:W-:Y:S06]  /*fb70*/  BAR.ARV 0x4, 0x1a0 ;  /* 0x0106800000007b1d */ /* 0x000fec0000002000 */
[----:B------:R-:W-:Y:S08]  /*fb80*/  @P0 BRA `(.L_x_733) ;  /* 0x0000000800280947 */ /* 0x000ff00003800000 */
[C---:B------:R-:W-:Y:S01]  /*fb90*/  IADD3 R5, P5, R140.reuse, 0x20, RZ ;  /* 0x000000208c057810 */ /* 0x040fe20007fbe0ff */
[----:B------:R-:W-:Y:S01]  /*fba0*/  BAR.SYNC.DEFER_BLOCKING 0x1, 0x180 ;  /* 0x0046000000007b1d */ /* 0x000fe20000010000 */
[C---:B------:R-:W-:Y:S01]  /*fbb0*/  IADD3 R11, P4, R140.reuse, 0x3000, RZ ;  /* 0x000030008c0b7810 */ /* 0x040fe20007f9e0ff */
[----:B------:R-:W-:Y:S01]  /*fbc0*/  USHF.R.S32.HI UR5, URZ, 0x1f, UR43 ;  /* 0x0000001f3f057899 */ /* 0x000fe2000801142b */
[----:B------:R-:W-:Y:S02]  /*fbd0*/  LOP3.LUT R8, R5, 0x180, RZ, 0xc0, !PT ;  /* 0x0000018005087812 */ /* 0x000fe400078ec0ff */
[----:B------:R-:W-:-:S03]  /*fbe0*/  IADD3 R25, P1, R140, 0x6020, RZ ;  /* 0x000060208c197810 */ /* 0x000fc60007f3e0ff */
[----:B------:R-:W1:Y:S01]  /*fbf0*/  LDC.64 R34, c[0x0][0xb78] ;  /* 0x0002de00ff227b82 */ /* 0x000e620000000a00 */
[----:B------:R-:W-:Y:S01]  /*fc00*/  SHF.R.U64 R8, R8, 0x3, RZ ;  /* 0x0000000308087819 */ /* 0x000fe200000012ff */
[----:B------:R-:W-:Y:S01]  /*fc10*/  ULDC.64 UR6, c[0x0][0xb70] ;  /* 0x0002dc0000067ab9 */ /* 0x000fe20000000a00 */
[----:B------:R-:W-:Y:S01]  /*fc20*/  IADD3 R13, P3, R140, 0x3020, RZ ;  /* 0x000030208c0d7810 */ /* 0x000fe20007f7e0ff */
[----:B------:R-:W-:Y:S01]  /*fc30*/  UIMAD UR5, UR5, UR6, URZ ;  /* 0x00000006050572a4 */ /* 0x000fe2000f8e023f */
[----:B------:R-:W-:Y:S01]  /*fc40*/  LOP3.LUT R8, R8, R5, RZ, 0x3c, !PT ;  /* 0x0000000508087212 */ /* 0x000fe200078e3cff */
[----:B------:R-:W-:Y:S01]  /*fc50*/  UIMAD.WIDE.U32 UR8, UR43, UR6, URZ ;  /* 0x000000062b0872a5 */ /* 0x000fe2000f8e003f */
[----:B------:R-:W-:Y:S01]  /*fc60*/  LOP3.LUT R5, R140, 0x180, RZ, 0xc0, !PT ;  /* 0x000001808c057812 */ /* 0x000fe200078ec0ff */
[----:B------:R-:W-:Y:S01]  /*fc70*/  UIMAD UR5, UR43, UR7, UR5 ;  /* 0x000000072b0572a4 */ /* 0x000fe2000f8e0205 */
[----:B------:R-:W-:Y:S01]  /*fc80*/  LOP3.LUT R10, R11, 0x180, RZ, 0xc0, !PT ;  /* 0x000001800b0a7812 */ /* 0x000fe200078ec0ff */
[----:B------:R-:W-:Y:S01]  /*fc90*/  USHF.R.S32.HI UR6, URZ, 0x1f, UR44 ;  /* 0x0000001f3f067899 */ /* 0x000fe2000801142c */
[----:B------:R-:W-:Y:S01]  /*fca0*/  SHF.R.U64 R5, R5, 0x3, RZ ;  /* 0x0000000305057819 */ /* 0x000fe200000012ff */
[----:B------:R-:W-:Y:S01]  /*fcb0*/  UIADD3 UR5, UR9, UR5, URZ ;  /* 0x0000000509057290 */ /* 0x000fe2000fffe03f */
[----:B------:R-:W-:-:S02]  /*fcc0*/  LOP3.LUT R24, R25, 0x180, RZ, 0xc0, !PT ;  /* 0x0000018019187812 */ /* 0x000fc400078ec0ff */
[----:B------:R-:W-:Y:S02]  /*fcd0*/  LOP3.LUT R12, R13, 0x180, RZ, 0xc0, !PT ;  /* 0x000001800d0c7812 */ /* 0x000fe400078ec0ff */
[----:B------:R-:W-:Y:S01]  /*fce0*/  LOP3.LUT R4, R5, R140, RZ, 0x3c, !PT ;  /* 0x0000008c05047212 */ /* 0x000fe200078e3cff */
[----:B------:R-:W-:Y:S01]  /*fcf0*/  IMAD.MOV.U32 R5, RZ, RZ, R141 ;  /* 0x000000ffff057224 */ /* 0x000fe200078e008d */
[----:B------:R-:W-:Y:S02]  /*fd00*/  SHF.R.U64 R10, R10, 0x3, RZ ;  /* 0x000000030a0a7819 */ /* 0x000fe400000012ff */
[----:B------:R-:W-:Y:S02]  /*fd10*/  SHF.R.U64 R24, R24, 0x3, RZ ;  /* 0x0000000318187819 */ /* 0x000fe400000012ff */
[----:B------:R-:W-:Y:S02]  /*fd20*/  SHF.R.S32.HI R30, RZ, 0x1f, R29 ;  /* 0x0000001fff1e7819 */ /* 0x000fe4000001141d */
[----:B------:R-:W-:-:S02]  /*fd30*/  SHF.R.U64 R12, R12, 0x3, RZ ;  /* 0x000000030c0c7819 */ /* 0x000fc400000012ff */
[----:B------:R-:W-:Y:S02]  /*fd40*/  LOP3.LUT R10, R10, R11, RZ, 0x3c, !PT ;  /* 0x0000000b0a0a7212 */ /* 0x000fe400078e3cff */
[----:B------:R-:W-:Y:S02]  /*fd50*/  IADD3 R21, P2, R140, 0x6000, RZ ;  /* 0x000060008c157810 */ /* 0x000fe40007f5e0ff */
[----:B------:R-:W-:Y:S02]  /*fd60*/  LOP3.LUT R24, R24, R25, RZ, 0x3c, !PT ;  /* 0x0000001918187212 */ /* 0x000fe400078e3cff */
[----:B------:R-:W-:Y:S02]  /*fd70*/  LEA.HI R11, R30, R29, RZ, 0x7 ;  /* 0x0000001d1e0b7211 */ /* 0x000fe400078f38ff */
[----:B------:R-:W-:Y:S02]  /*fd80*/  MOV R25, R4 ;  /* 0x0000000400197202 */ /* 0x000fe40000000f00 */
[----:B------:R-:W-:-:S02]  /*fd90*/  F2FP.F16.F32.PACK_AB R4, R89, R28 ;  /* 0x0000001c5904723e */ /* 0x000fc400000000ff */
[----:B------:R-:W-:Y:S02]  /*fda0*/  F2FP.F16.F32.PACK_AB R5, R91, R90 ;  /* 0x0000005a5b05723e */ /* 0x000fe400000000ff */
[----:B------:R-:W-:Y:S01]  /*fdb0*/  F2FP.F16.F32.PACK_AB R6, R6, R9 ;  /* 0x000000090606723e */ /* 0x000fe200000000ff */
[--C-:B------:R-:W-:Y:S01]  /*fdc0*/  IMAD.X R9, RZ, RZ, R141.reuse, P5 ;  /* 0x000000ffff097224 */ /* 0x100fe200028e068d */
[----:B------:R-:W-:Y:S02]  /*fdd0*/  F2FP.F16.F32.PACK_AB R7, R7, R94 ;  /* 0x0000005e0707723e */ /* 0x000fe400000000ff */
[----:B------:R-:W-:Y:S01]  /*fde0*/  LOP3.LUT R12, R12, R13, RZ, 0x3c, !PT ;  /* 0x0000000d0c0c7212 */ /* 0x000fe200078e3cff */
[--C-:B------:R-:W-:Y:S01]  /*fdf0*/  IMAD.X R13, RZ, RZ, R141.reuse, P3 ;  /* 0x000000ffff0d7224 */ /* 0x100fe200018e068d */
[----:B------:R-:W-:Y:S01]  /*fe00*/  LOP3.LUT R20, R21, 0x180, RZ, 0xc0, !PT ;  /* 0x0000018015147812 */ /* 0x000fe200078ec0ff */
[----:B------:R2:W-:Y:S01]  /*fe10*/  STSM.16.M88.4 [R25], R4 ;  /* 0x0000000419007844 */ /* 0x0005e20000000200 */
[----:B------:R-:W-:Y:S01]  /*fe20*/  LOP3.LUT R32, R11, 0xffffff80, RZ, 0xc0, !PT ;  /* 0xffffff800b207812 */ /* 0x000fe200078ec0ff */
[----:B------:R-:W-:Y:S01]  /*fe30*/  IMAD.X R11, RZ, RZ, R141, P4 ;  /* 0x000000ffff0b7224 */ /* 0x000fe200020e068d */
[----:B------:R-:W-:-:S02]  /*fe40*/  SHF.R.U64 R20, R20, 0x3, RZ ;  /* 0x0000000314147819 */ /* 0x000fc400000012ff */
[----:B------:R-:W-:Y:S01]  /*fe50*/  MOV R28, R12 ;  /* 0x0000000c001c7202 */ /* 0x000fe20000000f00 */
[----:B------:R-:W-:Y:S01]  /*fe60*/  IMAD.IADD R32, R29, 0x1, -R32 ;  /* 0x000000011d207824 */ /* 0x000fe200078e0a20 */
[----:B------:R-:W-:Y:S01]  /*fe70*/  LOP3.LUT R20, R20, R21, RZ, 0x3c, !PT ;  /* 0x0000001514147212 */ /* 0x000fe200078e3cff */
[----:B------:R-:W-:Y:S01]  /*fe80*/  IMAD.U32 R13, RZ, RZ, UR9 ;  /* 0x00000009ff0d7e24 */ /* 0x000fe2000f8e00ff */
[----:B------:R-:W-:Y:S01]  /*fe90*/  LEA.HI R31, R30, R29, RZ, 0x5 ;  /* 0x0000001d1e1f7211 */ /* 0x000fe200078f28ff */
[----:B------:R-:W-:Y:S01]  /*fea0*/  IMAD.U32 R12, RZ, RZ, UR8 ;  /* 0x00000008ff0c7e24 */ /* 0x000fe2000f8e00ff */
[----:B------:R-:W-:Y:S01]  /*feb0*/  LOP3.LUT P0, RZ, R32, 0x3, RZ, 0xc0, !PT ;  /* 0x0000000320ff7812 */ /* 0x000fe2000780c0ff */
[----:B------:R-:W-:Y:S01]  /*fec0*/  IMAD.U32 R13, RZ, RZ, UR5 ;  /* 0x00000005ff0d7e24 */ /* 0x000fe2000f8e00ff */
[----:B------:R-:W-:Y:S01]  /*fed0*/  ULDC UR5, c[0x0][0xa88] ;  /* 0x0002a20000057ab9 */ /* 0x000fe20000000800 */
[--C-:B------:R-:W-:Y:S01]  /*fee0*/  IMAD.X R21, RZ, RZ, R141.reuse, P2 ;  /* 0x000000ffff157224 */ /* 0x100fe200010e068d */
[----:B------:R-:W-:Y:S01]  /*fef0*/  MOV R30, R8 ;  /* 0x00000008001e7202 */ /* 0x000fe20000000f00 */
[----:B--2---:R-:W-:Y:S01]  /*ff00*/  IMAD.X R25, RZ, RZ, R141, P1 ;  /* 0x000000ffff197224 */ /* 0x004fe200008e068d */
[----:B------:R-:W-:Y:S01]  /*ff10*/  MOV R29, R10 ;  /* 0x0000000a001d7202 */ /* 0x000fe20000000f00 */
[C---:B-1----:R-:W-:Y:S01]  /*ff20*/  IMAD R4, R34.reuse, UR6, RZ ;  /* 0x0000000622047c24 */ /* 0x042fe2000f8e02ff */
[----:B------:R-:W-:Y:S01]  /*ff30*/  MOV R20, R20 ;  /* 0x0000001400147202 */ /* 0x000fe20000000f00 */
[----:B------:R-:W-:Y:S01]  /*ff40*/  IMAD.WIDE.U32 R12, R34, UR44, R12 ;  /* 0x0000002c220c7c25 */ /* 0x000fe2000f8e000c */
[----:B------:R-:W-:Y:S01]  /*ff50*/  MOV R24, R24 ;  /* 0x0000001800187202 */ /* 0x000fe20000000f00 */
[----:B------:R-:W-:Y:S01]  /*ff60*/  ULDC.64 UR6, c[0x0][0xb40] ;  /* 0x0002d00000067ab9 */ /* 0x000fe20000000a00 */
[----:B------:R-:W-:Y:S01]  /*ff70*/  F2FP.F16.F32.PACK_AB R5, R99, R98 ;  /* 0x000000626305723e */ /* 0x000fe200000000ff */
[----:B------:R-:W-:Y:S01]  /*ff80*/  VIADD R25, R137, UR42 ;  /* 0x0000002a89197c36 */ /* 0x000fe20008000000 */
[----:B------:R-:W-:Y:S01]  /*ff90*/  F2FP.F16.F32.PACK_AB R6, R101, R100 ;  /* 0x000000646506723e */ /* 0x000fe200000000ff */
[----:B------:R-:W-:Y:S01]  /*ffa0*/  IMAD R32, R35, UR44, R4 ;  /* 0x0000002c23207c24 */ /* 0x000fe2000f8e0204 */
[----:B------:R-:W-:Y:S01]  /*ffb0*/  F2FP.F16.F32.PACK_AB R4, R97, R96 ;  /* 0x000000606104723e */ /* 0x000fe200000000ff */
[----:B------:R-:W-:Y:S01]  /*ffc0*/  VIADD R33, R25, 0x8 ;  /* 0x0000000819217836 */ /* 0x000fe20000000000 */
[----:B------:R-:W-:-:S02]  /*ffd0*/  SHF.R.S32.HI R21, RZ, 0x1f, R25 ;  /* 0x0000001fff157819 */ /* 0x000fc40000011419 */
[C---:B------:R-:W-:Y:S02]  /*ffe0*/  ISETP.GE.OR P1, PT, R25.reuse, UR5, P0 ;  /* 0x0000000519007c0c */ /* 0x040fe40008726670 */
[----:B------:R-:W-:Y:S02]  /*fff0*/  IADD3 R25, P2, R25, R12, RZ ;  /* 0x0000000c19197210 */ /* 0x000fe40007f5e0ff */
[----:B------:R-:W-:Y:S02]  /*10000*/  F2FP.F16.F32.PACK_AB R7, R103, R102 ;  /* 0x000000666707723e */ /* 0x000fe400000000ff */
[----:B------:R-:W-:Y:S02]  /*10010*/  F2FP.F16.F32.PACK_AB R8, R105, R104 ;  /* 0x000000686908723e */ /* 0x000fe400000000ff */
[----:B------:R-:W-:Y:S01]  /*10020*/  F2FP.F16.F32.PACK_AB R9, R107, R106 ;  /* 0x0000006a6b09723e */ /* 0x000fe200000000ff */
[----:B------:R1:W-:Y:S01]  /*10030*/  STSM.16.M88.4 [R30], R4 ;  /* 0x000000041e007844 */ /* 0x0003e20000000200 */
[----:B------:R-:W-:-:S02]  /*10040*/  F2FP.F16.F32.PACK_AB R10, R109, R108 ;  /* 0x0000006c6d0a723e */ /* 0x000fc400000000ff */
[----:B------:R-:W-:Y:S02]  /*10050*/  F2FP.F16.F32.PACK_AB R11, R111, R110 ;  /* 0x0000006e6f0b723e */ /* 0x000fe400000000ff */
[----:B------:R-:W-:Y:S02]  /*10060*/  IADD3.X R32, R21, R13, R32, P2, !PT ;  /* 0x0000000d15207210 */ /* 0x000fe400017fe420 */
[----:B------:R-:W-:Y:S01]  /*10070*/  F2FP.F16.F32.PACK_AB R12, R113, R112 ;  /* 0x00000070710c723e */ /* 0x000fe200000000ff */
[----:B------:R-:W-:Y:S01]  /*10080*/  STSM.16.M88.4 [R29], R8 ;  /* 0x000000081d007844 */ /* 0x000fe20000000200 */
[----:B------:R-:W-:Y:S02]  /*10090*/  F2FP.F16.F32.PACK_AB R13, R115, R114 ;  /* 0x00000072730d723e */ /* 0x000fe400000000ff */
[----:B------:R-:W-:Y:S02]  /*100a0*/  F2FP.F16.F32.PACK_AB R14, R117, R14 ;  /* 0x0000000e750e723e */ /* 0x000fe400000000ff */
[----:B------:R-:W-:-:S02]  /*100b0*/  F2FP.F16.F32.PACK_AB R15, R15, R118 ;  /* 0x000000760f0f723e */ /* 0x000fc400000000ff */
[----:B------:R-:W-:Y:S02]  /*100c0*/  F2FP.F16.F32.PACK_AB R120, R121, R120 ;  /* 0x000000787978723e */ /* 0x000fe400000000ff */
[----:B------:R-:W-:Y:S01]  /*100d0*/  F2FP.F16.F32.PACK_AB R128, R129, R128 ;  /* 0x000000808180723e */ /* 0x000fe200000000ff */
[----:B------:R-:W-:Y:S01]  /*100e0*/  STSM.16.M88.4 [R28], R12 ;  /* 0x0000000c1c007844 */ /* 0x000fe20000000200 */
[----:B------:R-:W-:Y:S02]  /*100f0*/  F2FP.F16.F32.PACK_AB R121, R26, R27 ;  /* 0x0000001b1a79723e */ /* 0x000fe400000000ff */
[----:B------:R-:W-:Y:S02]  /*10100*/  F2FP.F16.F32.PACK_AB R122, R125, R124 ;  /* 0x0000007c7d7a723e */ /* 0x000fe400000000ff */
[----:B------:R-:W-:Y:S02]  /*10110*/  F2FP.F16.F32.PACK_AB R123, R123, R126 ;  /* 0x0000007e7b7b723e */ /* 0x000fe400000000ff */
[----:B------:R-:W-:-:S02]  /*10120*/  F2FP.F16.F32.PACK_AB R129, R131, R130 ;  /* 0x000000828381723e */ /* 0x000fc400000000ff */
[----:B------:R-:W-:Y:S01]  /*10130*/  F2FP.F16.F32.PACK_AB R130, R133, R132 ;  /* 0x000000848582723e */ /* 0x000fe200000000ff */
[----:B------:R-:W-:Y:S01]  /*10140*/  STSM.16.M88.4 [R20], R120 ;  /* 0x0000007814007844 */ /* 0x000fe20000000200 */
[----:B------:R-:W-:Y:S02]  /*10150*/  F2FP.F16.F32.PACK_AB R131, R135, R134 ;  /* 0x000000868783723e */ /* 0x000fe400000000ff */
[----:B-1----:R-:W-:Y:S02]  /*10160*/  SHF.R.S32.HI R6, RZ, 0x5, R31 ;  /* 0x00000005ff067819 */ /* 0x002fe4000001141f */
[----:B------:R-:W-:Y:S01]  /*10170*/  ISETP.GE.OR P0, PT, R33, UR5, P0 ;  /* 0x0000000521007c0c */ /* 0x000fe20008706670 */
[----:B------:R-:W-:Y:S01]  /*10180*/  STSM.16.M88.4 [R24], R128 ;  /* 0x0000008018007844 */ /* 0x000fe20000000200 */
[C---:B------:R-:W-:Y:S01]  /*10190*/  LEA R4, P2, R25.reuse, UR6, 0x2 ;  /* 0x0000000619047c11 */ /* 0x040fe2000f8410ff */
[----:B------:R-:W-:Y:S01]  /*101a0*/  @!PT LDS RZ, [RZ] ;  /* 0x00000000fffff984 */ /* 0x000fe20000000800 */
[----:B------:R-:W-:Y:S01]  /*101b0*/  @!PT LDS RZ, [RZ] ;  /* 0x00000000fffff984 */ /* 0x000fe20000000800 */
[----:B------:R-:W-:Y:S01]  /*101c0*/  @!PT LDS RZ, [RZ] ;  /* 0x00000000fffff984 */ /* 0x000fe20000000800 */
[----:B------:R-:W-:Y:S01]  /*101d0*/  @!PT LDS RZ, [RZ] ;  /* 0x00000000fffff984 */ /* 0x000fe20000000800 */
[----:B------:R1:W-:Y:S06]  /*101e0*/  MEMBAR.ALL.CTA ;  /* 0x0000000000007992 */ /* 0x0003ec0000008000 */
[----:B-1----:R-:W1:Y:S01]  /*101f0*/  FENCE.VIEW.ASYNC.S ;  /* 0x00000000000073c6 */ /* 0x002e620000000000 */
[----:B------:R-:W-:-:S03]  /*10200*/  LEA.HI.X R5, R25, UR7, R32, 0x2, P2 ;  /* 0x0000000719057c11 */ /* 0x000fc600090f1420 */
[----:B-1----:R-:W1:Y:S01]  /*10210*/  SHFL.IDX PT, R6, R6, RZ, 0x1f ;  /* 0x00001fff06067589 */ /* 0x002e6200000e0000 */
[----:B------:R-:W-:Y:S06]  /*10220*/  BAR.ARV 0x1, 0x1a0 ;  /* 0x0046800000007b1d */ /* 0x000fec0000002000 */
[----:B------:R3:W-:Y:S04]  /*10230*/  @!P1 STG.E desc[UR50][R4.64], R3 ;  /* 0x0000000304009986 */ /* 0x0007e8000c101932 */
[----:B------:R3:W-:Y:S01]  /*10240*/  @!P0 STG.E desc[UR50][R4.64+0x20], R0 ;  /* 0x0000200004008986 */ /* 0x0007e2000c101932 */
[----:B-1----:R-:W-:-:S13]  /*10250*/  ISETP.NE.AND P0, PT, R6, 0xb, PT ;  /* 0x0000000b0600780c */ /* 0x002fda0003f05270 */
[----:B---3--:R-:W-:Y:S05]  /*10260*/  @P0 BRA `(.L_x_734) ;  /* 0x0000000800000947 */ /* 0x008fea0003800000 */
        /* <DEDUP_REMOVED lines=26> */
.L_x_736:
[----:B------:R-:W-:Y:S05]  /*10410*/  BSYNC B0 ;  /* 0x0000000000007941 */ /* 0x000fea0003800000 */
.L_x_735:
[----:B------:R-:W-:Y:S05]  /*10420*/  BRA `(.L_x_734) ;  /* 0x0000000400907947 */ /* 0x000fea0003800000 */
.L_x_733:
[----:B------:R-:W1:Y:S01]  /*10430*/  LDC.64 R12, c[0x0][0xae0] ;  /* 0x0002b800ff0c7b82 */ /* 0x000e620000000a00 */
[----:B------:R-:W-:Y:S01]  /*10440*/  SHF.R.S32.HI R0, RZ, 0x1f, R29 ;  /* 0x0000001fff007819 */ /* 0x000fe2000001141d */
[----:B------:R-:W-:Y:S01]  /*10450*/  USHF.R.S32.HI UR5, URZ, 0x1f, UR43 ;  /* 0x0000001f3f057899 */ /* 0x000fe2000801142b */
[----:B------:R-:W-:Y:S01]  /*10460*/  ISETP.GT.AND P0, PT, R29, 0xbf, PT ;  /* 0x000000bf1d00780c */ /* 0x000fe20003f04270 */
[----:B------:R-:W-:Y:S01]  /*10470*/  USHF.R.S32.HI UR6, URZ, 0x1f, UR44 ;  /* 0x0000001f3f067899 */ /* 0x000fe2000801142c */
[----:B------:R-:W-:Y:S01]  /*10480*/  LEA.HI R25, R0, R29, RZ, 0x2 ;  /* 0x0000001d00197211 */ /* 0x000fe200078f10ff */
[----:B------:R-:W-:Y:S02]  /*10490*/  BSSY B0, `(.L_x_737) ;  /* 0x000001e000007945 */ /* 0x000fe40003800000 */
[----:B------:R-:W2:Y:S01]  /*104a0*/  LDC R11, c[0x0][0xdac] ;  /* 0x00036b00ff0b7b82 */ /* 0x000ea20000000800 */
[----:B------:R-:W-:-:S05]  /*104b0*/  LOP3.LUT R0, R25, 0x1ffffffc, RZ, 0xc0, !PT ;  /* 0x1ffffffc19007812 */ /* 0x000fca00078ec0ff */
[----:B------:R-:W-:Y:S02]  /*104c0*/  IMAD.IADD R0, R29, 0x1, -R0 ;  /* 0x000000011d007824 */ /* 0x000fe400078e0a00 */
[----:B------:R-:W3:Y:S02]  /*104d0*/  LDC R24, c[0x0][0xa88] ;  /* 0x0002a200ff187b82 */ /* 0x000ee40000000800 */
[----:B------:R-:W-:-:S06]  /*104e0*/  IMAD.SHL.U32 R8, R0, 0x8, RZ ;  /* 0x0000000800087824 */ /* 0x000fcc00078e00ff */
[----:B------:R-:W4:Y:S01]  /*104f0*/  LDC.64 R14, c[0x0][0xae8] ;  /* 0x0002ba00ff0e7b82 */ /* 0x000f220000000a00 */
[----:B-1----:R-:W-:Y:S01]  /*10500*/  IMAD R10, R12, UR5, RZ ;  /* 0x000000050c0a7c24 */ /* 0x002fe2000f8e02ff */
[----:B------:R-:W-:Y:S06]  /*10510*/  @P0 BRA `(.L_x_738) ;  /* 0x0000000000540947 */ /* 0x000fec0003800000 */
[----:B------:R-:W-:Y:S01]  /*10520*/  IMAD.U32 R5, RZ, RZ, UR42 ;  /* 0x0000002aff057e24 */ /* 0x000fe2000f8e00ff */
[----:B------:R-:W-:-:S04]  /*10530*/  ULDC UR7, c[0x0][0xa88] ;  /* 0x0002a20000077ab9 */ /* 0x000fc80000000800 */
[----:B------:R-:W-:-:S04]  /*10540*/  IADD3 R4, R5, -0x80, R2 ;  /* 0xffffff8005047810 */ /* 0x000fc80007ffe002 */
[----:B------:R-:W-:-:S13]  /*10550*/  ISETP.GE.AND P0, PT, R4, UR7, PT ;  /* 0x0000000704007c0c */ /* 0x000fda000bf06270 */
[----:B------:R-:W-:Y:S05]  /*10560*/  @P0 BRA `(.L_x_738) ;  /* 0x0000000000400947 */ /* 0x000fea0003800000 */
[----:B------:R-:W1:Y:S01]  /*10570*/  LDC.64 R6, c[0x0][0xb70] ;  /* 0x0002dc00ff067b82 */ /* 0x000e620000000a00 */
[----:B------:R-:W-:Y:S01]  /*10580*/  SHF.R.S32.HI R5, RZ, 0x1f, R4 ;  /* 0x0000001fff057819 */ /* 0x000fe20000011404 */
[----:B------:R-:W-:-:S06]  /*10590*/  ULDC.64 UR8, c[0x0][0xb40] ;  /* 0x0002d00000087ab9 */ /* 0x000fcc0000000a00 */
[----:B------:R-:W5:Y:S01]  /*105a0*/  LDC.64 R20, c[0x0][0xb78] ;  /* 0x0002de00ff147b82 */ /* 0x000f620000000a00 */
[C---:B-1----:R-:W-:Y:S02]  /*105b0*/  IMAD R0, R6.reuse, UR5, RZ ;  /* 0x0000000506007c24 */ /* 0x042fe4000f8e02ff */
[----:B------:R-:W-:-:S04]  /*105c0*/  IMAD.WIDE.U32 R4, R6, UR43, R4 ;  /* 0x0000002b06047c25 */ /* 0x000fc8000f8e0004 */
[----:B------:R-:W-:Y:S02]  /*105d0*/  IMAD R3, R7, UR43, R0 ;  /* 0x0000002b07037c24 */ /* 0x000fe4000f8e0200 */
[C---:B-----5:R-:W-:Y:S02]  /*105e0*/  IMAD R0, R20.reuse, UR6, RZ ;  /* 0x0000000614007c24 */ /* 0x060fe4000f8e02ff */
[----:B------:R-:W-:Y:S02]  /*105f0*/  IMAD.IADD R5, R5, 0x1, R3 ;  /* 0x0000000105057824 */ /* 0x000fe400078e0203 */
[----:B------:R-:W-:Y:S02]  /*10600*/  IMAD R3, R21, UR44, R0 ;  /* 0x0000002c15037c24 */ /* 0x000fe4000f8e0200 */
[----:B------:R-:W-:-:S04]  /*10610*/  IMAD.WIDE.U32 R4, R20, UR44, R4 ;  /* 0x0000002c14047c25 */ /* 0x000fc8000f8e0004 */
[----:B------:R-:W-:Y:S01]  /*10620*/  IMAD.IADD R3, R5, 0x1, R3 ;  /* 0x0000000105037824 */ /* 0x000fe200078e0203 */
[----:B------:R-:W-:-:S04]  /*10630*/  LEA R6, P0, R4, UR8, 0x2 ;  /* 0x0000000804067c11 */ /* 0x000fc8000f8010ff */
[----:B------:R-:W-:Y:S01]  /*10640*/  LEA.HI.X R7, R4, UR9, R3, 0x2, P0 ;  /* 0x0000000904077c11 */ /* 0x000fe200080f1403 */
[----:B------:R-:W-:-:S05]  /*10650*/  IMAD.MOV.U32 R3, RZ, RZ, -0x800000 ;  /* 0xff800000ff037424 */ /* 0x000fca00078e00ff */
[----:B------:R1:W-:Y:S03]  /*10660*/  STG.E desc[UR50][R6.64], R3 ;  /* 0x0000000306007986 */ /* 0x0003e6000c101932 */
.L_x_738:
[----:B------:R-:W-:Y:S05]  /*10670*/  BSYNC B0 ;  /* 0x0000000000007941 */ /* 0x000fea0003800000 */
.L_x_737:
[----:B------:R-:W-:Y:S01]  /*10680*/  ULOP3.LUT UR48, URZ, UR48, URZ, 0x33, !UPT ;  /* 0x000000303f307292 */ /* 0x000fe2000f8e333f */
[----:B-1----:R-:W-:Y:S01]  /*10690*/  IMAD R3, R13, UR43, R10 ;  /* 0x0000002b0d037c24 */ /* 0x002fe2000f8e020a */
[----:B------:R-:W-:Y:S01]  /*106a0*/  SHF.R.S32.HI R4, RZ, 0x2, R25 ;  /* 0x00000002ff047819 */ /* 0x000fe20000011419 */
[----:B----4-:R-:W-:Y:S01]  /*106b0*/  IMAD R10, R14, UR6, RZ ;  /* 0x000000060e0a7c24 */ /* 0x010fe2000f8e02ff */
[----:B------:R-:W-:Y:S01]  /*106c0*/  SHF.R.S32.HI R9, RZ, 0x1f, R8 ;  /* 0x0000001fff097819 */ /* 0x000fe20000011408 */
[----:B------:R-:W-:Y:S01]  /*106d0*/  BSSY B0, `(.L_x_739) ;  /* 0x0000021000007945 */ /* 0x000fe20003800000 */
[----:B--2---:R-:W-:Y:S02]  /*106e0*/  VIADD R13, R11, UR48 ;  /* 0x000000300b0d7c36 */ /* 0x004fe40008000000 */
[----:B------:R-:W-:Y:S02]  /*106f0*/  VIADD R0, R4, 0x60 ;  /* 0x0000006004007836 */ /* 0x000fe40000000000 */
[----:B---3--:R-:W-:-:S02]  /*10700*/  IMAD R5, R13, -0xc0, R24 ;  /* 0xffffff400d057824 */ /* 0x008fc400078e0218 */
[----:B------:R-:W-:-:S03]  /*10710*/  IMAD.WIDE.U32 R6, R12, UR43, R8 ;  /* 0x0000002b0c067c25 */ /* 0x000fc6000f8e0008 */
[-C--:B------:R-:W-:Y:S01]  /*10720*/  ISETP.GE.AND P0, PT, R4, R5.reuse, PT ;  /* 0x000000050400720c */ /* 0x080fe20003f06270 */
[----:B------:R-:W-:Y:S01]  /*10730*/  IMAD.IADD R7, R7, 0x1, R3 ;  /* 0x0000000107077824 */ /* 0x000fe200078e0203 */
[----:B------:R-:W-:Y:S01]  /*10740*/  ISETP.GE.AND P3, PT, R0, R5, PT ;  /* 0x000000050000720c */ /* 0x000fe20003f66270 */
[----:B------:R-:W-:Y:S01]  /*10750*/  IMAD R3, R15, UR44, R10 ;  /* 0x0000002c0f037c24 */ /* 0x000fe2000f8e020a */
[----:B------:R-:W-:Y:S01]  /*10760*/  SHF.R.S32.HI R5, RZ, 0x1f, R4 ;  /* 0x0000001fff057819 */ /* 0x000fe20000011404 */
[----:B------:R-:W-:-:S04]  /*10770*/  IMAD.WIDE.U32 R10, R14, UR44, R6 ;  /* 0x0000002c0e0a7c25 */ /* 0x000fc8000f8e0006 */
        /* <DEDUP_REMOVED lines=22> */
.L_x_740:
[----:B------:R-:W-:Y:S05]  /*108e0*/  BSYNC B0 ;  /* 0x0000000000007941 */ /* 0x000fea0003800000 */
.L_x_739:
[----:B------:R-:W-:Y:S04]  /*108f0*/  BSSY B0, `(.L_x_734) ;  /* 0x0000017000007945 */ /* 0x000fe80003800000 */
[----:B------:R-:W-:Y:S05]  /*10900*/  @P3 BRA `(.L_x_741) ;  /* 0x0000000000543947 */ /* 0x000fea0003800000 */
[----:B------:R-:W-:Y:S01]  /*10910*/  IADD3 R3, P0, R6, 0x60, RZ ;  /* 0x0000006006037810 */ /* 0x000fe20007f1e0ff */
[----:B------:R-:W-:Y:S01]  /*10920*/  ULDC UR5, c[0x0][0xa8c] ;  /* 0x0002a30000057ab9 */ /* 0x000fe20000000800 */
[----:B------:R-:W-:Y:S01]  /*10930*/  ULDC.64 UR6, c[0x0][0xad8] ;  /* 0x0002b60000067ab9 */ /* 0x000fe20000000a00 */
[----:B------:R-:W-:Y:S01]  /*10940*/  IMAD.MOV.U32 R4, RZ, RZ, R10 ;  /* 0x000000ffff047224 */ /* 0x000fe200078e000a */
[C---:B------:R-:W-:Y:S01]  /*10950*/  ISETP.GE.AND P1, PT, R8.reuse, UR5, PT ;  /* 0x0000000508007c0c */ /* 0x040fe2000bf26270 */
[----:B------:R-:W-:Y:S02]  /*10960*/  IMAD.X R6, RZ, RZ, R7, P0 ;  /* 0x000000ffff067224 */ /* 0x000fe400000e0607 */
[----:B------:R-:W-:Y:S02]  /*10970*/  IMAD.MOV.U32 R5, RZ, RZ, R13 ;  /* 0x000000ffff057224 */ /* 0x000fe400078e000d */
[----:B------:R-:W-:Y:S02]  /*10980*/  VIADD R0, R8, 0x20 ;  /* 0x0000002008007836 */ /* 0x000fe40000000000 */
[----:B------:R-:W-:-:S02]  /*10990*/  IMAD R6, R6, UR6, RZ ;  /* 0x0000000606067c24 */ /* 0x000fc4000f8e02ff */
[----:B------:R-:W-:Y:S01]  /*109a0*/  VIADD R8, R8, 0x40 ;  /* 0x0000004008087836 */ /* 0x000fe20000000000 */
[----:B------:R-:W-:Y:S01]  /*109b0*/  ISETP.GE.AND P2, PT, R0, UR5, PT ;  /* 0x0000000500007c0c */ /* 0x000fe2000bf46270 */
        /* <DEDUP_REMOVED lines=10> */
.L_x_741:
[----:B------:R-:W-:Y:S05]  /*10a60*/  BSYNC B0 ;  /* 0x0000000000007941 */ /* 0x000fea0003800000 */
.L_x_734:
[----:B------:R-:W3:Y:S02]  /*10a70*/  LDC R0, c[0x0][0xda8] ;  /* 0x00036a00ff007b82 */ /* 0x000ee40000000800 */
[----:B---3--:R-:W-:-:S13]  /*10a80*/  ISETP.LE.AND P0, PT, R0, UR4, PT ;  /* 0x0000000400007c0c */ /* 0x008fda000bf03270 */
[----:B------:R-:W-:Y:S05]  /*10a90*/  @!P0 BRA `(.L_x_742) ;  /* 0xffffff04000c8947 */ /* 0x000fea000383ffff */
[----:B------:R-:W-:Y:S05]  /*10aa0*/  EXIT ;  /* 0x000000000000794d */ /* 0x000fea0003800000 */
.L_x_652:
[----:B------:R-:W-:-:S08]  /*10ab0*/  NOP ;  /* 0x0000000000007918 */ /* 0x000fd00000000000 */
[----:B------:R-:W1:-:S00]  /*10ac0*/  USETMAXREG.DEALLOC.CTAPOOL 0x20 ;  /* 0x00000020000079c8 */ /* 0x000e4000080e0500 */
[----:B-1----:R-:W-:-:S05]  /*10ad0*/  LOP3.LUT R16, R0, 0x3, RZ, 0xc0, !PT ;  /* 0x0000000300107812 */ /* 0x002fca00078ec0ff */
[----:B------:R-:W1:Y:S02]  /*10ae0*/  SHFL.IDX PT, R0, R16, RZ, 0x1f ;  /* 0x00001fff10007589 */ /* 0x000e6400000e0000 */
[----:B-1----:R-:W-:-:S13]  /*10af0*/  ISETP.NE.AND P0, PT, R0, RZ, PT ;  /* 0x000000ff0000720c */ /* 0x002fda0003f05270 */
[----:B------:R-:W-:Y:S05]  /*10b00*/  @P0 EXIT ;  /* 0x000000000000094d */ /* 0x000fea0003800000 */
[----:B------:R-:W1:Y:S01]  /*10b10*/  S2UR UR4, SR_CTAID.X ;  /* 0x00000000000479c3 */ /* 0x000e620000002500 */
[----:B------:R-:W-:Y:S01]  /*10b20*/  UMOV UR47, URZ ;  /* 0x0000003f002f7c82 */ /* 0x000fe20008000000 */
[----:B------:R-:W-:Y:S02]  /*10b30*/  IMAD.MOV.U32 R19, RZ, RZ, RZ ;  /* 0x000000ffff137224 */ /* 0x000fe400078e00ff */
[----:B------:R-:W-:-:S04]  /*10b40*/  IMAD.MOV.U32 R18, RZ, RZ, 0x1 ;  /* 0x00000001ff127424 */ /* 0x000fc800078e00ff */
[----:B------:R-:W1:Y:S02]  /*10b50*/  LDC R0, c[0x0][0xda8] ;  /* 0x00036a00ff007b82 */ /* 0x000e640000000800 */
[----:B-1----:R-:W-:-:S13]  /*10b60*/  ISETP.LE.AND P0, PT, R0, UR4, PT ;  /* 0x0000000400007c0c */ /* 0x002fda000bf03270 */
[----:B------:R-:W-:Y:S05]  /*10b70*/  @P0 BRA `(.L_x_743) ;  /* 0x0000002c00d80947 */ /* 0x000fea0003800000 */
[----:B------:R-:W-:Y:S01]  /*10b80*/  LOP3.LUT R23, R2, 0x1f, RZ, 0xc0, !PT ;  /* 0x0000001f02177812 */ /* 0x000fe200078ec0ff */
[----:B------:R-:W-:Y:S01]  /*10b90*/  IMAD.U32 R22, RZ, RZ, UR4 ;  /* 0x00000004ff167e24 */ /* 0x000fe2000f8e00ff */
[----:B------:R-:W-:Y:S01]  /*10ba0*/  ULDC UR45, c[0x0][0xc] ;  /* 0x00000300002d7ab9 */ /* 0x000fe20000000800 */
[----:B------:R-:W-:Y:S01]  /*10bb0*/  IMAD.MOV.U32 R18, RZ, RZ, 0x1 ;  /* 0x00000001ff127424 */ /* 0x000fe200078e00ff */
[----:B------:R-:W-:Y:S01]  /*10bc0*/  ULDC.64 UR48, c[0x0][0x198] ;  /* 0x0000660000307ab9 */ /* 0x000fe20000000a00 */
[----:B------:R-:W-:Y:S01]  /*10bd0*/  IMAD.MOV.U32 R19, RZ, RZ, RZ ;  /* 0x000000ffff137224 */ /* 0x000fe200078e00ff */
[----:B------:R-:W-:-:S06]  /*10be0*/  UMOV UR47, URZ ;  /* 0x0000003f002f7c82 */ /* 0x000fcc0008000000 */
.L_x_797:
[----:B------:R-:W-:Y:S01]  /*10bf0*/  ULDC UR8, c[0x0][0xdd0] ;  /* 0x0003740000087ab9 */ /* 0x000fe20000000800 */
[----:B-1----:R-:W1:Y:S01]  /*10c00*/  LDC R0, c[0x0][0xde8] ;  /* 0x00037a00ff007b82 */ /* 0x002e620000000800 */
[C---:B------:R-:W-:Y:S01]  /*10c10*/  R2UR UR6, R22.reuse ;  /* 0x00000000160672ca */ /* 0x040fe200000e0000 */
[----:B------:R-:W-:Y:S01]  /*10c20*/  UISETP.NE.AND UP0, UPT, UR8, 0x1, UPT ;  /* 0x000000010800788c */ /* 0x000fe2000bf05270 */
[----:B------:R-:W-:-:S10]  /*10c30*/  R2UR UR7, R22 ;  /* 0x00000000160772ca */ /* 0x000fd400000e0000 */
[----:B------:R-:W-:Y:S01]  /*10c40*/  @UP0 ULDC UR4, c[0x0][0xdd4] ;  /* 0x0003750000040ab9 */ /* 0x000fe20000000800 */
[----:B------:R-:W-:Y:S01]  /*10c50*/  @UP0 ULDC UR9, c[0x0][0xdd8] ;  /* 0x0003760000090ab9 */ /* 0x000fe20000000800 */
[----:B------:R-:W-:-:S04]  /*10c60*/  UIMAD.WIDE.U32 UR4, UR6, UR4, URZ ;  /* 0x00000004060472a5 */ /* 0x000fc8000f8e003f */
[----:B------:R-:W-:-:S04]  /*10c70*/  @UP0 USHF.R.U32.HI UR6, URZ, UR9, UR5 ;  /* 0x000000093f060299 */ /* 0x000fc80008011605 */
[----:B------:R-:W-:Y:S02]  /*10c80*/  UIADD3 UR4, -UR6, URZ, URZ ;  /* 0x0000003f06047290 */ /* 0x000fe4000fffe13f */
[----:B-1----:R-:W-:Y:S02]  /*10c90*/  ISETP.LE.AND P0, PT, R0, UR6, PT ;  /* 0x0000000600007c0c */ /* 0x002fe4000bf03270 */
[----:B------:R-:W-:-:S11]  /*10ca0*/  UIMAD UR8, UR8, UR4, UR7 ;  /* 0x00000004080872a4 */ /* 0x000fd6000f8e0207 */
[----:B------:R-:W-:Y:S05]  /*10cb0*/  @!P0 BRA `(.L_x_744) ;  /* 0x0000000000208947 */ /* 0x000fea0003800000 */
        /* <DEDUP_REMOVED lines=8> */
.L_x_744:
[----:B------:R-:W-:Y:S01]  /*10d40*/  ULDC UR9, c[0x0][0xdc4] ;  /* 0x0003710000097ab9 */ /* 0x000fe20000000800 */
[----:B------:R-:W-:Y:S01]  /*10d50*/  UMOV UR7, UR8 ;  /* 0x0000000800077c82 */ /* 0x000fe20008000000 */
[----:B------:R-:W-:-:S11]  /*10d60*/  UISETP.NE.AND UP0, UPT, UR9, 0x1, UPT ;  /* 0x000000010900788c */ /* 0x000fd6000bf05270 */
[----:B------:R-:W-:Y:S02]  /*10d70*/  @UP0 ULDC.64 UR10, c[0x0][0xdc8] ;  /* 0x00037200000a0ab9 */ /* 0x000fe40000000a00 */
[----:B------:R-:W-:-:S04]  /*10d80*/  UIMAD.WIDE.U32 UR4, UR8, UR10, URZ ;  /* 0x0000000a080472a5 */ /* 0x000fc8000f8e003f */
[----:B------:R-:W-:-:S04]  /*10d90*/  @UP0 USHF.R.U32.HI UR7, URZ, UR11, UR5 ;  /* 0x0000000b3f070299 */ /* 0x000fc80008011605 */
[----:B------:R-:W-:-:S12]  /*10da0*/  UIMAD UR4, UR7, UR9, URZ ;  /* 0x00000009070472a4 */ /* 0x000fd8000f8e023f */
.L_x_745:
[----:B------:R-:W-:Y:S01]  /*10db0*/  ULDC.64 UR10, c[0x0][0x3f8] ;  /* 0x0000fe00000a7ab9 */ /* 0x000fe20000000a00 */
[----:B------:R-:W-:Y:S02]  /*10dc0*/  UIADD3 UR8, UR8, -UR4, URZ ;  /* 0x8000000408087290 */ /* 0x000fe4000fffe03f */
[----:B------:R-:W-:Y:S02]  /*10dd0*/  UISETP.NE.U32.AND UP0, UPT, UR10, URZ, UPT ;  /* 0x0000003f0a00728c */ /* 0x000fe4000bf05070 */
[----:B------:R-:W-:Y:S01]  /*10de0*/  ULOP3.LUT UR7, URZ, UR7, URZ, 0x33, !UPT ;  /* 0x000000073f077292 */ /* 0x000fe2000f8e333f */
[----:B------:R-:W-:Y:S01]  /*10df0*/  ULDC UR10, c[0x0][0xdb8] ;  /* 0x00036e00000a7ab9 */ /* 0x000fe20000000800 */
[----:B------:R-:W-:Y:S01]  /*10e00*/  ULDC.64 UR4, c[0x0][0x9e0] ;  /* 0x0002780000047ab9 */ /* 0x000fe20000000a00 */
[----:B------:R-:W-:Y:S01]  /*10e10*/  UISETP.NE.AND UP1, UPT, UR10, 0x1, UPT ;  /* 0x000000010a00788c */ /* 0x000fe2000bf25270 */
[----:B------:R-:W-:Y:S01]  /*10e20*/  ULDC UR9, c[0x0][0xdc4] ;  /* 0x0003710000097ab9 */ /* 0x000fe20000000800 */
[----:B------:R-:W-:Y:S01]  /*10e30*/  ULDC UR37, c[0x0][0xdac] ;  /* 0x00036b0000257ab9 */ /* 0x000fe20000000800 */
[----:B------:R-:W-:-:S02]  /*10e40*/  UISETP.GE.AND UP2, UPT, UR5, 0x1, UPT ;  /* 0x000000010500788c */ /* 0x000fc4000bf46270 */
[----:B------:R-:W-:Y:S02]  /*10e50*/  UIMAD UR9, UR6, UR9, UR8 ;  /* 0x00000009060972a4 */ /* 0x000fe4000f8e0208 */
[----:B------:R-:W-:Y:S02]  /*10e60*/  UIADD3 UR37, UR7, UR37, URZ ;  /* 0x0000002507257290 */ /* 0x000fe4000fffe03f */
[----:B------:R-:W-:Y:S01]  /*10e70*/  UISETP.NE.AND.EX UP0, UPT, UR11, URZ, UPT, UP0 ;  /* 0x0000003f0b00728c */ /* 0x000fe2000bf05300 */
[----:B------:R-:W-:Y:S01]  /*10e80*/  PLOP3.LUT P1, PT, PT, PT, UP2, 0x80, 0x0 ;  /* 0x000000000000781c */ /* 0x000fe20003f2f028 */
[----:B------:R-:W-:Y:S01]  /*10e90*/  @UP1 ULDC UR6, c[0x0][0xdbc] ;  /* 0x00036f0000061ab9 */ /* 0x000fe20000000800 */
[----:B------:R-:W-:Y:S02]  /*10ea0*/  UIMAD UR37, UR37, 0xc0, URZ ;  /* 0x000000c0252578a4 */ /* 0x000fe4000f8e023f */
[----:B------:R-:W-:Y:S01]  /*10eb0*/  UIMAD.WIDE.U32 UR6, UR9, UR6, URZ ;  /* 0x00000006090672a5 */ /* 0x000fe2000f8e003f */
[----:B------:R-:W-:Y:S01]  /*10ec0*/  ULDC UR11, c[0x0][0x404] ;  /* 0x00010100000b7ab9 */ /* 0x000fe20000000800 */
[----:B------:R-:W-:Y:S01]  /*10ed0*/  ULDC UR12, c[0x0][0x288] ;  /* 0x0000a200000c7ab9 */ /* 0x000fe20000000800 */
[----:B------:R-:W-:Y:S01]  /*10ee0*/  @UP1 ULDC UR14, c[0x0][0xdc0] ;  /* 0x00037000000e1ab9 */ /* 0x000fe20000000800 */
[----:B------:R-:W-:Y:S01]  /*10ef0*/  UMOV UR39, UR9 ;  /* 0x0000000900277c82 */ /* 0x000fe20008000000 */
[----:B------:R-:W-:-:S02]  /*10f00*/  USEL UR11, UR11, 0x1, UP0 ;  /* 0x000000010b0b7887 */ /* 0x000fc40008000000 */
[----:B------:R-:W-:Y:S02]  /*10f10*/  UIADD3 UR8, UR37, 0xc0, -UR12 ;  /* 0x000000c025087890 */ /* 0x000fe4000fffe80c */
[----:B------:R-:W-:Y:S01]  /*10f20*/  @UP1 USHF.R.U32.HI UR39, URZ, UR14, UR7 ;  /* 0x0000000e3f271299 */ /* 0x000fe20008011607 */
[----:B------:R-:W-:Y:S02]  /*10f30*/  ULDC UR13, c[0x0][0x2e0] ;  /* 0x0000b800000d7ab9 */ /* 0x000fe40000000800 */
[----:B------:R-:W-:Y:S02]  /*10f40*/  UIMAD UR6, UR11, UR13, UR8 ;  /* 0x0000000d0b0672a4 */ /* 0x000fe4000f8e0208 */
[----:B------:R-:W-:Y:S02]  /*10f50*/  UIADD3 UR38, -UR39, URZ, URZ ;  /* 0x0000003f27267290 */ /* 0x000fe4000fffe13f */
[----:B------:R-:W-:Y:S02]  /*10f60*/  UIADD3 UR4, UR6, UR4, URZ ;  /* 0x0000000406047290 */ /* 0x000fe4000fffe03f */
[----:B------:R-:W-:Y:S01]  /*10f70*/  UIMAD UR38, UR10, UR38, UR9 ;  /* 0x000000260a2672a4 */ /* 0x000fe2000f8e0209 */
[----:B------:R-:W-:Y:S11]  /*10f80*/  @!P1 BRA `(.L_x_746) ;  /* 0x0000000000449947 */ /* 0x000ff60003800000 */
        /* <DEDUP_REMOVED lines=10> */
.L_x_747:
[----:B------:R-:W-:-:S11]  /*11030*/  UISETP.NE.AND UP0, UPT, UR5, 0x1, UPT ;  /* 0x000000010500788c */ /* 0x000fd6000bf05270 */
[----:B------:R-:W-:Y:S02]  /*11040*/  @UP0 ULDC.64 UR14, c[0x0][0x9e8] ;  /* 0x00027a00000e0ab9 */ /* 0x000fe40000000a00 */
[----:B------:R-:W-:-:S04]  /*11050*/  UIMAD.WIDE.U32 UR6, UR8, UR14, URZ ;  /* 0x0000000e080672a5 */ /* 0x000fc8000f8e003f */
[----:B------:R-:W-:-:S12]  /*11060*/  @UP0 USHF.R.U32.HI UR8, URZ, UR15, UR7 ;  /* 0x0000000f3f080299 */ /* 0x000fd80008011607 */
.L_x_748:
[----:B------:R-:W-:-:S04]  /*11070*/  UIMAD UR8, UR8, UR5, UR5 ;  /* 0x00000005080872a4 */ /* 0x000fc8000f8e0205 */
[----:B------:R-:W-:-:S04]  /*11080*/  UISETP.LT.AND UP0, UPT, UR4, UR8, UPT ;  /* 0x000000080400728c */ /* 0x000fc8000bf01270 */
[----:B------:R-:W-:-:S12]  /*11090*/  USEL UR4, UR4, UR8, UP0 ;  /* 0x0000000804047287 */ /* 0x000fd80008000000 */
.L_x_746:
[----:B------:R-:W-:Y:S02]  /*110a0*/  UIMAD UR7, UR11, UR13, 0x7f ;  /* 0x0000007f0b0774a4 */ /* 0x000fe4000f8e020d */
[----:B------:R-:W-:Y:S02]  /*110b0*/  UIADD3 UR4, UR4, 0x7f, URZ ;  /* 0x0000007f04047890 */ /* 0x000fe4000fffe03f */
[----:B------:R-:W-:Y:S02]  /*110c0*/  USHF.R.S32.HI UR8, URZ, 0x1f, UR7 ;  /* 0x0000001f3f087899 */ /* 0x000fe40008011407 */
[----:B------:R-:W-:Y:S02]  /*110d0*/  USHF.R.S32.HI UR6, URZ, 0x1f, UR4 ;  /* 0x0000001f3f067899 */ /* 0x000fe40008011404 */
[----:B------:R-:W-:Y:S02]  /*110e0*/  ULEA.HI UR8, UR8, UR7, URZ, 0x7 ;  /* 0x0000000708087291 */ /* 0x000fe4000f8f383f */
[----:B------:R-:W-:-:S02]  /*110f0*/  ULEA.HI UR6, UR6, UR4, URZ, 0x7 ;  /* 0x0000000406067291 */ /* 0x000fc4000f8f383f */
[----:B------:R-:W-:Y:S02]  /*11100*/  UIADD3 UR4, UR37, -UR12, URZ ;  /* 0x8000000c25047290 */ /* 0x000fe4000fffe03f */
[----:B------:R-:W-:Y:S02]  /*11110*/  USHF.R.S32.HI UR44, URZ, 0x7, UR8 ;  /* 0x000000073f2c7899 */ /* 0x000fe40008011408 */
[----:B------:R-:W-:Y:S02]  /*11120*/  USHF.R.S32.HI UR6, URZ, 0x7, UR6 ;  /* 0x000000073f067899 */ /* 0x000fe40008011406 */
[----:B------:R-:W-:Y:S02]  /*11130*/  UIMAD UR4, UR11, UR13, UR4 ;  /* 0x0000000d0b0472a4 */ /* 0x000fe4000f8e0204 */
[----:B------:R-:W-:Y:S01]  /*11140*/  UISETP.LT.AND UP0, UPT, UR44, UR6, UPT ;  /* 0x000000062c00728c */ /* 0x000fe2000bf01270 */
[----:B------:R-:W-:Y:S02]  /*11150*/  ULDC UR8, c[0x0][0x9dc] ;  /* 0x0002770000087ab9 */ /* 0x000fe40000000800 */
[----:B------:R-:W-:-:S02]  /*11160*/  UIADD3 UR8, UR4, -UR8, URZ ;  /* 0x8000000804087290 */ /* 0x000fc4000fffe03f */
[----:B------:R-:W-:Y:S01]  /*11170*/  USEL UR44, UR44, UR6, UP0 ;  /* 0x000000062c2c7287 */ /* 0x000fe20008000000 */
[----:B------:R-:W-:Y:S11]  /*11180*/  @!P1 BRA `(.L_x_749) ;  /* 0x0000000000449947 */ /* 0x000ff60003800000 */
        /* <DEDUP_REMOVED lines=10> */
.L_x_750:
[----:B------:R-:W-:-:S11]  /*11230*/  UISETP.NE.AND UP0, UPT, UR5, 0x1, UPT ;  /* 0x000000010500788c */ /* 0x000fd6000bf05270 */
[----:B------:R-:W-:Y:S02]  /*11240*/  @UP0 ULDC.64 UR10, c[0x0][0x9e8] ;  /* 0x00027a00000a0ab9 */ /* 0x000fe40000000a00 */
[----:B------:R-:W-:-:S04]  /*11250*/  UIMAD.WIDE.U32 UR6, UR4, UR10, URZ ;  /* 0x0000000a040672a5 */ /* 0x000fc8000f8e003f */
[----:B------:R-:W-:-:S12]  /*11260*/  @UP0 USHF.R.U32.HI UR4, URZ, UR11, UR7 ;  /* 0x0000000b3f040299 */ /* 0x000fd80008011607 */
.L_x_751:
[----:B------:R-:W-:-:S04]  /*11270*/  UIMAD UR4, UR4, UR5, URZ ;  /* 0x00000005040472a4 */ /* 0x000fc8000f8e023f */
[----:B------:R-:W-:-:S04]  /*11280*/  UISETP.LT.AND UP0, UPT, UR8, UR4, UPT ;  /* 0x000000040800728c */ /* 0x000fc8000bf01270 */
[----:B------:R-:W-:-:S12]  /*11290*/  USEL UR8, UR8, UR4, !UP0 ;  /* 0x0000000408087287 */ /* 0x000fd8000c000000 */
.L_x_749:
[----:B------:R-:W-:Y:S01]  /*112a0*/  USHF.R.S32.HI UR4, URZ, 0x1f, UR8 ;  /* 0x0000001f3f047899 */ /* 0x000fe20008011408 */
[----:B------:R-:W-:Y:S03]  /*112b0*/  BSSY B6, `(.L_x_752) ;  /* 0x0000273000067945 */ /* 0x000fe60003800000 */
[----:B------:R-:W-:-:S04]  /*112c0*/  ULEA.HI UR4, UR4, UR8, URZ, 0x7 ;  /* 0x0000000804047291 */ /* 0x000fc8000f8f383f */
[----:B------:R-:W-:-:S04]  /*112d0*/  USHF.R.S32.HI UR4, URZ, 0x7, UR4 ;  /* 0x000000073f047899 */ /* 0x000fc80008011404 */
[----:B------:R-:W-:-:S04]  /*112e0*/  UISETP.LT.AND UP0, UPT, URZ, UR4, UPT ;  /* 0x000000043f00728c */ /* 0x000fc8000bf01270 */
[----:B------:R-:W-:-:S04]  /*112f0*/  USEL UR43, URZ, UR4, !UP0 ;  /* 0x000000043f2b7287 */ /* 0x000fc8000c000000 */
[----:B------:R-:W-:-:S06]  /*11300*/  UISETP.GT.AND UP0, UPT, UR44, UR43, UPT ;  /* 0x0000002b2c00728c */ /* 0x000fcc000bf04270 */
[----:B------:R-:W-:-:S13]  /*11310*/  PLOP3.LUT P0, PT, PT, PT, UP0, 0x80, 0x0 ;  /* 0x000000000000781c */ /* 0x000fda0003f0f008 */
[----:B------:R-:W-:Y:S05]  /*11320*/  @P0 BRA `(.L_x_753) ;  /* 0x0000000000400947 */ /* 0x000fea0003800000 */
[----:B------:R-:W-:Y:S01]  /*11330*/  ISETP.NE.AND P0, PT, R23, RZ, PT ;  /* 0x000000ff1700720c */ /* 0x000fe20003f05270 */
[----:B------:R-:W-:-:S12]  /*11340*/  IMAD.MOV.U32 R13, RZ, RZ, R22 ;  /* 0x000000ffff0d7224 */ /* 0x000fd800078e0016 */
[----:B------:R-:W-:Y:S05]  /*11350*/  @P0 BRA `(.L_x_754) ;  /* 0x0000002400a00947 */ /* 0x000fea0003800000 */
[----:B------:R-:W1:Y:S01]  /*11360*/  S2R R7, SR_LANEID ;  /* 0x0000000000077919 */ /* 0x000e620000000000 */
[----:B------:R-:W-:Y:S01]  /*11370*/  VOTEU.ANY UR4, UPT, PT ;  /* 0x0000000000047886 */ /* 0x000fe200038e0100 */
[----:B------:R-:W2:Y:S01]  /*11380*/  LDC.64 R2, c[0x0][0xdf0] ;  /* 0x00037c00ff027b82 */ /* 0x000ea20000000a00 */
[----:B------:R-:W1:Y:S08]  /*11390*/  FLO.U32 R0, UR4 ;  /* 0x0000000400007d00 */ /* 0x000e7000080e0000 */
[----:B------:R-:W2:Y:S01]  /*113a0*/  POPC R5, UR4 ;  /* 0x0000000400057d09 */ /* 0x000ea20008000000 */
[----:B-1----:R-:W-:-:S13]  /*113b0*/  ISETP.EQ.U32.AND P0, PT, R0, R7, PT ;  /* 0x000000070000720c */ /* 0x002fda0003f02070 */
[----:B--2---:R-:W2:Y:S01]  /*113c0*/  @P0 ATOMG.E.ADD.STRONG.GPU PT, R3, desc[UR50][R2.64], R5 ;  /* 0x00000005020309a8 */ /* 0x004ea200081ee1f2 */
[----:B------:R-:W1:Y:S02]  /*113d0*/  S2R R4, SR_LTMASK ;  /* 0x0000000000047919 */ /* 0x000e640000003900 */
[----:B-1----:R-:W-:-:S04]  /*113e0*/  LOP3.LUT R4, R4, UR4, RZ, 0xc0, !PT ;  /* 0x0000000404047c12 */ /* 0x002fc8000f8ec0ff */
[----:B------:R-:W1:Y:S01]  /*113f0*/  POPC R13, R4 ;  /* 0x00000004000d7309 */ /* 0x000e620000000000 */
[----:B--2---:R-:W1:Y:S02]  /*11400*/  SHFL.IDX PT, R0, R3, R0, 0x1f ;  /* 0x00001f0003007589 */ /* 0x004e6400000e0000 */
[----:B-1----:R-:W-:Y:S01]  /*11410*/  IADD3 R13, R0, UR45, R13 ;  /* 0x0000002d000d7c10 */ /* 0x002fe2000fffe00d */
[----:B------:R-:W-:Y:S06]  /*11420*/  BRA `(.L_x_754) ;  /* 0x00000024006c7947 */ /* 0x000fec0003800000 */
.L_x_753:
[----:B------:R-:W1:Y:S01]  /*11430*/  S2UR UR4, SR_CgaCtaId ;  /* 0x00000000000479c3 */ /* 0x000e620000008800 */
[----:B------:R-:W-:Y:S02]  /*11440*/  UMOV UR42, 0x400 ;  /* 0x00000400002a7882 */ /* 0x000fe40000000000 */
[----:B-1----:R-:W-:-:S04]  /*11450*/  ULEA UR42, UR4, UR42, 0x18 ;  /* 0x0000002a042a7291 */ /* 0x002fc8000f8ec03f */
[----:B------:R-:W-:-:S04]  /*11460*/  UIADD3 UR4, UR42, 0x15400, URZ ;  /* 0x000154002a047890 */ /* 0x000fc8000fffe03f */
[----:B------:R-:W-:-:S06]  /*11470*/  ULOP3.LUT UP0, URZ, UR4, 0x1bf, URZ, 0xc0, !UPT ;  /* 0x000001bf043f7892 */ /* 0x000fcc000f80c03f */
[----:B------:R-:W-:-:S13]  /*11480*/  PLOP3.LUT P0, PT, PT, PT, UP0, 0x80, 0x0 ;  /* 0x000000000000781c */ /* 0x000fda0003f0f008 */
[----:B------:R-:W-:Y:S05]  /*11490*/  @!P0 BRA `(.L_x_755) ;  /* 0x0000000000408947 */ /* 0x000fea0003800000 */
[----:B------:R-:W-:Y:S01]  /*114a0*/  MOV R2, 0x0 ;  /* 0x0000000000027802 */ /* 0x000fe20000000f00 */
[----:B------:R-:W-:Y:S01]  /*114b0*/  ULDC.64 UR4, c[0x4][0xa8] ;  /* 0x01002a0000047ab9 */ /* 0x000fe20000000a00 */
[----:B------:R-:W-:Y:S01]  /*114c0*/  ULDC.64 UR6, c[0x4][0xb0] ;  /* 0x01002c0000067ab9 */ /* 0x000fe20000000a00 */
[----:B------:R-:W-:Y:S02]  /*114d0*/  IMAD.U32 R4, RZ, RZ, UR4 ;  /* 0x00000004ff047e24 */ /* 0x000fe4000f8e00ff */
[----:B------:R-:W-:Y:S01]  /*114e0*/  IMAD.U32 R5, RZ, RZ, UR5 ;  /* 0x00000005ff057e24 */ /* 0x000fe2000f8e00ff */
[----:B------:R-:W1:Y:S01]  /*114f0*/  LDC.64 R2, c[0x4][R2] ;  /* 0x0100000002027b82 */ /* 0x000e620000000a00 */
[----:B------:R-:W-:Y:S01]  /*11500*/  ULDC.64 UR4, c[0x4][0x30] ;  /* 0x01000c0000047ab9 */ /* 0x000fe20000000a00 */
[----:B------:R-:W-:Y:S02]  /*11510*/  IMAD.U32 R6, RZ, RZ, UR6 ;  /* 0x00000006ff067e24 */ /* 0x000fe4000f8e00ff */
[----:B------:R-:W-:-:S02]  /*11520*/  IMAD.U32 R7, RZ, RZ, UR7 ;  /* 0x00000007ff077e24 */ /* 0x000fc4000f8e00ff */
[----:B------:R-:W-:Y:S02]  /*11530*/  IMAD.U32 R10, RZ, RZ, UR4 ;  /* 0x00000004ff0a7e24 */ /* 0x000fe4000f8e00ff */
[----:B------:R-:W-:Y:S02]  /*11540*/  IMAD.U32 R11, RZ, RZ, UR5 ;  /* 0x00000005ff0b7e24 */ /* 0x000fe4000f8e00ff */
[----:B------:R-:W-:Y:S02]  /*11550*/  IMAD.MOV.U32 R8, RZ, RZ, 0x70 ;  /* 0x00000070ff087424 */ /* 0x000fe400078e00ff */
[----:B------:R-:W-:Y:S02]  /*11560*/  IMAD.MOV.U32 R12, RZ, RZ, 0x1 ;  /* 0x00000001ff0c7424 */ /* 0x000fe400078e00ff */
[----:B------:R-:W-:-:S07]  /*11570*/  IMAD.MOV.U32 R13, RZ, RZ, RZ ;  /* 0x000000ffff0d7224 */ /* 0x000fce00078e00ff */
[----:B------:R-:W-:-:S07]  /*11580*/  LEPC R20, `(.L_x_755) ;  /* 0x000000001014794e */ /* 0x000fce0000000000 */
[----:B-1----:R-:W-:Y:S05]  /*11590*/  CALL.ABS.NOINC R2 ;  /* 0x0000000002007343 */ /* 0x002fea0003c00000 */
.L_x_755:
[----:B------:R-:W-:-:S04]  /*115a0*/  UIADD3 UR4, UR42, 0x400, URZ ;  /* 0x000004002a047890 */ /* 0x000fc8000fffe03f */
[----:B------:R-:W-:-:S06]  /*115b0*/  ULOP3.LUT UP0, URZ, UR4, 0x1bf, URZ, 0xc0, !UPT ;  /* 0x000001bf043f7892 */ /* 0x000fcc000f80c03f */
[----:B------:R-:W-:-:S13]  /*115c0*/  PLOP3.LUT P0, PT, PT, PT, UP0, 0x80, 0x0 ;  /* 0x000000000000781c */ /* 0x000fda0003f0f008 */
[----:B------:R-:W-:Y:S05]  /*115d0*/  @!P0 BRA `(.L_x_756) ;  /* 0x00000000007c8947 */ /* 0x000fea0003800000 */
        /* <DEDUP_REMOVED lines=16> */
.L_x_757:
[----:B------:R1:W2:Y:S01]  /*116e0*/  LDC.64 R2, c[0x4][R24] ;  /* 0x0100000018027b82 */ /* 0x0002a20000000a00 */
[----:B------:R-:W-:Y:S01]  /*116f0*/  ULDC.64 UR4, c[0x4][0xa8] ;  /* 0x01002a0000047ab9 */ /* 0x000fe20000000a00 */
[----:B------:R-:W-:Y:S01]  /*11700*/  ULDC.64 UR6, c[0x4][0xb0] ;  /* 0x01002c0000067ab9 */ /* 0x000fe20000000a00 */
[----:B------:R-:W-:Y:S02]  /*11710*/  IMAD.U32 R4, RZ, RZ, UR4 ;  /* 0x00000004ff047e24 */ /* 0x000fe4000f8e00ff */
        /* <DEDUP_REMOVED lines=11> */
.L_x_756:
[----:B------:R-:W-:Y:S01]  /*117d0*/  ULDC.64 UR4, c[0x0][0x9f8] ;  /* 0x00027e0000047ab9 */ /* 0x000fe20000000a00 */
[----:B------:R-:W-:Y:S01]  /*117e0*/  IMAD.U32 R5, RZ, RZ, UR39 ;  /* 0x00000027ff057e24 */ /* 0x000fe2000f8e00ff */
[----:B------:R-:W-:Y:S01]  /*117f0*/  ISETP.NE.U32.AND P0, PT, RZ, UR4, PT ;  /* 0x00000004ff007c0c */ /* 0x000fe2000bf05070 */
[----:B------:R-:W-:-:S03]  /*11800*/  IMAD.U32 R0, RZ, RZ, UR39 ;  /* 0x00000027ff007e24 */ /* 0x000fc6000f8e00ff */
[----:B------:R-:W-:-:S13]  /*11810*/  ISETP.NE.AND.EX P0, PT, RZ, UR5, PT, P0 ;  /* 0x00000005ff007c0c */ /* 0x000fda000bf05300 */
[----:B------:R-:W1:Y:S02]  /*11820*/  @P0 LDC.64 R2, c[0x0][0x9f8] ;  /* 0x00027e00ff020b82 */ /* 0x000e640000000a00 */
[----:B-1----:R-:W-:-:S06]  /*11830*/  @P0 IMAD.WIDE R4, R5, 0x4, R2 ;  /* 0x0000000405040825 */ /* 0x002fcc00078e0202 */
[----:B------:R-:W1:Y:S01]  /*11840*/  LDC R2, c[0x0][0x428] ;  /* 0x00010a00ff027b82 */ /* 0x000e620000000800 */
[----:B------:R2:W3:Y:S01]  /*11850*/  @P0 LDG.E R0, desc[UR50][R4.64] ;  /* 0x0000003204000981 */ /* 0x0004e2000c1e1900 */
[----:B------:R-:W-:Y:S01]  /*11860*/  ISETP.NE.AND P1, PT, R23, RZ, PT ;  /* 0x000000ff1700720c */ /* 0x000fe20003f25270 */
[----:B------:R-:W-:Y:S01]  /*11870*/  UMOV UR36, URZ ;  /* 0x0000003f00247c82 */ /* 0x000fe20008000000 */
[----:B------:R-:W-:Y:S01]  /*11880*/  UMOV UR12, 0x20 ;  /* 0x00000020000c7882 */ /* 0x000fe20000000000 */
[----:B------:R-:W-:Y:S01]  /*11890*/  UMOV UR13, UR37 ;  /* 0x00000025000d7c82 */ /* 0x000fe20008000000 */
[----:B------:R-:W-:Y:S01]  /*118a0*/  UMOV UR14, UR38 ;  /* 0x00000026000e7c82 */ /* 0x000fe20008000000 */
[----:B------:R-:W-:Y:S01]  /*118b0*/  UMOV UR15, UR39 ;  /* 0x00000027000f7c82 */ /* 0x000fe20008000000 */
[----:B------:R-:W-:Y:S01]  /*118c0*/  UMOV UR8, 0x40 ;  /* 0x0000004000087882 */ /* 0x000fe20000000000 */
[----:B------:R-:W-:Y:S01]  /*118d0*/  UMOV UR9, UR37 ;  /* 0x0000002500097c82 */ /* 0x000fe20008000000 */
[----:B------:R-:W-:Y:S01]  /*118e0*/  UMOV UR10, UR38 ;  /* 0x00000026000a7c82 */ /* 0x000fe20008000000 */
[----:B------:R-:W-:Y:S01]  /*118f0*/  UMOV UR11, UR39 ;  /* 0x00000027000b7c82 */ /* 0x000fe20008000000 */
[----:B------:R-:W-:Y:S01]  /*11900*/  UMOV UR6, 0xffffffff ;  /* 0xffffffff00067882 */ /* 0x000fe20000000000 */
[----:B------:R-:W-:-:S02]  /*11910*/  IMAD.U32 R7, RZ, RZ, UR44 ;  /* 0x0000002cff077e24 */ /* 0x000fc4000f8e00ff */
[----:B------:R-:W-:Y:S02]  /*11920*/  VOTEU.ALL UP1, P1 ;  /* 0x00000000003f7886 */ /* 0x000fe40000820000 */
[----:B------:R-:W-:-:S03]  /*11930*/  VIADD R7, R7, 0xffffffff ;  /* 0xffffffff07077836 */ /* 0x000fc60000000000 */
[----:B------:R-:W-:Y:S01]  /*11940*/  @!UP1 UIADD3 UR4, UP0, UR48, 0x270, URZ ;  /* 0x0000027030049890 */ /* 0x000fe2000ff1e03f */
[----:B-1----:R-:W-:Y:S02]  /*11950*/  ISETP.NE.AND P2, PT, R2, 0x1, PT ;  /* 0x000000010200780c */ /* 0x002fe40003f45270 */
[----:B------:R-:W1:Y:S01]  /*11960*/  LDC.64 R2, c[0x0][0x3f8] ;  /* 0x0000fe00ff027b82 */ /* 0x000e620000000a00 */
[----:B------:R-:W-:-:S09]  /*11970*/  @!UP1 UIADD3.X UR5, URZ, UR49, URZ, UP0, !UPT ;  /* 0x000000313f059290 */ /* 0x000fd200087fe43f */
[----:B------:R4:W-:Y:S01]  /*11980*/  @!UP1 UTMAPF.L2.4D [UR36], [UR4] ;  /* 0x00000024040095b8 */ /* 0x0009e20008018000 */
[----:B------:R-:W2:Y:S01]  /*11990*/  @P2 LDC R6, c[0x0][0x42c] ;  /* 0x00010b00ff062b82 */ /* 0x000ea20000000800 */
[----:B------:R4:W-:Y:S07]  /*119a0*/  @!UP1 UTMAPF.L2.4D [UR12], [UR4] ;  /* 0x0000000c040095b8 */ /* 0x0009ee0008018000 */
[----:B------:R-:W5:Y:S01]  /*119b0*/  @P2 LDC R9, c[0x0][0x430] ;  /* 0x00010c00ff092b82 */ /* 0x000f620000000800 */
[----:B-1----:R-:W-:Y:S01]  /*119c0*/  ISETP.NE.U32.AND P0, PT, R2, RZ, PT ;  /* 0x000000ff0200720c */ /* 0x002fe20003f05070 */
[----:B------:R4:W-:Y:S03]  /*119d0*/  @!UP1 UTMAPF.L2.4D [UR8], [UR4] ;  /* 0x00000008040095b8 */ /* 0x0009e60008018000 */
[----:B------:R-:W-:Y:S01]  /*119e0*/  ISETP.NE.AND.EX P0, PT, R3, RZ, PT, P0 ;  /* 0x000000ff0300720c */ /* 0x000fe20003f05300 */
[----:B--2---:R-:W-:-:S04]  /*119f0*/  @P2 IMAD.HI.U32 R4, R6, UR38, RZ ;  /* 0x0000002606042c27 */ /* 0x004fc8000f8e00ff */
[----:B------:R-:W-:Y:S01]  /*11a00*/  IMAD.U32 R6, RZ, RZ, UR38 ;  /* 0x00000026ff067e24 */ /* 0x000fe2000f8e00ff */
[----:B-----5:R-:W-:Y:S02]  /*11a10*/  @P2 SHF.R.U32.HI R6, RZ, R9, R4 ;  /* 0x00000009ff062219 */ /* 0x020fe40000011604 */
[----:B---3--:R-:W-:Y:S01]  /*11a20*/  SEL R9, R0, RZ, !P0 ;  /* 0x000000ff00097207 */ /* 0x008fe20004000000 */
[----:B----4-:R-:W-:Y:S06]  /*11a30*/  BRA.DIV UR6, `(.L_x_758) ;  /* 0x0000002606c07947 */ /* 0x010fec000b800000 */
.L_x_809:
[----:B------:R-:W-:Y:S01]  /*11a40*/  UMOV UR4, 0xffffffff ;  /* 0xffffffff00047882 */ /* 0x000fe20000000000 */
[----:B------:R-:W-:Y:S02]  /*11a50*/  SHF.R.S32.HI R8, RZ, 0x1f, R0 ;  /* 0x0000001fff087819 */ /* 0x000fe40000011400 */
[----:B------:R-:W-:Y:S05]  /*11a60*/  BRA.DIV UR4, `(.L_x_759) ;  /* 0x0000002604d47947 */ /* 0x000fea000b800000 */
[----:B------:R-:W-:-:S13]  /*11a70*/  ELECT P6, URZ, PT ;  /* 0x00000000003f782f */ /* 0x000fda00038c0000 */
.L_x_812:
[----:B------:R-:W-:Y:S05]  /*11a80*/  @!P6 BRA `(.L_x_760) ;  /* 0x0000000000e8e947 */ /* 0x000fea0003800000 */
[----:B------:R-:W-:Y:S01]  /*11a90*/  LEA R13, R19, UR42, 0x3 ;  /* 0x0000002a130d7c11 */ /* 0x000fe2000f8e18ff */
[----:B------:R-:W-:Y:S01]  /*11aa0*/  IMAD.MOV.U32 R9, RZ, RZ, R0 ;  /* 0x000000ffff097224 */ /* 0x000fe200078e0000 */
[----:B------:R-:W-:Y:S01]  /*11ab0*/  SHF.L.U32 R12, R18, 0x1f, RZ ;  /* 0x0000001f120c7819 */ /* 0x000fe200000006ff */
[----:B------:R-:W-:Y:S06]  /*11ac0*/  @!P0 BRA `(.L_x_761) ;  /* 0x0000000000488947 */ /* 0x000fec0003800000 */
[----:B------:R-:W1:Y:S01]  /*11ad0*/  LDC R14, c[0x0][0x41c] ;  /* 0x00010700ff0e7b82 */ /* 0x000e620000000800 */
[----:B------:R-:W-:Y:S01]  /*11ae0*/  IMAD.MOV.U32 R15, RZ, RZ, R7 ;  /* 0x000000ffff0f7224 */ /* 0x000fe200078e0007 */
[----:B------:R-:W-:Y:S02]  /*11af0*/  ULDC.64 UR4, c[0x0][0x408] ;  /* 0x0001020000047ab9 */ /* 0x000fe40000000a00 */
[----:B------:R-:W-:-:S04]  /*11b00*/  IMAD R9, R8, UR4, RZ ;  /* 0x0000000408097c24 */ /* 0x000fc8000f8e02ff */
[----:B------:R-:W-:Y:S01]  /*11b10*/  IMAD R9, R0, UR5, R9 ;  /* 0x0000000500097c24 */ /* 0x000fe2000f8e0209 */
[----:B-1----:R-:W-:-:S13]  /*11b20*/  ISETP.NE.AND P2, PT, R14, 0x1, PT ;  /* 0x000000010e00780c */ /* 0x002fda0003f45270 */
[----:B------:R-:W1:Y:S02]  /*11b30*/  @P2 LDC.64 R4, c[0x0][0x420] ;  /* 0x00010800ff042b82 */ /* 0x000e640000000a00 */
[----:B-1----:R-:W-:-:S05]  /*11b40*/  @P2 IMAD.HI.U32 R4, R7, R4, RZ ;  /* 0x0000000407042227 */ /* 0x002fca00078e00ff */
[----:B------:R-:W-:-:S04]  /*11b50*/  @P2 SHF.R.U32.HI R15, RZ, R5, R4 ;  /* 0x00000005ff0f2219 */ /* 0x000fc80000011604 */
[--C-:B------:R-:W-:Y:S01]  /*11b60*/  SHF.R.S32.HI R5, RZ, 0x1f, R15.reuse ;  /* 0x0000001fff057819 */ /* 0x100fe2000001140f */
[----:B------:R-:W-:-:S04]  /*11b70*/  IMAD.MOV.U32 R4, RZ, RZ, R15 ;  /* 0x000000ffff047224 */ /* 0x000fc800078e000f */
[----:B------:R-:W-:-:S04]  /*11b80*/  IMAD.WIDE.U32 R10, R0, UR4, R4 ;  /* 0x00000004000a7c25 */ /* 0x000fc8000f8e0004 */
[----:B------:R-:W-:Y:S01]  /*11b90*/  IMAD.IADD R5, R11, 0x1, R9 ;  /* 0x000000010b057824 */ /* 0x000fe200078e0209 */
[----:B------:R-:W-:-:S04]  /*11ba0*/  LEA R4, P2, R10, R2, 0x2 ;  /* 0x000000020a047211 */ /* 0x000fc800078410ff */
[----:B------:R-:W-:-:S05]  /*11bb0*/  LEA.HI.X R5, R10, R3, R5, 0x2, P2 ;  /* 0x000000030a057211 */ /* 0x000fca00010f1405 */
[----:B------:R1:W5:Y:S01]  /*11bc0*/  LDG.E R9, desc[UR50][R4.64] ;  /* 0x0000003204097981 */ /* 0x000362000c1e1900 */
[----:B------:R-:W-:-:S04]  /*11bd0*/  IMAD.MOV R10, RZ, RZ, -R15 ;  /* 0x000000ffff0a7224 */ /* 0x000fc800078e0a0f */
[----:B------:R-:W-:-:S07]  /*11be0*/  IMAD R7, R14, R10, R7 ;  /* 0x0000000a0e077224 */ /* 0x000fce00078e0207 */
.L_x_761:
[----:B------:R-:W2:Y:S01]  /*11bf0*/  SYNCS.PHASECHK.TRANS64.TRYWAIT P2, [R13+URZ+0x2d840], R12 ;  /* 0x02d8400c0d0075a7 */ /* 0x000ea2000804017f */
[----:B------:R-:W-:Y:S01]  /*11c00*/  ISETP.NE.AND P3, PT, R17, RZ, PT ;  /* 0x000000ff1100720c */ /* 0x000fe20003f65270 */
[----:B--2---:R-:W-:-:S12]  /*11c10*/  @!P2 BRA `(.L_x_762) ;  /* 0x000000240088a947 */ /* 0x004fd80003800000 */
.L_x_813:
[----:B------:R-:W-:Y:S05]  /*11c20*/  @P3 BRA `(.L_x_763) ;  /* 0x0000000000143947 */ /* 0x000fea0003800000 */
[----:B------:R-:W-:Y:S01]  /*11c30*/  ISETP.NE.AND P2, PT, R23, RZ, PT ;  /* 0x000000ff1700720c */ /* 0x000fe20003f45270 */
[----:B-1----:R-:W-:-:S04]  /*11c40*/  IMAD.MOV.U32 R4, RZ, RZ, 0x6000 ;  /* 0x00006000ff047424 */ /* 0x002fc800078e00ff */
[----:B------:R3:W-:Y:S08]  /*11c50*/  SYNCS.ARRIVE.TRANS64 RZ, [R13+URZ+0x2d830], R4 ;  /* 0x02d830040dff79a7 */ /* 0x0007f0000800003f */
[----:B------:R-:W-:Y:S05]  /*11c60*/  @!P2 BRA `(.L_x_763) ;  /* 0x000000000004a947 */ /* 0x000fea0003800000 */
[----:B------:R-:W-:Y:S01]  /*11c70*/  BPT.TRAP 0x1 ;  /* 0x000000040000795c */ /* 0x000fe20000300000 */
.L_x_763:
        /* <DEDUP_REMOVED lines=11> */
[----:B------:R-:W-:Y:S02]  /*11d30*/  UIMAD UR8, UR8, 0x6000, UR42 ;  /* 0x00006000080878a4 */ /* 0x000fe4000f8e022a */
[----:B------:R-:W-:Y:S02]  /*11d40*/  USHF.L.U32 UR11, UR11, 0x7, URZ ;  /* 0x000000070b0b7899 */ /* 0x000fe4000800063f */
[----:B------:R-:W-:Y:S02]  /*11d50*/  UIADD3 UR9, UR9, 0x2d830, URZ ;  /* 0x0002d83009097890 */ /* 0x000fe4000fffe03f */
[----:B------:R-:W-:Y:S02]  /*11d60*/  UIADD3 UR14, UR8, 0x15400, URZ ;  /* 0x00015400080e7890 */ /* 0x000fe4000fffe03f */
[----:B------:R-:W-:Y:S02]  /*11d70*/  UIADD3 UR15, UR8, 0x17400, URZ ;  /* 0x00017400080f7890 */ /* 0x000fe4000fffe03f */
[----:B------:R-:W-:-:S03]  /*11d80*/  UIADD3 UR17, UR8, 0x19400, URZ ;  /* 0x0001940008117890 */ /* 0x000fc6000fffe03f */
[----:B------:R-:W-:Y:S01]  /*11d90*/  UMOV UR8, UR14 ;  /* 0x0000000e00087c82 */ /* 0x000fe20008000000 */
[----:B------:R-:W-:Y:S01]  /*11da0*/  UMOV UR14, 0x40 ;  /* 0x00000040000e7882 */ /* 0x000fe20000000000 */
[----:B------:R4:W-:Y:S02]  /*11db0*/  UTMALDG.4D [UR8], [UR4], desc[UR6] ;  /* 0x00000608040075b4 */ /* 0x0009e40008019000 */
[----:B----4-:R-:W-:Y:S01]  /*11dc0*/  UMOV UR8, UR15 ;  /* 0x0000000f00087c82 */ /* 0x010fe20008000000 */
[----:B------:R-:W-:Y:S02]  /*11dd0*/  UMOV UR10, UR16 ;  /* 0x00000010000a7c82 */ /* 0x000fe40008000000 */
[----:B------:R4:W-:Y:S02]  /*11de0*/  UTMALDG.4D [UR8], [UR4], desc[UR6] ;  /* 0x00000608040075b4 */ /* 0x0009e40008019000 */
[----:B----4-:R-:W-:Y:S01]  /*11df0*/  UMOV UR8, UR17 ;  /* 0x0000001100087c82 */ /* 0x010fe20008000000 */
[----:B------:R-:W-:-:S02]  /*11e00*/  UMOV UR10, UR14 ;  /* 0x0000000e000a7c82 */ /* 0x000fc40008000000 */
[----:B------:R4:W-:Y:S02]  /*11e10*/  UTMALDG.4D [UR8], [UR4], desc[UR6] ;  /* 0x00000608040075b4 */ /* 0x0009e40008019000 */
[----:B----4-:R-:W-:Y:S01]  /*11e20*/  NOP ;  /* 0x0000000000007918 */ /* 0x010fe20000000000 */
.L_x_760:
[----:B------:R-:W-:Y:S05]  /*11e30*/  WARPSYNC.ALL ;  /* 0x0000000000007948 */ /* 0x000fea0003800000 */
[----:B------:R-:W-:Y:S01]  /*11e40*/  BAR.SYNC.DEFER_BLOCKING 0x8, 0x1a0 ;  /* 0x0206800000007b1d */ /* 0x000fe20000010000 */
[----:B------:R-:W-:Y:S01]  /*11e50*/  ELECT P2, URZ, PT ;  /* 0x00000000003f782f */ /* 0x000fe20003840000 */
[----:B------:R-:W-:Y:S02]  /*11e60*/  UIADD3 UR47, UR47, 0x1, URZ ;  /* 0x000000012f2f7890 */ /* 0x000fe4000fffe03f */
[----:B------:R-:W-:Y:S02]  /*11e70*/  UIADD3 UR4, UP0, UR48, 0x270, URZ ;  /* 0x0000027030047890 */ /* 0x000fe4000ff1e03f */
[----:B------:R-:W-:-:S02]  /*11e80*/  ULEA.HI UR5, UR47, UR47, URZ, 0x1 ;  /* 0x0000002f2f057291 */ /* 0x000fc4000f8f083f */
[----:B------:R-:W-:Y:S02]  /*11e90*/  UIADD3 UR24, UR42, 0xc400, URZ ;  /* 0x0000c4002a187890 */ /* 0x000fe4000fffe03f */
[----:B------:R-:W-:Y:S02]  /*11ea0*/  ULOP3.LUT UR5, UR5, 0xfffffffe, URZ, 0xc0, !UPT ;  /* 0xfffffffe05057892 */ /* 0x000fe4000f8ec03f */
[----:B------:R-:W-:Y:S02]  /*11eb0*/  UIADD3 UR25, UR42, 0x2d800, URZ ;  /* 0x0002d8002a197890 */ /* 0x000fe4000fffe03f */
[----:B-1-3--:R-:W-:Y:S01]  /*11ec0*/  @P2 IMAD.MOV.U32 R4, RZ, RZ, 0x9000 ;  /* 0x00009000ff042424 */ /* 0x00afe200078e00ff */
[----:B------:R-:W-:Y:S02]  /*11ed0*/  UIADD3 UR9, UR47, -UR5, URZ ;  /* 0x800000052f097290 */ /* 0x000fe4000fffe03f */
[----:B------:R-:W-:Y:S02]  /*11ee0*/  UIADD3.X UR5, URZ, UR49, URZ, UP0, !UPT ;  /* 0x000000313f057290 */ /* 0x000fe400087fe43f */
[----:B------:R-:W-:-:S02]  /*11ef0*/  UIADD3 UR16, UR42, 0xf400, URZ ;  /* 0x0000f4002a107890 */ /* 0x000fc4000fffe03f */
[----:B------:R-:W-:Y:S01]  /*11f00*/  UIADD3 UR8, UR42, 0x12400, URZ ;  /* 0x000124002a087890 */ /* 0x000fe2000fffe03f */
[----:B------:R-:W-:Y:S01]  /*11f10*/  UMOV UR27, UR37 ;  /* 0x00000025001b7c82 */ /* 0x000fe20008000000 */
[----:B------:R1:W-:Y:S01]  /*11f20*/  @P2 SYNCS.ARRIVE.TRANS64 RZ, [UR42+0x2d800], R4 ;  /* 0x02d80004ffff29a7 */ /* 0x0003e2000800002a */
[----:B------:R-:W-:Y:S01]  /*11f30*/  UMOV UR28, UR38 ;  /* 0x00000026001c7c82 */ /* 0x000fe20008000000 */
[----:B------:R-:W-:Y:S01]  /*11f40*/  UMOV UR29, UR39 ;  /* 0x00000027001d7c82 */ /* 0x000fe20008000000 */
[----:B------:R-:W-:Y:S01]  /*11f50*/  UMOV UR6, 0x0 ;  /* 0x0000000000067882 */ /* 0x000fe20000000000 */
[----:B------:R-:W-:Y:S01]  /*11f60*/  UMOV UR7, 0x12f00000 ;  /* 0x12f0000000077882 */ /* 0x000fe20000000000 */
[----:B------:R-:W-:Y:S01]  /*11f70*/  UMOV UR26, URZ ;  /* 0x0000003f001a7c82 */ /* 0x000fe20008000000 */
[----:B------:R-:W-:Y:S01]  /*11f80*/  UMOV UR19, UR37 ;  /* 0x0000002500137c82 */ /* 0x000fe20008000000 */
[----:B------:R-:W-:Y:S01]  /*11f90*/  UMOV UR20, UR38 ;  /* 0x0000002600147c82 */ /* 0x000fe20008000000 */
[----:B-1----:R-:W-:Y:S01]  /*11fa0*/  IMAD.U32 R4, RZ, RZ, UR9 ;  /* 0x00000009ff047e24 */ /* 0x002fe2000f8e00ff */
[----:B------:R-:W-:Y:S01]  /*11fb0*/  UMOV UR21, UR39 ;  /* 0x0000002700157c82 */ /* 0x000fe20008000000 */
[----:B------:R-:W-:Y:S01]  /*11fc0*/  UMOV UR18, 0x20 ;  /* 0x0000002000127882 */ /* 0x000fe20000000000 */
[----:B------:R-:W-:Y:S01]  /*11fd0*/  UMOV UR17, UR25 ;  /* 0x0000001900117c82 */ /* 0x000fe20008000000 */
[----:B------:R-:W-:Y:S01]  /*11fe0*/  UMOV UR11, UR37 ;  /* 0x00000025000b7c82 */ /* 0x000fe20008000000 */
[----:B------:R-:W-:Y:S01]  /*11ff0*/  SHF.L.U32 R4, R4, 0x1f, RZ ;  /* 0x0000001f04047819 */ /* 0x000fe200000006ff */
[----:B------:R-:W-:Y:S01]  /*12000*/  UMOV UR12, UR38 ;  /* 0x00000026000c7c82 */ /* 0x000fe20008000000 */
[----:B------:R-:W-:Y:S01]  /*12010*/  UMOV UR13, UR39 ;  /* 0x00000027000d7c82 */ /* 0x000fe20008000000 */
[----:B------:R-:W-:Y:S01]  /*12020*/  UMOV UR10, 0x40 ;  /* 0x00000040000a7882 */ /* 0x000fe20000000000 */
[----:B------:R1:W-:Y:S01]  /*12030*/  UTMALDG.4D [UR24], [UR4], desc[UR6] ;  /* 0x00000618040075b4 */ /* 0x0003e20008019000 */
[----:B------:R-:W-:Y:S01]  /*12040*/  UMOV UR9, UR25 ;  /* 0x0000001900097c82 */ /* 0x000fe20008000000 */
[----:B------:R1:W-:Y:S01]  /*12050*/  UTMALDG.4D [UR16], [UR4], desc[UR6] ;  /* 0x00000610040075b4 */ /* 0x0003e20008019000 */
[----:B------:R1:W-:Y:S01]  /*12060*/  UTMALDG.4D [UR8], [UR4], desc[UR6] ;  /* 0x00000608040075b4 */ /* 0x0003e20008019000 */
[----:B------:R-:W3:Y:S02]  /*12070*/  SYNCS.PHASECHK.TRANS64.TRYWAIT P2, [UR42+0x2d820], R4 ;  /* 0x02d82004ff0075a7 */ /* 0x000ee4000804016a */
[----:B-1-3--:R-:W-:Y:S05]  /*12080*/  @!P2 BRA `(.L_x_764) ;  /* 0x000000200080a947 */ /* 0x00afea0003800000 */
.L_x_814:
[----:B------:R-:W-:-:S04]  /*12090*/  UIADD3 UR4, UR44, -0x2, URZ ;  /* 0xfffffffe2c047890 */ /* 0x000fc8000fffe03f */
[----:B------:R-:W-:-:S06]  /*120a0*/  UISETP.GE.AND UP0, UPT, UR4, UR43, UPT ;  /* 0x0000002b0400728c */ /* 0x000fcc000bf06270 */
[----:B------:R-:W-:-:S13]  /*120b0*/  PLOP3.LUT P2, PT, PT, PT, UP0, 0x80, 0x0 ;  /* 0x000000000000781c */ /* 0x000fda0003f4f008 */
[----:B------:R-:W-:Y:S05]  /*120c0*/  @!P2 BRA `(.L_x_765) ;  /* 0x00000014004ca947 */ /* 0x000fea0003800000 */
[----:B-1----:R-:W-:Y:S01]  /*120d0*/  IMAD R5, RZ, RZ, -UR44 ;  /* 0x8000002cff057e24 */ /* 0x002fe2000f8e02ff */
[----:B------:R-:W-:Y:S01]  /*120e0*/  LOP3.LUT R10, RZ, UR43, RZ, 0x33, !PT ;  /* 0x0000002bff0a7c12 */ /* 0x000fe2000f8e33ff */
[----:B------:R-:W-:Y:S01]  /*120f0*/  IMAD.U32 R11, RZ, RZ, UR4 ;  /* 0x00000004ff0b7e24 */ /* 0x000fe2000f8e00ff */
[----:B------:R-:W-:Y:S02]  /*12100*/  ULDC.64 UR40, c[0x0][0x408] ;  /* 0x0001020000287ab9 */ /* 0x000fe40000000a00 */
[----:B------:R-:W-:-:S05]  /*12110*/  VIADDMNMX R10, R5, 0x1, R10, !PT ;  /* 0x00000001050a7846 */ /* 0x000fca000780010a */
[----:B------:R-:W-:-:S05]  /*12120*/  VIADD R4, R10, UR44 ;  /* 0x0000002c0a047c36 */ /* 0x000fca0008000000 */
[----:B------:R-:W-:-:S04]  /*12130*/  LOP3.LUT R4, R4, 0x1, RZ, 0xc0, !PT ;  /* 0x0000000104047812 */ /* 0x000fc800078ec0ff */
[----:B------:R-:W-:-:S13]  /*12140*/  ISETP.NE.U32.AND P2, PT, R4, 0x1, PT ;  /* 0x000000010400780c */ /* 0x000fda0003f45070 */
[----:B------:R-:W-:Y:S05]  /*12150*/  @P2 BRA `(.L_x_766) ;  /* 0x0000000400b42947 */ /* 0x000fea0003800000 */
[----:B--2---:R-:W-:Y:S01]  /*12160*/  VIADD R12, R19, 0x1 ;  /* 0x00000001130c7836 */ /* 0x004fe20000000000 */
        /* <DEDUP_REMOVED lines=26> */
.L_x_769:
[----:B-1----:R-:W-:Y:S02]  /*12310*/  LEA R3, R12, UR42, 0x3 ;  /* 0x0000002a0c037c11 */ /* 0x002fe4000f8e18ff */
[----:B------:R-:W-:Y:S02]  /*12320*/  SHF.L.U32 R2, R13, 0x1f, RZ ;  /* 0x0000001f0d027819 */ /* 0x000fe400000006ff */
[----:B------:R-:W-:Y:S02]  /*12330*/  ISETP.NE.AND P2, PT, R17, RZ, PT ;  /* 0x000000ff1100720c */ /* 0x000fe40003f45270 */
[----:B------:R-:W1:Y:S02]  /*12340*/  SYNCS.PHASECHK.TRANS64.TRYWAIT P3, [R3+URZ+0x2d840], R2 ;  /* 0x02d84002030075a7 */ /* 0x000e64000806017f */
[----:B-1----:R-:W-:Y:S09]  /*12350*/  @!P3 BRA `(.L_x_770) ;  /* 0x0000001c00e4b947 */ /* 0x002ff20003800000 */
.L_x_815:
[----:B------:R-:W-:Y:S05]  /*12360*/  @P2 BRA `(.L_x_771) ;  /* 0x0000000000142947 */ /* 0x000fea0003800000 */
[----:B------:R-:W-:Y:S01]  /*12370*/  ISETP.NE.AND P3, PT, R23, RZ, PT ;  /* 0x000000ff1700720c */ /* 0x000fe20003f65270 */
[----:B-1----:R-:W-:-:S04]  /*12380*/  IMAD.MOV.U32 R2, RZ, RZ, 0x6000 ;  /* 0x00006000ff027424 */ /* 0x002fc800078e00ff */
[----:B------:R2:W-:Y:S08]  /*12390*/  SYNCS.ARRIVE.TRANS64 RZ, [R3+URZ+0x2d830], R2 ;  /* 0x02d8300203ff79a7 */ /* 0x0005f0000800003f */
[----:B------:R-:W-:Y:S05]  /*123a0*/  @!P3 BRA `(.L_x_771) ;  /* 0x000000000004b947 */ /* 0x000fea0003800000 */
[----:B------:R-:W-:Y:S01]  /*123b0*/  BPT.TRAP 0x1 ;  /* 0x000000040000795c */ /* 0x000fe20000300000 */
.L_x_771:
[----:B------:R-:W-:Y:S01]  /*123c0*/  R2UR UR8, R12 ;  /* 0x000000000c0872ca */ /* 0x000fe200000e0000 */
[----:B------:R-:W-:Y:S01]  /*123d0*/  UIADD3 UR4, UP0, UR48, 0x370, URZ ;  /* 0x0000037030047890 */ /* 0x000fe2000ff1e03f */
[----:B------:R-:W-:Y:S01]  /*123e0*/  R2UR UR9, R3 ;  /* 0x00000000030972ca */ /* 0x000fe200000e0000 */
[----:B------:R-:W-:Y:S01]  /*123f0*/  UIADD3 UR19, UR42, 0x2d800, URZ ;  /* 0x0002d8002a137890 */ /* 0x000fe2000fffe03f */
[----:B------:R-:W-:Y:S01]  /*12400*/  R2UR UR11, R11 ;  /* 0x000000000b0b72ca */ /* 0x000fe200000e0000 */
[----:B------:R-:W-:Y:S01]  /*12410*/  UIADD3.X UR5, URZ, UR49, URZ, UP0, !UPT ;  /* 0x000000313f057290 */ /* 0x000fe200087fe43f */
[----:B------:R-:W-:Y:S01]  /*12420*/  R2UR UR12, R6 ;  /* 0x00000000060c72ca */ /* 0x000fe200000e0000 */
[----:B------:R-:W-:Y:S01]  /*12430*/  UMOV UR10, URZ ;  /* 0x0000003f000a7c82 */ /* 0x000fe20008000000 */
[----:B-----5:R-:W-:Y:S01]  /*12440*/  R2UR UR13, R4 ;  /* 0x00000000040d72ca */ /* 0x020fe200000e0000 */
[----:B------:R-:W-:Y:S01]  /*12450*/  UMOV UR6, 0x0 ;  /* 0x0000000000067882 */ /* 0x000fe20000000000 */
[----:B------:R-:W-:Y:S01]  /*12460*/  UMOV UR7, 0x14f00000 ;  /* 0x14f0000000077882 */ /* 0x000fe20000000000 */
[----:B------:R-:W-:Y:S01]  /*12470*/  UMOV UR17, 0x20 ;  /* 0x0000002000117882 */ /* 0x000fe20000000000 */
[----:B------:R-:W-:Y:S01]  /*12480*/  UMOV UR18, 0x40 ;  /* 0x0000004000127882 */ /* 0x000fe20000000000 */
[----:B------:R-:W-:Y:S01]  /*12490*/  UIMAD UR8, UR8, 0x6000, UR42 ;  /* 0x00006000080878a4 */ /* 0x000fe2000f8e022a */
[----:B-12---:R-:W-:Y:S01]  /*124a0*/  SHF.L.U32 R3, R18, 0x1f, RZ ;  /* 0x0000001f12037819 */ /* 0x006fe200000006ff */
[----:B------:R-:W-:Y:S01]  /*124b0*/  UIADD3 UR9, UR9, 0x2d830, URZ ;  /* 0x0002d83009097890 */ /* 0x000fe2000fffe03f */
[----:B------:R-:W-:Y:S01]  /*124c0*/  LEA R2, R19, UR19, 0x3 ;  /* 0x0000001313027c11 */ /* 0x000fe2000f8e18ff */
[----:B------:R-:W-:-:S02]  /*124d0*/  USHF.L.U32 UR11, UR11, 0x7, URZ ;  /* 0x000000070b0b7899 */ /* 0x000fc4000800063f */
[----:B------:R-:W-:Y:S02]  /*124e0*/  UIADD3 UR14, UR8, 0x15400, URZ ;  /* 0x00015400080e7890 */ /* 0x000fe4000fffe03f */
[----:B------:R-:W-:Y:S02]  /*124f0*/  UIADD3 UR15, UR8, 0x17400, URZ ;  /* 0x00017400080f7890 */ /* 0x000fe4000fffe03f */
[----:B------:R-:W-:-:S03]  /*12500*/  UIADD3 UR16, UR8, 0x19400, URZ ;  /* 0x0001940008107890 */ /* 0x000fc6000fffe03f */
[----:B------:R-:W-:Y:S02]  /*12510*/  UMOV UR8, UR14 ;  /* 0x0000000e00087c82 */ /* 0x000fe40008000000 */
[----:B------:R1:W-:Y:S02]  /*12520*/  UTMALDG.4D [UR8], [UR4], desc[UR6] ;  /* 0x00000608040075b4 */ /* 0x0003e40008019000 */
[----:B-1----:R-:W-:Y:S01]  /*12530*/  UMOV UR8, UR15 ;  /* 0x0000000f00087c82 */ /* 0x002fe20008000000 */
[----:B------:R-:W-:Y:S02]  /*12540*/  UMOV UR10, UR17 ;  /* 0x00000011000a7c82 */ /* 0x000fe40008000000 */
[----:B------:R1:W-:Y:S02]  /*12550*/  UTMALDG.4D [UR8], [UR4], desc[UR6] ;  /* 0x00000608040075b4 */ /* 0x0003e40008019000 */
[----:B-1----:R-:W-:Y:S01]  /*12560*/  UMOV UR8, UR16 ;  /* 0x0000001000087c82 */ /* 0x002fe20008000000 */
[----:B------:R-:W-:-:S02]  /*12570*/  UMOV UR10, UR18 ;  /* 0x00000012000a7c82 */ /* 0x000fc40008000000 */
[----:B------:R1:W-:Y:S01]  /*12580*/  UTMALDG.4D [UR8], [UR4], desc[UR6] ;  /* 0x00000608040075b4 */ /* 0x0003e20008019000 */
[----:B------:R-:W2:Y:S02]  /*12590*/  SYNCS.PHASECHK.TRANS64.TRYWAIT P3, [R2+URZ+0x60], R3 ;  /* 0x00006003020075a7 */ /* 0x000ea4000806017f */
[----:B-12---:R-:W-:Y:S05]  /*125a0*/  @!P3 BRA `(.L_x_772) ;  /* 0x0000001c0064b947 */ /* 0x006fea0003800000 */
.L_x_816:
[----:B------:R-:W-:Y:S05]  /*125b0*/  @P2 BRA `(.L_x_773) ;  /* 0x0000000000182947 */ /* 0x000fea0003800000 */
[----:B------:R-:W-:Y:S01]  /*125c0*/  ISETP.NE.AND P2, PT, R23, RZ, PT ;  /* 0x000000ff1700720c */ /* 0x000fe20003f45270 */
[----:B-1----:R-:W-:Y:S01]  /*125d0*/  IMAD.MOV.U32 R3, RZ, RZ, 0x6000 ;  /* 0x00006000ff037424 */ /* 0x002fe200078e00ff */
[----:B------:R-:W-:-:S04]  /*125e0*/  LEA R2, R19, UR42, 0x3 ;  /* 0x0000002a13027c11 */ /* 0x000fc8000f8e18ff */
[----:B------:R2:W-:Y:S07]  /*125f0*/  SYNCS.ARRIVE.TRANS64 RZ, [R2+URZ+0x2d850], R3 ;  /* 0x02d8500302ff79a7 */ /* 0x0005ee000800003f */
[----:B------:R-:W-:Y:S05]  /*12600*/  @!P2 BRA `(.L_x_773) ;  /* 0x000000000004a947 */ /* 0x000fea0003800000 */
[----:B------:R-:W-:Y:S01]  /*12610*/  BPT.TRAP 0x1 ;  /* 0x000000040000795c */ /* 0x000fe20000300000 */
.L_x_773:
        /* <DEDUP_REMOVED lines=8> */
[----:B------:R-:W-:Y:S01]  /*126a0*/  UMOV UR7, 0x14f00000 ;  /* 0x14f0000000077882 */ /* 0x000fe20000000000 */
[----:B------:R-:W-:Y:S01]  /*126b0*/  UMOV UR16, 0x20 ;  /* 0x0000002000107882 */ /* 0x000fe20000000000 */
[----:B------:R-:W-:-:S02]  /*126c0*/  IMAD.MOV.U32 R9, RZ, RZ, R4 ;  /* 0x000000ffff097224 */ /* 0x000fc400078e0004 */
[----:B------:R-:W-:Y:S01]  /*126d0*/  IMAD.MOV.U32 R7, RZ, RZ, R11 ;  /* 0x000000ffff077224 */ /* 0x000fe200078e000b */
[----:B------:R-:W-:Y:S02]  /*126e0*/  UIMAD UR15, UR9, 0x6000, UR42 ;  /* 0x00006000090f78a4 */ /* 0x000fe4000f8e022a */
[----:B------:R-:W-:Y:S02]  /*126f0*/  ULEA UR9, UR9, UR42, 0x3 ;  /* 0x0000002a09097291 */ /* 0x000fe4000f8e183f */
[----:B------:R-:W-:Y:S02]  /*12700*/  USHF.L.U32 UR11, UR11, 0x7, URZ ;  /* 0x000000070b0b7899 */ /* 0x000fe4000800063f */
[----:B------:R-:W-:Y:S02]  /*12710*/  UIADD3 UR8, UR15, 0x400, URZ ;  /* 0x000004000f087890 */ /* 0x000fe4000fffe03f */
[----:B------:R-:W-:Y:S02]  /*12720*/  UIADD3 UR9, UR9, 0x2d850, URZ ;  /* 0x0002d85009097890 */ /* 0x000fe4000fffe03f */
        /* <DEDUP_REMOVED lines=11> */
.L_x_768:
[----:B------:R-:W-:Y:S05]  /*127e0*/  BSYNC B0 ;  /* 0x0000000000007941 */ /* 0x000fea0003800000 */
.L_x_767:
[----:B------:R-:W-:Y:S01]  /*127f0*/  UIADD3 UR4, UR44, -0x3, URZ ;  /* 0xfffffffd2c047890 */ /* 0x000fe2000fffe03f */
[----:B------:R-:W-:Y:S02]  /*12800*/  IMAD.MOV.U32 R19, RZ, RZ, R12 ;  /* 0x000000ffff137224 */ /* 0x000fe400078e000c */
[----:B------:R-:W-:-:S03]  /*12810*/  IMAD.MOV.U32 R18, RZ, RZ, R13 ;  /* 0x000000ffff127224 */ /* 0x000fc600078e000d */
[----:B------:R-:W-:-:S07]  /*12820*/  IMAD.U32 R11, RZ, RZ, UR4 ;  /* 0x00000004ff0b7e24 */ /* 0x000fce000f8e00ff */
.L_x_766:
[----:B------:R-:W-:Y:S01]  /*12830*/  ULOP3.LUT UR4, URZ, UR44, URZ, 0x33, !UPT ;  /* 0x0000002c3f047292 */ /* 0x000fe2000f8e333f */
[----:B------:R-:W-:Y:S01]  /*12840*/  VIADD R10, R10, 0xfffffffe ;  /* 0xfffffffe0a0a7836 */ /* 0x000fe20000000000 */
[----:B------:R-:W-:Y:S04]  /*12850*/  BSSY B0, `(.L_x_765) ;  /* 0x00000da000007945 */ /* 0x000fe80003800000 */
[----:B------:R-:W-:-:S13]  /*12860*/  ISETP.NE.AND P2, PT, R10, UR4, PT ;  /* 0x000000040a007c0c */ /* 0x000fda000bf45270 */
[----:B------:R-:W-:Y:S05]  /*12870*/  @!P2 BRA `(.L_x_774) ;  /* 0x0000000c005ca947 */ /* 0x000fea0003800000 */
[----:B-12---:R-:W-:-:S07]  /*12880*/  IMAD.MOV.U32 R2, RZ, RZ, R9 ;  /* 0x000000ffff027224 */ /* 0x006fce00078e0009 */
.L_x_789:
[----:B------:R-:W-:Y:S01]  /*12890*/  VIADD R10, R19, 0x1 ;  /* 0x00000001130a7836 */ /* 0x000fe20000000000 */
[----:B------:R-:W-:Y:S05]  /*128a0*/  YIELD ;  /* 0x0000000000007946 */ /* 0x000fea0003800000 */
[----:B------:R-:W-:Y:S01]  /*128b0*/  ISETP.NE.AND P2, PT, R10, 0x2, PT ;  /* 0x000000020a00780c */ /* 0x000fe20003f45270 */
[----:B------:R-:W-:Y:S03]  /*128c0*/  BSSY B1, `(.L_x_775) ;  /* 0x0000066000017945 */ /* 0x000fe60003800000 */
[----:B-12---:R-:W-:-:S02]  /*128d0*/  SEL R3, RZ, 0x1, P2 ;  /* 0x00000001ff037807 */ /* 0x006fc40001000000 */
[----:B------:R-:W-:Y:S02]  /*128e0*/  SEL R10, R10, RZ, P2 ;  /* 0x000000ff0a0a7207 */ /* 0x000fe40001000000 */
[----:B------:R-:W-:Y:S01]  /*128f0*/  LOP3.LUT R12, R18, R3, RZ, 0x3c, !PT ;  /* 0x00000003120c7212 */ /* 0x000fe200078e3cff */
[----:B------:R-:W-:Y:S06]  /*12900*/  @!P6 BRA `(.L_x_776) ;  /* 0x000000040084e947 */ /* 0x000fec0003800000 */
[----:B------:R-:W-:Y:S01]  /*12910*/  IMAD.MOV.U32 R14, RZ, RZ, R11 ;  /* 0x000000ffff0e7224 */ /* 0x000fe200078e000b */
[----:B------:R-:W-:Y:S06]  /*12920*/  @!P0 BRA `(.L_x_777) ;  /* 0x0000000000488947 */ /* 0x000fec0003800000 */
[----:B------:R-:W1:Y:S01]  /*12930*/  LDC R14, c[0x0][0x41c] ;  /* 0x00010700ff0e7b82 */ /* 0x000e620000000800 */
[----:B------:R-:W-:Y:S02]  /*12940*/  IMAD.MOV.U32 R13, RZ, RZ, R11 ;  /* 0x000000ffff0d7224 */ /* 0x000fe400078e000b */
[----:B------:R-:W-:-:S04]  /*12950*/  IMAD R15, R8, UR40, RZ ;  /* 0x00000028080f7c24 */ /* 0x000fc8000f8e02ff */
[----:B------:R-:W-:Y:S01]  /*12960*/  IMAD R15, R0, UR41, R15 ;  /* 0x00000029000f7c24 */ /* 0x000fe2000f8e020f */
[----:B------:R-:W2:Y:S01]  /*12970*/  LDC.64 R2, c[0x0][0x3f8] ;  /* 0x0000fe00ff027b82 */ /* 0x000ea20000000a00 */
        /* <DEDUP_REMOVED lines=8> */
[----:B--2---:R-:W-:-:S04]  /*12a00*/  LEA R2, P2, R4, R2, 0x2 ;  /* 0x0000000204027211 */ /* 0x004fc800078410ff */
[----:B------:R-:W-:-:S05]  /*12a10*/  LEA.HI.X R3, R4, R3, R5, 0x2, P2 ;  /* 0x0000000304037211 */ /* 0x000fca00010f1405 */
[----:B------:R1:W5:Y:S01]  /*12a20*/  LDG.E R2, desc[UR50][R2.64] ;  /* 0x0000003202027981 */ /* 0x000362000c1e1900 */
[----:B------:R-:W-:-:S04]  /*12a30*/  IMAD.MOV R4, RZ, RZ, -R13 ;  /* 0x000000ffff047224 */ /* 0x000fc800078e0a0d */
[----:B------:R-:W-:-:S07]  /*12a40*/  IMAD R14, R14, R4, R11 ;  /* 0x000000040e0e7224 */ /* 0x000fce00078e020b */
.L_x_777:
[----:B------:R-:W-:Y:S02]  /*12a50*/  LEA R4, R10, UR42, 0x3 ;  /* 0x0000002a0a047c11 */ /* 0x000fe4000f8e18ff */
[----:B-1----:R-:W-:Y:S02]  /*12a60*/  SHF.L.U32 R3, R12, 0x1f, RZ ;  /* 0x0000001f0c037819 */ /* 0x002fe400000006ff */
[----:B------:R-:W-:Y:S02]  /*12a70*/  ISETP.NE.AND P2, PT, R17, RZ, PT ;  /* 0x000000ff1100720c */ /* 0x000fe40003f45270 */
[----:B------:R-:W1:Y:S02]  /*12a80*/  SYNCS.PHASECHK.TRANS64.TRYWAIT P3, [R4+URZ+0x2d840], R3 ;  /* 0x02d84003040075a7 */ /* 0x000e64000806017f */
[----:B-1----:R-:W-:Y:S09]  /*12a90*/  @!P3 BRA `(.L_x_778) ;  /* 0x00000018003cb947 */ /* 0x002ff20003800000 */
.L_x_817:
[----:B------:R-:W-:Y:S05]  /*12aa0*/  @P2 BRA `(.L_x_779) ;  /* 0x0000000000142947 */ /* 0x000fea0003800000 */
[----:B------:R-:W-:Y:S01]  /*12ab0*/  ISETP.NE.AND P3, PT, R23, RZ, PT ;  /* 0x000000ff1700720c */ /* 0x000fe20003f65270 */
[----:B-1----:R-:W-:-:S04]  /*12ac0*/  IMAD.MOV.U32 R3, RZ, RZ, 0x6000 ;  /* 0x00006000ff037424 */ /* 0x002fc800078e00ff */
[----:B------:R2:W-:Y:S08]  /*12ad0*/  SYNCS.ARRIVE.TRANS64 RZ, [R4+URZ+0x2d830], R3 ;  /* 0x02d8300304ff79a7 */ /* 0x0005f0000800003f */
[----:B------:R-:W-:Y:S05]  /*12ae0*/  @!P3 BRA `(.L_x_779) ;  /* 0x000000000004b947 */ /* 0x000fea0003800000 */
[----:B------:R-:W-:Y:S01]  /*12af0*/  BPT.TRAP 0x1 ;  /* 0x000000040000795c */ /* 0x000fe20000300000 */
.L_x_779:
        /* <DEDUP_REMOVED lines=14> */
[----:B------:R-:W-:Y:S01]  /*12be0*/  SHF.L.U32 R18, R18, 0x1f, RZ ;  /* 0x0000001f12127819 */ /* 0x000fe200000006ff */
[----:B------:R-:W-:Y:S01]  /*12bf0*/  UIADD3 UR9, UR9, 0x2d830, URZ ;  /* 0x0002d83009097890 */ /* 0x000fe2000fffe03f */
[----:B-12---:R-:W-:Y:S01]  /*12c00*/  LEA R3, R19, UR19, 0x3 ;  /* 0x0000001313037c11 */ /* 0x006fe2000f8e18ff */
        /* <DEDUP_REMOVED lines=14> */
.L_x_818:
[----:B------:R-:W-:Y:S05]  /*12cf0*/  @P2 BRA `(.L_x_781) ;  /* 0x0000000000142947 */ /* 0x000fea0003800000 */
[----:B------:R-:W-:Y:S01]  /*12d00*/  ISETP.NE.AND P2, PT, R23, RZ, PT ;  /* 0x000000ff1700720c */ /* 0x000fe20003f45270 */
[----:B------:R-:W-:-:S04]  /*12d10*/  IMAD.MOV.U32 R4, RZ, RZ, 0x6000 ;  /* 0x00006000ff047424 */ /* 0x000fc800078e00ff */
[----:B------:R2:W-:Y:S08]  /*12d20*/  SYNCS.ARRIVE.TRANS64 RZ, [R3+URZ+0x50], R4 ;  /* 0x0000500403ff79a7 */ /* 0x0005f0000800003f */
[----:B------:R-:W-:Y:S05]  /*12d30*/  @!P2 BRA `(.L_x_781) ;  /* 0x000000000004a947 */ /* 0x000fea0003800000 */
[----:B------:R-:W-:Y:S01]  /*12d40*/  BPT.TRAP 0x1 ;  /* 0x000000040000795c */ /* 0x000fe20000300000 */
.L_x_781:
        /* <DEDUP_REMOVED lines=12> */
[----:B------:R-:W-:Y:S01]  /*12e10*/  UIMAD UR8, UR8, 0x6000, UR42 ;  /* 0x00006000080878a4 */ /* 0x000fe2000f8e022a */
[----:B------:R-:W-:Y:S01]  /*12e20*/  IMAD.MOV.U32 R9, RZ, RZ, R2 ;  /* 0x000000ffff097224 */ /* 0x000fe200078e0002 */
        /* <DEDUP_REMOVED lines=15> */
.L_x_776:
[----:B------:R-:W-:Y:S05]  /*12f20*/  BSYNC B1 ;  /* 0x0000000000017941 */ /* 0x000fea0003800000 */
.L_x_775:
[----:B------:R-:W-:Y:S01]  /*12f30*/  VIADD R19, R10, 0x1 ;  /* 0x000000010a137836 */ /* 0x000fe20000000000 */
[----:B------:R-:W-:Y:S01]  /*12f40*/  BSSY B1, `(.L_x_782) ;  /* 0x0000067000017945 */ /* 0x000fe20003800000 */
[----:B------:R-:W-:-:S03]  /*12f50*/  VIADD R13, R11, 0xffffffff ;  /* 0xffffffff0b0d7836 */ /* 0x000fc60000000000 */
[----:B------:R-:W-:-:S04]  /*12f60*/  ISETP.NE.AND P2, PT, R19, 0x2, PT ;  /* 0x000000021300780c */ /* 0x000fc80003f45270 */
[----:B-12---:R-:W-:Y:S02]  /*12f70*/  SEL R3, RZ, 0x1, P2 ;  /* 0x00000001ff037807 */ /* 0x006fe40001000000 */
        /* <DEDUP_REMOVED lines=9> */
[----:B-1----:R-:W-:-:S13]  /*13010*/  ISETP.NE.AND P2, PT, R14, 0x1, PT ;  /* 0x000000010e00780c */ /* 0x002fda0003f45270 */
[----:B------:R-:W1:Y:S02]  /*13020*/  @P2 LDC.64 R2, c[0x0][0x420] ;  /* 0x00010800ff022b82 */ /* 0x000e640000000a00 */
[----:B-1----:R-:W-:-:S05]  /*13030*/  @P2 IMAD.HI.U32 R2, R13, R2, RZ ;  /* 0x000000020d022227 */ /* 0x002fca00078e00ff */
[----:B------:R-:W-:Y:S02]  /*13040*/  @P2 SHF.R.U32.HI R15, RZ, R3, R2 ;  /* 0x00000003ff0f2219 */ /* 0x000fe40000011602 */
[----:B------:R-:W1:Y:S02]  /*13050*/  LDC.64 R2, c[0x0][0x3f8] ;  /* 0x0000fe00ff027b82 */ /* 0x000e640000000a00 */
[--C-:B------:R-:W-:Y:S01]  /*13060*/  SHF.R.S32.HI R5, RZ, 0x1f, R15.reuse ;  /* 0x0000001fff057819 */ /* 0x100fe2000001140f */
[----:B------:R-:W-:-:S04]  /*13070*/  IMAD.MOV.U32 R4, RZ, RZ, R15 ;  /* 0x000000ffff047224 */ /* 0x000fc800078e000f */
[----:B------:R-:W-:-:S04]  /*13080*/  IMAD.WIDE.U32 R4, R0, UR40, R4 ;  /* 0x0000002800047c25 */ /* 0x000fc8000f8e0004 */
[----:B------:R-:W-:Y:S01]  /*13090*/  IMAD.IADD R5, R21, 0x1, R5 ;  /* 0x0000000115057824 */ /* 0x000fe200078e0205 */
[----:B-1----:R-:W-:-:S04]  /*130a0*/  LEA R2, P2, R4, R2, 0x2 ;  /* 0x0000000204027211 */ /* 0x002fc800078410ff */
[----:B------:R-:W-:-:S05]  /*130b0*/  LEA.HI.X R3, R4, R3, R5, 0x2, P2 ;  /* 0x0000000304037211 */ /* 0x000fca00010f1405 */
[----:B------:R1:W5:Y:S01]  /*130c0*/  LDG.E R2, desc[UR50][R2.64] ;  /* 0x0000003202027981 */ /* 0x000362000c1e1900 */
[----:B------:R-:W-:-:S04]  /*130d0*/  IMAD.MOV R4, RZ, RZ, -R15 ;  /* 0x000000ffff047224 */ /* 0x000fc800078e0a0f */
[----:B------:R-:W-:-:S07]  /*130e0*/  IMAD R14, R14, R4, R13 ;  /* 0x000000040e0e7224 */ /* 0x000fce00078e020d */
.L_x_784:
[----:B-1----:R-:W-:Y:S02]  /*130f0*/  LEA R3, R19, UR42, 0x3 ;  /* 0x0000002a13037c11 */ /* 0x002fe4000f8e18ff */
[----:B------:R-:W-:Y:S02]  /*13100*/  SHF.L.U32 R4, R18, 0x1f, RZ ;  /* 0x0000001f12047819 */ /* 0x000fe400000006ff */
[----:B------:R-:W-:Y:S02]  /*13110*/  ISETP.NE.AND P2, PT, R17, RZ, PT ;  /* 0x000000ff1100720c */ /* 0x000fe40003f45270 */
[----:B------:R-:W1:Y:S02]  /*13120*/  SYNCS.PHASECHK.TRANS64.TRYWAIT P3, [R3+URZ+0x2d840], R4 ;  /* 0x02d84004030075a7 */ /* 0x000e64000806017f */
[----:B-1----:R-:W-:Y:S09]  /*13130*/  @!P3 BRA `(.L_x_785) ;  /* 0x0000001000bcb947 */ /* 0x002ff20003800000 */
.L_x_819:
[----:B------:R-:W-:Y:S05]  /*13140*/  @P2 BRA `(.L_x_786) ;  /* 0x0000000000142947 */ /* 0x000fea0003800000 */
[----:B------:R-:W-:Y:S01]  /*13150*/  ISETP.NE.AND P3, PT, R23, RZ, PT ;  /* 0x000000ff1700720c */ /* 0x000fe20003f65270 */
[----:B-1----:R-:W-:-:S04]  /*13160*/  IMAD.MOV.U32 R4, RZ, RZ, 0x6000 ;  /* 0x00006000ff047424 */ /* 0x002fc800078e00ff */
[----:B------:R2:W-:Y:S08]  /*13170*/  SYNCS.ARRIVE.TRANS64 RZ, [R3+URZ+0x2d830], R4 ;  /* 0x02d8300403ff79a7 */ /* 0x0005f0000800003f */
[----:B------:R-:W-:Y:S05]  /*13180*/  @!P3 BRA `(.L_x_786) ;  /* 0x000000000004b947 */ /* 0x000fea0003800000 */
[----:B------:R-:W-:Y:S01]  /*13190*/  BPT.TRAP 0x1 ;  /* 0x000000040000795c */ /* 0x000fe20000300000 */
.L_x_786:
[----:B------:R-:W-:Y:S01]  /*131a0*/  R2UR UR9, R19 ;  /* 0x00000000130972ca */ /* 0x000fe200000e0000 */
[----:B------:R-:W-:Y:S01]  /*131b0*/  UIADD3 UR19, UR42, 0x2d800, URZ ;  /* 0x0002d8002a137890 */ /* 0x000fe2000fffe03f */
[----:B------:R-:W-:Y:S01]  /*131c0*/  R2UR UR11, R14 ;  /* 0x000000000e0b72ca */ /* 0x000fe200000e0000 */
[----:B------:R-:W-:Y:S01]  /*131d0*/  UIADD3 UR4, UP0, UR48, 0x370, URZ ;  /* 0x0000037030047890 */ /* 0x000fe2000ff1e03f */
[----:B------:R-:W-:Y:S01]  /*131e0*/  R2UR UR12, R6 ;  /* 0x00000000060c72ca */ /* 0x000fe200000e0000 */
[----:B------:R-:W-:Y:S01]  /*131f0*/  UMOV UR10, URZ ;  /* 0x0000003f000a7c82 */ /* 0x000fe20008000000 */
[----:B-----5:R-:W-:Y:S01]  /*13200*/  R2UR UR13, R2 ;  /* 0x00000000020d72ca */ /* 0x020fe200000e0000 */
[----:B------:R-:W-:Y:S01]  /*13210*/  UIADD3.X UR5, URZ, UR49, URZ, UP0, !UPT ;  /* 0x000000313f057290 */ /* 0x000fe200087fe43f */
[----:B------:R-:W-:Y:S01]  /*13220*/  SHF.L.U32 R12, R12, 0x1f, RZ ;  /* 0x0000001f0c0c7819 */ /* 0x000fe200000006ff */
[----:B------:R-:W-:Y:S01]  /*13230*/  UMOV UR6, 0x0 ;  /* 0x0000000000067882 */ /* 0x000fe20000000000 */
[----:B------:R-:W-:Y:S01]  /*13240*/  UMOV UR7, 0x14f00000 ;  /* 0x14f0000000077882 */ /* 0x000fe20000000000 */
[----:B------:R-:W-:Y:S01]  /*13250*/  UMOV UR17, 0x20 ;  /* 0x0000002000117882 */ /* 0x000fe20000000000 */
[----:B------:R-:W-:Y:S01]  /*13260*/  UMOV UR18, 0x40 ;  /* 0x0000004000127882 */ /* 0x000fe20000000000 */
[----:B------:R-:W-:Y:S01]  /*13270*/  UIMAD UR8, UR9, 0x6000, UR42 ;  /* 0x00006000090878a4 */ /* 0x000fe2000f8e022a */
[----:B-12---:R-:W-:Y:S01]  /*13280*/  LEA R3, R10, UR19, 0x3 ;  /* 0x000000130a037c11 */ /* 0x006fe2000f8e18ff */
[----:B------:R-:W-:-:S02]  /*13290*/  ULEA UR9, UR9, UR19, 0x3 ;  /* 0x0000001309097291 */ /* 0x000fc4000f8e183f */
[----:B------:R-:W-:Y:S02]  /*132a0*/  USHF.L.U32 UR11, UR11, 0x7, URZ ;  /* 0x000000070b0b7899 */ /* 0x000fe4000800063f */
[----:B------:R-:W-:Y:S02]  /*132b0*/  UIADD3 UR14, UR8, 0x15400, URZ ;  /* 0x00015400080e7890 */ /* 0x000fe4000fffe03f */
        /* <DEDUP_REMOVED lines=13> */
.L_x_820:
[----:B------:R-:W-:Y:S05]  /*13390*/  @P2 BRA `(.L_x_788) ;  /* 0x0000000000142947 */ /* 0x000fea0003800000 */
[----:B------:R-:W-:Y:S01]  /*133a0*/  ISETP.NE.AND P2, PT, R23, RZ, PT ;  /* 0x000000ff1700720c */ /* 0x000fe20003f45270 */
[----:B------:R-:W-:-:S04]  /*133b0*/  IMAD.MOV.U32 R4, RZ, RZ, 0x6000 ;  /* 0x00006000ff047424 */ /* 0x000fc800078e00ff */
[----:B------:R2:W-:Y:S08]  /*133c0*/  SYNCS.ARRIVE.TRANS64 RZ, [R3+URZ+0x50], R4 ;  /* 0x0000500403ff79a7 */ /* 0x0005f0000800003f */
[----:B------:R-:W-:Y:S05]  /*133d0*/  @!P2 BRA `(.L_x_788) ;  /* 0x000000000004a947 */ /* 0x000fea0003800000 */
[----:B------:R-:W-:Y:S01]  /*133e0*/  BPT.TRAP 0x1 ;  /* 0x000000040000795c */ /* 0x000fe20000300000 */
.L_x_788:
        /* <DEDUP_REMOVED lines=28> */
.L_x_783:
[----:B------:R-:W-:Y:S05]  /*135b0*/  BSYNC B1 ;  /* 0x0000000000017941 */ /* 0x000fea0003800000 */
.L_x_782:
[----:B------:R-:W-:Y:S01]  /*135c0*/  ISETP.GT.AND P2, PT, R13, UR43, PT ;  /* 0x0000002b0d007c0c */ /* 0x000fe2000bf44270 */
[----:B------:R-:W-:-:S12]  /*135d0*/  VIADD R11, R11, 0xfffffffe ;  /* 0xfffffffe0b0b7836 */ /* 0x000fd80000000000 */
[----:B------:R-:W-:Y:S05]  /*135e0*/  @P2 BRA `(.L_x_789) ;  /* 0xfffffff000a82947 */ /* 0x000fea000383ffff */
.L_x_774:
[----:B------:R-:W-:Y:S05]  /*135f0*/  BSYNC B0 ;  /* 0x0000000000007941 */ /* 0x000fea0003800000 */
.L_x_765:
[----:B------:R-:W-:Y:S04]  /*13600*/  BSSY B0, `(.L_x_790) ;  /* 0x000000e000007945 */ /* 0x000fe80003800000 */
[----:B------:R-:W-:Y:S05]  /*13610*/  @P1 BRA `(.L_x_791) ;  /* 0x0000000000301947 */ /* 0x000fea0003800000 */
[----:B------:R-:W3:Y:S01]  /*13620*/  S2R R11, SR_LANEID ;  /* 0x00000000000b7919 */ /* 0x000ee20000000000 */
[----:B------:R-:W-:Y:S01]  /*13630*/  VOTEU.ANY UR4, UPT, PT ;  /* 0x0000000000047886 */ /* 0x000fe200038e0100 */
[----:B-12---:R-:W1:Y:S01]  /*13640*/  LDC.64 R2, c[0x0][0xdf0] ;  /* 0x00037c00ff027b82 */ /* 0x006e620000000a00 */
[----:B------:R-:W3:Y:S08]  /*13650*/  FLO.U32 R0, UR4 ;  /* 0x0000000400007d00 */ /* 0x000ef000080e0000 */
[----:B------:R-:W1:Y:S01]  /*13660*/  POPC R5, UR4 ;  /* 0x0000000400057d09 */ /* 0x000e620008000000 */
[----:B---3--:R-:W-:-:S13]  /*13670*/  ISETP.EQ.U32.AND P0, PT, R0, R11, PT ;  /* 0x0000000b0000720c */ /* 0x008fda0003f02070 */
[----:B-1----:R-:W2:Y:S01]  /*13680*/  @P0 ATOMG.E.ADD.STRONG.GPU PT, R3, desc[UR50][R2.64], R5 ;  /* 0x00000005020309a8 */ /* 0x002ea200081ee1f2 */
[----:B------:R-:W1:Y:S02]  /*13690*/  S2R R4, SR_LTMASK ;  /* 0x0000000000047919 */ /* 0x000e640000003900 */
[----:B-1----:R-:W-:-:S04]  /*136a0*/  LOP3.LUT R4, R4, UR4, RZ, 0xc0, !PT ;  /* 0x0000000404047c12 */ /* 0x002fc8000f8ec0ff */
[----:B------:R-:W1:Y:S01]  /*136b0*/  POPC R11, R4 ;  /* 0x00000004000b7309 */ /* 0x000e620000000000 */
[----:B--2---:R-:W1:Y:S02]  /*136c0*/  SHFL.IDX PT, R0, R3, R0, 0x1f ;  /* 0x00001f0003007589 */ /* 0x004e6400000e0000 */
[----:B-1----:R-:W-:-:S07]  /*136d0*/  IADD3 R22, R0, UR45, R11 ;  /* 0x0000002d00167c10 */ /* 0x002fce000fffe00b */
.L_x_791:
[----:B------:R-:W-:Y:S05]  /*136e0*/  BSYNC B0 ;  /* 0x0000000000007941 */ /* 0x000fea0003800000 */
.L_x_790:
[----:B------:R-:W-:Y:S04]  /*136f0*/  BSSY B0, `(.L_x_792) ;  /* 0x0000028000007945 */ /* 0x000fe80003800000 */
[----:B------:R-:W-:Y:S05]  /*13700*/  @!P6 BRA `(.L_x_793) ;  /* 0x000000000098e947 */ /* 0x000fea0003800000 */
[----:B-12---:R-:W-:Y:S02]  /*13710*/  LEA R3, R19, UR42, 0x3 ;  /* 0x0000002a13037c11 */ /* 0x006fe4000f8e18ff */
[----:B------:R-:W-:Y:S02]  /*13720*/  SHF.L.U32 R0, R18, 0x1f, RZ ;  /* 0x0000001f12007819 */ /* 0x000fe400000006ff */
[----:B------:R-:W-:Y:S02]  /*13730*/  ISETP.NE.AND P1, PT, R17, RZ, PT ;  /* 0x000000ff1100720c */ /* 0x000fe40003f25270 */
[----:B------:R-:W1:Y:S02]  /*13740*/  SYNCS.PHASECHK.TRANS64.TRYWAIT P0, [R3+URZ+0x2d860], R0 ;  /* 0x02d86000030075a7 */ /* 0x000e64000800017f */
[----:B-1----:R-:W-:Y:S09]  /*13750*/  @!P0 BRA `(.L_x_794) ;  /* 0x0000000c005c8947 */ /* 0x002ff20003800000 */
.L_x_821:
[----:B------:R-:W-:Y:S05]  /*13760*/  @P1 BRA `(.L_x_795) ;  /* 0x0000000000141947 */ /* 0x000fea0003800000 */
[----:B------:R-:W-:Y:S01]  /*13770*/  ISETP.NE.AND P0, PT, R23, RZ, PT ;  /* 0x000000ff1700720c */ /* 0x000fe20003f05270 */
[----:B-1----:R-:W-:-:S04]  /*13780*/  IMAD.MOV.U32 R0, RZ, RZ, 0x6000 ;  /* 0x00006000ff007424 */ /* 0x002fc800078e00ff */
[----:B------:R2:W-:Y:S08]  /*13790*/  SYNCS.ARRIVE.TRANS64 RZ, [R3+URZ+0x2d850], R0 ;  /* 0x02d8500003ff79a7 */ /* 0x0005f0000800003f */
[----:B------:R-:W-:Y:S05]  /*137a0*/  @!P0 BRA `(.L_x_795) ;  /* 0x0000000000048947 */ /* 0x000fea0003800000 */
[----:B------:R-:W-:Y:S01]  /*137b0*/  BPT.TRAP 0x1 ;  /* 0x000000040000795c */ /* 0x000fe20000300000 */
.L_x_795:
        /* <DEDUP_REMOVED lines=27> */
.L_x_793:
[----:B------:R-:W-:Y:S05]  /*13970*/  BSYNC B0 ;  /* 0x0000000000007941 */ /* 0x000fea0003800000 */
.L_x_792:
[----:B------:R-:W-:Y:S02]  /*13980*/  VIADD R19, R19, 0x1 ;  /* 0x0000000113137836 */ /* 0x000fe40000000000 */
[----:B--2---:R-:W-:-:S03]  /*13990*/  IMAD.MOV.U32 R13, RZ, RZ, R22 ;  /* 0x000000ffff0d7224 */ /* 0x004fc600078e0016 */
[----:B------:R-:W-:-:S04]  /*139a0*/  ISETP.NE.AND P0, PT, R19, 0x2, PT ;  /* 0x000000021300780c */ /* 0x000fc80003f05270 */
[----:B-1----:R-:W-:Y:S02]  /*139b0*/  SEL R3, RZ, 0x1, P0 ;  /* 0x00000001ff037807 */ /* 0x002fe40000000000 */
[----:B------:R-:W-:Y:S02]  /*139c0*/  SEL R19, R19, RZ, P0 ;  /* 0x000000ff13137207 */ /* 0x000fe40000000000 */
[----:B------:R-:W-:-:S07]  /*139d0*/  LOP3.LUT R18, R18, R3, RZ, 0x3c, !PT ;  /* 0x0000000312127212 */ /* 0x000fce00078e3cff */
.L_x_754:
[----:B------:R-:W-:Y:S05]  /*139e0*/  BSYNC B6 ;  /* 0x0000000000067941 */ /* 0x000fea0003800000 */
.L_x_752:
[----:B------:R-:W-:-:S03]  /*139f0*/  UMOV UR4, 0xffffffff ;  /* 0xffffffff00047882 */ /* 0x000fc60000000000 */
[----:B------:R-:W-:Y:S05]  /*13a00*/  BRA.DIV UR4, `(.L_x_796) ;  /* 0x0000000a04c47947 */ /* 0x000fea000b800000 */
[----:B------:R1:W2:Y:S02]  /*13a10*/  SHFL.IDX PT, R14, R13, RZ, 0x1f ;  /* 0x00001fff0d0e7589 */ /* 0x0002a400000e0000 */
.L_x_824:
[----:B------:R-:W-:Y:S01]  /*13a20*/  ISETP.NE.AND P0, PT, R23, RZ, PT ;  /* 0x000000ff1700720c */ /* 0x000fe20003f05270 */
[----:B------:R-:W-:Y:S05]  /*13a30*/  WARPSYNC.ALL ;  /* 0x0000000000007948 */ /* 0x000fea0003800000 */
[----:B------:R-:W-:Y:S01]  /*13a40*/  BAR.SYNC.DEFER_BLOCKING 0x4, 0x1a0 ;  /* 0x0106800000007b1d */ /* 0x000fe20000010000 */
[----:B--2---:R-:W-:-:S05]  /*13a50*/  IMAD.MOV.U32 R22, RZ, RZ, R14 ;  /* 0x000000ffff167224 */ /* 0x004fca00078e000e */
[----:B------:R-:W-:Y:S01]  /*13a60*/  ULDC UR4, c[0x0][0xda8] ;  /* 0x00036a0000047ab9 */ /* 0x000fe20000000800 */
[----:B------:R-:W-:Y:S01]  /*13a70*/  @!P0 MOV R0, 0x400 ;  /* 0x0000040000008802 */ /* 0x000fe20000000f00 */
[----:B------:R-:W2:Y:S03]  /*13a80*/  @!P0 S2R R3, SR_CgaCtaId ;  /* 0x0000000000038919 */ /* 0x000ea60000008800 */
[----:B--2---:R-:W-:-:S05]  /*13a90*/  @!P0 LEA R0, R3, R0, 0x18 ;  /* 0x0000000003008211 */ /* 0x004fca00078ec0ff */
[----:B------:R2:W-:Y:S01]  /*13aa0*/  @!P0 STS [R0+0x2d8d0], R13 ;  /* 0x02d8d00d00008388 */ /* 0x0005e20000000800 */
[----:B------:R-:W-:Y:S06]  /*13ab0*/  BAR.ARV 0x5, 0x1a0 ;  /* 0x0146800000007b1d */ /* 0x000fec0000002000 */
[----:B------:R-:W-:-:S13]  /*13ac0*/  ISETP.GE.AND P0, PT, R22, UR4, PT ;  /* 0x0000000416007c0c */ /* 0x000fda000bf06270 */
[----:B--2---:R-:W-:Y:S05]  /*13ad0*/  @!P0 BRA `(.L_x_797) ;  /* 0xffffffd000448947 */ /* 0x004fea000383ffff */
.L_x_743:
[----:B------:R-:W2:Y:S01]  /*13ae0*/  S2R R3, SR_CgaCtaId ;  /* 0x0000000000037919 */ /* 0x000ea20000008800 */
[----:B------:R-:W-:Y:S01]  /*13af0*/  UIADD3 UR47, UR47, 0x1, URZ ;  /* 0x000000012f2f7890 */ /* 0x000fe2000fffe03f */
[----:B------:R-:W-:-:S03]  /*13b00*/  MOV R0, 0x400 ;  /* 0x0000040000007802 */ /* 0x000fc60000000f00 */
[----:B------:R-:W-:-:S04]  /*13b10*/  ULEA.HI UR4, UR47, UR47, URZ, 0x1 ;  /* 0x0000002f2f047291 */ /* 0x000fc8000f8f083f */
[----:B------:R-:W-:-:S04]  /*13b20*/  ULOP3.LUT UR4, UR4, 0xfffffffe, URZ, 0xc0, !UPT ;  /* 0xfffffffe04047892 */ /* 0x000fc8000f8ec03f */
[----:B------:R-:W-:-:S06]  /*13b30*/  UIADD3 UR4, UR47, -UR4, URZ ;  /* 0x800000042f047290 */ /* 0x000fcc000fffe03f */
[----:B------:R-:W-:Y:S01]  /*13b40*/  IMAD.U32 R2, RZ, RZ, UR4 ;  /* 0x00000004ff027e24 */ /* 0x000fe2000f8e00ff */
[----:B--2---:R-:W-:-:S04]  /*13b50*/  LEA R9, R3, R0, 0x18 ;  /* 0x0000000003097211 */ /* 0x004fc800078ec0ff */
[----:B------:R-:W-:-:S04]  /*13b60*/  SHF.L.U32 R0, R2, 0x1f, RZ ;  /* 0x0000001f02007819 */ /* 0x000fc800000006ff */
[----:B------:R-:W2:Y:S02]  /*13b70*/  SYNCS.PHASECHK.TRANS64.TRYWAIT P0, [R9+URZ+0x2d820], R0 ;  /* 0x02d82000090075a7 */ /* 0x000ea4000800017f */
[----:B--2---:R-:W-:Y:S05]  /*13b80*/  @!P0 BRA `(.L_x_798) ;  /* 0x0000000800888947 */ /* 0x004fea0003800000 */
.L_x_825:
[----:B------:R-:W3:Y:S02]  /*13b90*/  SHFL.IDX PT, R16, R16, RZ, 0x1f ;  /* 0x00001fff10107589 */ /* 0x000ee400000e0000 */
[----:B---3--:R-:W-:-:S13]  /*13ba0*/  ISETP.NE.AND P0, PT, R16, RZ, PT ;  /* 0x000000ff1000720c */ /* 0x008fda0003f05270 */
[----:B------:R-:W-:Y:S05]  /*13bb0*/  @P0 EXIT ;  /* 0x000000000000094d */ /* 0x000fea0003800000 */
[----:B------:R-:W-:Y:S01]  /*13bc0*/  ELECT P0, URZ, PT ;  /* 0x00000000003f782f */ /* 0x000fe20003800000 */
[----:B------:R-:W-:-:S12]  /*13bd0*/  BSSY B0, `(.L_x_799) ;  /* 0x0000020000007945 */ /* 0x000fd80003800000 */
[----:B------:R-:W-:Y:S05]  /*13be0*/  @!P0 BRA `(.L_x_800) ;  /* 0x0000000000788947 */ /* 0x000fea0003800000 */
[----:B------:R-:W-:-:S06]  /*13bf0*/  ULOP3.LUT UR4, UR46, 0x2, URZ, 0xfc, !UPT ;  /* 0x000000022e047892 */ /* 0x000fcc000f8efc3f */
[----:B--2---:R-:W-:-:S05]  /*13c00*/  IMAD.U32 R0, RZ, RZ, UR4 ;  /* 0x00000004ff007e24 */ /* 0x004fca000f8e00ff */
[----:B------:R-:W-:-:S13]  /*13c10*/  ISETP.NE.AND P2, PT, R0, 0x3, PT ;  /* 0x000000030000780c */ /* 0x000fda0003f45270 */
[----:B------:R-:W-:Y:S05]  /*13c20*/  @!P2 BRA `(.L_x_801) ;  /* 0x000000000004a947 */ /* 0x000fea0003800000 */
[----:B------:R-:W-:Y:S01]  /*13c30*/  BPT.TRAP 0x1 ;  /* 0x000000040000795c */ /* 0x000fe20000300000 */
.L_x_801:
[----:B------:R-:W-:Y:S01]  /*13c40*/  VIADD R0, R9, 0x2d840 ;  /* 0x0002d84009007836 */ /* 0x000fe20000000000 */
[----:B------:R-:W-:Y:S01]  /*13c50*/  SHF.L.U32 R4, R18, 0x1f, RZ ;  /* 0x0000001f12047819 */ /* 0x000fe200000006ff */
[C---:B------:R-:W-:Y:S02]  /*13c60*/  VIADD R2, R19.reuse, 0x1 ;  /* 0x0000000113027836 */ /* 0x040fe40000000000 */
[----:B------:R-:W-:-:S03]  /*13c70*/  IMAD R5, R19, 0x8, R0 ;  /* 0x0000000813057824 */ /* 0x000fc600078e0200 */
[C---:B------:R-:W-:Y:S01]  /*13c80*/  ISETP.NE.AND P1, PT, R2.reuse, 0x2, PT ;  /* 0x000000020200780c */ /* 0x040fe20003f25270 */
[----:B------:R-:W2:Y:S03]  /*13c90*/  SYNCS.PHASECHK.TRANS64.TRYWAIT P0, [R5+URZ], R4 ;  /* 0x00000004050075a7 */ /* 0x000ea6000800017f */
[----:B------:R-:W-:Y:S02]  /*13ca0*/  SEL R3, RZ, 0x1, P1 ;  /* 0x00000001ff037807 */ /* 0x000fe40000800000 */
[----:B------:R-:W-:Y:S02]  /*13cb0*/  SEL R7, R2, RZ, P1 ;  /* 0x000000ff02077207 */ /* 0x000fe40000800000 */
[----:B------:R-:W-:-:S03]  /*13cc0*/  LOP3.LUT R2, R18, R3, RZ, 0x3c, !PT ;  /* 0x0000000312027212 */ /* 0x000fc600078e3cff */
[----:B------:R-:W-:Y:S01]  /*13cd0*/  IMAD R3, R7, 0x8, R0 ;  /* 0x0000000807037824 */ /* 0x000fe200078e0200 */
[----:B------:R-:W-:Y:S01]  /*13ce0*/  SHF.L.U32 R2, R2, 0x1f, RZ ;  /* 0x0000001f02027819 */ /* 0x000fe200000006ff */
[----:B--2---:R-:W-:Y:S06]  /*13cf0*/  @!P0 BRA `(.L_x_802) ;  /* 0x0000000800408947 */ /* 0x004fec0003800000 */
.L_x_826:
[----:B------:R-:W3:Y:S02]  /*13d00*/  SYNCS.PHASECHK.TRANS64.TRYWAIT P0, [R3+URZ], R2 ;  /* 0x00000002030075a7 */ /* 0x000ee4000800017f */
[----:B---3--:R-:W-:Y:S05]  /*13d10*/  @!P0 BRA `(.L_x_803) ;  /* 0x00000008004c8947 */ /* 0x008fea0003800000 */
.L_x_827:
[----:B------:R-:W-:Y:S05]  /*13d20*/  @!P2 BRA `(.L_x_804) ;  /* 0x000000000004a947 */ /* 0x000fea0003800000 */
[----:B------:R-:W-:Y:S01]  /*13d30*/  BPT.TRAP 0x1 ;  /* 0x000000040000795c */ /* 0x000fe20000300000 */
.L_x_804:
[----:B------:R-:W-:-:S04]  /*13d40*/  VIADD R0, R9, 0x2d860 ;  /* 0x0002d86009007836 */ /* 0x000fc80000000000 */
[----:B------:R-:W-:-:S04]  /*13d50*/  IMAD R19, R19, 0x8, R0 ;  /* 0x0000000813137824 */ /* 0x000fc800078e0200 */
[----:B------:R-:W4:Y:S02]  /*13d60*/  SYNCS.PHASECHK.TRANS64.TRYWAIT P0, [R19+URZ], R4 ;  /* 0x00000004130075a7 */ /* 0x000f24000800017f */
[----:B----4-:R-:W-:Y:S05]  /*13d70*/  @!P0 BRA `(.L_x_805) ;  /* 0x0000000800488947 */ /* 0x010fea0003800000 */
.L_x_828:
[----:B------:R-:W-:-:S07]  /*13d80*/  IMAD R7, R7, 0x8, R0 ;  /* 0x0000000807077824 */ /* 0x000fce00078e0200 */
.L_x_806:
[----:B------:R1:W1:Y:S02]  /*13d90*/  SYNCS.PHASECHK.TRANS64.TRYWAIT P0, [R7+URZ], R2 ;  /* 0x00000002070075a7 */ /* 0x000264000800017f */
[----:B-1----:R-:W-:Y:S05]  /*13da0*/  @!P0 NANOSLEEP.SYNCS 0x989680 ;  /* 0x009896800000895d */ /* 0x002fea0003900000 */
[----:B------:R-:W1:Y:S02]  /*13db0*/  @!P0 SYNCS.PHASECHK.TRANS64 P0, [R7+URZ], R2 ;  /* 0x00000002070085a7 */ /* 0x000e64000800007f */
[----:B-1----:R-:W-:Y:S05]  /*13dc0*/  @!P0 BRA `(.L_x_806) ;  /* 0xfffffffc00f08947 */ /* 0x002fea000383ffff */
.L_x_800:
[----:B------:R-:W-:Y:S05]  /*13dd0*/  BSYNC B0 ;  /* 0x0000000000007941 */ /* 0x000fea0003800000 */
.L_x_799:
[----:B------:R-:W-:Y:S05]  /*13de0*/  EXIT ;  /* 0x000000000000794d */ /* 0x000fea0003800000 */
.L_x_664:
[----:B-1----:R-:W-:-:S04]  /*13df0*/  IMAD.U32 R3, RZ, RZ, UR39 ;  /* 0x00000027ff037e24 */ /* 0x002fc8000f8e00ff */
[----:B------:R1:W2:Y:S03]  /*13e00*/  SYNCS.PHASECHK.TRANS64.TRYWAIT P1, [R3+URZ+0x2d800], R0 ;  /* 0x02d80000030075a7 */ /* 0x0002a6000802017f */
[----:B--2---:R-:W-:Y:S05]  /*13e10*/  @!P1 NANOSLEEP.SYNCS 0x989680 ;  /* 0x009896800000995d */ /* 0x004fea0003900000 */
[----:B------:R-:W2:Y:S02]  /*13e20*/  @!P1 SYNCS.PHASECHK.TRANS64 P1, [R3+URZ+0x2d800], R0 ;  /* 0x02d80000030095a7 */ /* 0x000ea4000802007f */
[----:B--2---:R-:W-:Y:S05]  /*13e30*/  @!P1 BRA `(.L_x_664) ;  /* 0xfffffffc00ec9947 */ /* 0x004fea000383ffff */
[----:B------:R-:W-:Y:S05]  /*13e40*/  BRA `(.L_x_807) ;  /* 0xfffffedc00147947 */ /* 0x000fea000383ffff */
.L_x_668:
[----:B--2---:R2:W3:Y:S02]  /*13e50*/  SYNCS.PHASECHK.TRANS64.TRYWAIT P2, [R3+URZ+0x2d830], R0 ;  /* 0x02d83000030075a7 */ /* 0x0044e4000804017f */
[----:B---3--:R-:W-:Y:S05]  /*13e60*/  @!P2 NANOSLEEP.SYNCS 0x989680 ;  /* 0x009896800000a95d */ /* 0x008fea0003900000 */
[----:B------:R-:W3:Y:S02]  /*13e70*/  @!P2 SYNCS.PHASECHK.TRANS64 P2, [R3+URZ+0x2d830], R0 ;  /* 0x02d830000300a5a7 */ /* 0x000ee4000804007f */
[----:B---3--:R-:W-:Y:S05]  /*13e80*/  @!P2 BRA `(.L_x_668) ;  /* 0xfffffffc00f0a947 */ /* 0x008fea000383ffff */
[----:B------:R-:W-:Y:S05]  /*13e90*/  BRA `(.L_x_667) ;  /* 0xfffffedc00347947 */ /* 0x000fea000383ffff */
.L_x_684:
[----:B--2-4-:R-:W-:-:S04]  /*13ea0*/  IMAD.U32 R13, RZ, RZ, UR6 ;  /* 0x00000006ff0d7e24 */ /* 0x014fc8000f8e00ff */
[----:B------:R2:W3:Y:S03]  /*13eb0*/  SYNCS.PHASECHK.TRANS64.TRYWAIT P2, [R13+URZ+0x2d830], R10 ;  /* 0x02d8300a0d0075a7 */ /* 0x0004e6000804017f */
[----:B---3--:R-:W-:Y:S05]  /*13ec0*/  @!P2 NANOSLEEP.SYNCS 0x989680 ;  /* 0x009896800000a95d */ /* 0x008fea0003900000 */
[----:B------:R-:W3:Y:S02]  /*13ed0*/  @!P2 SYNCS.PHASECHK.TRANS64 P2, [R13+URZ+0x2d830], R10 ;  /* 0x02d8300a0d00a5a7 */ /* 0x000ee4000804007f */
[----:B---3--:R-:W-:Y:S05]  /*13ee0*/  @!P2 BRA `(.L_x_684) ;  /* 0xfffffffc00eca947 */ /* 0x008fea000383ffff */
[----:B------:R-:W-:Y:S05]  /*13ef0*/  BRA `(.L_x_681) ;  /* 0xffffff1400f07947 */ /* 0x000fea000383ffff */
.L_x_688:
[----:B--2---:R-:W-:-:S04]  /*13f00*/  IMAD.U32 R13, RZ, RZ, UR6 ;  /* 0x00000006ff0d7e24 */ /* 0x004fc8000f8e00ff */
[----:B------:R2:W3:Y:S03]  /*13f10*/  SYNCS.PHASECHK.TRANS64.TRYWAIT P2, [R13+URZ+0x2d850], R10 ;  /* 0x02d8500a0d0075a7 */ /* 0x0004e6000804017f */
[----:B---3--:R-:W-:Y:S05]  /*13f20*/  @!P2 NANOSLEEP.SYNCS 0x989680 ;  /* 0x009896800000a95d */ /* 0x008fea0003900000 */
[----:B------:R-:W3:Y:S02]  /*13f30*/  @!P2 SYNCS.PHASECHK.TRANS64 P2, [R13+URZ+0x2d850], R10 ;  /* 0x02d8500a0d00a5a7 */ /* 0x000ee4000804007f */
[----:B---3--:R-:W-:Y:S05]  /*13f40*/  @!P2 BRA `(.L_x_688) ;  /* 0xfffffffc00eca947 */ /* 0x008fea000383ffff */
[----:B------:R-:W-:Y:S05]  /*13f50*/  BRA `(.L_x_685) ;  /* 0xffffff1800887947 */ /* 0x000fea000383ffff */
.L_x_705:
[----:B--2---:R-:W-:-:S04]  /*13f60*/  IMAD.U32 R11, RZ, RZ, UR6 ;  /* 0x00000006ff0b7e24 */ /* 0x004fc8000f8e00ff */
[----:B------:R2:W3:Y:S03]  /*13f70*/  SYNCS.PHASECHK.TRANS64.TRYWAIT P2, [R11+URZ+0x2d830], R8 ;  /* 0x02d830080b0075a7 */ /* 0x0004e6000804017f */
[----:B---3--:R-:W-:Y:S05]  /*13f80*/  @!P2 NANOSLEEP.SYNCS 0x989680 ;  /* 0x009896800000a95d */ /* 0x008fea0003900000 */
[----:B------:R-:W3:Y:S02]  /*13f90*/  @!P2 SYNCS.PHASECHK.TRANS64 P2, [R11+URZ+0x2d830], R8 ;  /* 0x02d830080b00a5a7 */ /* 0x000ee4000804007f */
[----:B---3--:R-:W-:Y:S05]  /*13fa0*/  @!P2 BRA `(.L_x_705) ;  /* 0xfffffffc00eca947 */ /* 0x008fea000383ffff */
[----:B------:R-:W-:Y:S05]  /*13fb0*/  BRA `(.L_x_702) ;  /* 0xffffff5000747947 */ /* 0x000fea000383ffff */
.L_x_709:
[----:B--2---:R-:W-:-:S04]  /*13fc0*/  IMAD.U32 R11, RZ, RZ, UR6 ;  /* 0x00000006ff0b7e24 */ /* 0x004fc8000f8e00ff */
[----:B------:R2:W3:Y:S03]  /*13fd0*/  SYNCS.PHASECHK.TRANS64.TRYWAIT P2, [R11+URZ+0x2d850], R8 ;  /* 0x02d850080b0075a7 */ /* 0x0004e6000804017f */
[----:B---3--:R-:W-:Y:S05]  /*13fe0*/  @!P2 NANOSLEEP.SYNCS 0x989680 ;  /* 0x009896800000a95d */ /* 0x008fea0003900000 */
[----:B------:R-:W3:Y:S02]  /*13ff0*/  @!P2 SYNCS.PHASECHK.TRANS64 P2, [R11+URZ+0x2d850], R8 ;  /* 0x02d850080b00a5a7 */ /* 0x000ee4000804007f */
[----:B---3--:R-:W-:Y:S05]  /*14000*/  @!P2 BRA `(.L_x_709) ;  /* 0xfffffffc00eca947 */ /* 0x008fea000383ffff */
[----:B------:R-:W-:Y:S05]  /*14010*/  BRA `(.L_x_706) ;  /* 0xffffff54000c7947 */ /* 0x000fea000383ffff */
.L_x_715:
[----:B--2---:R-:W-:-:S04]  /*14020*/  IMAD.U32 R11, RZ, RZ, UR6 ;  /* 0x00000006ff0b7e24 */ /* 0x004fc8000f8e00ff */
[----:B------:R2:W3:Y:S03]  /*14030*/  SYNCS.PHASECHK.TRANS64.TRYWAIT P2, [R11+URZ+0x2d830], R8 ;  /* 0x02d830080b0075a7 */ /* 0x0004e6000804017f */
[----:B---3--:R-:W-:Y:S05]  /*14040*/  @!P2 NANOSLEEP.SYNCS 0x989680 ;  /* 0x009896800000a95d */ /* 0x008fea0003900000 */
[----:B------:R-:W3:Y:S02]  /*14050*/  @!P2 SYNCS.PHASECHK.TRANS64 P2, [R11+URZ+0x2d830], R8 ;  /* 0x02d830080b00a5a7 */ /* 0x000ee4000804007f */
[----:B---3--:R-:W-:Y:S05]  /*14060*/  @!P2 BRA `(.L_x_715) ;  /* 0xfffffffc00eca947 */ /* 0x008fea000383ffff */
[----:B------:R-:W-:Y:S05]  /*14070*/  BRA `(.L_x_712) ;  /* 0xffffff7800747947 */ /* 0x000fea000383ffff */
.L_x_719:
[----:B--2---:R-:W-:-:S04]  /*14080*/  IMAD.U32 R11, RZ, RZ, UR6 ;  /* 0x00000006ff0b7e24 */ /* 0x004fc8000f8e00ff */
[----:B------:R2:W3:Y:S03]  /*14090*/  SYNCS.PHASECHK.TRANS64.TRYWAIT P2, [R11+URZ+0x2d850], R8 ;  /* 0x02d850080b0075a7 */ /* 0x0004e6000804017f */
[----:B---3--:R-:W-:Y:S05]  /*140a0*/  @!P2 NANOSLEEP.SYNCS 0x989680 ;  /* 0x009896800000a95d */ /* 0x008fea0003900000 */
[----:B------:R-:W3:Y:S02]  /*140b0*/  @!P2 SYNCS.PHASECHK.TRANS64 P2, [R11+URZ+0x2d850], R8 ;  /* 0x02d850080b00a5a7 */ /* 0x000ee4000804007f */
[----:B---3--:R-:W-:Y:S05]  /*140c0*/  @!P2 BRA `(.L_x_719) ;  /* 0xfffffffc00eca947 */ /* 0x008fea000383ffff */
[----:B------:R-:W-:Y:S05]  /*140d0*/  BRA `(.L_x_716) ;  /* 0xffffff7c000c7947 */ /* 0x000fea000383ffff */
.L_x_732:
[----:B---3--:R-:W-:-:S04]  /*140e0*/  IMAD.U32 R3, RZ, RZ, UR9 ;  /* 0x00000009ff037e24 */ /* 0x008fc8000f8e00ff */
[----:B------:R3:W1:Y:S03]  /*140f0*/  SYNCS.PHASECHK.TRANS64.TRYWAIT P0, [R3+URZ+0x2d850], R0 ;  /* 0x02d85000030075a7 */ /* 0x000666000800017f */
[----:B-1----:R-:W-:Y:S05]  /*14100*/  @!P0 NANOSLEEP.SYNCS 0x989680 ;  /* 0x009896800000895d */ /* 0x002fea0003900000 */
[----:B------:R-:W1:Y:S02]  /*14110*/  @!P0 SYNCS.PHASECHK.TRANS64 P0, [R3+URZ+0x2d850], R0 ;  /* 0x02d85000030085a7 */ /* 0x000e64000800007f */
[----:B-1----:R-:W-:Y:S05]  /*14120*/  @!P0 BRA `(.L_x_732) ;  /* 0xfffffffc00ec8947 */ /* 0x002fea000383ffff */
[----:B------:R-:W-:Y:S05]  /*14130*/  BRA `(.L_x_731) ;  /* 0xffffffb000247947 */ /* 0x000fea000383ffff */
.L_x_758:
[----:B------:R-:W-:Y:S02]  /*14140*/  IMAD.MOV.U32 R13, RZ, RZ, R16 ;  /* 0x000000ffff0d7224 */ /* 0x000fe400078e0010 */
[----:B------:R-:W-:Y:S02]  /*14150*/  IMAD.MOV.U32 R12, RZ, RZ, RZ ;  /* 0x000000ffff0c7224 */ /* 0x000fe400078e00ff */
[----:B------:R-:W-:Y:S02]  /*14160*/  IMAD.MOV.U32 R11, RZ, RZ, 0x1f ;  /* 0x0000001fff0b7424 */ /* 0x000fe400078e00ff */
[----:B------:R-:W-:-:S07]  /*14170*/  IMAD.MOV.U32 R15, RZ, RZ, -0x1 ;  /* 0xffffffffff0f7424 */ /* 0x000fce00078e00ff */
[----:B------:R-:W-:Y:S05]  /*14180*/  WARPSYNC.COLLECTIVE R15, `(.L_x_808) ;  /* 0x000000000f087348 */ /* 0x000fea0003c00000 */
[----:B------:R1:W2:Y:S02]  /*14190*/  SHFL.IDX P6, R14, R13, R12, R11 ;  /* 0x0000000c0d0e7389 */ /* 0x0002a400000c000b */
[----:B-12---:R-:W-:Y:S01]  /*141a0*/  ENDCOLLECTIVE ;  /* 0x000000000000791b */ /* 0x006fe20003800000 */
.L_x_808:
[----:B------:R-:W-:Y:S05]  /*141b0*/  BRA `(.L_x_809) ;  /* 0xffffffd800207947 */ /* 0x000fea000383ffff */
.L_x_759:
[----:B------:R-:W-:Y:S01]  /*141c0*/  BSSY B0, `(.L_x_810) ;  /* 0x0000006000007945 */ /* 0x000fe20003800000 */
[----:B------:R-:W-:-:S07]  /*141d0*/  IMAD.MOV.U32 R15, RZ, RZ, -0x1 ;  /* 0xffffffffff0f7424 */ /* 0x000fce00078e00ff */
[----:B------:R-:W-:Y:S05]  /*141e0*/  WARPSYNC.COLLECTIVE R15, `(.L_x_811) ;  /* 0x000000000f0c7348 */ /* 0x000fea0003c00000 */
[----:B------:R-:W-:Y:S02]  /*141f0*/  ELECT P6, UR62, PT ;  /* 0x00000000003e782f */ /* 0x000fe400038c0000 */
[----:B------:R-:W-:Y:S01]  /*14200*/  MOV R14, UR62 ;  /* 0x0000003e000e7c02 */ /* 0x000fe20008000f00 */
[----:B------:R-:W-:Y:S10]  /*14210*/  ENDCOLLECTIVE ;  /* 0x000000000000791b */ /* 0x000ff40003800000 */
.L_x_811:
[----:B------:R-:W-:Y:S05]  /*14220*/  BSYNC B0 ;  /* 0x0000000000007941 */ /* 0x000fea0003800000 */
.L_x_810:
[----:B------:R-:W-:Y:S05]  /*14230*/  BRA `(.L_x_812) ;  /* 0xffffffd800107947 */ /* 0x000fea000383ffff */
.L_x_762:
[----:B--2---:R2:W3:Y:S02]  /*14240*/  SYNCS.PHASECHK.TRANS64.TRYWAIT P2, [R13+URZ+0x2d840], R12 ;  /* 0x02d8400c0d0075a7 */ /* 0x0044e4000804017f */
[----:B---3--:R-:W-:Y:S05]  /*14250*/  @!P2 NANOSLEEP.SYNCS 0x989680 ;  /* 0x009896800000a95d */ /* 0x008fea0003900000 */
[----:B------:R-:W3:Y:S02]  /*14260*/  @!P2 SYNCS.PHASECHK.TRANS64 P2, [R13+URZ+0x2d840], R12 ;  /* 0x02d8400c0d00a5a7 */ /* 0x000ee4000804007f */
[----:B---3--:R-:W-:Y:S05]  /*14270*/  @!P2 BRA `(.L_x_762) ;  /* 0xfffffffc00f0a947 */ /* 0x008fea000383ffff */
[----:B------:R-:W-:Y:S05]  /*14280*/  BRA `(.L_x_813) ;  /* 0xffffffd800647947 */ /* 0x000fea000383ffff */
.L_x_764:
[----:B-1----:R-:W-:-:S04]  /*14290*/  IMAD.U32 R5, RZ, RZ, UR42 ;  /* 0x0000002aff057e24 */ /* 0x002fc8000f8e00ff */
[----:B------:R1:W3:Y:S03]  /*142a0*/  SYNCS.PHASECHK.TRANS64.TRYWAIT P2, [R5+URZ+0x2d820], R4 ;  /* 0x02d82004050075a7 */ /* 0x0002e6000804017f */
[----:B---3--:R-:W-:Y:S05]  /*142b0*/  @!P2 NANOSLEEP.SYNCS 0x989680 ;  /* 0x009896800000a95d */ /* 0x008fea0003900000 */
[----:B------:R-:W3:Y:S02]  /*142c0*/  @!P2 SYNCS.PHASECHK.TRANS64 P2, [R5+URZ+0x2d820], R4 ;  /* 0x02d820040500a5a7 */ /* 0x000ee4000804007f */
[----:B---3--:R-:W-:Y:S05]  /*142d0*/  @!P2 BRA `(.L_x_764) ;  /* 0xfffffffc00eca947 */ /* 0x008fea000383ffff */
[----:B------:R-:W-:Y:S05]  /*142e0*/  BRA `(.L_x_814) ;  /* 0xffffffdc00687947 */ /* 0x000fea000383ffff */
.L_x_770:
[----:B-1----:R1:W2:Y:S02]  /*142f0*/  SYNCS.PHASECHK.TRANS64.TRYWAIT P3, [R3+URZ+0x2d840], R2 ;  /* 0x02d84002030075a7 */ /* 0x0022a4000806017f */
[----:B--2---:R-:W-:Y:S05]  /*14300*/  @!P3 NANOSLEEP.SYNCS 0x989680 ;  /* 0x009896800000b95d */ /* 0x004fea0003900000 */
[----:B------:R-:W2:Y:S02]  /*14310*/  @!P3 SYNCS.PHASECHK.TRANS64 P3, [R3+URZ+0x2d840], R2 ;  /* 0x02d840020300b5a7 */ /* 0x000ea4000806007f */
[----:B--2---:R-:W-:Y:S05]  /*14320*/  @!P3 BRA `(.L_x_770) ;  /* 0xfffffffc00f0b947 */ /* 0x004fea000383ffff */
[----:B------:R-:W-:Y:S05]  /*14330*/  BRA `(.L_x_815) ;  /* 0xffffffe000087947 */ /* 0x000fea000383ffff */
.L_x_772:
[----:B-1----:R1:W2:Y:S02]  /*14340*/  SYNCS.PHASECHK.TRANS64.TRYWAIT P3, [R2+URZ+0x60], R3 ;  /* 0x00006003020075a7 */ /* 0x0022a4000806017f */
[----:B--2---:R-:W-:Y:S05]  /*14350*/  @!P3 NANOSLEEP.SYNCS 0x989680 ;  /* 0x009896800000b95d */ /* 0x004fea0003900000 */
[----:B------:R-:W2:Y:S02]  /*14360*/  @!P3 SYNCS.PHASECHK.TRANS64 P3, [R2+URZ+0x60], R3 ;  /* 0x000060030200b5a7 */ /* 0x000ea4000806007f */
[----:B--2---:R-:W-:Y:S05]  /*14370*/  @!P3 BRA `(.L_x_772) ;  /* 0xfffffffc00f0b947 */ /* 0x004fea000383ffff */
[----:B------:R-:W-:Y:S05]  /*14380*/  BRA `(.L_x_816) ;  /* 0xffffffe000887947 */ /* 0x000fea000383ffff */
.L_x_778:
[----:B-1----:R1:W2:Y:S02]  /*14390*/  SYNCS.PHASECHK.TRANS64.TRYWAIT P3, [R4+URZ+0x2d840], R3 ;  /* 0x02d84003040075a7 */ /* 0x0022a4000806017f */
[----:B--2---:R-:W-:Y:S05]  /*143a0*/  @!P3 NANOSLEEP.SYNCS 0x989680 ;  /* 0x009896800000b95d */ /* 0x004fea0003900000 */
[----:B------:R-:W2:Y:S02]  /*143b0*/  @!P3 SYNCS.PHASECHK.TRANS64 P3, [R4+URZ+0x2d840], R3 ;  /* 0x02d840030400b5a7 */ /* 0x000ea4000806007f */
[----:B--2---:R-:W-:Y:S05]  /*143c0*/  @!P3 BRA `(.L_x_778) ;  /* 0xfffffffc00f0b947 */ /* 0x004fea000383ffff */
[----:B------:R-:W-:Y:S05]  /*143d0*/  BRA `(.L_x_817) ;  /* 0xffffffe400b07947 */ /* 0x000fea000383ffff */
.L_x_780:
[----:B-1----:R1:W2:Y:S02]  /*143e0*/  SYNCS.PHASECHK.TRANS64.TRYWAIT P3, [R3+URZ+0x60], R18 ;  /* 0x00006012030075a7 */ /* 0x0022a4000806017f */
[----:B--2---:R-:W-:Y:S05]  /*143f0*/  @!P3 NANOSLEEP.SYNCS 0x989680 ;  /* 0x009896800000b95d */ /* 0x004fea0003900000 */
[----:B------:R-:W2:Y:S02]  /*14400*/  @!P3 SYNCS.PHASECHK.TRANS64 P3, [R3+URZ+0x60], R18 ;  /* 0x000060120300b5a7 */ /* 0x000ea4000806007f */
[----:B--2---:R-:W-:Y:S05]  /*14410*/  @!P3 BRA `(.L_x_780) ;  /* 0xfffffffc00f0b947 */ /* 0x004fea000383ffff */
[----:B------:R-:W-:Y:S05]  /*14420*/  BRA `(.L_x_818) ;  /* 0xffffffe800307947 */ /* 0x000fea000383ffff */
.L_x_785:
[----:B-1----:R1:W2:Y:S02]  /*14430*/  SYNCS.PHASECHK.TRANS64.TRYWAIT P3, [R3+URZ+0x2d840], R4 ;  /* 0x02d84004030075a7 */ /* 0x0022a4000806017f */
[----:B--2---:R-:W-:Y:S05]  /*14440*/  @!P3 NANOSLEEP.SYNCS 0x989680 ;  /* 0x009896800000b95d */ /* 0x004fea0003900000 */
[----:B------:R-:W2:Y:S02]  /*14450*/  @!P3 SYNCS.PHASECHK.TRANS64 P3, [R3+URZ+0x2d840], R4 ;  /* 0x02d840040300b5a7 */ /* 0x000ea4000806007f */
[----:B--2---:R-:W-:Y:S05]  /*14460*/  @!P3 BRA `(.L_x_785) ;  /* 0xfffffffc00f0b947 */ /* 0x004fea000383ffff */
[----:B------:R-:W-:Y:S05]  /*14470*/  BRA `(.L_x_819) ;  /* 0xffffffec00307947 */ /* 0x000fea000383ffff */
.L_x_787:
[----:B-1----:R1:W2:Y:S02]  /*14480*/  SYNCS.PHASECHK.TRANS64.TRYWAIT P3, [R3+URZ+0x60], R12 ;  /* 0x0000600c030075a7 */ /* 0x0022a4000806017f */
[----:B--2---:R-:W-:Y:S05]  /*14490*/  @!P3 NANOSLEEP.SYNCS 0x989680 ;  /* 0x009896800000b95d */ /* 0x004fea0003900000 */
[----:B------:R-:W2:Y:S02]  /*144a0*/  @!P3 SYNCS.PHASECHK.TRANS64 P3, [R3+URZ+0x60], R12 ;  /* 0x0000600c0300b5a7 */ /* 0x000ea4000806007f */
[----:B--2---:R-:W-:Y:S05]  /*144b0*/  @!P3 BRA `(.L_x_787) ;  /* 0xfffffffc00f0b947 */ /* 0x004fea000383ffff */
[----:B------:R-:W-:Y:S05]  /*144c0*/  BRA `(.L_x_820) ;  /* 0xffffffec00b07947 */ /* 0x000fea000383ffff */
.L_x_794:
[----:B-1----:R1:W2:Y:S02]  /*144d0*/  SYNCS.PHASECHK.TRANS64.TRYWAIT P0, [R3+URZ+0x2d860], R0 ;  /* 0x02d86000030075a7 */ /* 0x0022a4000800017f */
[----:B--2---:R-:W-:Y:S05]  /*144e0*/  @!P0 NANOSLEEP.SYNCS 0x989680 ;  /* 0x009896800000895d */ /* 0x004fea0003900000 */
[----:B------:R-:W2:Y:S02]  /*144f0*/  @!P0 SYNCS.PHASECHK.TRANS64 P0, [R3+URZ+0x2d860], R0 ;  /* 0x02d86000030085a7 */ /* 0x000ea4000800007f */
[----:B--2---:R-:W-:Y:S05]  /*14500*/  @!P0 BRA `(.L_x_794) ;  /* 0xfffffffc00f08947 */ /* 0x004fea000383ffff */
[----:B------:R-:W-:Y:S05]  /*14510*/  BRA `(.L_x_821) ;  /* 0xfffffff000907947 */ /* 0x000fea000383ffff */
.L_x_796:
[----:B------:R-:W-:Y:S01]  /*14520*/  BSSY B0, `(.L_x_822) ;  /* 0x0000007000007945 */ /* 0x000fe20003800000 */
[----:B------:R-:W-:Y:S02]  /*14530*/  IMAD.MOV.U32 R12, RZ, RZ, RZ ;  /* 0x000000ffff0c7224 */ /* 0x000fe400078e00ff */
[----:B------:R-:W-:Y:S02]  /*14540*/  IMAD.MOV.U32 R11, RZ, RZ, 0x1f ;  /* 0x0000001fff0b7424 */ /* 0x000fe400078e00ff */
[----:B------:R-:W-:-:S07]  /*14550*/  IMAD.MOV.U32 R15, RZ, RZ, -0x1 ;  /* 0xffffffffff0f7424 */ /* 0x000fce00078e00ff */
[----:B------:R-:W-:Y:S05]  /*14560*/  WARPSYNC.COLLECTIVE R15, `(.L_x_823) ;  /* 0x000000000f087348 */ /* 0x000fea0003c00000 */
[----:B------:R1:W2:Y:S02]  /*14570*/  SHFL.IDX P6, R14, R13, R12, R11 ;  /* 0x0000000c0d0e7389 */ /* 0x0002a400000c000b */
[----:B-12---:R-:W-:Y:S01]  /*14580*/  ENDCOLLECTIVE ;  /* 0x000000000000791b */ /* 0x006fe20003800000 */
.L_x_823:
[----:B------:R-:W-:Y:S05]  /*14590*/  BSYNC B0 ;  /* 0x0000000000007941 */ /* 0x000fea0003800000 */
.L_x_822:
[----:B------:R-:W-:Y:S05]  /*145a0*/  BRA `(.L_x_824) ;  /* 0xfffffff4001c7947 */ /* 0x000fea000383ffff */
.L_x_798:
[----:B--2---:R2:W3:Y:S02]  /*145b0*/  SYNCS.PHASECHK.TRANS64.TRYWAIT P0, [R9+URZ+0x2d820], R0 ;  /* 0x02d82000090075a7 */ /* 0x0044e4000800017f */
[----:B---3--:R-:W-:Y:S05]  /*145c0*/  @!P0 NANOSLEEP.SYNCS 0x989680 ;  /* 0x009896800000895d */ /* 0x008fea0003900000 */
[----:B------:R-:W3:Y:S02]  /*145d0*/  @!P0 SYNCS.PHASECHK.TRANS64 P0, [R9+URZ+0x2d820], R0 ;  /* 0x02d82000090085a7 */ /* 0x000ee4000800007f */
[----:B---3--:R-:W-:Y:S05]  /*145e0*/  @!P0 BRA `(.L_x_798) ;  /* 0xfffffffc00f08947 */ /* 0x008fea000383ffff */
[----:B------:R-:W-:Y:S05]  /*145f0*/  BRA `(.L_x_825) ;  /* 0xfffffff400647947 */ /* 0x000fea000383ffff */
.L_x_802:
[----:B--2---:R2:W3:Y:S02]  /*14600*/  SYNCS.PHASECHK.TRANS64.TRYWAIT P0, [R5+URZ], R4 ;  /* 0x00000004050075a7 */ /* 0x0044e4000800017f */
[----:B---3--:R-:W-:Y:S05]  /*14610*/  @!P0 NANOSLEEP.SYNCS 0x989680 ;  /* 0x009896800000895d */ /* 0x008fea0003900000 */
[----:B------:R-:W3:Y:S02]  /*14620*/  @!P0 SYNCS.PHASECHK.TRANS64 P0, [R5+URZ], R4 ;  /* 0x00000004050085a7 */ /* 0x000ee4000800007f */
[----:B---3--:R-:W-:Y:S05]  /*14630*/  @!P0 BRA `(.L_x_802) ;  /* 0xfffffffc00f08947 */ /* 0x008fea000383ffff */
[----:B------:R-:W-:Y:S05]  /*14640*/  BRA `(.L_x_826) ;  /* 0xfffffff400ac7947 */ /* 0x000fea000383ffff */
.L_x_803:
[----:B---3--:R3:W4:Y:S02]  /*14650*/  SYNCS.PHASECHK.TRANS64.TRYWAIT P0, [R3+URZ], R2 ;  /* 0x00000002030075a7 */ /* 0x008724000800017f */
[----:B----4-:R-:W-:Y:S05]  /*14660*/  @!P0 NANOSLEEP.SYNCS 0x989680 ;  /* 0x009896800000895d */ /* 0x010fea0003900000 */
[----:B------:R-:W4:Y:S02]  /*14670*/  @!P0 SYNCS.PHASECHK.TRANS64 P0, [R3+URZ], R2 ;  /* 0x00000002030085a7 */ /* 0x000f24000800007f */
[----:B----4-:R-:W-:Y:S05]  /*14680*/  @!P0 BRA `(.L_x_803) ;  /* 0xfffffffc00f08947 */ /* 0x010fea000383ffff */
[----:B------:R-:W-:Y:S05]  /*14690*/  BRA `(.L_x_827) ;  /* 0xfffffff400a07947 */ /* 0x000fea000383ffff */
.L_x_805:
[----:B----4-:R4:W1:Y:S02]  /*146a0*/  SYNCS.PHASECHK.TRANS64.TRYWAIT P0, [R19+URZ], R4 ;  /* 0x00000004130075a7 */ /* 0x010864000800017f */
[----:B-1----:R-:W-:Y:S05]  /*146b0*/  @!P0 NANOSLEEP.SYNCS 0x989680 ;  /* 0x009896800000895d */ /* 0x002fea0003900000 */
[----:B------:R-:W1:Y:S02]  /*146c0*/  @!P0 SYNCS.PHASECHK.TRANS64 P0, [R19+URZ], R4 ;  /* 0x00000004130085a7 */ /* 0x000e64000800007f */
[----:B-1----:R-:W-:Y:S05]  /*146d0*/  @!P0 BRA `(.L_x_805) ;  /* 0xfffffffc00f08947 */ /* 0x002fea000383ffff */
[----:B------:R-:W-:Y:S05]  /*146e0*/  BRA `(.L_x_828) ;  /* 0xfffffff400a47947 */ /* 0x000fea000383ffff */
.L_x_829:
        /* <DEDUP_REMOVED lines=9> */
.L_x_2207:


//--------------------- .text._ZN7cutlass13device_kernelIN5flash11enable_sm90INS1_16FlashAttnFwdSm90INS1_25CollectiveMainloopFwdSm90ILi2EN4cute5tupleIJNS5_1CILi1EEES8_S8_EEENS6_IJNS7_ILi192EEENS7_ILi128EEENS7_ILi96EEEEEELi96ENS_6half_tEfNS_4arch4Sm90ELb0ELb1ELb1ELb1ELb0ELb0ELb0ELb0ELb1ELb0ELb0ELb0EEENS1_21CollectiveEpilogueFwdINS6_IJSA_SC_SB_EEES9_SE_SG_Li384ELb1ELb0ELb0ELb0EEENS1_36VarlenDynamicPersistentTileSchedulerILi192ELi128ELi384ELi32ELb0ELb0ELb1ELb1ELb0ELb1EEEEEEEEEvNT_6ParamsE --------------------------
	.section	.text._ZN7cutlass13device_kernelIN5flash11enable_sm90INS1_16FlashAttnFwdSm90INS1_25CollectiveMainloopFwdSm90ILi2EN4cute5tupleIJNS5_1CILi1EEES8_S8_EEENS6_IJNS7_ILi192EEENS7_ILi128EEENS7_ILi96EEEEEELi96ENS_6half_tEfNS_4arch4Sm90ELb0ELb1ELb1ELb1ELb0ELb0ELb0ELb0ELb1ELb0ELb0ELb0EEENS1_21CollectiveEpilogueFwdINS6_IJSA_SC_SB_EEES9_SE_SG_Li384ELb1ELb0ELb0ELb0EEENS1_36VarlenDynamicPersistentTileSchedulerILi192ELi128ELi384ELi32ELb0ELb0ELb1ELb1ELb0ELb1EEEEEEEEEvNT_6ParamsE,"ax",@progbits
	.align	128
.text._ZN7cutlass13device_kernelIN5flash11enable_sm90INS1_16FlashAttnFwdSm90INS1_25CollectiveMainloopFwdSm90ILi2EN4cute5tupleIJNS5_1CILi1EEES8_S8_EEENS6_IJNS7_ILi192EEENS7_ILi128EEENS7_ILi96EEEEEELi96ENS_6half_tEfNS_4arch4Sm90ELb0ELb1ELb1ELb1ELb0ELb0ELb0ELb0ELb1ELb0ELb0ELb0EEENS1_21CollectiveEpilogueFwdINS6_IJSA_SC_SB_EEES9_SE_SG_Li384ELb1ELb0ELb0ELb0EEENS1_36VarlenDynamicPersistentTileSchedulerILi192ELi128ELi384ELi32ELb0ELb0ELb1ELb1ELb0ELb1EEEEEEEEEvNT_6ParamsE:
        .type           _ZN7cutlass13device_kernelIN5flash11enable_sm90INS1_16FlashAttnFwdSm90INS1_25CollectiveMainloopFwdSm90ILi2EN4cute5tupleIJNS5_1CILi1EEES8_S8_EEENS6_IJNS7_ILi192EEENS7_ILi128EEENS7_ILi96EEEEEELi96ENS_6half_tEfNS_4arch4Sm90ELb0ELb1ELb1ELb1ELb0ELb0ELb0ELb0ELb1ELb0ELb0ELb0EEENS1_21CollectiveEpilogueFwdINS6_IJSA_SC_SB_EEES9_SE_SG_Li384ELb1ELb0ELb0ELb0EEENS1_36VarlenDynamicPersistentTileSchedulerILi192ELi128ELi384ELi32ELb0ELb0ELb1ELb1ELb0ELb1EEEEEEEEEvNT_6ParamsE,@function
        .size           _ZN7cutlass13device_kernelIN5flash11enable_sm90INS1_16FlashAttnFwdSm90INS1_25CollectiveMainloopFwdSm90ILi2EN4cute5tupleIJNS5_1CILi1EEES8_S8_EEENS6_IJNS7_ILi192EEENS7_ILi128EEENS7_ILi96EEEEEELi96ENS_6half_tEfNS_4arch4Sm90ELb0ELb1ELb1ELb1ELb0ELb0ELb0ELb0ELb1ELb0ELb0ELb0EEENS1_21CollectiveEpilogueFwdINS6_IJSA_SC_SB_EEES9_SE_SG_Li384ELb1ELb0ELb0ELb0EEENS1_36VarlenDynamicPersistentTileSchedulerILi192ELi128ELi384ELi32ELb0ELb0ELb1ELb1ELb0ELb1EEEEEEEEEvNT_6ParamsE,(.L_x_2208 - _ZN7cutlass13device_kernelIN5flash11enable_sm90INS1_16FlashAttnFwdSm90INS1_25CollectiveMainloopFwdSm90ILi2EN4cute5tupleIJNS5_1CILi1EEES8_S8_EEENS6_IJNS7_ILi192EEENS7_ILi128EEENS7_ILi96EEEEEELi96ENS_6half_tEfNS_4arch4Sm90ELb0ELb1ELb1ELb1ELb0ELb0ELb0ELb0ELb1ELb0ELb0ELb0EEENS1_21CollectiveEpilogueFwdINS6_IJSA_SC_SB_EEES9_SE_SG_Li384ELb1ELb0ELb0ELb0EEENS1_36VarlenDynamicPersistentTileSchedulerILi192ELi128ELi384ELi32ELb0ELb0ELb1ELb1ELb0ELb1EEEEEEEEEvNT_6ParamsE)
        .other          _ZN7cutlass13device_kernelIN5flash11enable_sm90INS1_16FlashAttnFwdSm90INS1_25CollectiveMainloopFwdSm90ILi2EN4cute5tupleIJNS5_1CILi1EEES8_S8_EEENS6_IJNS7_ILi192EEENS7_ILi128EEENS7_ILi96EEEEEELi96ENS_6half_tEfNS_4arch4Sm90ELb0ELb1ELb1ELb1ELb0ELb0ELb0ELb0ELb1ELb0ELb0ELb0EEENS1_21CollectiveEpilogueFwdINS6_IJSA_SC_SB_EEES9_SE_SG_Li384ELb1ELb0ELb0ELb0EEENS1_36VarlenDynamicPersistentTileSchedulerILi192ELi128ELi384ELi32ELb0ELb0ELb1ELb1ELb0ELb1EEEEEEEEEvNT_6ParamsE,@"STO_CUDA_ENTRY STV_DEFAULT"
_ZN7cutlass13device_kernelIN5flash11enable_sm90INS1_16FlashAttnFwdSm90INS1_25CollectiveMainloopFwdSm90ILi2EN4cute5tupleIJNS5_1CILi1EEES8_S8_EEENS6_IJNS7_ILi192EEENS7_ILi128EEENS7_ILi96EEEEEELi96ENS_6half_tEfNS_4arch4Sm90ELb0ELb1ELb1ELb1ELb0ELb0ELb0ELb0ELb1ELb0ELb0ELb0EEENS1_21CollectiveEpilogueFwdINS6_IJSA_SC_SB_EEES9_SE_SG_Li384ELb1ELb0ELb0ELb0EEENS1_36VarlenDynamicPersistentTileSchedulerILi192ELi128ELi384ELi32ELb0ELb0ELb1ELb1ELb0ELb1EEEEEEEEEvNT_6ParamsE:
        /* <DEDUP_REMOVED lines=21> */
.L_x_831:
[----:B------:R-:W-:Y:S05]  /*0150*/  BSYNC B0 ;  /* 0x0000000000007941 */ /* 0x000fea0003800000 */
.L_x_830:
        /* <DEDUP_REMOVED lines=41> */
.L_x_832:
        /* <DEDUP_REMOVED lines=22> */
.L_x_833:
        /* <DEDUP_REMOVED lines=18> */
.L_x_834:
        /* <DEDUP_REMOVED lines=22> */
.L_x_835:
        /* <DEDUP_REMOVED lines=22> */
.L_x_836:
[----:B------:R-:W-:Y:S01]  /*0930*/  PLOP3.LUT P0, PT, PT, PT, UP0, 0x80, 0x0 ;  /* 0x000000000000781c */ /* 0x000fe20003f0f008 */
[----:B------:R-:W-:Y:S01]  /*0940*/  UMOV UR36, 0x1 ;  /* 0x0000000100247882 */ /* 0x000fe20000000000 */
[----:B------:R-:W-:Y:S01]  /*0950*/  NOP ;  /* 0x0000000000007918 */ /* 0x000fe20000000000 */
[----:B------:R-:W-:Y:S01]  /*0960*/  USEL UR36, UR36, 0x2, !UP0 ;  /* 0x0000000224247887 */ /* 0x000fe2000c000000 */
[----:B------:R-:W-:Y:S01]  /*0970*/  ULDC.64 UR48, c[0x0][0x208] ;  /* 0x0000820000307ab9 */ /* 0x000fe20000000a00 */
[----:B012-4-:R-:W-:Y:S08]  /*0980*/  BAR.SYNC.DEFER_BLOCKING 0x0 ;  /* 0x0000000000007b1d */ /* 0x017ff00000010000 */
[----:B------:R-:W-:Y:S05]  /*0990*/  @!P0 BRA `(.L_x_837) ;  /* 0x0000010800bc8947 */ /* 0x000fea0003800000 */
.L_x_838:
[----:B------:R-:W-:-:S08]  /*09a0*/  NOP ;  /* 0x0000000000007918 */ /* 0x000fd00000000000 */
[----:B------:R-:W0:Y:S02]  /*09b0*/  USETMAXREG.TRY_ALLOC.CTAPOOL UP0, 0xa0 ;  /* 0x000000a0000079c8 */ /* 0x000e240008000600 */
[----:B0-----:R-:W-:-:S13]  /*09c0*/  PLOP3.LUT P0, PT, PT, PT, UP0, 0x80, 0x0 ;  /* 0x000000000000781c */ /* 0x001fda0003f0f008 */
[----:B------:R-:W-:Y:S05]  /*09d0*/  @!P0 BRA `(.L_x_838) ;  /* 0xfffffffc00f08947 */ /* 0x000fea000383ffff */
[----:B------:R-:W0:Y:S01]  /*09e0*/  S2R R2, SR_TID.X ;  /* 0x0000000000027919 */ /* 0x000e220000002100 */
        /* <DEDUP_REMOVED lines=13> */
[----:B------:R-:W-:Y:S01]  /*0ac0*/  VIADD R154, R2, 0xffffff80 ;  /* 0xffffff80029a7836 */ /* 0x000fe20000000000 */
[----:B------:R-:W-:Y:S01]  /*0ad0*/  R2UR UR6, R146 ;  /* 0x00000000920672ca */ /* 0x000fe200000e0000 */
[----:B------:R-:W-:Y:S01]  /*0ae0*/  IMAD.MOV.U32 R18, RZ, RZ, 0x40 ;  /* 0x00000040ff127424 */ /* 0x000fe200078e00ff */
[----:B------:R-:W-:Y:S01]  /*0af0*/  R2UR UR5, R147 ;  /* 0x00000000930572ca */ /* 0x000fe200000e0000 */
[----:B------:R-:W-:Y:S01]  /*0b00*/  ULOP3.LUT UR45, UR36, 0x1, URZ, 0xfc, !UPT ;  /* 0x00000001242d7892 */ /* 0x000fe2000f8efc3f */
[----:B------:R-:W-:Y:S01]  /*0b10*/  SHF.R.S32.HI R3, RZ, 0x1f, R154 ;  /* 0x0000001fff037819 */ /* 0x000fe2000001149a */
[----:B------:R-:W-:Y:S01]  /*0b20*/  UMOV UR44, URZ ;  /* 0x0000003f002c7c82 */ /* 0x000fe20008000000 */
[----:B------:R-:W-:Y:S01]  /*0b30*/  UMOV UR46, URZ ;  /* 0x0000003f002e7c82 */ /* 0x000fe20008000000 */
[----:B------:R-:W-:Y:S01]  /*0b40*/  UMOV UR43, URZ ;  /* 0x0000003f002b7c82 */ /* 0x000fe20008000000 */
[CC--:B------:R-:W-:Y:S02]  /*0b50*/  LEA.HI R152, R3.reuse, R154.reuse, RZ, 0x7 ;  /* 0x0000009a03987211 */ /* 0x0c0fe400078f38ff */
[----:B------:R-:W-:-:S02]  /*0b60*/  LEA.HI R0, R3, R154, RZ, 0x4 ;  /* 0x0000009a03007211 */ /* 0x000fc400078f20ff */
[----:B------:R-:W-:Y:S02]  /*0b70*/  LOP3.LUT R5, R152, 0xffffff80, RZ, 0xc0, !PT ;  /* 0xffffff8098057812 */ /* 0x000fe400078ec0ff */
[----:B------:R-:W-:Y:S02]  /*0b80*/  SHF.R.S32.HI R7, RZ, 0x4, R0 ;  /* 0x00000004ff077819 */ /* 0x000fe40000011400 */
[----:B------:R-:W-:Y:S01]  /*0b90*/  LEA.HI R6, R3, R154, RZ, 0x5 ;  /* 0x0000009a03067211 */ /* 0x000fe200078f28ff */
[----:B------:R-:W-:Y:S01]  /*0ba0*/  IMAD.IADD R150, R154, 0x1, -R5 ;  /* 0x000000019a967824 */ /* 0x000fe200078e0a05 */
[C---:B------:R-:W-:Y:S02]  /*0bb0*/  LOP3.LUT R5, R0.reuse, 0xfffffff0, RZ, 0xc0, !PT ;  /* 0xfffffff000057812 */ /* 0x040fe400078ec0ff */
[----:B------:R-:W-:Y:S02]  /*0bc0*/  LEA.HI R0, R0, R7, RZ, 0x1 ;  /* 0x0000000700007211 */ /* 0x000fe400078f08ff */
[----:B------:R-:W-:Y:S01]  /*0bd0*/  SHF.R.S32.HI R9, RZ, 0x1f, R150 ;  /* 0x0000001fff097819 */ /* 0x000fe20000011496 */
[----:B------:R-:W-:Y:S01]  /*0be0*/  IMAD.IADD R5, R154, 0x1, -R5 ;  /* 0x000000019a057824 */ /* 0x000fe200078e0a05 */
[----:B------:R-:W-:-:S02]  /*0bf0*/  LOP3.LUT R4, R0, 0x1ffffffe, RZ, 0xc0, !PT ;  /* 0x1ffffffe00047812 */ /* 0x000fc400078ec0ff */
[----:B------:R-:W-:Y:S02]  /*0c00*/  LEA.HI R8, R9, R150, RZ, 0x2 ;  /* 0x0000009609087211 */ /* 0x000fe400078f10ff */
[----:B------:R-:W-:Y:S01]  /*0c10*/  SHF.R.S32.HI R2, RZ, 0x1f, R5 ;  /* 0x0000001fff027819 */ /* 0x000fe20000011405 */
[----:B------:R-:W-:Y:S01]  /*0c20*/  IMAD.IADD R4, R7, 0x1, -R4 ;  /* 0x0000000107047824 */ /* 0x000fe200078e0a04 */
[--C-:B------:R-:W-:Y:S02]  /*0c30*/  SHF.R.S32.HI R10, RZ, 0x2, R8.reuse ;  /* 0x00000002ff0a7819 */ /* 0x100fe40000011408 */
[----:B------:R-:W-:Y:S01]  /*0c40*/  LEA.HI R2, R2, R5, RZ, 0x3 ;  /* 0x0000000502027211 */ /* 0x000fe200078f18ff */
[----:B------:R-:W-:Y:S01]  /*0c50*/  IMAD.SHL.U32 R4, R4, 0x8, RZ ;  /* 0x0000000804047824 */ /* 0x000fe200078e00ff */
[----:B------:R-:W-:Y:S02]  /*0c60*/  SHF.R.S32.HI R11, RZ, 0x1f, R8 ;  /* 0x0000001fff0b7819 */ /* 0x000fe40000011408 */
[C---:B------:R-:W-:Y:S01]  /*0c70*/  LOP3.LUT R0, R2.reuse, 0xfffffff8, RZ, 0xc0, !PT ;  /* 0xfffffff802007812 */ /* 0x040fe200078ec0ff */
[----:B------:R-:W-:Y:S01]  /*0c80*/  IMAD.SHL.U32 R2, R2, 0x40, RZ ;  /* 0x0000004002027824 */ /* 0x000fe200078e00ff */
[----:B------:R-:W-:-:S02]  /*0c90*/  SHF.R.S32.HI R7, RZ, 0x5, R6 ;  /* 0x00000005ff077819 */ /* 0x000fc40000011406 */
[----:B------:R-:W-:Y:S01]  /*0ca0*/  LEA.HI R11, R11, R10, RZ, 0x3 ;  /* 0x0000000a0b0b7211 */ /* 0x000fe200078f18ff */
[----:B------:R-:W-:Y:S01]  /*0cb0*/  IMAD.IADD R0, R5, 0x1, -R0 ;  /* 0x0000000105007824 */ /* 0x000fe200078e0a00 */
[----:B------:R-:W-:Y:S01]  /*0cc0*/  SHF.R.S32.HI R152, RZ, 0x7, R152 ;  /* 0x00000007ff987819 */ /* 0x000fe20000011498 */
[----:B------:R-:W-:Y:S01]  /*0cd0*/  IMAD R153, R7, 0x10, R5 ;  /* 0x0000001007997824 */ /* 0x000fe200078e0205 */
[----:B------:R-:W-:Y:S01]  /*0ce0*/  LOP3.LUT R11, R11, 0xfffffff8, RZ, 0xc0, !PT ;  /* 0xfffffff80b0b7812 */ /* 0x000fe200078ec0ff */
[C---:B------:R-:W-:Y:S01]  /*0cf0*/  IMAD.SHL.U32 R5, R0.reuse, 0x40, RZ ;  /* 0x0000004000057824 */ /* 0x040fe200078e00ff */
[----:B------:R-:W-:Y:S01]  /*0d00*/  R2P PR, R0, 0x6 ;  /* 0x0000000600007804 */ /* 0x000fe20000000000 */
[----:B------:R-:W-:Y:S01]  /*0d10*/  IMAD.HI R6, R152, 0x55555556, RZ ;  /* 0x5555555698067827 */ /* 0x000fe200078e02ff */
[----:B------:R-:W-:Y:S02]  /*0d20*/  LEA.HI R3, R3, R154, RZ, 0x2 ;  /* 0x0000009a03037211 */ /* 0x000fe400078f10ff */
[----:B------:R-:W-:Y:S01]  /*0d30*/  LOP3.LUT R5, R5, 0x1c0, RZ, 0xc0, !PT ;  /* 0x000001c005057812 */ /* 0x000fe200078ec0ff */
[----:B------:R-:W-:Y:S01]  /*0d40*/  IMAD.IADD R11, R10, 0x1, -R11 ;  /* 0x000000010a0b7824 */ /* 0x000fe200078e0a0b */
[----:B------:R-:W-:Y:S01]  /*0d50*/  LEA.HI R10, R9, R150, RZ, 0x5 ;  /* 0x00000096090a7211 */ /* 0x000fe200078f28ff */
[----:B------:R-:W-:Y:S01]  /*0d60*/  IMAD.U32 R153, R153, 0x20, R4 ;  /* 0x0000002099997824 */ /* 0x000fe200078e0004 */
[----:B------:R-:W-:-:S02]  /*0d70*/  LEA.HI R9, R6, R6, RZ, 0x1 ;  /* 0x0000000606097211 */ /* 0x000fc400078f08ff */
[----:B------:R-:W-:Y:S02]  /*0d80*/  LOP3.LUT R6, R2, 0x7ffffe00, RZ, 0xc0, !PT ;  /* 0x7ffffe0002067812 */ /* 0x000fe400078ec0ff */
[----:B------:R-:W-:Y:S01]  /*0d90*/  LOP3.LUT R2, R5, 0x8, R4, 0xf8, !PT ;  /* 0x0000000805027812 */ /* 0x000fe200078ef804 */
[----:B------:R-:W-:Y:S01]  /*0da0*/  IMAD R9, R9, -0x3, R152 ;  /* 0xfffffffd09097824 */ /* 0x000fe200078e0298 */
[----:B------:R-:W-:Y:S01]  /*0db0*/  SHF.R.U32.HI R5, RZ, 0x3, R5 ;  /* 0x00000003ff057819 */ /* 0x000fe20000011605 */
[----:B------:R-:W-:Y:S01]  /*0dc0*/  IMAD R6, R7, 0x400, R6 ;  /* 0x0000040007067824 */ /* 0x000fe200078e0206 */
[----:B------:R-:W-:Y:S02]  /*0dd0*/  SHF.R.S32.HI R10, RZ, 0x5, R10 ;  /* 0x00000005ff0a7819 */ /* 0x000fe4000001140a */
[----:B------:R-:W-:Y:S02]  /*0de0*/  LOP3.LUT R5, R2, R5, RZ, 0x3c, !PT ;  /* 0x0000000502057212 */ /* 0x000fe400078e3cff */
[----:B------:R-:W-:Y:S01]  /*0df0*/  SHF.R.S32.HI R142, RZ, 0x2, R3 ;  /* 0x00000002ff8e7819 */ /* 0x000fe20000011403 */
[----:B------:R-:W-:Y:S01]  /*0e00*/  IMAD R10, R10, 0x10, R11 ;  /* 0x000000100a0a7824 */ /* 0x000fe200078e020b */
[----:B------:R-:W-:Y:S01]  /*0e10*/  SEL R18, R18, 0xffffffc0, !P2 ;  /* 0xffffffc012127807 */ /* 0x000fe20005000000 */
[----:B------:R-:W-:-:S02]  /*0e20*/  IMAD.IADD R5, R6, 0x1, R5 ;  /* 0x0000000106057824 */ /* 0x000fc400078e0205 */
[----:B------:R-:W-:-:S03]  /*0e30*/  IMAD R151, R9, 0x40, R10 ;  /* 0x0000004009977824 */ /* 0x000fc600078e020a */
[----:B------:R-:W-:Y:S02]  /*0e40*/  LEA R17, R5, UR42, 0x1 ;  /* 0x0000002a05117c11 */ /* 0x000fe4000f8e08ff */
[----:B------:R-:W-:Y:S02]  /*0e50*/  LOP3.LUT R5, R3, 0x1ffffffc, RZ, 0xc0, !PT ;  /* 0x1ffffffc03057812 */ /* 0x000fe400078ec0ff */
[----:B------:R-:W-:Y:S01]  /*0e60*/  LOP3.LUT R3, R8, 0x7ffffffc, RZ, 0xc0, !PT ;  /* 0x7ffffffc08037812 */ /* 0x000fe200078ec0ff */
[C---:B------:R-:W-:Y:S02]  /*0e70*/  VIADD R19, R17.reuse, 0x21800 ;  /* 0x0002180011137836 */ /* 0x040fe40000000000 */
[----:B------:R-:W-:Y:S02]  /*0e80*/  VIADD R23, R17, 0x21820 ;  /* 0x0002182011177836 */ /* 0x000fe40000000000 */
[----:B------:R-:W-:Y:S02]  /*0e90*/  IMAD.IADD R5, R154, 0x1, -R5 ;  /* 0x000000019a057824 */ /* 0x000fe400078e0a05 */
[----:B------:R-:W-:-:S02]  /*0ea0*/  @P1 VIADD R23, R19, 0xffffffe0 ;  /* 0xffffffe013171836 */ /* 0x000fc40000000000 */
[----:B------:R-:W-:Y:S02]  /*0eb0*/  IMAD.IADD R19, R19, 0x1, R18 ;  /* 0x0000000113137824 */ /* 0x000fe400078e0212 */
[----:B------:R-:W-:Y:S02]  /*0ec0*/  IMAD.SHL.U32 R140, R5, 0x8, RZ ;  /* 0x00000008058c7824 */ /* 0x000fe400078e00ff */
[----:B------:R-:W-:Y:S02]  /*0ed0*/  IMAD.IADD R16, R150, 0x1, -R3 ;  /* 0x0000000196107824 */ /* 0x000fe400078e0a03 */
[----:B------:R-:W-:Y:S02]  /*0ee0*/  IMAD.IADD R18, R18, 0x1, R23 ;  /* 0x0000000112127824 */ /* 0x000fe400078e0217 */
[----:B------:R-:W-:-:S07]  /*0ef0*/  VIADD R136, R23, 0x6000 ;  /* 0x0000600017887836 */ /* 0x000fce0000000000 */
.L_x_930:
[----:B------:R-:W-:Y:S01]  /*0f00*/  ULDC.64 UR8, c[0x0][0xa28] ;  /* 0x00028a0000087ab9 */ /* 0x000fe20000000a00 */
[----:B0-----:R-:W0:Y:S01]  /*0f10*/  LDC R139, c[0x0][0x288] ;  /* 0x0000a200ff8b7b82 */ /* 0x001e220000000800 */
[----:B------:R-:W-:Y:S01]  /*0f20*/  UISETP.NE.U32.AND UP0, UPT, UR8, URZ, UPT ;  /* 0x0000003f0800728c */ /* 0x000fe2000bf05070 */
[----:B-1---5:R-:W-:-:S03]  /*0f30*/  IMAD.MOV.U32 R6, RZ, RZ, RZ ;  /* 0x000000ffff067224 */ /* 0x022fc600078e00ff */
[----:B------:R-:W-:-:S03]  /*0f40*/  UISETP.NE.AND.EX UP0, UPT, UR9, URZ, UPT, UP0 ;  /* 0x0000003f0900728c */ /* 0x000fc6000bf05300 */
[----:B------:R-:W-:Y:S01]  /*0f50*/  ULDC.64 UR8, c[0x0][0xa18] ;  /* 0x0002860000087ab9 */ /* 0x000fe20000000a00 */
[----:B--2---:R-:W1:Y:S01]  /*0f60*/  LDC.64 R8, c[0x0][0x3f8] ;  /* 0x0000fe00ff087b82 */ /* 0x004e620000000a00 */
[----:B------:R-:W-:Y:S01]  /*0f70*/  UISETP.NE.U32.AND UP1, UPT, UR8, URZ, UPT ;  /* 0x0000003f0800728c */ /* 0x000fe2000bf25070 */
[----:B------:R-:W-:-:S03]  /*0f80*/  PLOP3.LUT P0, PT, PT, PT, UP0, 0x80, 0x0 ;  /* 0x000000000000781c */ /* 0x000fc60003f0f008 */
[----:B------:R-:W-:-:S03]  /*0f90*/  UISETP.NE.AND.EX UP1, UPT, UR9, URZ, UPT, UP1 ;  /* 0x0000003f0900728c */ /* 0x000fc6000bf25310 */
[----:B------:R-:W-:Y:S01]  /*0fa0*/  @UP0 ULDC.64 UR8, c[0x0][0xa28] ;  /* 0x00028a0000080ab9 */ /* 0x000fe20000000a00 */
[----:B------:R-:W2:Y:S01]  /*0fb0*/  LDC R0, c[0x0][0x404] ;  /* 0x00010100ff007b82 */ /* 0x000ea20000000800 */
[----:B------:R-:W-:Y:S01]  /*0fc0*/  @UP0 UIMAD.WIDE UR8, UR5, 0x4, UR8 ;  /* 0x00000004050808a5 */ /* 0x000fe2000f8e0208 */
[----:B------:R-:W-:-:S05]  /*0fd0*/  PLOP3.LUT P2, PT, PT, PT, UP1, 0x80, 0x0 ;  /* 0x000000000000781c */ /* 0x000fca0003f4f018 */
[----:B------:R-:W-:Y:S01]  /*0fe0*/  @UP1 ULDC.64 UR10, c[0x0][0xa18] ;  /* 0x00028600000a1ab9 */ /* 0x000fe20000000a00 */
[----:B------:R-:W-:Y:S01]  /*0ff0*/  IMAD.U32 R2, RZ, RZ, UR8 ;  /* 0x00000008ff027e24 */ /* 0x000fe2000f8e00ff */
[----:B---3--:R-:W3:Y:S01]  /*1000*/  LDC R137, c[0x0][0x2e0] ;  /* 0x0000b800ff897b82 */ /* 0x008ee20000000800 */
[----:B------:R-:W-:Y:S01]  /*1010*/  IMAD.U32 R3, RZ, RZ, UR9 ;  /* 0x00000009ff037e24 */ /* 0x000fe2000f8e00ff */
[----:B------:R-:W-:-:S04]  /*1020*/  @UP1 UIMAD.WIDE UR8, UR5, 0x4, UR10 ;  /* 0x00000004050818a5 */ /* 0x000fc8000f8e020a */
[----:B----4-:R4:W5:Y:S02]  /*1030*/  @P0 LDG.E R6, desc[UR48][R2.64] ;  /* 0x0000003002060981 */ /* 0x010964000c1e1900 */
[----:B------:R-:W-:Y:S02]  /*1040*/  IMAD.U32 R4, RZ, RZ, UR8 ;  /* 0x00000008ff047e24 */ /* 0x000fe4000f8e00ff */
[----:B------:R-:W-:Y:S01]  /*1050*/  IMAD.U32 R5, RZ, RZ, UR9 ;  /* 0x00000009ff057e24 */ /* 0x000fe2000f8e00ff */
[----:B------:R-:W-:-:S04]  /*1060*/  ULDC.64 UR8, c[0x0][0xa20] ;  /* 0x0002880000087ab9 */ /* 0x000fc80000000a00 */
[----:B0-----:R4:W5:Y:S01]  /*1070*/  @P2 LDG.E R139, desc[UR48][R4.64] ;  /* 0x00000030048b2981 */ /* 0x001962000c1e1900 */
[----:B-1----:R-:W-:Y:S01]  /*1080*/  ISETP.NE.U32.AND P0, PT, R8, RZ, PT ;  /* 0x000000ff0800720c */ /* 0x002fe20003f05070 */
[----:B------:R-:W-:Y:S01]  /*1090*/  UMOV UR41, UR6 ;  /* 0x0000000600297c82 */ /* 0x000fe20008000000 */
[----:B------:R-:W-:Y:S02]  /*10a0*/  ISETP.NE.U32.AND P1, PT, RZ, UR8, PT ;  /* 0x00000008ff007c0c */ /* 0x000fe4000bf25070 */
[----:B------:R-:W-:Y:S02]  /*10b0*/  ISETP.NE.AND.EX P0, PT, R9, RZ, PT, P0 ;  /* 0x000000ff0900720c */ /* 0x000fe40003f05300 */
[----:B------:R-:W-:Y:S02]  /*10c0*/  ISETP.NE.AND.EX P1, PT, RZ, UR9, PT, P1 ;  /* 0x00000009ff007c0c */ /* 0x000fe4000bf25310 */
[----:B--2---:R-:W-:Y:S01]  /*10d0*/  SEL R0, R0, 0x1, P0 ;  /* 0x0000000100007807 */ /* 0x004fe20000000000 */
[----:B----4-:R-:W-:Y:S10]  /*10e0*/  @P2 BRA `(.L_x_839) ;  /* 0x00000000002c2947 */ /* 0x010ff40003800000 */
[----:B------:R-:W-:Y:S02]  /*10f0*/  ULDC.64 UR6, c[0x0][0xa00] ;  /* 0x0002800000067ab9 */ /* 0x000fe40000000a00 */
[----:B------:R-:W-:-:S04]  /*1100*/  ISETP.NE.U32.AND P0, PT, RZ, UR6, PT ;  /* 0x00000006ff007c0c */ /* 0x000fc8000bf05070 */
[----:B------:R-:W-:-:S13]  /*1110*/  ISETP.NE.AND.EX P0, PT, RZ, UR7, PT, P0 ;  /* 0x00000007ff007c0c */ /* 0x000fda000bf05300 */
[----:B------:R-:W-:Y:S05]  /*1120*/  @!P0 BRA `(.L_x_839) ;  /* 0x00000000001c8947 */ /* 0x000fea0003800000 */
[----:B------:R-:W-:Y:S02]  /*1130*/  ULDC.64 UR6, c[0x0][0xa00] ;  /* 0x0002800000067ab9 */ /* 0x000fe40000000a00 */
[----:B------:R-:W-:-:S06]  /*1140*/  UIMAD.WIDE UR6, UR5, 0x4, UR6 ;  /* 0x00000004050678a5 */ /* 0x000fcc000f8e0206 */
[----:B------:R-:W-:Y:S02]  /*1150*/  IMAD.U32 R2, RZ, RZ, UR6 ;  /* 0x00000006ff027e24 */ /* 0x000fe4000f8e00ff */
[----:B------:R-:W-:-:S05]  /*1160*/  IMAD.U32 R3, RZ, RZ, UR7 ;  /* 0x00000007ff037e24 */ /* 0x000fca000f8e00ff */
[----:B-----5:R-:W2:Y:S04]  /*1170*/  LDG.E R139, desc[UR48][R2.64] ;  /* 0x00000030028b7981 */ /* 0x020ea8000c1e1900 */
[----:B------:R-:W2:Y:S02]  /*1180*/  LDG.E R4, desc[UR48][R2.64+0x4] ;  /* 0x0000043002047981 */ /* 0x000ea4000c1e1900 */
[----:B--2---:R-:W-:-:S07]  /*1190*/  IMAD.IADD R139, R4, 0x1, -R139 ;  /* 0x00000001048b7824 */ /* 0x004fce00078e0a8b */
.L_x_839:
[----:B------:R-:W-:Y:S01]  /*11a0*/  UMOV UR40, UR5 ;  /* 0x0000000500287c82 */ /* 0x000fe20008000000 */
[----:B---3--:R-:W-:Y:S02]  /*11b0*/  IMAD R137, R0, R137, RZ ;  /* 0x0000008900897224 */ /* 0x008fe400078e02ff */
[----:B------:R-:W-:Y:S01]  /*11c0*/  IMAD.MOV.U32 R149, RZ, RZ, R145 ;  /* 0x000000ffff957224 */ /* 0x000fe200078e0091 */
[----:B------:R-:W-:Y:S06]  /*11d0*/  @!P1 BRA `(.L_x_840) ;  /* 0x0000000000189947 */ /* 0x000fec0003800000 */
[----:B------:R-:W-:Y:S02]  /*11e0*/  ULDC.64 UR6, c[0x0][0xa20] ;  /* 0x0002880000067ab9 */ /* 0x000fe40000000a00 */
[----:B------:R-:W-:-:S06]  /*11f0*/  UIMAD.WIDE UR4, UR5, 0x4, UR6 ;  /* 0x00000004050478a5 */ /* 0x000fcc000f8e0206 */
[----:B------:R-:W-:Y:S02]  /*1200*/  IMAD.U32 R2, RZ, RZ, UR4 ;  /* 0x00000004ff027e24 */ /* 0x000fe4000f8e00ff */
[----:B------:R-:W-:-:S05]  /*1210*/  IMAD.U32 R3, RZ, RZ, UR5 ;  /* 0x00000005ff037e24 */ /* 0x000fca000f8e00ff */
[----:B------:R0:W5:Y:S01]  /*1220*/  LDG.E R137, desc[UR48][R2.64] ;  /* 0x0000003002897981 */ /* 0x000162000c1e1900 */
[----:B------:R-:W-:Y:S05]  /*1230*/  BRA `(.L_x_841) ;  /* 0x00000000002c7947 */ /* 0x000fea0003800000 */
.L_x_840:
        /* <DEDUP_REMOVED lines=8> */
[----:B------:R-:W2:Y:S04]  /*12c0*/  LDG.E R137, desc[UR48][R2.64] ;  /* 0x0000003002897981 */ /* 0x000ea8000c1e1900 */
[----:B------:R-:W2:Y:S02]  /*12d0*/  LDG.E R0, desc[UR48][R2.64+0x4] ;  /* 0x0000043002007981 */ /* 0x000ea4000c1e1900 */
[----:B--2---:R-:W-:-:S07]  /*12e0*/  IMAD.IADD R137, R0, 0x1, -R137 ;  /* 0x0000000100897824 */ /* 0x004fce00078e0a89 */
.L_x_841:
[----:B------:R-:W1:Y:S01]  /*12f0*/  LDC.64 R8, c[0x0][0x9e0] ;  /* 0x00027800ff087b82 */ /* 0x000e620000000a00 */
[----:B------:R-:W-:Y:S02]  /*1300*/  IMAD.MOV.U32 R0, RZ, RZ, 0xc0 ;  /* 0x000000c0ff007424 */ /* 0x000fe400078e00ff */
[----:B-----5:R-:W-:Y:S02]  /*1310*/  IMAD.IADD R137, R137, 0x1, -R6 ;  /* 0x0000000189897824 */ /* 0x020fe400078e0a06 */
[----:B------:R-:W-:-:S05]  /*1320*/  IMAD R0, R145, R0, 0xc0 ;  /* 0x000000c091007424 */ /* 0x000fca00078e0200 */
[----:B0-----:R-:W-:Y:S02]  /*1330*/  IADD3 R3, R137, R0, -R139 ;  /* 0x0000000089037210 */ /* 0x001fe40007ffe88b */
[----:B-1----:R-:W-:-:S03]  /*1340*/  ISETP.GE.AND P1, PT, R9, 0x1, PT ;  /* 0x000000010900780c */ /* 0x002fc60003f26270 */
[----:B------:R-:W-:-:S10]  /*1350*/  IMAD.IADD R0, R3, 0x1, R8 ;  /* 0x0000000103007824 */ /* 0x000fd400078e0208 */
[----:B------:R-:W-:Y:S05]  /*1360*/  @!P1 BRA `(.L_x_842) ;  /* 0x0000000000409947 */ /* 0x000fea0003800000 */
[C---:B------:R-:W-:Y:S01]  /*1370*/  ISETP.GT.AND P0, PT, R3.reuse, RZ, PT ;  /* 0x000000ff0300720c */ /* 0x040fe20003f04270 */
[----:B------:R-:W-:-:S12]  /*1380*/  VIADD R2, R3, 0xffffffff ;  /* 0xffffffff03027836 */ /* 0x000fd80000000000 */
[----:B------:R-:W-:Y:S05]  /*1390*/  @P0 BRA `(.L_x_843) ;  /* 0x00000000001c0947 */ /* 0x000fea0003800000 */
[----:B------:R-:W-:Y:S01]  /*13a0*/  ISETP.NE.AND P0, PT, R9, 0x1, PT ;  /* 0x000000010900780c */ /* 0x000fe20003f05270 */
[----:B------:R-:W-:-:S12]  /*13b0*/  IMAD.MOV R3, RZ, RZ, -R3 ;  /* 0x000000ffff037224 */ /* 0x000fd800078e0a03 */
[----:B------:R-:W0:Y:S02]  /*13c0*/  @P0 LDC.64 R4, c[0x0][0x9e8] ;  /* 0x00027a00ff040b82 */ /* 0x000e240000000a00 */
[----:B0-----:R-:W-:-:S05]  /*13d0*/  @P0 IMAD.HI.U32 R2, R3, R4, RZ ;  /* 0x0000000403020227 */ /* 0x001fca00078e00ff */
[----:B------:R-:W-:-:S04]  /*13e0*/  @P0 SHF.R.U32.HI R3, RZ, R5, R2 ;  /* 0x00000005ff030219 */ /* 0x000fc80000011602 */
[----:B------:R-:W-:Y:S01]  /*13f0*/  LOP3.LUT R2, RZ, R3, RZ, 0x33, !PT ;  /* 0x00000003ff027212 */ /* 0x000fe200078e33ff */
[----:B------:R-:W-:Y:S06]  /*1400*/  BRA `(.L_x_844) ;  /* 0x0000000000107947 */ /* 0x000fec0003800000 */
.L_x_843:
[----:B------:R-:W-:-:S13]  /*1410*/  ISETP.NE.AND P0, PT, R9, 0x1, PT ;  /* 0x000000010900780c */ /* 0x000fda0003f05270 */
[----:B------:R-:W0:Y:S02]  /*1420*/  @P0 LDC.64 R4, c[0x0][0x9e8] ;  /* 0x00027a00ff040b82 */ /* 0x000e240000000a00 */
[----:B0-----:R-:W-:-:S05]  /*1430*/  @P0 IMAD.HI.U32 R4, R2, R4, RZ ;  /* 0x0000000402040227 */ /* 0x001fca00078e00ff */
[----:B------:R-:W-:-:S07]  /*1440*/  @P0 SHF.R.U32.HI R2, RZ, R5, R4 ;  /* 0x00000005ff020219 */ /* 0x000fce0000011604 */
.L_x_844:
[----:B------:R-:W-:-:S05]  /*1450*/  IMAD R3, R2, R9, R9 ;  /* 0x0000000902037224 */ /* 0x000fca00078e0209 */
[----:B------:R-:W-:-:S07]  /*1460*/  VIMNMX R0, R0, R3, PT ;  /* 0x0000000300007248 */ /* 0x000fce0003fe0100 */
.L_x_842:
[----:B------:R-:W-:Y:S01]  /*1470*/  VIADD R2, R0, 0x7f ;  /* 0x0000007f00027836 */ /* 0x000fe20000000000 */
[----:B------:R-:W-:Y:S01]  /*1480*/  ULDC UR4, c[0x0][0x9dc] ;  /* 0x0002770000047ab9 */ /* 0x000fe20000000800 */
[----:B------:R-:W-:Y:S02]  /*1490*/  VIADD R0, R137, 0x7f ;  /* 0x0000007f89007836 */ /* 0x000fe40000000000 */
[----:B------:R-:W-:Y:S01]  /*14a0*/  IMAD R4, R145, 0xc0, -R139 ;  /* 0x000000c091047824 */ /* 0x000fe200078e0a8b */
[----:B------:R-:W-:Y:S02]  /*14b0*/  SHF.R.S32.HI R5, RZ, 0x1f, R2 ;  /* 0x0000001fff057819 */ /* 0x000fe40000011402 */
[----:B------:R-:W-:Y:S01]  /*14c0*/  SHF.R.S32.HI R3, RZ, 0x1f, R0 ;  /* 0x0000001fff037819 */ /* 0x000fe20000011400 */
[----:B------:R-:W-:Y:S01]  /*14d0*/  IMAD.IADD R4, R137, 0x1, R4 ;  /* 0x0000000189047824 */ /* 0x000fe200078e0204 */
[----:B------:R-:W-:Y:S02]  /*14e0*/  LEA.HI R5, R5, R2, RZ, 0x7 ;  /* 0x0000000205057211 */ /* 0x000fe400078f38ff */
[----:B------:R-:W-:Y:S01]  /*14f0*/  LEA.HI R3, R3, R0, RZ, 0x7 ;  /* 0x0000000003037211 */ /* 0x000fe200078f38ff */
[----:B------:R-:W-:Y:S01]  /*1500*/  VIADD R6, R4, -UR4 ;  /* 0x8000000404067c36 */ /* 0x000fe20008000000 */
[----:B------:R-:W-:-:S02]  /*1510*/  SHF.R.S32.HI R88, RZ, 0x7, R5 ;  /* 0x00000007ff587819 */ /* 0x000fc40000011405 */
[----:B------:R-:W-:Y:S02]  /*1520*/  SHF.R.S32.HI R3, RZ, 0x7, R3 ;  /* 0x00000007ff037819 */ /* 0x000fe40000011403 */
[----:B------:R-:W-:Y:S02]  /*1530*/  R2UR UR4, R6 ;  /* 0x00000000060472ca */ /* 0x000fe400000e0000 */
[----:B------:R-:W-:Y:S01]  /*1540*/  VIMNMX R88, R3, R88, PT ;  /* 0x0000005803587248 */ /* 0x000fe20003fe0100 */
[----:B------:R-:W-:-:S12]  /*1550*/  @!P1 BRA `(.L_x_845) ;  /* 0x0000000000449947 */ /* 0x000fd80003800000 */
[----:B------:R-:W-:-:S13]  /*1560*/  ISETP.GT.AND P0, PT, R4, -0x1, PT ;  /* 0xffffffff0400780c */ /* 0x000fda0003f04270 */
[----:B------:R-:W-:Y:S05]  /*1570*/  @P0 BRA `(.L_x_846) ;  /* 0x00000000001c0947 */ /* 0x000fea0003800000 */
[----:B------:R-:W-:Y:S02]  /*1580*/  ISETP.NE.AND P0, PT, R9, 0x1, PT ;  /* 0x000000010900780c */ /* 0x000fe40003f05270 */
[----:B------:R-:W-:-:S11]  /*1590*/  LOP3.LUT R3, RZ, R4, RZ, 0x33, !PT ;  /* 0x00000004ff037212 */ /* 0x000fd600078e33ff */
[----:B------:R-:W0:Y:S02]  /*15a0*/  @P0 LDC.64 R6, c[0x0][0x9e8] ;  /* 0x00027a00ff060b82 */ /* 0x000e240000000a00 */
[----:B0-----:R-:W-:-:S05]  /*15b0*/  @P0 IMAD.HI.U32 R0, R3, R6, RZ ;  /* 0x0000000603000227 */ /* 0x001fca00078e00ff */
[----:B------:R-:W-:-:S04]  /*15c0*/  @P0 SHF.R.U32.HI R3, RZ, R7, R0 ;  /* 0x00000007ff030219 */ /* 0x000fc80000011600 */
[----:B------:R-:W-:Y:S01]  /*15d0*/  LOP3.LUT R4, RZ, R3, RZ, 0x33, !PT ;  /* 0x00000003ff047212 */ /* 0x000fe200078e33ff */
[----:B------:R-:W-:Y:S06]  /*15e0*/  BRA `(.L_x_847) ;  /* 0x0000000000107947 */ /* 0x000fec0003800000 */
.L_x_846:
[----:B------:R-:W-:-:S13]  /*15f0*/  ISETP.NE.AND P0, PT, R9, 0x1, PT ;  /* 0x000000010900780c */ /* 0x000fda0003f05270 */
[----:B------:R-:W0:Y:S02]  /*1600*/  @P0 LDC.64 R2, c[0x0][0x9e8] ;  /* 0x00027a00ff020b82 */ /* 0x000e240000000a00 */
[----:B0-----:R-:W-:-:S05]  /*1610*/  @P0 IMAD.HI.U32 R0, R4, R2, RZ ;  /* 0x0000000204000227 */ /* 0x001fca00078e00ff */
[----:B------:R-:W-:-:S07]  /*1620*/  @P0 SHF.R.U32.HI R4, RZ, R3, R0 ;  /* 0x00000003ff040219 */ /* 0x000fce0000011600 */
.L_x_847:
[----:B------:R-:W-:-:S05]  /*1630*/  IMAD R4, R4, R9, RZ ;  /* 0x0000000904047224 */ /* 0x000fca00078e02ff */
[----:B------:R-:W-:-:S13]  /*1640*/  R2UR UR5, R4 ;  /* 0x00000000040572ca */ /* 0x000fda00000e0000 */
[----:B------:R-:W-:-:S04]  /*1650*/  UISETP.LT.AND UP0, UPT, UR4, UR5, UPT ;  /* 0x000000050400728c */ /* 0x000fc8000bf01270 */
[----:B------:R-:W-:-:S12]  /*1660*/  USEL UR4, UR4, UR5, !UP0 ;  /* 0x0000000504047287 */ /* 0x000fd8000c000000 */
.L_x_845:
[----:B------:R-:W-:Y:S01]  /*1670*/  USHF.R.S32.HI UR5, URZ, 0x1f, UR4 ;  /* 0x0000001f3f057899 */ /* 0x000fe20008011404 */
[----:B------:R-:W-:Y:S02]  /*1680*/  PLOP3.LUT P0, PT, PT, PT, PT, 0x80, 0x0 ;  /* 0x000000000000781c */ /* 0x000fe40003f0f070 */
[----:B------:R-:W-:Y:S01]  /*1690*/  CS2R R2, SRZ ;  /* 0x0000000000027805 */ /* 0x000fe2000001ff00 */
[----:B------:R-:W-:Y:S01]  /*16a0*/  IMAD.MOV.U32 R0, RZ, RZ, RZ ;  /* 0x000000ffff007224 */ /* 0x000fe200078e00ff */
[----:B------:R-:W-:Y:S01]  /*16b0*/  ULEA.HI UR5, UR5, UR4, URZ, 0x7 ;  /* 0x0000000405057291 */ /* 0x000fe2000f8f383f */
[----:B------:R-:W-:Y:S02]  /*16c0*/  CS2R R134, SRZ ;  /* 0x0000000000867805 */ /* 0x000fe4000001ff00 */
[----:B------:R-:W-:Y:S02]  /*16d0*/  CS2R R132, SRZ ;  /* 0x0000000000847805 */ /* 0x000fe4000001ff00 */
[----:B------:R-:W-:Y:S01]  /*16e0*/  CS2R R130, SRZ ;  /* 0x0000000000827805 */ /* 0x000fe2000001ff00 */
[----:B------:R-:W-:Y:S01]  /*16f0*/  USHF.R.S32.HI UR5, URZ, 0x7, UR5 ;  /* 0x000000073f057899 */ /* 0x000fe20008011405 */
[----:B------:R-:W-:-:S02]  /*1700*/  CS2R R128, SRZ ;  /* 0x0000000000807805 */ /* 0x000fc4000001ff00 */
[----:B------:R-:W-:Y:S01]  /*1710*/  CS2R R26, SRZ ;  /* 0x00000000001a7805 */ /* 0x000fe2000001ff00 */
[----:B------:R-:W-:Y:S01]  /*1720*/  IMAD.MOV.U32 R126, RZ, RZ, RZ ;  /* 0x000000ffff7e7224 */ /* 0x000fe200078e00ff */
[----:B------:R-:W-:Y:S01]  /*1730*/  UISETP.LT.AND UP0, UPT, URZ, UR5, UPT ;  /* 0x000000053f00728c */ /* 0x000fe2000bf01270 */
[----:B------:R-:W-:Y:S01]  /*1740*/  IMAD.MOV.U32 R125, RZ, RZ, RZ ;  /* 0x000000ffff7d7224 */ /* 0x000fe200078e00ff */
[----:B------:R-:W-:Y:S02]  /*1750*/  CS2R R122, SRZ ;  /* 0x00000000007a7805 */ /* 0x000fe4000001ff00 */
[----:B------:R-:W-:Y:S01]  /*1760*/  CS2R R120, SRZ ;  /* 0x0000000000787805 */ /* 0x000fe2000001ff00 */
[----:B------:R-:W-:Y:S01]  /*1770*/  USEL UR39, URZ, UR5, !UP0 ;  /* 0x000000053f277287 */ /* 0x000fe2000c000000 */
[----:B------:R-:W-:Y:S02]  /*1780*/  CS2R R118, SRZ ;  /* 0x0000000000767805 */ /* 0x000fe4000001ff00 */
[----:B------:R-:W-:-:S02]  /*1790*/  CS2R R116, SRZ ;  /* 0x0000000000747805 */ /* 0x000fc4000001ff00 */
[----:B------:R-:W-:Y:S02]  /*17a0*/  CS2R R114, SRZ ;  /* 0x0000000000727805 */ /* 0x000fe4000001ff00 */
[----:B------:R-:W-:Y:S02]  /*17b0*/  CS2R R112, SRZ ;  /* 0x0000000000707805 */ /* 0x000fe4000001ff00 */
[----:B------:R-:W-:Y:S02]  /*17c0*/  CS2R R110, SRZ ;  /* 0x00000000006e7805 */ /* 0x000fe4000001ff00 */
[----:B------:R-:W-:Y:S02]  /*17d0*/  ISETP.GT.AND P1, PT, R88, UR39, PT ;  /* 0x0000002758007c0c */ /* 0x000fe4000bf24270 */
[----:B------:R-:W-:Y:S02]  /*17e0*/  CS2R R108, SRZ ;  /* 0x00000000006c7805 */ /* 0x000fe4000001ff00 */
[----:B------:R-:W-:-:S02]  /*17f0*/  CS2R R106, SRZ ;  /* 0x00000000006a7805 */ /* 0x000fc4000001ff00 */
[----:B------:R-:W-:Y:S02]  /*1800*/  CS2R R104, SRZ ;  /* 0x0000000000687805 */ /* 0x000fe4000001ff00 */
[----:B------:R-:W-:Y:S02]  /*1810*/  CS2R R102, SRZ ;  /* 0x0000000000667805 */ /* 0x000fe4000001ff00 */
[----:B------:R-:W-:Y:S02]  /*1820*/  CS2R R100, SRZ ;  /* 0x0000000000647805 */ /* 0x000fe4000001ff00 */
[----:B------:R-:W-:Y:S02]  /*1830*/  CS2R R98, SRZ ;  /* 0x0000000000627805 */ /* 0x000fe4000001ff00 */
[----:B------:R-:W-:Y:S02]  /*1840*/  CS2R R96, SRZ ;  /* 0x0000000000607805 */ /* 0x000fe4000001ff00 */
[----:B------:R-:W-:Y:S01]  /*1850*/  CS2R R6, SRZ ;  /* 0x0000000000067805 */ /* 0x000fe2000001ff00 */
[----:B------:R-:W-:Y:S01]  /*1860*/  IMAD.MOV.U32 R94, RZ, RZ, RZ ;  /* 0x000000ffff5e7224 */ /* 0x000fe200078e00ff */
[----:B------:R-:W-:Y:S01]  /*1870*/  CS2R R90, SRZ ;  /* 0x00000000005a7805 */ /* 0x000fe2000001ff00 */
[----:B------:R-:W-:-:S02]  /*1880*/  IMAD.MOV.U32 R89, RZ, RZ, RZ ;  /* 0x000000ffff597224 */ /* 0x000fc400078e00ff */
[----:B------:R-:W-:Y:S01]  /*1890*/  IMAD.MOV.U32 R8, RZ, RZ, RZ ;  /* 0x000000ffff087224 */ /* 0x000fe200078e00ff */
[----:B------:R-:W-:Y:S06]  /*18a0*/  @!P1 BRA `(.L_x_848) ;  /* 0x000000e000f09947 */ /* 0x000fec0003800000 */
[----:B------:R-:W0:Y:S02]  /*18b0*/  SHFL.IDX PT, R0, R152, RZ, 0x1f ;  /* 0x00001fff98007589 */ /* 0x000e2400000e0000 */
[----:B0-----:R-:W-:-:S13]  /*18c0*/  R2UR UR38, R0 ;  /* 0x00000000002672ca */ /* 0x001fda00000e0000 */
        /* <DEDUP_REMOVED lines=18> */
[----:B------:R0:W1:Y:S01]  /*19f0*/  LDC.64 R2, c[0x4][R0] ;  /* 0x0100000000027b82 */ /* 0x0000620000000a00 */
        /* <DEDUP_REMOVED lines=10> */
[----:B-1----:R-:W-:Y:S05]  /*1aa0*/  CALL.ABS.NOINC R2 ;  /* 0x0000000002007343 */ /* 0x002fea0003c00000 */
.L_x_849:
[----:B------:R-:W-:Y:S01]  /*1ab0*/  ULEA.HI UR4, UR44, UR44, URZ, 0x1 ;  /* 0x0000002c2c047291 */ /* 0x000fe2000f8f083f */
[----:B------:R-:W-:-:S03]  /*1ac0*/  IMAD.U32 R2, RZ, RZ, UR45 ;  /* 0x0000002dff027e24 */ /* 0x000fc6000f8e00ff */
[----:B------:R-:W-:Y:S02]  /*1ad0*/  ULOP3.LUT UR4, UR4, 0xfffffffe, URZ, 0xc0, !UPT ;  /* 0xfffffffe04047892 */ /* 0x000fe4000f8ec03f */
[----:B------:R-:W-:Y:S02]  /*1ae0*/  ISETP.NE.AND P0, PT, R2, 0x3, PT ;  /* 0x000000030200780c */ /* 0x000fe40003f05270 */
[----:B------:R-:W-:-:S06]  /*1af0*/  UIADD3 UR4, UR44, -UR4, URZ ;  /* 0x800000042c047290 */ /* 0x000fcc000fffe03f */
[----:B------:R-:W-:-:S05]  /*1b00*/  IMAD.U32 R0, RZ, RZ, UR4 ;  /* 0x00000004ff007e24 */ /* 0x000fca000f8e00ff */
[----:B------:R-:W-:-:S04]  /*1b10*/  SHF.L.U32 R0, R0, 0x1f, RZ ;  /* 0x0000001f00007819 */ /* 0x000fc800000006ff */
[----:B------:R-:W0:Y:S02]  /*1b20*/  SYNCS.PHASECHK.TRANS64.TRYWAIT P1, [UR42+0x2d800], R0 ;  /* 0x02d80000ff0075a7 */ /* 0x000e24000802016a */
[----:B0-----:R-:W-:Y:S05]  /*1b30*/  @!P1 BRA `(.L_x_850) ;  /* 0x0000014400bc9947 */ /* 0x001fea0003800000 */
.L_x_1026:
[----:B------:R-:W-:Y:S05]  /*1b40*/  @!P0 BRA `(.L_x_851) ;  /* 0x0000000000048947 */ /* 0x000fea0003800000 */
[----:B------:R-:W-:Y:S01]  /*1b50*/  BPT.TRAP 0x1 ;  /* 0x000000040000795c */ /* 0x000fe20000300000 */
.L_x_851:
[----:B------:R-:W-:Y:S02]  /*1b60*/  IMAD.U32 R4, RZ, RZ, UR43 ;  /* 0x0000002bff047e24 */ /* 0x000fe4000f8e00ff */
[----:B0-----:R-:W-:-:S03]  /*1b70*/  IMAD.U32 R3, RZ, RZ, UR46 ;  /* 0x0000002eff037e24 */ /* 0x001fc6000f8e00ff */
[----:B------:R-:W-:Y:S02]  /*1b80*/  LEA R4, R4, UR42, 0x3 ;  /* 0x0000002a04047c11 */ /* 0x000fe4000f8e18ff */
[----:B------:R-:W-:-:S04]  /*1b90*/  SHF.L.U32 R3, R3, 0x1f, RZ ;  /* 0x0000001f03037819 */ /* 0x000fc800000006ff */
[----:B------:R0:W1:Y:S01]  /*1ba0*/  SYNCS.PHASECHK.TRANS64.TRYWAIT P2, [R4+URZ+0x2d830], R3 ;  /* 0x02d83003040075a7 */ /* 0x000062000804017f */
[----:B------:R-:W-:Y:S05]  /*1bb0*/  @!P0 BRA `(.L_x_852) ;  /* 0x0000000000048947 */ /* 0x000fea0003800000 */
[----:B------:R-:W-:Y:S01]  /*1bc0*/  BPT.TRAP 0x1 ;  /* 0x000000040000795c */ /* 0x000fe20000300000 */
.L_x_852:
[----:B------:R-:W2:Y:S02]  /*1bd0*/  S2R R0, SR_TID.X ;  /* 0x0000000000007919 */ /* 0x000ea40000002100 */
[----:B--2---:R-:W-:Y:S01]  /*1be0*/  LOP3.LUT P1, RZ, R0, 0x7f, RZ, 0xc0, !PT ;  /* 0x0000007f00ff7812 */ /* 0x004fe2000782c0ff */
[----:B-1----:R-:W-:-:S12]  /*1bf0*/  @P2 BRA `(.L_x_853) ;  /* 0x0000000000082947 */ /* 0x002fd80003800000 */
[----:B------:R-:W1:Y:S02]  /*1c00*/  SYNCS.PHASECHK.TRANS64.TRYWAIT P2, [R4+URZ+0x2d830], R3 ;  /* 0x02d83003040075a7 */ /* 0x000e64000804017f */
[----:B-1----:R-:W-:Y:S05]  /*1c10*/  @!P2 BRA `(.L_x_854) ;  /* 0x00000144009ca947 */ /* 0x002fea0003800000 */
.L_x_853:
[----:B------:R-:W-:Y:S05]  /*1c20*/  WARPSYNC.ALL ;  /* 0x0000000000007948 */ /* 0x000fea0003800000 */
[----:B------:R-:W-:Y:S01]  /*1c30*/  UIADD3 UR4, UR42, 0x15400, URZ ;  /* 0x000154002a047890 */ /* 0x000fe2000fffe03f */
[----:B------:R-:W-:Y:S01]  /*1c40*/  WARPGROUP.ARRIVE ;  /* 0x00000000000079c5 */ /* 0x000fe20000000000 */
[----:B------:R-:W-:Y:S01]  /*1c50*/  UMOV UR5, 0x80000020 ;  /* 0x8000002000057882 */ /* 0x000fe20000000000 */
[----:B------:R-:W-:Y:S01]  /*1c60*/  UMOV UR7, 0x80000020 ;  /* 0x8000002000077882 */ /* 0x000fe20000000000 */
[----:B------:R-:W-:Y:S01]  /*1c70*/  USHF.R.U32.HI UR4, URZ, 0x4, UR4 ;  /* 0x000000043f047899 */ /* 0x000fe20008011604 */
[----:B01----:R-:W-:Y:S01]  /*1c80*/  @!P1 VIADD R4, R4, 0x2d840 ;  /* 0x0002d84004049836 */ /* 0x003fe20000000000 */
[----:B------:R-:W-:Y:S01]  /*1c90*/  UMOV UR9, 0x80000020 ;  /* 0x8000002000097882 */ /* 0x000fe20000000000 */
[----:B------:R-:W-:Y:S01]  /*1ca0*/  UMOV UR11, 0x80000020 ;  /* 0x80000020000b7882 */ /* 0x000fe20000000000 */
[----:B------:R-:W-:Y:S01]  /*1cb0*/  ULOP3.LUT UR4, UR4, 0x3fff, URZ, 0xc0, !UPT ;  /* 0x00003fff04047892 */ /* 0x000fe2000f8ec03f */
[----:B------:R-:W-:Y:S01]  /*1cc0*/  UMOV UR13, 0x80000020 ;  /* 0x80000020000d7882 */ /* 0x000fe20000000000 */
[----:B------:R-:W-:-:S02]  /*1cd0*/  UMOV UR15, 0x80000020 ;  /* 0x80000020000f7882 */ /* 0x000fc40000000000 */
[----:B------:R-:W-:Y:S01]  /*1ce0*/  ULOP3.LUT UR32, UR4, 0x10000, URZ, 0xfc, !UPT ;  /* 0x0001000004207892 */ /* 0x000fe2000f8efc3f */
[----:B------:R-:W-:Y:S01]  /*1cf0*/  @!P1 PRMT R4, RZ, 0x654, R4 ;  /* 0x00000654ff049816 */ /* 0x000fe20000000004 */
[----:B------:R-:W-:Y:S02]  /*1d00*/  ULOP3.LUT UR4, UR50, 0x10000, URZ, 0xfc, !UPT ;  /* 0x0001000032047892 */ /* 0x000fe4000f8efc3f */
[----:B------:R-:W-:Y:S02]  /*1d10*/  UIMAD UR6, UR43, 0x600, UR32 ;  /* 0x000006002b0678a4 */ /* 0x000fe4000f8e0220 */
[----:B------:R-:W-:Y:S02]  /*1d20*/  UIADD3 UR8, UR4, 0x2, URZ ;  /* 0x0000000204087890 */ /* 0x000fe4000fffe03f */
[----:B------:R-:W-:Y:S02]  /*1d30*/  UIADD3 UR10, UR6, 0x2, URZ ;  /* 0x00000002060a7890 */ /* 0x000fe4000fffe03f */
[----:B------:R-:W-:-:S02]  /*1d40*/  UIADD3 UR12, UR4, 0x300, URZ ;  /* 0x00000300040c7890 */ /* 0x000fc4000fffe03f */
[----:B------:R-:W-:Y:S02]  /*1d50*/  UIADD3 UR14, UR6, 0x200, URZ ;  /* 0x00000200060e7890 */ /* 0x000fe4000fffe03f */
[----:B------:R-:W-:Y:S01]  /*1d60*/  HGMMA.64x128x16.F32 R24, gdesc[UR4], RZ, !UPT, gsb0 ;  /* 0x01e00000041879f0 */ /* 0x000fe2000c0008ff */
        /* <DEDUP_REMOVED lines=72> */
[----:B------:R-:W-:-:S02]  /*21f0*/  IMAD.IADD R56, R137, 0x1, R78 ;  /* 0x0000000189387824 */ /* 0x000fc400078e024e */
        /* <DEDUP_REMOVED lines=27> */
[--C-:B------:R-:W-:Y:S01]  /*23b0*/  IADD3 R59, -R139, 0x1, R56.reuse ;  /* 0x000000018b3b7810 */ /* 0x100fe20007ffe138 */
[----:B------:R-:W0:Y:S01]  /*23c0*/  MUFU.TANH R2, R2 ;  /* 0x0000000200027308 */ /* 0x000e220000002400 */
[----:B------:R1:W-:Y:S01]  /*23d0*/  @!P1 SYNCS.ARRIVE.TRANS64.RED.A1T0 RZ, [R4+URZ], RZ ;  /* 0x000000ff04ff99a7 */ /* 0x0003e2000810043f */
[----:B------:R-:W-:Y:S01]  /*23e0*/  IMAD R79, R16, -0x2, R56 ;  /* 0xfffffffe104f7824 */ /* 0x000fe200078e0238 */
[----:B------:R-:W-:Y:S01]  /*23f0*/  LEA R75, R88, 0xffffff80, 0x7 ;  /* 0xffffff80584b7811 */ /* 0x000fe200078e38ff */
[----:B------:R-:W-:-:S04]  /*2400*/  IMAD R59, R16, -0x2, R59 ;  /* 0xfffffffe103b7824 */ /* 0x000fc800078e023b */
[----:B------:R-:W2:Y:S01]  /*2410*/  MUFU.TANH R5, R5 ;  /* 0x0000000500057308 */ /* 0x000ea20000002400 */
[----:B-1----:R-:W-:Y:S02]  /*2420*/  IMAD R4, R145, 0xc0, R151 ;  /* 0x000000c091047824 */ /* 0x002fe400078e0297 */
[C---:B------:R-:W-:Y:S02]  /*2430*/  VIADD R82, R59.reuse, UR6 ;  /* 0x000000063b527c36 */ /* 0x040fe40008000000 */
[----:B------:R-:W-:-:S03]  /*2440*/  VIADD R83, R59, UR33 ;  /* 0x000000213b537c36 */ /* 0x000fc60008000000 */
[----:B------:R-:W1:Y:S01]  /*2450*/  MUFU.TANH R0, R0 ;  /* 0x0000000000007308 */ /* 0x000e620000002400 */
[----:B------:R-:W-:Y:S01]  /*2460*/  VIADDMNMX R72, R4, R82, R79, PT ;  /* 0x0000005204487246 */ /* 0x000fe2000380014f */
[----:B------:R-:W-:-:S06]  /*2470*/  IMAD.IADD R74, R83, 0x1, R4 ;  /* 0x00000001534a7824 */ /* 0x000fcc00078e0204 */
[----:B------:R-:W3:Y:S08]  /*2480*/  MUFU.TANH R3, R3 ;  /* 0x0000000300037308 */ /* 0x000ef00000002400 */
[----:B------:R-:W4:Y:S08]  /*2490*/  MUFU.TANH R89, R89 ;  /* 0x0000005900597308 */ /* 0x000f300000002400 */
[----:B------:R-:W0:Y:S08]  /*24a0*/  MUFU.TANH R90, R90 ;  /* 0x0000005a005a7308 */ /* 0x000e300000002400 */
        /* <DEDUP_REMOVED lines=57> */
[----:B------:R-:W0:Y:S01]  /*2840*/  MUFU.TANH R30, R30 ;  /* 0x0000001e001e7308 */ /* 0x000e220000002400 */
[----:B-1234-:R-:W-:Y:S05]  /*2850*/  @P2 BRA `(.L_x_855) ;  /* 0x0000000000582947 */ /* 0x01efea0003800000 */
[----:B------:R-:W-:Y:S01]  /*2860*/  IADD3 R56, -R139, R137, R4 ;  /* 0x000000898b387210 */ /* 0x000fe20007ffe104 */
[----:B------:R-:W-:Y:S03]  /*2870*/  BSSY B0, `(.L_x_856) ;  /* 0x0000010000007945 */ /* 0x000fe60003800000 */
        /* <DEDUP_REMOVED lines=10> */
.L_x_857:
[----:B------:R-:W-:-:S06]  /*2920*/  UISETP.NE.AND UP1, UPT, UR7, 0x1, UPT ;  /* 0x000000010700788c */ /* 0x000fcc000bf25270 */
[----:B------:R-:W-:-:S05]  /*2930*/  PLOP3.LUT P2, PT, PT, PT, UP1, 0x80, 0x0 ;  /* 0x000000000000781c */ /* 0x000fca0003f4f018 */
[----:B------:R-:W-:-:S08]  /*2940*/  @UP1 ULDC.64 UR10, c[0x0][0x9e8] ;  /* 0x00027a00000a1ab9 */ /* 0x000fd00000000a00 */
[----:B------:R-:W-:-:S05]  /*2950*/  @P2 IMAD.HI.U32 R59, R56, UR10, RZ ;  /* 0x0000000a383b2c27 */ /* 0x000fca000f8e00ff */
[----:B------:R-:W-:-:S07]  /*2960*/  @P2 SHF.R.U32.HI R56, RZ, UR11, R59 ;  /* 0x0000000bff382c19 */ /* 0x000fce000801163b */
.L_x_858:
[----:B------:R-:W-:Y:S05]  /*2970*/  BSYNC B0 ;  /* 0x0000000000007941 */ /* 0x000fea0003800000 */
.L_x_856:
[----:B------:R-:W-:-:S04]  /*2980*/  IMAD R59, R56, UR7, -R75 ;  /* 0x00000007383b7c24 */ /* 0x000fc8000f8e0a4b */
[----:B------:R-:W-:-:S05]  /*2990*/  IMAD R59, R16, -0x2, R59 ;  /* 0xfffffffe103b7824 */ /* 0x000fca00078e023b */
[----:B------:R-:W-:Y:S02]  /*29a0*/  VIMNMX R74, R74, R59, !PT ;  /* 0x0000003b4a4a7248 */ /* 0x000fe40007fe0100 */
[----:B------:R-:W-:-:S07]  /*29b0*/  VIADDMNMX R72, R59, UR7, R72, PT ;  /* 0x000000073b487c46 */ /* 0x000fce000b800148 */
.L_x_855:
[C---:B------:R-:W-:Y:S02]  /*29c0*/  ISETP.GE.AND P4, PT, R78.reuse, 0x9, PT ;  /* 0x000000094e00780c */ /* 0x040fe40003f86270 */
[C---:B------:R-:W-:Y:S02]  /*29d0*/  ISETP.GE.AND P2, PT, R78.reuse, 0x2, PT ;  /* 0x000000024e00780c */ /* 0x040fe40003f46270 */
[----:B------:R-:W-:Y:S02]  /*29e0*/  ISETP.GE.AND P5, PT, R78, 0xa, PT ;  /* 0x0000000a4e00780c */ /* 0x000fe40003fa6270 */
[----:B------:R-:W-:Y:S02]  /*29f0*/  LOP3.LUT R22, R22, 0xfffffffd, RZ, 0xc0, !PT ;  /* 0xfffffffd16167812 */ /* 0x000fe400078ec0ff */
[----:B------:R-:W-:-:S04]  /*2a00*/  ISETP.GT.AND P3, PT, R74, 0x1, !P2 ;  /* 0x000000014a00780c */ /* 0x000fc80005764270 */
[----:B------:R-:W-:Y:S02]  /*2a10*/  ISETP.LT.OR P3, PT, R72, 0x2, P3 ;  /* 0x000000024800780c */ /* 0x000fe40001f61670 */
[----:B------:R-:W-:Y:S02]  /*2a20*/  @P4 LOP3.LUT R22, R22, 0x2, RZ, 0xfc, !PT ;  /* 0x0000000216164812 */ /* 0x000fe400078efcff */
[----:B------:R-:W-:Y:S01]  /*2a30*/  FSEL R69, R5, -INF , !P3 ;  /* 0xff80000005457808 */ /* 0x000fe20005800000 */
[----:B------:R-:W-:Y:S01]  /*2a40*/  VIADD R5, R4, 0x8 ;  /* 0x0000000804057836 */ /* 0x000fe20000000000 */
[----:B------:R-:W-:Y:S02]  /*2a50*/  LOP3.LUT R22, R22, 0xfffffffb, RZ, 0xc0, !PT ;  /* 0xfffffffb16167812 */ /* 0x000fe400078ec0ff */
[----:B------:R-:W-:Y:S02]  /*2a60*/  ISETP.GT.AND P4, PT, R74, 0x8, !P4 ;  /* 0x000000084a00780c */ /* 0x000fe40006784270 */
[----:B------:R-:W-:-:S02]  /*2a70*/  @P5 LOP3.LUT R22, R22, 0x4, RZ, 0xfc, !PT ;  /* 0x0000000416165812 */ /* 0x000fc400078efcff */
[----:B------:R-:W-:Y:S02]  /*2a80*/  ISETP.GT.AND P3, PT, R74, 0x9, !P5 ;  /* 0x000000094a00780c */ /* 0x000fe40006f64270 */
[----:B------:R-:W-:Y:S02]  /*2a90*/  ISETP.GE.AND P5, PT, R78, 0x11, PT ;  /* 0x000000114e00780c */ /* 0x000fe40003fa6270 */
[C---:B------:R-:W-:Y:S02]  /*2aa0*/  ISETP.LT.OR P4, PT, R72.reuse, 0x9, P4 ;  /* 0x000000094800780c */ /* 0x040fe40002781670 */
[----:B------:R-:W-:Y:S02]  /*2ab0*/  ISETP.LT.OR P3, PT, R72, 0xa, P3 ;  /* 0x0000000a4800780c */ /* 0x000fe40001f61670 */
[----:B------:R-:W-:Y:S02]  /*2ac0*/  FSEL R89, R89, -INF , !P4 ;  /* 0xff80000059597808 */ /* 0x000fe40006000000 */
[----:B------:R-:W-:-:S02]  /*2ad0*/  ISETP.GE.AND P4, PT, R78, 0x12, PT ;  /* 0x000000124e00780c */ /* 0x000fc40003f86270 */
[----:B------:R-:W-:Y:S02]  /*2ae0*/  LOP3.LUT R22, R22, 0xfffffff7, RZ, 0xc0, !PT ;  /* 0xfffffff716167812 */ /* 0x000fe400078ec0ff */
[----:B0-----:R-:W-:Y:S02]  /*2af0*/  FSEL R90, R90, -INF , !P3 ;  /* 0xff8000005a5a7808 */ /* 0x001fe40005800000 */
        /* <DEDUP_REMOVED lines=125> */
[----:B------:R-:W-:Y:S02]  /*32d0*/  ISETP.GT.AND P3, PT, R74, 0x61, !P4 ;  /* 0x000000614a00780c */ /* 0x000fe40006764270 */
[----:B------:R-:W-:-:S02]  /*32e0*/  VIADDMNMX R70, R5, R82, R79, PT ;  /* 0x0000005205467246 */ /* 0x000fc4000380014f */
[----:B------:R-:W-:-:S03]  /*32f0*/  ISETP.LT.OR P3, PT, R72, 0x62, P3 ;  /* 0x000000624800780c */ /* 0x000fc60001f61670 */
[----:B------:R-:W-:Y:S02]  /*3300*/  @P4 LOP3.LUT R22, R22, 0x20, RZ, 0xfc, !PT ;  /* 0x0000002016164812 */ /* 0x000fe400078efcff */
[----:B------:R-:W-:Y:S02]  /*3310*/  ISETP.GE.AND P4, PT, R78, 0x69, PT ;  /* 0x000000694e00780c */ /* 0x000fe40003f86270 */
[----:B------:R-:W-:Y:S01]  /*3320*/  FSEL R49, R71, -INF , !P3 ;  /* 0xff80000047317808 */ /* 0x000fe20005800000 */
[----:B------:R-:W-:Y:S01]  /*3330*/  IMAD.IADD R71, R83, 0x1, R5 ;  /* 0x0000000153477824 */ /* 0x000fe200078e0205 */
        /* <DEDUP_REMOVED lines=29> */
[----:B------:R-:W-:Y:S02]  /*3510*/  FSEL R73, R2, -INF , !P6 ;  /* 0xff80000002497808 */ /* 0x000fe40007000000 */
[----:B------:R-:W-:-:S13]  /*3520*/  ISETP.GE.AND P6, PT, R78, 0x7a, PT ;  /* 0x0000007a4e00780c */ /* 0x000fda0003fc6270 */
[----:B------:R-:W-:Y:S02]  /*3530*/  @P6 LOP3.LUT R22, R22, 0x8000000, RZ, 0xfc, !PT ;  /* 0x0800000016166812 */ /* 0x000fe400078efcff */
[----:B------:R-:W-:-:S04]  /*3540*/  ISETP.GT.AND P6, PT, R74, 0x79, !P6 ;  /* 0x000000794a00780c */ /* 0x000fc800077c4270 */
[----:B------:R-:W-:-:S04]  /*3550*/  ISETP.LT.OR P6, PT, R72, 0x7a, P6 ;  /* 0x0000007a4800780c */ /* 0x000fc800037c1670 */
[----:B------:R-:W-:Y:S02]  /*3560*/  FSEL R38, R85, -INF , !P6 ;  /* 0xff80000055267808 */ /* 0x000fe40007000000 */
[----:B------:R-:W-:-:S13]  /*3570*/  PLOP3.LUT P6, PT, PT, PT, UP0, 0x40, 0x0 ;  /* 0x000000000000781c */ /* 0x000fda0003fce808 */
[----:B------:R-:W-:Y:S05]  /*3580*/  @P6 BRA `(.L_x_859) ;  /* 0x0000000000646947 */ /* 0x000fea0003800000 */
[----:B------:R-:W-:Y:S01]  /*3590*/  IADD3 R2, R137, 0x8, R4 ;  /* 0x0000000889027810 */ /* 0x000fe20007ffe004 */
[----:B------:R-:W-:Y:S04]  /*35a0*/  BSSY B0, `(.L_x_860) ;  /* 0x0000013000007945 */ /* 0x000fe80003800000 */
        /* <DEDUP_REMOVED lines=12> */
.L_x_861:
[----:B------:R-:W-:-:S06]  /*3670*/  UISETP.NE.AND UP1, UPT, UR7, 0x1, UPT ;  /* 0x000000010700788c */ /* 0x000fcc000bf25270 */
[----:B------:R-:W-:-:S05]  /*3680*/  PLOP3.LUT P6, PT, PT, PT, UP1, 0x80, 0x0 ;  /* 0x000000000000781c */ /* 0x000fca0003fcf018 */
[----:B------:R-:W-:-:S08]  /*3690*/  @UP1 ULDC.64 UR10, c[0x0][0x9e8] ;  /* 0x00027a00000a1ab9 */ /* 0x000fd00000000a00 */
[----:B------:R-:W-:Y:S01]  /*36a0*/  @P6 IMAD.HI.U32 R57, R2, UR10, RZ ;  /* 0x0000000a02396c27 */ /* 0x000fe2000f8e00ff */
[----:B------:R-:W-:-:S13]  /*36b0*/  PLOP3.LUT P6, PT, PT, PT, UP1, 0x80, 0x0 ;  /* 0x000000000000781c */ /* 0x000fda0003fcf018 */
[----:B------:R-:W-:-:S07]  /*36c0*/  @P6 SHF.R.U32.HI R2, RZ, UR11, R57 ;  /* 0x0000000bff026c19 */ /* 0x000fce0008011639 */
.L_x_862:
[----:B------:R-:W-:Y:S05]  /*36d0*/  BSYNC B0 ;  /* 0x0000000000007941 */ /* 0x000fea0003800000 */
.L_x_860:
[----:B------:R-:W-:-:S04]  /*36e0*/  IMAD R57, R2, UR7, -R75 ;  /* 0x0000000702397c24 */ /* 0x000fc8000f8e0a4b */
[----:B------:R-:W-:-:S05]  /*36f0*/  IMAD R57, R16, -0x2, R57 ;  /* 0xfffffffe10397824 */ /* 0x000fca00078e0239 */
[----:B------:R-:W-:Y:S02]  /*3700*/  VIMNMX R71, R71, R57, !PT ;  /* 0x0000003947477248 */ /* 0x000fe40007fe0100 */
[----:B------:R-:W-:-:S07]  /*3710*/  VIADDMNMX R70, R57, UR7, R70, PT ;  /* 0x0000000739467c46 */ /* 0x000fce000b800146 */
.L_x_859:
        /* <DEDUP_REMOVED lines=9> */
[C---:B------:R-:W-:Y:S02]  /*37b0*/  ISETP.LT.OR P3, PT, R70.reuse, 0x71, P3 ;  /* 0x000000714600780c */ /* 0x040fe40001f61670 */
[----:B------:R-:W-:Y:S02]  /*37c0*/  ISETP.LT.OR P2, PT, R70, 0x9, P2 ;  /* 0x000000094600780c */ /* 0x000fe40001741670 */
[----:B------:R-:W-:Y:S02]  /*37d0*/  ISETP.GT.AND P5, PT, R71, 0x78, !P5 ;  /* 0x000000784700780c */ /* 0x000fe40006fa4270 */
[----:B------:R-:W-:-:S02]  /*37e0*/  FSEL R7, R7, -INF , !P2 ;  /* 0xff80000007077808 */ /* 0x000fc40005000000 */
[----:B------:R-:W-:Y:S02]  /*37f0*/  LOP3.LUT P2, RZ, R22, 0x4, RZ, 0xc0, !PT ;  /* 0x0000000416ff7812 */ /* 0x000fe4000784c0ff */
[C---:B------:R-:W-:Y:S02]  /*3800*/  ISETP.LT.OR P4, PT, R70.reuse, 0x72, P4 ;  /* 0x000000724600780c */ /* 0x040fe40002781670 */
        /* <DEDUP_REMOVED lines=11> */
[----:B------:R-:W-:Y:S02]  /*38c0*/  FSEL R29, R29, -INF , !P5 ;  /* 0xff8000001d1d7808 */ /* 0x000fe40006800000 */
        /* <DEDUP_REMOVED lines=92> */
[C---:B------:R-:W-:Y:S01]  /*3e90*/  LOP3.LUT P6, RZ, R22.reuse, 0x10, RZ, 0xc0, !PT ;  /* 0x0000001016ff7812 */ /* 0x040fe200078cc0ff */
[----:B------:R-:W0:Y:S01]  /*3ea0*/  SHFL.BFLY PT, R12, R13, 0x2, 0x1f ;  /* 0x0c401f000d0c7f89 */ /* 0x000e2200000e0000 */
[----:B------:R-:W-:Y:S02]  /*3eb0*/  FSEL R35, R35, -INF , !P2 ;  /* 0xff80000023237808 */ /* 0x000fe40005000000 */
[----:B------:R-:W-:-:S04]  /*3ec0*/  LOP3.LUT P2, RZ, R22, 0x200, RZ, 0xc0, !PT ;  /* 0x0000020016ff7812 */ /* 0x000fc8000784c0ff */
[----:B------:R-:W-:-:S04]  /*3ed0*/  ISETP.GT.AND P2, PT, R71, 0x51, !P2 ;  /* 0x000000514700780c */ /* 0x000fc80005744270 */
[----:B------:R-:W-:-:S04]  /*3ee0*/  ISETP.LT.OR P2, PT, R70, 0x52, P2 ;  /* 0x000000524600780c */ /* 0x000fc80001741670 */
[----:B------:R-:W-:Y:S02]  /*3ef0*/  FSEL R36, R36, -INF , !P2 ;  /* 0xff80000024247808 */ /* 0x000fe40005000000 */
[----:B------:R-:W-:-:S04]  /*3f00*/  LOP3.LUT P2, RZ, R22, 0x100, RZ, 0xc0, !PT ;  /* 0x0000010016ff7812 */ /* 0x000fc8000784c0ff */
[----:B------:R-:W-:Y:S02]  /*3f10*/  ISETP.GT.AND P2, PT, R71, 0x58, !P2 ;  /* 0x000000584700780c */ /* 0x000fe40005744270 */
[----:B0-----:R-:W-:Y:S02]  /*3f20*/  FMNMX.FTZ R72, R13, R12, !PT ;  /* 0x0000000c0d487209 */ /* 0x001fe40007810000 */
[----:B------:R-:W-:-:S03]  /*3f30*/  ISETP.LT.OR P2, PT, R70, 0x59, P2 ;  /* 0x000000594600780c */ /* 0x000fc60001741670 */
        /* <DEDUP_REMOVED lines=10> */
[----:B------:R-:W-:Y:S01]  /*3fe0*/  FMUL.FTZ R78, R12, UR34 ;  /* 0x000000220c4e7c20 */ /* 0x000fe20008410000 */
        /* <DEDUP_REMOVED lines=16> */
[--C-:B------:R-:W-:Y:S01]  /*40f0*/  FFMA.FTZ R67, R60, UR34, -R78.reuse ;  /* 0x000000223c437c23 */ /* 0x100fe2000801084e */
        /* <DEDUP_REMOVED lines=8> */
[----:B------:R-:W-:Y:S01]  /*4180*/  MUFU.EX2 R42, R42 ;  /* 0x0000002a002a7308 */ /* 0x000fe20000000800 */
[----:B------:R-:W-:Y:S01]  /*4190*/  FMNMX.FTZ R13, R7, R0, !PT ;  /* 0x00000000070d7209 */ /* 0x000fe20007810000 */
[--C-:B------:R-:W-:Y:S01]  /*41a0*/  FFMA.FTZ R72, R90, UR34, -R78.reuse ;  /* 0x000000225a487c23 */ /* 0x100fe2000801084e */
[----:B------:R-:W-:Y:S01]  /*41b0*/  ISETP.LT.OR P2, PT, R70, 0x6a, P2 ;  /* 0x0000006a4600780c */ /* 0x000fe20001741670 */
[--C-:B------:R-:W-:Y:S01]  /*41c0*/  FFMA.FTZ R91, R91, UR34, -R78.reuse ;  /* 0x000000225b5b7c23 */ /* 0x100fe2000801084e */
[----:B------:R-:W-:Y:S01]  /*41d0*/  FMNMX.FTZ R74, R6, R13, !PT ;  /* 0x0000000d064a7209 */ /* 0x000fe20007810000 */
[--C-:B------:R-:W-:Y:S01]  /*41e0*/  FFMA.FTZ R75, R92, UR34, -R78.reuse ;  /* 0x000000225c4b7c23 */ /* 0x100fe2000801084e */
[----:B------:R-:W-:Y:S01]  /*41f0*/  FSEL R24, R24, -INF , !P2 ;  /* 0xff80000018187808 */ /* 0x000fe20005000000 */
[----:B------:R-:W0:Y:S01]  /*4200*/  MUFU.EX2 R73, R73 ;  /* 0x0000004900497308 */ /* 0x000e220000000800 */
[----:B------:R-:W-:Y:S01]  /*4210*/  FMNMX.FTZ R13, R9, R74, !PT ;  /* 0x0000004a090d7209 */ /* 0x000fe20007810000 */
[--C-:B------:R-:W-:Y:S01]  /*4220*/  FFMA.FTZ R93, R93, UR34, -R78.reuse ;  /* 0x000000225d5d7c23 */ /* 0x100fe2000801084e */
[----:B------:R-:W-:Y:S01]  /*4230*/  ISETP.GT.AND P6, PT, R71, 0x79, !P6 ;  /* 0x000000794700780c */ /* 0x000fe200077c4270 */
[--C-:B------:R-:W-:Y:S01]  /*4240*/  FFMA.FTZ R61, R61, UR34, -R78.reuse ;  /* 0x000000223d3d7c23 */ /* 0x100fe2000801084e */
[----:B------:R-:W-:Y:S01]  /*4250*/  FMNMX.FTZ R74, R58, R13, !PT ;  /* 0x0000000d3a4a7209 */ /* 0x000fe20007810000 */
[--C-:B------:R-:W-:Y:S01]  /*4260*/  FFMA.FTZ R65, R65, UR34, -R78.reuse ;  /* 0x0000002241417c23 */ /* 0x100fe2000801084e */
[----:B------:R-:W-:Y:S01]  /*4270*/  ISETP.LT.OR P6, PT, R70, 0x7a, P6 ;  /* 0x0000007a4600780c */ /* 0x000fe200037c1670 */
[----:B------:R-:W-:Y:S01]  /*4280*/  MUFU.EX2 R69, R69 ;  /* 0x0000004500457308 */ /* 0x000fe20000000800 */
[----:B------:R-:W-:Y:S01]  /*4290*/  FMNMX.FTZ R80, R11, R74, !PT ;  /* 0x0000004a0b507209 */ /* 0x000fe20007810000 */
[--C-:B------:R-:W-:Y:S01]  /*42a0*/  FFMA.FTZ R59, R59, UR34, -R78.reuse ;  /* 0x000000223b3b7c23 */ /* 0x100fe2000801084e */
[----:B------:R-:W-:Y:S01]  /*42b0*/  FSEL R30, R30, -INF , !P6 ;  /* 0xff8000001e1e7808 */ /* 0x000fe20007000000 */
[--C-:B------:R-:W-:Y:S01]  /*42c0*/  FFMA.FTZ R56, R56, UR34, -R78.reuse ;  /* 0x0000002238387c23 */ /* 0x100fe2000801084e */
[----:B------:R-:W-:Y:S01]  /*42d0*/  FMNMX.FTZ R13, R57, R80, !PT ;  /* 0x00000050390d7209 */ /* 0x000fe20007810000 */
[--C-:B------:R-:W-:Y:S01]  /*42e0*/  FFMA.FTZ R53, R53, UR34, -R78.reuse ;  /* 0x0000002235357c23 */ /* 0x100fe2000801084e */
[--C-:B------:R-:W-:Y:S01]  /*42f0*/  FFMA.FTZ R54, R54, UR34, -R78.reuse ;  /* 0x0000002236367c23 */ /* 0x100fe2000801084e */
[----:B------:R-:W1:Y:S01]  /*4300*/  MUFU.EX2 R72, R72 ;  /* 0x0000004800487308 */ /* 0x000e620000000800 */
[----:B------:R-:W-:Y:S01]  /*4310*/  FMNMX.FTZ R13, R8, R13, !PT ;  /* 0x0000000d080d7209 */ /* 0x000fe20007810000 */
[--C-:B------:R-:W-:Y:S01]  /*4320*/  FFMA.FTZ R55, R55, UR34, -R78.reuse ;  /* 0x0000002237377c23 */ /* 0x100fe2000801084e */
[--C-:B------:R-:W-:Y:S01]  /*4330*/  FFMA.FTZ R52, R52, UR34, -R78.reuse ;  /* 0x0000002234347c23 */ /* 0x100fe2000801084e */
[--C-:B------:R-:W-:Y:S01]  /*4340*/  FFMA.FTZ R47, R47, UR34, -R78.reuse ;  /* 0x000000222f2f7c23 */ /* 0x100fe2000801084e */
[----:B------:R-:W-:Y:S01]  /*4350*/  FMNMX.FTZ R62, R10, R13, !PT ;  /* 0x0000000d0a3e7209 */ /* 0x000fe20007810000 */
[--C-:B------:R-:W-:Y:S01]  /*4360*/  FFMA.FTZ R45, R45, UR34, -R78.reuse ;  /* 0x000000222d2d7c23 */ /* 0x100fe2000801084e */
[--C-:B------:R-:W-:Y:S01]  /*4370*/  FFMA.FTZ R41, R41, UR34, -R78.reuse ;  /* 0x0000002229297c23 */ /* 0x100fe2000801084e */
[----:B------:R-:W-:Y:S01]  /*4380*/  MUFU.EX2 R0, R91 ;  /* 0x0000005b00007308 */ /* 0x000fe20000000800 */
[----:B------:R-:W-:Y:S01]  /*4390*/  FMNMX.FTZ R13, R15, R62, !PT ;  /* 0x0000003e0f0d7209 */ /* 0x000fe20007810000 */
[--C-:B------:R-:W-:Y:S01]  /*43a0*/  FFMA.FTZ R40, R40, UR34, -R78.reuse ;  /* 0x0000002228287c23 */ /* 0x100fe2000801084e */
[--C-:B------:R-:W-:Y:S01]  /*43b0*/  FFMA.FTZ R39, R39, UR34, -R78.reuse ;  /* 0x0000002227277c23 */ /* 0x100fe2000801084e */
[--C-:B------:R-:W-:Y:S01]  /*43c0*/  FFMA.FTZ R37, R37, UR34, -R78.reuse ;  /* 0x0000002225257c23 */ /* 0x100fe2000801084e */
[----:B------:R-:W-:Y:S01]  /*43d0*/  FMNMX.FTZ R80, R14, R13, !PT ;  /* 0x0000000d0e507209 */ /* 0x000fe20007810000 */
[----:B------:R-:W-:-:S02]  /*43e0*/  FFMA.FTZ R38, R38, UR34, -R78 ;  /* 0x0000002226267c23 */ /* 0x000fc4000801084e */
[----:B------:R2:W-:Y:S01]  /*43f0*/  MUFU.EX2 R62, R79 ;  /* 0x0000004f003e7308 */ /* 0x0005e20000000800 */
[----:B------:R-:W-:Y:S01]  /*4400*/  FMNMX.FTZ R13, R21, R80, !PT ;  /* 0x00000050150d7209 */ /* 0x000fe20007810000 */
[----:B------:R-:W-:-:S03]  /*4410*/  FFMA.FTZ R80, R43, UR34, -R78 ;  /* 0x000000222b507c23 */ /* 0x000fc6000801084e */
[----:B------:R-:W-:-:S03]  /*4420*/  FMNMX.FTZ R13, R20, R13, !PT ;  /* 0x0000000d140d7209 */ /* 0x000fc60007810000 */
[----:B------:R-:W-:Y:S01]  /*4430*/  MUFU.EX2 R75, R75 ;  /* 0x0000004b004b7308 */ /* 0x000fe20000000800 */
[----:B------:R-:W-:Y:S01]  /*4440*/  FMNMX.FTZ R66, R28, R13, !PT ;  /* 0x0000000d1c427209 */ /* 0x000fe20007810000 */
[--C-:B--2---:R-:W-:Y:S01]  /*4450*/  FFMA.FTZ R79, R63, UR34, -R78.reuse ;  /* 0x000000223f4f7c23 */ /* 0x104fe2000801084e */
[--C-:B------:R-:W-:Y:S01]  /*4460*/  FFMA.FTZ R63, R64, UR34, -R78.reuse ;  /* 0x00000022403f7c23 */ /* 0x100fe2000801084e */
[----:B------:R-:W-:Y:S01]  /*4470*/  FFMA.FTZ R64, R68, UR34, -R78 ;  /* 0x0000002244407c23 */ /* 0x000fe2000801084e */
        /* <DEDUP_REMOVED lines=23> */
[----:B------:R-:W-:Y:S01]  /*45f0*/  FMNMX.FTZ R13, R29, R68, !PT ;  /* 0x000000441d0d7209 */ /* 0x000fe20007810000 */
[----:B------:R-:W-:-:S03]  /*4600*/  FFMA.FTZ R68, R51, UR34, -R78 ;  /* 0x0000002233447c23 */ /* 0x000fc6000801084e */
[----:B------:R-:W-:-:S03]  /*4610*/  FMNMX.FTZ R13, R30, R13, !PT ;  /* 0x0000000d1e0d7209 */ /* 0x000fc60007810000 */
[----:B------:R-:W-:Y:S02]  /*4620*/  MUFU.EX2 R64, R64 ;  /* 0x0000004000407308 */ /* 0x000fe40000000800 */
[----:B------:R-:W2:Y:S06]  /*4630*/  SHFL.BFLY PT, R70, R13, 0x2, 0x1f ;  /* 0x0c401f000d467f89 */ /* 0x000eac00000e0000 */
[----:B------:R-:W-:Y:S08]  /*4640*/  MUFU.EX2 R59, R59 ;  /* 0x0000003b003b7308 */ /* 0x000ff00000000800 */
[----:B------:R-:W-:Y:S08]  /*4650*/  MUFU.EX2 R56, R56 ;  /* 0x0000003800387308 */ /* 0x000ff00000000800 */
[----:B------:R-:W-:Y:S01]  /*4660*/  MUFU.EX2 R53, R53 ;  /* 0x0000003500357308 */ /* 0x000fe20000000800 */
[----:B--2---:R-:W-:Y:S01]  /*4670*/  FMNMX.FTZ R51, R13, R70, !PT ;  /* 0x000000460d337209 */ /* 0x004fe20007810000 */
[----:B------:R-:W-:-:S04]  /*4680*/  FFMA.FTZ R70, R49, UR34, -R78 ;  /* 0x0000002231467c23 */ /* 0x000fc8000801084e */
[----:B------:R-:W2:Y:S02]  /*4690*/  SHFL.BFLY PT, R82, R51, 0x1, 0x1f ;  /* 0x0c201f0033527f89 */ /* 0x000ea400000e0000 */
[----:B------:R-:W-:Y:S08]  /*46a0*/  MUFU.EX2 R54, R54 ;  /* 0x0000003600367308 */ /* 0x000ff00000000800 */
[----:B------:R-:W-:Y:S08]  /*46b0*/  MUFU.EX2 R55, R55 ;  /* 0x0000003700377308 */ /* 0x000ff00000000800 */
[----:B------:R-:W-:Y:S01]  /*46c0*/  MUFU.EX2 R52, R52 ;  /* 0x0000003400347308 */ /* 0x000fe20000000800 */
[----:B--2---:R-:W-:-:S07]  /*46d0*/  FMNMX.FTZ R13, R51, R82, !PT ;  /* 0x00000052330d7209 */ /* 0x004fce0007810000 */
        /* <DEDUP_REMOVED lines=18> */
[----:B------:R3:W4:Y:S01]  /*4800*/  MUFU.EX2 R86, R49 ;  /* 0x0000003100567308 */ /* 0x0007220000000800 */
[--C-:B--2---:R-:W-:Y:S01]  /*4810*/  FFMA.FTZ R76, R10, UR34, -R43.reuse ;  /* 0x000000220a4c7c23 */ /* 0x104fe2000801082b */
[--C-:B------:R-:W-:Y:S01]  /*4820*/  FFMA.FTZ R15, R15, UR34, -R43.reuse ;  /* 0x000000220f0f7c23 */ /* 0x100fe2000801082b */
[--C-:B------:R-:W-:Y:S01]  /*4830*/  FFMA.FTZ R21, R21, UR34, -R43.reuse ;  /* 0x0000002215157c23 */ /* 0x100fe2000801082b */
[--C-:B------:R-:W-:Y:S01]  /*4840*/  FFMA.FTZ R20, R20, UR34, -R43.reuse ;  /* 0x0000002214147c23 */ /* 0x100fe2000801082b */
[--C-:B------:R-:W-:Y:S01]  /*4850*/  FFMA.FTZ R82, R33, UR34, -R43.reuse ;  /* 0x0000002221527c23 */ /* 0x100fe2000801082b */
[--C-:B------:R-:W-:Y:S01]  /*4860*/  FFMA.FTZ R35, R35, UR34, -R43.reuse ;  /* 0x0000002223237c23 */ /* 0x100fe2000801082b */
[--C-:B------:R-:W-:Y:S01]  /*4870*/  FFMA.FTZ R33, R25, UR34, -R43.reuse ;  /* 0x0000002219217c23 */ /* 0x100fe2000801082b */
[----:B------:R2:W5:Y:S01]  /*4880*/  MUFU.EX2 R81, R51 ;  /* 0x0000003300517308 */ /* 0x0005620000000800 */
[----:B---3--:R-:W-:Y:S01]  /*4890*/  FFMA.FTZ R49, R8, UR34, -R43 ;  /* 0x0000002208317c23 */ /* 0x008fe2000801082b */
[----:B0-----:R-:W-:Y:S01]  /*48a0*/  FADD.FTZ R8, R42, R73 ;  /* 0x000000492a087221 */ /* 0x001fe20000010000 */
[----:B-1----:R-:W-:Y:S01]  /*48b0*/  F2FP.F16.F32.PACK_AB R10, R72, R69 ;  /* 0x00000045480a723e */ /* 0x002fe200000000ff */
[--C-:B------:R-:W-:Y:S01]  /*48c0*/  FFMA.FTZ R57, R34, UR34, -R43.reuse ;  /* 0x0000002222397c23 */ /* 0x100fe2000801082b */
[--C-:B------:R-:W-:Y:S01]  /*48d0*/  FFMA.FTZ R2, R2, UR34, -R43.reuse ;  /* 0x0000002202027c23 */ /* 0x100fe2000801082b */
[----:B------:R-:W-:Y:S01]  /*48e0*/  FADD.FTZ R9, R69, R8 ;  /* 0x0000000845097221 */ /* 0x000fe20000010000 */
[----:B------:R-:W-:Y:S01]  /*48f0*/  F2FP.F16.F32.PACK_AB R8, R73, R42 ;  /* 0x0000002a4908723e */ /* 0x000fe200000000ff */
[----:B------:R0:W1:Y:S01]  /*4900*/  MUFU.EX2 R90, R71 ;  /* 0x00000047005a7308 */ /* 0x0000620000000800 */
[----:B--2---:R-:W-:Y:S01]  /*4910*/  FFMA.FTZ R51, R31, UR34, -R43 ;  /* 0x000000221f337c23 */ /* 0x004fe2000801082b */
[----:B------:R-:W-:Y:S01]  /*4920*/  FADD.FTZ R27, R72, R9 ;  /* 0x00000009481b7221 */ /* 0x000fe20000010000 */
[----:B----4-:R-:W-:Y:S01]  /*4930*/  F2FP.F16.F32.PACK_AB R9, R86, R79 ;  /* 0x0000004f5609723e */ /* 0x010fe200000000ff */
[--C-:B------:R-:W-:Y:S01]  /*4940*/  FFMA.FTZ R69, R36, UR34, -R43.reuse ;  /* 0x0000002224457c23 */ /* 0x100fe2000801082b */
[----:B------:R-:W-:Y:S01]  /*4950*/  FFMA.FTZ R44, R44, UR34, -R43 ;  /* 0x000000222c2c7c23 */ /* 0x000fe2000801082b */
[----:B------:R-:W-:Y:S01]  /*4960*/  FADD.FTZ R32, R0, R27 ;  /* 0x0000001b00207221 */ /* 0x000fe20000010000 */
[--C-:B------:R-:W-:Y:S01]  /*4970*/  FFMA.FTZ R46, R46, UR34, -R43.reuse ;  /* 0x000000222e2e7c23 */ /* 0x100fe2000801082b */
[----:B------:R-:W2:Y:S01]  /*4980*/  MUFU.EX2 R3, R3 ;  /* 0x0000000300037308 */ /* 0x000ea20000000800 */
[--C-:B0-----:R-:W-:Y:S01]  /*4990*/  FFMA.FTZ R71, R28, UR34, -R43.reuse ;  /* 0x000000221c477c23 */ /* 0x101fe2000801082b */
[----:B------:R-:W-:Y:S01]  /*49a0*/  FADD.FTZ R28, R79, R86 ;  /* 0x000000564f1c7221 */ /* 0x000fe20000010000 */
[----:B------:R-:W-:Y:S01]  /*49b0*/  FADD.FTZ R31, R75, R32 ;  /* 0x000000204b1f7221 */ /* 0x000fe20000010000 */
[--C-:B------:R-:W-:Y:S01]  /*49c0*/  FFMA.FTZ R48, R48, UR34, -R43.reuse ;  /* 0x0000002230307c23 */ /* 0x100fe2000801082b */
[----:B------:R-:W-:Y:S01]  /*49d0*/  FFMA.FTZ R50, R50, UR34, -R43 ;  /* 0x0000002232327c23 */ /* 0x000fe2000801082b */
[----:B-----5:R-:W-:Y:S01]  /*49e0*/  FADD.FTZ R11, R81, R28 ;  /* 0x0000001c510b7221 */ /* 0x020fe20000010000 */
[----:B------:R-:W-:Y:S01]  /*49f0*/  FADD.FTZ R32, R74, R31 ;  /* 0x0000001f4a207221 */ /* 0x000fe20000010000 */
[----:B------:R-:W0:Y:S01]  /*4a00*/  MUFU.EX2 R6, R6 ;  /* 0x0000000600067308 */ /* 0x000e220000000800 */
[----:B------:R-:W-:Y:S01]  /*4a10*/  FFMA.FTZ R36, R29, UR34, -R43 ;  /* 0x000000221d247c23 */ /* 0x000fe2000801082b */
[----:B-1----:R-:W-:Y:S01]  /*4a20*/  FADD.FTZ R28, R90, R11 ;  /* 0x0000000b5a1c7221 */ /* 0x002fe20000010000 */
[----:B------:R-:W-:Y:S01]  /*4a30*/  FADD.FTZ R31, R77, R32 ;  /* 0x000000204d1f7221 */ /* 0x000fe20000010000 */
[--C-:B------:R-:W-:Y:S01]  /*4a40*/  FFMA.FTZ R32, R24, UR34, -R43.reuse ;  /* 0x0000002218207c23 */ /* 0x100fe2000801082b */
[----:B------:R-:W-:Y:S01]  /*4a50*/  F2FP.F16.F32.PACK_AB R11, R90, R81 ;  /* 0x000000515a0b723e */ /* 0x000fe200000000ff */
[----:B------:R-:W-:Y:S01]  /*4a60*/  FFMA.FTZ R72, R30, UR34, -R43 ;  /* 0x000000221e487c23 */ /* 0x000fe2000801082b */
[----:B------:R-:W-:Y:S01]  /*4a70*/  F2FP.F16.F32.PACK_AB R30, R61, R60 ;  /* 0x0000003c3d1e723e */ /* 0x000fe200000000ff */
[----:B------:R-:W1:Y:S01]  /*4a80*/  MUFU.EX2 R7, R7 ;  /* 0x0000000700077308 */ /* 0x000e620000000800 */
[----:B--2---:R-:W-:Y:S01]  /*4a90*/  FADD.FTZ R27, R3, R28 ;  /* 0x0000001c031b7221 */ /* 0x004fe20000010000 */
[----:B------:R2:W-:Y:S06]  /*4aa0*/  STSM.16.M88.4 [R17+0x21800], R8 ;  /* 0x0218000811007844 */ /* 0x0005ec0000000200 */
[----:B------:R-:W3:Y:S01]  /*4ab0*/  MUFU.EX2 R58, R58 ;  /* 0x0000003a003a7308 */ /* 0x000ee20000000800 */
[----:B0-----:R-:W-:-:S07]  /*4ac0*/  FADD.FTZ R28, R6, R27 ;  /* 0x0000001b061c7221 */ /* 0x001fce0000010000 */
[----:B------:R-:W0:Y:S01]  /*4ad0*/  MUFU.EX2 R49, R49 ;  /* 0x0000003100317308 */ /* 0x000e220000000800 */
[----:B-1----:R-:W-:Y:S01]  /*4ae0*/  FADD.FTZ R27, R7, R28 ;  /* 0x0000001c071b7221 */ /* 0x002fe20000010000 */
[----:B------:R-:W-:Y:S01]  /*4af0*/  FADD.FTZ R28, R62, R31 ;  /* 0x0000001f3e1c7221 */ /* 0x000fe20000010000 */
[----:B--2---:R-:W-:Y:S02]  /*4b00*/  F2FP.F16.F32.PACK_AB R8, R66, R65 ;  /* 0x000000414208723e */ /* 0x004fe400000000ff */
[----:B------:R-:W-:-:S03]  /*4b10*/  F2FP.F16.F32.PACK_AB R10, R64, R63 ;  /* 0x0000003f400a723e */ /* 0x000fc600000000ff */
[----:B------:R-:W1:Y:S01]  /*4b20*/  MUFU.EX2 R76, R76 ;  /* 0x0000004c004c7308 */ /* 0x000e620000000800 */
[----:B---3--:R-:W-:Y:S01]  /*4b30*/  FADD.FTZ R24, R58, R27 ;  /* 0x0000001b3a187221 */ /* 0x008fe20000010000 */
[----:B------:R-:W-:-:S06]  /*4b40*/  FADD.FTZ R27, R67, R28 ;  /* 0x0000001c431b7221 */ /* 0x000fcc0000010000 */
[----:B------:R-:W-:Y:S01]  /*4b50*/  MUFU.EX2 R15, R15 ;  /* 0x0000000f000f7308 */ /* 0x000fe20000000800 */
[----:B0-----:R-:W-:Y:S01]  /*4b60*/  FADD.FTZ R25, R49, R24 ;  /* 0x0000001831197221 */ /* 0x001fe20000010000 */
[----:B------:R-:W-:-:S04]  /*4b70*/  FADD.FTZ R24, R60, R27 ;  /* 0x0000001b3c187221 */ /* 0x000fc80000010000 */
[----:B------:R-:W-:Y:S01]  /*4b80*/  FADD.FTZ R28, R61, R24 ;  /* 0x000000183d1c7221 */ /* 0x000fe20000010000 */
[----:B------:R-:W-:Y:S01]  /*4b90*/  F2FP.F16.F32.PACK_AB R24, R75, R0 ;  /* 0x000000004b18723e */ /* 0x000fe200000000ff */
[----:B------:R-:W0:Y:S01]  /*4ba0*/  MUFU.EX2 R78, R78 ;  /* 0x0000004e004e7308 */ /* 0x000e220000000800 */
[----:B-1----:R-:W-:Y:S01]  /*4bb0*/  F2FP.F16.F32.PACK_AB R29, R76, R49 ;  /* 0x000000314c1d723e */ /* 0x002fe200000000ff */
[----:B------:R-:W-:Y:S01]  /*4bc0*/  FADD.FTZ R27, R65, R28 ;  /* 0x0000001c411b7221 */ /* 0x000fe20000010000 */
[----:B------:R-:W-:-:S03]  /*4bd0*/  F2FP.F16.F32.PACK_AB R28, R67, R62 ;  /* 0x0000003e431c723e */ /* 0x000fc600000000ff */
[----:B------:R-:W-:Y:S01]  /*4be0*/  FADD.FTZ R34, R66, R27 ;  /* 0x0000001b42227221 */ /* 0x000fe20000010000 */
[----:B------:R-:W-:Y:S01]  /*4bf0*/  F2FP.F16.F32.PACK_AB R27, R58, R7 ;  /* 0x000000073a1b723e */ /* 0x000fe200000000ff */
[----:B------:R-:W1:Y:S02]  /*4c00*/  MUFU.EX2 R21, R21 ;  /* 0x0000001500157308 */ /* 0x000e640000000800 */
[----:B------:R-:W-:-:S04]  /*4c10*/  FADD.FTZ R9, R63, R34 ;  /* 0x000000223f097221 */ /* 0x000fc80000010000 */
[----:B------:R-:W-:Y:S02]  /*4c20*/  FADD.FTZ R34, R64, R9 ;  /* 0x0000000940227221 */ /* 0x000fe40000010000 */
[----:B------:R2:W-:Y:S01]  /*4c30*/  MUFU.EX2 R42, R35 ;  /* 0x00000023002a7308 */ /* 0x0005e20000000800 */
[----:B0-----:R-:W-:Y:S01]  /*4c40*/  F2FP.F16.F32.PACK_AB R31, R78, R15 ;  /* 0x0000000f4e1f723e */ /* 0x001fe200000000ff */
[----:B------:R-:W-:Y:S01]  /*4c50*/  FADD.FTZ R9, R59, R34 ;  /* 0x000000223b097221 */ /* 0x000fe20000010000 */
[----:B------:R-:W-:-:S05]  /*4c60*/  F2FP.F16.F32.PACK_AB R34, R54, R53 ;  /* 0x000000353622723e */ /* 0x000fca00000000ff */
[----:B------:R-:W0:Y:S01]  /*4c70*/  MUFU.EX2 R20, R20 ;  /* 0x0000001400147308 */ /* 0x000e220000000800 */
[----:B--2---:R-:W-:Y:S01]  /*4c80*/  FFMA.FTZ R35, R26, UR34, -R43 ;  /* 0x000000221a237c23 */ /* 0x004fe2000801082b */
[----:B------:R-:W-:-:S04]  /*4c90*/  FADD.FTZ R26, R76, R25 ;  /* 0x000000194c1a7221 */ /* 0x000fc80000010000 */
[----:B------:R-:W-:Y:S01]  /*4ca0*/  FADD.FTZ R25, R15, R26 ;  /* 0x0000001a0f197221 */ /* 0x000fe20000010000 */
[----:B------:R-:W-:Y:S01]  /*4cb0*/  F2FP.F16.F32.PACK_AB R26, R77, R74 ;  /* 0x0000004a4d1a723e */ /* 0x000fe200000000ff */
[----:B------:R-:W2:Y:S02]  /*4cc0*/  MUFU.EX2 R71, R71 ;  /* 0x0000004700477308 */ /* 0x000ea40000000800 */
[----:B------:R-:W-:-:S04]  /*4cd0*/  FADD.FTZ R0, R78, R25 ;  /* 0x000000194e007221 */ /* 0x000fc80000010000 */
[----:B-1----:R-:W-:Y:S02]  /*4ce0*/  FADD.FTZ R25, R21, R0 ;  /* 0x0000000015197221 */ /* 0x002fe40000010000 */
[----:B------:R-:W1:Y:S02]  /*4cf0*/  MUFU.EX2 R84, R84 ;  /* 0x0000005400547308 */ /* 0x000e640000000800 */
[----:B0-----:R-:W-:Y:S01]  /*4d00*/  FADD.FTZ R0, R20, R25 ;  /* 0x0000001914007221 */ /* 0x001fe20000010000 */
[----:B------:R-:W-:Y:S01]  /*4d10*/  F2FP.F16.F32.PACK_AB R25, R6, R3 ;  /* 0x000000030619723e */ /* 0x000fe200000000ff */
[----:B------:R-:W-:Y:S01]  /*4d20*/  FADD.FTZ R6, R56, R9 ;  /* 0x0000000938067221 */ /* 0x000fe20000010000 */
[----:B------:R-:W-:-:S03]  /*4d30*/  F2FP.F16.F32.PACK_AB R9, R20, R21 ;  /* 0x000000151409723e */ /* 0x000fc600000000ff */
[----:B------:R-:W0:Y:S01]  /*4d40*/  MUFU.EX2 R14, R14 ;  /* 0x0000000e000e7308 */ /* 0x000e220000000800 */
[----:B--2---:R-:W-:Y:S01]  /*4d50*/  FADD.FTZ R3, R71, R0 ;  /* 0x0000000047037221 */ /* 0x004fe20000010000 */
[----:B------:R2:W-:Y:S04]  /*4d60*/  STSM.16.M88.4 [R23], R24 ;  /* 0x0000001817007844 */ /* 0x0005e80000000200 */
[----:B------:R-:W-:Y:S02]  /*4d70*/  STSM.16.M88.4 [R19], R28 ;  /* 0x0000001c13007844 */ /* 0x000fe40000000200 */
[----:B------:R-:W3:Y:S01]  /*4d80*/  MUFU.EX2 R51, R51 ;  /* 0x0000003300337308 */ /* 0x000ee20000000800 */
[C---:B-1----:R-:W-:Y:S01]  /*4d90*/  FADD.FTZ R7, R84.reuse, R3 ;  /* 0x0000000354077221 */ /* 0x042fe20000010000 */
[----:B------:R-:W-:-:S05]  /*4da0*/  F2FP.F16.F32.PACK_AB R11, R84, R71 ;  /* 0x00000047540b723e */ /* 0x000fca00000000ff */
[----:B------:R1:W-:Y:S01]  /*4db0*/  STSM.16.M88.4 [R18], R8 ;  /* 0x0000000812007844 */ /* 0x0003e20000000200 */
[----:B------:R-:W4:Y:S01]  /*4dc0*/  MUFU.EX2 R57, R57 ;  /* 0x0000003900397308 */ /* 0x000f220000000800 */
[----:B0-----:R-:W-:Y:S01]  /*4dd0*/  FADD.FTZ R0, R14, R7 ;  /* 0x000000070e007221 */ /* 0x001fe20000010000 */
[----:B------:R-:W-:Y:S01]  /*4de0*/  FADD.FTZ R7, R53, R6 ;  /* 0x0000000635077221 */ /* 0x000fe20000010000 */
[----:B--2---:R-:W-:Y:S02]  /*4df0*/  F2FP.F16.F32.PACK_AB R24, R52, R55 ;  /* 0x000000373418723e */ /* 0x004fe400000000ff */
[----:B------:R-:W-:Y:S01]  /*4e00*/  F2FP.F16.F32.PACK_AB R26, R68, R47 ;  /* 0x0000002f441a723e */ /* 0x000fe200000000ff */
[----:B------:R-:W-:Y:S02]  /*4e10*/  FADD.FTZ R20, R54, R7 ;  /* 0x0000000736147221 */ /* 0x000fe40000010000 */
[----:B------:R-:W0:Y:S01]  /*4e20*/  MUFU.EX2 R82, R82 ;  /* 0x0000005200527308 */ /* 0x000e220000000800 */
[----:B---3--:R-:W-:Y:S01]  /*4e30*/  FADD.FTZ R6, R51, R0 ;  /* 0x0000000033067221 */ /* 0x008fe20000010000 */
[----:B------:R-:W-:-:S04]  /*4e40*/  FADD.FTZ R21, R55, R20 ;  /* 0x0000001437157221 */ /* 0x000fc80000010000 */
[----:B------:R-:W-:Y:S02]  /*4e50*/  FADD.FTZ R20, R52, R21 ;  /* 0x0000001534147221 */ /* 0x000fe40000010000 */
[----:B------:R-:W2:Y:S01]  /*4e60*/  MUFU.EX2 R69, R69 ;  /* 0x0000004500457308 */ /* 0x000ea20000000800 */
[----:B----4-:R-:W-:Y:S01]  /*4e70*/  FADD.FTZ R7, R57, R6 ;  /* 0x0000000639077221 */ /* 0x010fe20000010000 */
[----:B------:R-:W-:-:S04]  /*4e80*/  FADD.FTZ R21, R47, R20 ;  /* 0x000000142f157221 */ /* 0x000fc80000010000 */
[----:B-1----:R-:W-:Y:S02]  /*4e90*/  FADD.FTZ R8, R68, R21 ;  /* 0x0000001544087221 */ /* 0x002fe40000010000 */
[----:B------:R-:W1:Y:S01]  /*4ea0*/  MUFU.EX2 R2, R2 ;  /* 0x0000000200027308 */ /* 0x000e620000000800 */
[----:B0-----:R-:W-:-:S04]  /*4eb0*/  FADD.FTZ R15, R82, R7 ;  /* 0x00000007520f7221 */ /* 0x001fc80000010000 */
[----:B------:R-:W-:-:S03]  /*4ec0*/  FADD.FTZ R6, R42, R15 ;  /* 0x0000000f2a067221 */ /* 0x000fc60000010000 */
[----:B------:R-:W0:Y:S01]  /*4ed0*/  MUFU.EX2 R73, R44 ;  /* 0x0000002c00497308 */ /* 0x000e220000000800 */
[C---:B--2---:R-:W-:Y:S01]  /*4ee0*/  FADD.FTZ R15, R69.reuse, R6 ;  /* 0x00000006450f7221 */ /* 0x044fe20000010000 */
[----:B------:R-:W-:-:S06]  /*4ef0*/  F2FP.F16.F32.PACK_AB R25, R69, R42 ;  /* 0x0000002a4519723e */ /* 0x000fcc00000000ff */
[----:B------:R-:W2:Y:S01]  /*4f00*/  MUFU.EX2 R45, R45 ;  /* 0x0000002d002d7308 */ /* 0x000ea20000000800 */
[----:B-1----:R-:W-:-:S07]  /*4f10*/  FADD.FTZ R6, R2, R15 ;  /* 0x0000000f02067221 */ /* 0x002fce0000010000 */
[----:B------:R-:W1:Y:S01]  /*4f20*/  MUFU.EX2 R46, R46 ;  /* 0x0000002e002e7308 */ /* 0x000e620000000800 */
[C---:B0-----:R-:W-:Y:S01]  /*4f30*/  FADD.FTZ R9, R73.reuse, R6 ;  /* 0x0000000649097221 */ /* 0x041fe20000010000 */
[----:B------:R-:W-:-:S06]  /*4f40*/  F2FP.F16.F32.PACK_AB R27, R73, R2 ;  /* 0x00000002491b723e */ /* 0x000fcc00000000ff */
[----:B------:R-:W0:Y:S01]  /*4f50*/  MUFU.EX2 R70, R70 ;  /* 0x0000004600467308 */ /* 0x000e220000000800 */
[----:B--2---:R-:W-:-:S07]  /*4f60*/  FADD.FTZ R11, R45, R8 ;  /* 0x000000082d0b7221 */ /* 0x004fce0000010000 */
[----:B------:R-:W2:Y:S01]  /*4f70*/  MUFU.EX2 R43, R48 ;  /* 0x00000030002b7308 */ /* 0x000ea20000000800 */
[----:B-1----:R-:W-:-:S07]  /*4f80*/  FADD.FTZ R2, R46, R9 ;  /* 0x000000092e027221 */ /* 0x002fce0000010000 */
[----:B------:R-:W1:Y:S01]  /*4f90*/  MUFU.EX2 R80, R80 ;  /* 0x0000005000507308 */ /* 0x000e620000000800 */
[C---:B0-----:R-:W-:Y:S01]  /*4fa0*/  FADD.FTZ R11, R70.reuse, R11 ;  /* 0x0000000b460b7221 */ /* 0x041fe20000010000 */
[----:B------:R-:W-:-:S06]  /*4fb0*/  F2FP.F16.F32.PACK_AB R8, R70, R45 ;  /* 0x0000002d4608723e */ /* 0x000fcc00000000ff */
[----:B------:R-:W0:Y:S01]  /*4fc0*/  MUFU.EX2 R41, R41 ;  /* 0x0000002900297308 */ /* 0x000e220000000800 */
[C---:B--2---:R-:W-:Y:S01]  /*4fd0*/  FADD.FTZ R21, R43.reuse, R2 ;  /* 0x000000022b157221 */ /* 0x044fe20000010000 */
[----:B------:R-:W-:-:S06]  /*4fe0*/  F2FP.F16.F32.PACK_AB R9, R43, R46 ;  /* 0x0000002e2b09723e */ /* 0x000fcc00000000ff */
[----:B------:R-:W2:Y:S01]  /*4ff0*/  MUFU.EX2 R50, R50 ;  /* 0x0000003200327308 */ /* 0x000ea20000000800 */
[----:B-1----:R-:W-:-:S07]  /*5000*/  FADD.FTZ R2, R80, R11 ;  /* 0x0000000b50027221 */ /* 0x002fce0000010000 */
[----:B------:R1:W3:Y:S01]  /*5010*/  MUFU.EX2 R3, R32 ;  /* 0x0000002000037308 */ /* 0x0002e20000000800 */
[C---:B0-----:R-:W-:Y:S01]  /*5020*/  F2FP.F16.F32.PACK_AB R10, R41.reuse, R80 ;  /* 0x00000050290a723e */ /* 0x041fe200000000ff */
[----:B------:R-:W-:-:S06]  /*5030*/  FADD.FTZ R41, R41, R2 ;  /* 0x0000000229297221 */ /* 0x000fcc0000010000 */
[----:B------:R-:W-:Y:S01]  /*5040*/  MUFU.EX2 R40, R40 ;  /* 0x0000002800287308 */ /* 0x000fe20000000800 */
[----:B-1----:R-:W-:Y:S01]  /*5050*/  F2FP.F16.F32.PACK_AB R32, R56, R59 ;  /* 0x0000003b3820723e */ /* 0x002fe200000000ff */
[----:B--2---:R-:W-:-:S06]  /*5060*/  FADD.FTZ R6, R50, R21 ;  /* 0x0000001532067221 */ /* 0x004fcc0000010000 */
[----:B------:R-:W0:Y:S01]  /*5070*/  MUFU.EX2 R39, R39 ;  /* 0x0000002700277308 */ /* 0x000e220000000800 */
[C---:B---3--:R-:W-:Y:S01]  /*5080*/  F2FP.F16.F32.PACK_AB R11, R3.reuse, R50 ;  /* 0x00000032030b723e */ /* 0x048fe200000000ff */
[----:B------:R-:W-:-:S06]  /*5090*/  FADD.FTZ R3, R3, R6 ;  /* 0x0000000603037221 */ /* 0x000fcc0000010000 */
[----:B------:R-:W-:Y:S08]  /*50a0*/  MUFU.EX2 R37, R37 ;  /* 0x0000002500257308 */ /* 0x000ff00000000800 */
[----:B------:R-:W1:Y:S01]  /*50b0*/  MUFU.EX2 R38, R38 ;  /* 0x0000002600267308 */ /* 0x000e620000000800 */
[----:B0-----:R-:W-:Y:S01]  /*50c0*/  F2FP.F16.F32.PACK_AB R28, R39, R40 ;  /* 0x00000028271c723e */ /* 0x001fe200000000ff */
[----:B------:R-:W-:-:S04]  /*50d0*/  FADD.FTZ R40, R40, R41 ;  /* 0x0000002928287221 */ /* 0x000fc80000010000 */
[----:B------:R-:W-:Y:S02]  /*50e0*/  FADD.FTZ R40, R39, R40 ;  /* 0x0000002827287221 */ /* 0x000fe40000010000 */
[----:B------:R0:W-:Y:S08]  /*50f0*/  MUFU.EX2 R0, R33 ;  /* 0x0000002100007308 */ /* 0x0001f00000000800 */
[----:B------:R2:W3:Y:S01]  /*5100*/  MUFU.EX2 R7, R35 ;  /* 0x0000002300077308 */ /* 0x0004e20000000800 */
[----:B0-----:R-:W-:Y:S01]  /*5110*/  F2FP.F16.F32.PACK_AB R33, R51, R14 ;  /* 0x0000000e3321723e */ /* 0x001fe200000000ff */
[----:B------:R-:W-:Y:S01]  /*5120*/  IMAD.IADD R14, R137, 0x1, -R139 ;  /* 0x00000001890e7824 */ /* 0x000fe200078e0a8b */
[----:B-1----:R-:W-:-:S03]  /*5130*/  F2FP.F16.F32.PACK_AB R30, R38, R37 ;  /* 0x00000025261e723e */ /* 0x002fc600000000ff */
[----:B------:R-:W-:Y:S02]  /*5140*/  IMAD R14, R145, 0xc0, R14 ;  /* 0x000000c0910e7824 */ /* 0x000fe400078e020e */
[----:B------:R-:W0:Y:S01]  /*5150*/  MUFU.EX2 R36, R36 ;  /* 0x0000002400247308 */ /* 0x000e220000000800 */
[----:B--2---:R-:W-:Y:S02]  /*5160*/  F2FP.F16.F32.PACK_AB R35, R82, R57 ;  /* 0x000000395223723e */ /* 0x004fe400000000ff */
[----:B------:R-:W-:-:S03]  /*5170*/  R2UR UR10, R14 ;  /* 0x000000000e0a72ca */ /* 0x000fc600000e0000 */
[----:B------:R1:W-:Y:S02]  /*5180*/  STSM.16.M88.4 [R17+0x27800], R32 ;  /* 0x0278002011007844 */ /* 0x0003e40000000200 */
[----:B------:R-:W2:Y:S01]  /*5190*/  MUFU.EX2 R15, R72 ;  /* 0x00000048000f7308 */ /* 0x000ea20000000800 */
[----:B---3--:R-:W-:Y:S01]  /*51a0*/  F2FP.F16.F32.PACK_AB R29, R7, R0 ;  /* 0x00000000071d723e */ /* 0x008fe200000000ff */
[----:B------:R1:W-:Y:S01]  /*51b0*/  STSM.16.M88.4 [R136], R24 ;  /* 0x0000001888007844 */ /* 0x0003e20000000200 */
[----:B------:R-:W-:Y:S01]  /*51c0*/  FADD.FTZ R0, R0, R3 ;  /* 0x0000000300007221 */ /* 0x000fe20000010000 */
[----:B------:R-:W-:Y:S02]  /*51d0*/  FADD.FTZ R3, R37, R40 ;  /* 0x0000002825037221 */ /* 0x000fe40000010000 */
[----:B------:R1:W-:Y:S01]  /*51e0*/  STSM.16.M88.4 [R19+0x6000], R8 ;  /* 0x0060000813007844 */ /* 0x0003e20000000200 */
[----:B------:R-:W-:Y:S01]  /*51f0*/  FADD.FTZ R7, R7, R0 ;  /* 0x0000000007077221 */ /* 0x000fe20000010000 */
[----:B------:R-:W-:Y:S01]  /*5200*/  UIADD3 UR6, UR10, UR6, URZ ;  /* 0x000000060a067290 */ /* 0x000fe2000fffe03f */
[----:B------:R-:W-:Y:S01]  /*5210*/  FADD.FTZ R3, R38, R3 ;  /* 0x0000000326037221 */ /* 0x000fe20000010000 */
[----:B------:R-:W-:-:S02]  /*5220*/  VIADD R0, R88, 0xfffffffe ;  /* 0xfffffffe58007836 */ /* 0x000fc40000000000 */
[----:B0-----:R-:W-:Y:S01]  /*5230*/  FADD.FTZ R2, R36, R7 ;  /* 0x0000000724027221 */ /* 0x001fe20000010000 */
[----:B--2---:R-:W-:-:S03]  /*5240*/  F2FP.F16.F32.PACK_AB R31, R15, R36 ;  /* 0x000000240f1f723e */ /* 0x004fc600000000ff */
[----:B------:R-:W-:Y:S02]  /*5250*/  FADD.FTZ R2, R15, R2 ;  /* 0x000000020f027221 */ /* 0x000fe40000010000 */
[----:B------:R1:W-:Y:S01]  /*5260*/  STSM.16.M88.4 [R18+0x6000], R28 ;  /* 0x0060001c12007844 */ /* 0x0003e20000000200 */
[----:B------:R0:W-:Y:S06]  /*5270*/  MEMBAR.ALL.CTA ;  /* 0x0000000000007992 */ /* 0x0001ec0000008000 */
[----:B0-----:R-:W0:Y:S02]  /*5280*/  FENCE.VIEW.ASYNC.S ;  /* 0x00000000000073c6 */ /* 0x001e240000000000 */
[----:B0-----:R-:W-:Y:S01]  /*5290*/  NOP ;  /* 0x0000000000007918 */ /* 0x001fe20000000000 */
[----:B------:R-:W-:Y:S05]  /*52a0*/  @P2 BRA `(.L_x_863) ;  /* 0x0000000000482947 */ /* 0x000fea0003800000 */
[C---:B------:R-:W-:Y:S01]  /*52b0*/  ISETP.GT.AND P2, PT, R14.reuse, RZ, PT ;  /* 0x000000ff0e00720c */ /* 0x040fe20003f44270 */
[----:B------:R-:W-:-:S05]  /*52c0*/  VIADD R6, R14, 0xffffffff ;  /* 0xffffffff0e067836 */ /* 0x000fca0000000000 */
[----:B------:R-:W-:-:S07]  /*52d0*/  R2UR UR14, R6 ;  /* 0x00000000060e72ca */ /* 0x000fce00000e0000 */
[----:B------:R-:W-:Y:S08]  /*52e0*/  @P2 BRA `(.L_x_864) ;  /* 0x00000000001c2947 */ /* 0x000ff00003800000 */
[----:B------:R-:W-:Y:S02]  /*52f0*/  UISETP.NE.AND UP1, UPT, UR7, 0x1, UPT ;  /* 0x000000010700788c */ /* 0x000fe4000bf25270 */
[----:B------:R-:W-:-:S09]  /*5300*/  UIADD3 UR14, -UR10, URZ, URZ ;  /* 0x0000003f0a0e7290 */ /* 0x000fd2000fffe13f */
[----:B------:R-:W-:Y:S02]  /*5310*/  @UP1 ULDC.64 UR18, c[0x0][0x9e8] ;  /* 0x00027a0000121ab9 */ /* 0x000fe40000000a00 */
[----:B------:R-:W-:-:S04]  /*5320*/  UIMAD.WIDE.U32 UR10, UR14, UR18, URZ ;  /* 0x000000120e0a72a5 */ /* 0x000fc8000f8e003f */
[----:B------:R-:W-:-:S04]  /*5330*/  @UP1 USHF.R.U32.HI UR14, URZ, UR19, UR11 ;  /* 0x000000133f0e1299 */ /* 0x000fc8000801160b */
[----:B------:R-:W-:Y:S01]  /*5340*/  ULOP3.LUT UR14, URZ, UR14, URZ, 0x33, !UPT ;  /* 0x0000000e3f0e7292 */ /* 0x000fe2000f8e333f */
[----:B------:R-:W-:Y:S11]  /*5350*/  BRA `(.L_x_865) ;  /* 0x0000000000107947 */ /* 0x000ff60003800000 */
.L_x_864:
[----:B------:R-:W-:-:S11]  /*5360*/  UISETP.NE.AND UP1, UPT, UR7, 0x1, UPT ;  /* 0x000000010700788c */ /* 0x000fd6000bf25270 */
[----:B------:R-:W-:Y:S02]  /*5370*/  @UP1 ULDC.64 UR18, c[0x0][0x9e8] ;  /* 0x00027a0000121ab9 */ /* 0x000fe40000000a00 */
[----:B------:R-:W-:-:S04]  /*5380*/  UIMAD.WIDE.U32 UR10, UR14, UR18, URZ ;  /* 0x000000120e0a72a5 */ /* 0x000fc8000f8e003f */
[----:B------:R-:W-:-:S12]  /*5390*/  @UP1 USHF.R.U32.HI UR14, URZ, UR19, UR11 ;  /* 0x000000133f0e1299 */ /* 0x000fd8000801160b */
.L_x_865:
[----:B------:R-:W-:-:S04]  /*53a0*/  UIMAD UR7, UR14, UR7, UR7 ;  /* 0x000000070e0772a4 */ /* 0x000fc8000f8e0207 */
[----:B------:R-:W-:-:S04]  /*53b0*/  UISETP.LT.AND UP1, UPT, UR6, UR7, UPT ;  /* 0x000000070600728c */ /* 0x000fc8000bf21270 */
[----:B------:R-:W-:-:S12]  /*53c0*/  USEL UR6, UR6, UR7, UP1 ;  /* 0x0000000706067287 */ /* 0x000fd80008800000 */
.L_x_863:
        /* <DEDUP_REMOVED lines=31> */
[----:B-1----:R-:W-:Y:S01]  /*55c0*/  IADD3 R9, R4, R137, -R139 ;  /* 0x0000008904097210 */ /* 0x002fe20007ffe88b */
[----:B------:R-:W-:Y:S01]  /*55d0*/  IMAD.MOV.U32 R135, RZ, RZ, RZ ;  /* 0x000000ffff877224 */ /* 0x000fe200078e00ff */
[----:B------:R-:W-:Y:S01]  /*55e0*/  ULDC UR35, c[0x0][0x9e4] ;  /* 0x0002790000237ab9 */ /* 0x000fe20000000800 */
[----:B------:R-:W-:Y:S01]  /*55f0*/  ULDC UR34, c[0x0][0x988] ;  /* 0x0002620000227ab9 */ /* 0x000fe20000000800 */
[----:B------:R-:W-:Y:S01]  /*5600*/  LOP3.LUT R7, RZ, R9, RZ, 0x33, !PT ;  /* 0x00000009ff077212 */ /* 0x000fe200078e33ff */
[----:B------:R-:W-:Y:S01]  /*5610*/  VIADD R8, R9, 0x8 ;  /* 0x0000000809087836 */ /* 0x000fe20000000000 */
[----:B------:R-:W-:Y:S01]  /*5620*/  ULDC UR51, c[0x0][0x9d8] ;  /* 0x0002760000337ab9 */ /* 0x000fe20000000800 */
[----:B------:R-:W-:-:S03]  /*5630*/  ULDC UR50, c[0x0][0x9e0] ;  /* 0x0002780000327ab9 */ /* 0x000fc60000000800 */
[----:B------:R-:W-:-:S07]  /*5640*/  LOP3.LUT R6, RZ, R8, RZ, 0x33, !PT ;  /* 0x00000008ff067212 */ /* 0x000fce00078e33ff */
.L_x_883:
[----:B------:R-:W-:Y:S01]  /*5650*/  UIADD3 UR53, UR43, 0x1, URZ ;  /* 0x000000012b357890 */ /* 0x000fe2000fffe03f */
[----:B------:R-:W-:-:S03]  /*5660*/  ISETP.NE.AND P3, PT, RZ, UR38, PT ;  /* 0x00000026ff007c0c */ /* 0x000fc6000bf65270 */
[----:B------:R-:W-:-:S04]  /*5670*/  UISETP.NE.AND UP1, UPT, UR53, 0x2, UPT ;  /* 0x000000023500788c */ /* 0x000fc8000bf25270 */
[----:B------:R-:W-:Y:S02]  /*5680*/  USEL UR52, URZ, 0x1, UP1 ;  /* 0x000000013f347887 */ /* 0x000fe40008800000 */
[----:B------:R-:W-:Y:S02]  /*5690*/  USEL UR53, UR53, URZ, UP1 ;  /* 0x0000003f35357287 */ /* 0x000fe40008800000 */
[----:B------:R-:W-:Y:S02]  /*56a0*/  ULOP3.LUT UR52, UR46, UR52, URZ, 0x3c, !UPT ;  /* 0x000000342e347292 */ /* 0x000fe4000f8e3c3f */
[----:B------:R-:W-:Y:S10]  /*56b0*/  @P3 BRA `(.L_x_867) ;  /* 0x00000000002c3947 */ /* 0x000ff40003800000 */
[----:B------:R-:W-:Y:S05]  /*56c0*/  @!P0 BRA `(.L_x_868) ;  /* 0x0000000000048947 */ /* 0x000fea0003800000 */
[----:B------:R-:W-:Y:S01]  /*56d0*/  BPT.TRAP 0x1 ;  /* 0x000000040000795c */ /* 0x000fe20000300000 */
.L_x_868:
[----:B------:R-:W-:Y:S01]  /*56e0*/  ULEA UR6, UR53, UR42, 0x3 ;  /* 0x0000002a35067291 */ /* 0x000fe2000f8e183f */
[----:B------:R-:W-:-:S05]  /*56f0*/  IMAD.U32 R10, RZ, RZ, UR52 ;  /* 0x00000034ff0a7e24 */ /* 0x000fca000f8e00ff */
[----:B------:R-:W-:-:S04]  /*5700*/  SHF.L.U32 R10, R10, 0x1f, RZ ;  /* 0x0000001f0a0a7819 */ /* 0x000fc800000006ff */
[----:B------:R0:W1:Y:S01]  /*5710*/  SYNCS.PHASECHK.TRANS64.TRYWAIT P2, [UR6+0x2d830], R10 ;  /* 0x02d8300aff0075a7 */ /* 0x0000620008040146 */
[----:B------:R-:W-:Y:S05]  /*5720*/  @!P0 BRA `(.L_x_869) ;  /* 0x0000000000048947 */ /* 0x000fea0003800000 */
[----:B------:R-:W-:Y:S01]  /*5730*/  BPT.TRAP 0x1 ;  /* 0x000000040000795c */ /* 0x000fe20000300000 */
.L_x_869:
[----:B-1----:R-:W-:Y:S05]  /*5740*/  @P2 BRA `(.L_x_867) ;  /* 0x0000000000082947 */ /* 0x002fea0003800000 */
[----:B------:R-:W1:Y:S02]  /*5750*/  SYNCS.PHASECHK.TRANS64.TRYWAIT P2, [UR6+0x2d830], R10 ;  /* 0x02d8300aff0075a7 */ /* 0x000e640008040146 */
[----:B-1----:R-:W-:Y:S05]  /*5760*/  @!P2 BRA `(.L_x_870) ;  /* 0x0000010800dca947 */ /* 0x002fea0003800000 */
.L_x_867:
[----:B-1----:R-:W1:Y:S01]  /*5770*/  S2R R11, SR_TID.X ;  /* 0x00000000000b7919 */ /* 0x002e620000002100 */
[----:B------:R-:W-:Y:S01]  /*5780*/  UIMAD UR6, UR53, 0x600, UR32 ;  /* 0x00000600350678a4 */ /* 0x000fe2000f8e0220 */
[----:B------:R-:W-:Y:S01]  /*5790*/  UMOV UR7, 0x80000020 ;  /* 0x8000002000077882 */ /* 0x000fe20000000000 */
[----:B------:R-:W-:Y:S02]  /*57a0*/  UMOV UR11, 0x80000020 ;  /* 0x80000020000b7882 */ /* 0x000fe40000000000 */
[----:B------:R-:W-:Y:S02]  /*57b0*/  UIADD3 UR10, UR6, 0x2, URZ ;  /* 0x00000002060a7890 */ /* 0x000fe4000fffe03f */
[----:B------:R-:W-:Y:S01]  /*57c0*/  UIADD3 UR14, UR6, 0x200, URZ ;  /* 0x00000200060e7890 */ /* 0x000fe2000fffe03f */
[----:B------:R-:W-:Y:S01]  /*57d0*/  UMOV UR15, 0x80000020 ;  /* 0x80000020000f7882 */ /* 0x000fe20000000000 */
[----:B------:R-:W-:Y:S01]  /*57e0*/  UIADD3 UR18, UR6, 0x202, URZ ;  /* 0x0000020206127890 */ /* 0x000fe2000fffe03f */
[----:B------:R-:W-:Y:S01]  /*57f0*/  UMOV UR19, 0x80000020 ;  /* 0x8000002000137882 */ /* 0x000fe20000000000 */
[----:B------:R-:W-:Y:S01]  /*5800*/  UIADD3 UR22, UR6, 0x400, URZ ;  /* 0x0000040006167890 */ /* 0x000fe2000fffe03f */
[----:B------:R-:W-:Y:S01]  /*5810*/  UMOV UR23, 0x80000020 ;  /* 0x8000002000177882 */ /* 0x000fe20000000000 */
[----:B------:R-:W-:Y:S01]  /*5820*/  UIADD3 UR26, UR6, 0x402, URZ ;  /* 0x00000402061a7890 */ /* 0x000fe2000fffe03f */
[----:B------:R-:W-:Y:S01]  /*5830*/  UMOV UR27, 0x80000020 ;  /* 0x80000020001b7882 */ /* 0x000fe20000000000 */
[----:B-1----:R-:W-:-:S05]  /*5840*/  SHF.R.U32.HI R11, RZ, 0x7, R11 ;  /* 0x00000007ff0b7819 */ /* 0x002fca000001160b */
[----:B0-----:R-:W-:-:S05]  /*5850*/  VIADD R10, R11, 0x8 ;  /* 0x000000080b0a7836 */ /* 0x001fca0000000000 */
[----:B------:R0:W-:Y:S06]  /*5860*/  BAR.SYNC.DEFER_BLOCKING R10, 0x100 ;  /* 0x0004000a0000751d */ /* 0x0001ec0000010000 */
        /* <DEDUP_REMOVED lines=18> */
[----:B0-----:R-:W-:Y:S05]  /*5990*/  @P3 BRA `(.L_x_871) ;  /* 0x00000000002c3947 */ /* 0x001fea0003800000 */
[----:B------:R-:W-:Y:S05]  /*59a0*/  @!P0 BRA `(.L_x_872) ;  /* 0x0000000000048947 */ /* 0x000fea0003800000 */
[----:B------:R-:W-:Y:S01]  /*59b0*/  BPT.TRAP 0x1 ;  /* 0x000000040000795c */ /* 0x000fe20000300000 */
.L_x_872:
[----:B------:R-:W-:Y:S01]  /*59c0*/  ULEA UR6, UR43, UR42, 0x3 ;  /* 0x0000002a2b067291 */ /* 0x000fe2000f8e183f */
[----:B------:R-:W-:-:S05]  /*59d0*/  IMAD.U32 R10, RZ, RZ, UR46 ;  /* 0x0000002eff0a7e24 */ /* 0x000fca000f8e00ff */
[----:B------:R-:W-:-:S04]  /*59e0*/  SHF.L.U32 R10, R10, 0x1f, RZ ;  /* 0x0000001f0a0a7819 */ /* 0x000fc800000006ff */
[----:B------:R0:W1:Y:S01]  /*59f0*/  SYNCS.PHASECHK.TRANS64.TRYWAIT P2, [UR6+0x2d850], R10 ;  /* 0x02d8500aff0075a7 */ /* 0x0000620008040146 */
[----:B------:R-:W-:Y:S05]  /*5a00*/  @!P0 BRA `(.L_x_873) ;  /* 0x0000000000048947 */ /* 0x000fea0003800000 */
[----:B------:R-:W-:Y:S01]  /*5a10*/  BPT.TRAP 0x1 ;  /* 0x000000040000795c */ /* 0x000fe20000300000 */
.L_x_873:
[----:B-1----:R-:W-:Y:S05]  /*5a20*/  @P2 BRA `(.L_x_871) ;  /* 0x0000000000082947 */ /* 0x002fea0003800000 */
[----:B------:R-:W1:Y:S02]  /*5a30*/  SYNCS.PHASECHK.TRANS64.TRYWAIT P2, [UR6+0x2d850], R10 ;  /* 0x02d8500aff0075a7 */ /* 0x000e640008040146 */
[----:B-1----:R-:W-:Y:S05]  /*5a40*/  @!P2 BRA `(.L_x_874) ;  /* 0x00000108003ca947 */ /* 0x002fea0003800000 */
.L_x_871:
[----:B------:R-:W-:Y:S01]  /*5a50*/  UIADD3 UR6, UR42, 0x400, URZ ;  /* 0x000004002a067890 */ /* 0x000fe2000fffe03f */
[----:B------:R-:W-:Y:S01]  /*5a60*/  WARPGROUP.ARRIVE ;  /* 0x00000000000079c5 */ /* 0x000fe20000000000 */
[----:B------:R-:W-:-:S05]  /*5a70*/  ULEA UR7, UR47, UR42, 0xd ;  /* 0x0000002a2f077291 */ /* 0x000fca000f8e683f */
[----:B------:R-:W2:Y:S01]  /*5a80*/  S2R R141, SR_TID.X ;  /* 0x00000000008d7919 */ /* 0x000ea20000002100 */
[----:B------:R-:W-:Y:S01]  /*5a90*/  USHF.R.U32.HI UR6, URZ, 0x4, UR6 ;  /* 0x000000043f067899 */ /* 0x000fe20008011606 */
[----:B------:R-:W-:Y:S01]  /*5aa0*/  FMUL.FTZ R21, R29, UR51 ;  /* 0x000000331d157c20 */ /* 0x000fe20008410000 */
[----:B------:R-:W-:Y:S01]  /*5ab0*/  UIADD3 UR7, UR7, 0x21800, URZ ;  /* 0x0002180007077890 */ /* 0x000fe2000fffe03f */
[----:B------:R-:W-:Y:S01]  /*5ac0*/  FMUL.FTZ R29, R35, UR51 ;  /* 0x00000033231d7c20 */ /* 0x000fe20008410000 */
[----:B------:R-:W-:Y:S01]  /*5ad0*/  ULOP3.LUT UR6, UR6, 0x3fff, URZ, 0xc0, !UPT ;  /* 0x00003fff06067892 */ /* 0x000fe2000f8ec03f */
[----:B-1----:R-:W-:Y:S01]  /*5ae0*/  FMUL.FTZ R11, R25, UR51 ;  /* 0x00000033190b7c20 */ /* 0x002fe20008410000 */
        /* <DEDUP_REMOVED lines=14> */
[----:B------:R-:W-:Y:S01]  /*5bd0*/  IMAD.U32 R53, RZ, RZ, UR53 ;  /* 0x00000035ff357e24 */ /* 0x000fe2000f8e00ff */
[----:B------:R-:W-:Y:S01]  /*5be0*/  UMOV UR28, UR6 ;  /* 0x00000006001c7c82 */ /* 0x000fe20008000000 */
[----:B0-----:R-:W-:Y:S01]  /*5bf0*/  FMUL.FTZ R10, R24, UR51 ;  /* 0x00000033180a7c20 */ /* 0x001fe20008410000 */
        /* <DEDUP_REMOVED lines=16> */
[----:B--2---:R-:W-:Y:S01]  /*5d00*/  SHF.R.U32.HI R138, RZ, 0x7, R141 ;  /* 0x00000007ff8a7819 */ /* 0x004fe2000001168d */
        /* <DEDUP_REMOVED lines=25> */
[----:B------:R-:W-:-:S02]  /*5ea0*/  VIADD R52, R138, 0x9 ;  /* 0x000000098a347836 */ /* 0x000fc40000000000 */
[----:B------:R-:W-:Y:S01]  /*5eb0*/  FMUL.FTZ R61, R65, UR51 ;  /* 0x00000033413d7c20 */ /* 0x000fe20008410000 */
[----:B------:R-:W-:Y:S01]  /*5ec0*/  FMUL.FTZ R62, R66, UR51 ;  /* 0x00000033423e7c20 */ /* 0x000fe20008410000 */
[----:B------:R-:W-:Y:S01]  /*5ed0*/  FMUL.FTZ R64, R68, UR51 ;  /* 0x0000003344407c20 */ /* 0x000fe20008410000 */
[----:B------:R-:W-:Y:S01]  /*5ee0*/  FMUL.FTZ R79, R83, UR51 ;  /* 0x00000033534f7c20 */ /* 0x000fe20008410000 */
[----:B------:R-:W-:Y:S01]  /*5ef0*/  ISETP.GE.U32.AND P2, PT, R141, 0x180, PT ;  /* 0x000001808d00780c */ /* 0x000fe20003f46070 */
[----:B------:R-:W-:Y:S01]  /*5f00*/  FMUL.FTZ R65, R69, UR51 ;  /* 0x0000003345417c20 */ /* 0x000fe20008410000 */
[----:B------:R-:W-:Y:S01]  /*5f10*/  FMUL.FTZ R66, R70, UR51 ;  /* 0x0000003346427c20 */ /* 0x000fe20008410000 */
[----:B------:R-:W-:Y:S01]  /*5f20*/  FMUL.FTZ R68, R72, UR51 ;  /* 0x0000003348447c20 */ /* 0x000fe20008410000 */
[----:B------:R-:W-:Y:S02]  /*5f30*/  @!P1 VIADD R53, R53, 0x2d840 ;  /* 0x0002d84035359836 */ /* 0x000fe40000000000 */
        /* <DEDUP_REMOVED lines=14> */
[----:B------:R-:W-:Y:S01]  /*6020*/  @!P1 PRMT R53, RZ, 0x654, R53 ;  /* 0x00000654ff359816 */ /* 0x000fe20000000035 */
[----:B------:R-:W0:Y:S01]  /*6030*/  MUFU.TANH R10, R10 ;  /* 0x0000000a000a7308 */ /* 0x000e220000002400 */
[----:B------:R-:W-:-:S02]  /*6040*/  IADD3 R86, R137, 0x1, -R83 ;  /* 0x0000000189567810 */ /* 0x000fc40007ffe853 */
[----:B------:R-:W-:-:S05]  /*6050*/  PLOP3.LUT P2, PT, PT, PT, UP0, 0x40, 0x0 ;  /* 0x000000000000781c */ /* 0x000fca0003f4e808 */
[----:B------:R-:W1:Y:S08]  /*6060*/  MUFU.TANH R11, R11 ;  /* 0x0000000b000b7308 */ /* 0x000e700000002400 */
[----:B------:R-:W2:Y:S08]  /*6070*/  MUFU.TANH R14, R14 ;  /* 0x0000000e000e7308 */ /* 0x000eb00000002400 */
[----:B------:R-:W3:Y:S08]  /*6080*/  MUFU.TANH R15, R15 ;  /* 0x0000000f000f7308 */ /* 0x000ef00000002400 */
[----:B------:R-:W4:Y:S01]  /*6090*/  MUFU.TANH R20, R20 ;  /* 0x0000001400147308 */ /* 0x000f220000002400 */
[----:B------:R-:W-:-:S02]  /*60a0*/  WARPGROUP.DEPBAR.LE gsb0, 0x0 ;  /* 0x00008000000079c5 */ /* 0x000fc40000010000 */
[----:B------:R-:W-:-:S05]  /*60b0*/  WARPGROUP.ARRIVE ;  /* 0x00000000000079c5 */ /* 0x000fca0000000000 */
[----:B------:R-:W0:Y:S01]  /*60c0*/  MUFU.TANH R21, R21 ;  /* 0x0000001500157308 */ /* 0x000e220000002400 */
[----:B------:R-:W-:Y:S01]  /*60d0*/  HGMMA.64x96x16.F32 R88, gdesc[UR28].tnspB, R88, gsb0 ;  /* 0x416000001c5879f0 */ /* 0x000fe20008000858 */
[----:B------:R-:W-:Y:S02]  /*60e0*/  UIADD3 UR30, UR7, 0x80, URZ ;  /* 0x00000080071e7890 */ /* 0x000fe4000fffe03f */
[----:B------:R-:W-:Y:S01]  /*60f0*/  UIADD3 UR28, UR6, 0x4, URZ ;  /* 0x00000004061c7890 */ /* 0x000fe2000fffe03f */
[----:B------:R-:W-:Y:S01]  /*6100*/  UMOV UR31, 0x80000020 ;  /* 0x80000020001f7882 */ /* 0x000fe20000000000 */
[----:B------:R-:W-:Y:S02]  /*6110*/  UMOV UR29, 0x40000040 ;  /* 0x40000040001d7882 */ /* 0x000fe40000000000 */
        /* <DEDUP_REMOVED lines=12> */
[----:B------:R-:W-:-:S02]  /*61e0*/  WARPGROUP.DEPBAR.LE gsb0, 0x0 ;  /* 0x00008000000079c5 */ /* 0x000fc40000010000 */
[----:B------:R-:W-:-:S05]  /*61f0*/  WARPGROUP.ARRIVE ;  /* 0x00000000000079c5 */ /* 0x000fca0000000000 */
[----:B------:R-:W0:Y:S01]  /*6200*/  MUFU.TANH R36, R36 ;  /* 0x0000002400247308 */ /* 0x000e220000002400 */
[----:B------:R-:W-:Y:S01]  /*6210*/  HGMMA.64x96x16.F32 R88, gdesc[UR28].tnspB, R88, gsb0 ;  /* 0x416000001c5879f0 */ /* 0x000fe20008000858 */
[----:B------:R-:W-:Y:S02]  /*6220*/  UIADD3 UR30, UR7, 0xc0, URZ ;  /* 0x000000c0071e7890 */ /* 0x000fe4000fffe03f */
[----:B------:R-:W-:-:S04]  /*6230*/  UIADD3 UR28, UR6, 0x6, URZ ;  /* 0x00000006061c7890 */ /* 0x000fc8000fffe03f */
[----:B------:R-:W0:Y:S01]  /*6240*/  MUFU.TANH R37, R37 ;  /* 0x0000002500257308 */ /* 0x000e220000002400 */
[----:B------:R-:W-:Y:S01]  /*6250*/  UMOV UR31, 0x80000020 ;  /* 0x80000020001f7882 */ /* 0x000fe20000000000 */
[----:B------:R-:W-:-:S06]  /*6260*/  UMOV UR29, 0x40000040 ;  /* 0x40000040001d7882 */ /* 0x000fcc0000000000 */
        /* <DEDUP_REMOVED lines=64> */
[----:B------:R-:W0:Y:S01]  /*6670*/  MUFU.TANH R84, R84 ;  /* 0x0000005400547308 */ /* 0x000e220000002400 */
        /* <DEDUP_REMOVED lines=13> */
[----:B-----5:R-:W-:-:S04]  /*6750*/  IMAD.IADD R53, R86, 0x1, -R139 ;  /* 0x0000000156357824 */ /* 0x020fc800078e0a8b */
[----:B------:R-:W-:-:S04]  /*6760*/  IMAD R53, R16, -0x2, R53 ;  /* 0xfffffffe10357824 */ /* 0x000fc800078e0235 */
[C---:B------:R-:W-:Y:S02]  /*6770*/  VIADD R138, R53.reuse, UR50 ;  /* 0x00000032358a7c36 */ /* 0x040fe40008000000 */
[----:B------:R-:W-:Y:S02]  /*6780*/  VIADD R87, R53, UR33 ;  /* 0x0000002135577c36 */ /* 0x000fe40008000000 */
[C---:B------:R-:W-:Y:S02]  /*6790*/  IMAD.IADD R86, R4.reuse, 0x1, R138 ;  /* 0x0000000104567824 */ /* 0x040fe400078e028a */
[----:B------:R-:W-:Y:S01]  /*67a0*/  IMAD.IADD R85, R4, 0x1, R87 ;  /* 0x0000000104557824 */ /* 0x000fe200078e0257 */
[----:B01234-:R-:W-:Y:S06]  /*67b0*/  @P2 BRA `(.L_x_875) ;  /* 0x0000000000582947 */ /* 0x01ffec0003800000 */
[----:B------:R-:W-:Y:S01]  /*67c0*/  ISETP.GT.AND P2, PT, R9, -0x1, PT ;  /* 0xffffffff0900780c */ /* 0x000fe20003f44270 */
[----:B------:R-:W-:-:S12]  /*67d0*/  BSSY B0, `(.L_x_876) ;  /* 0x0000010000007945 */ /* 0x000fd80003800000 */
[----:B------:R-:W-:Y:S05]  /*67e0*/  @P2 BRA `(.L_x_877) ;  /* 0x0000000000202947 */ /* 0x000fea0003800000 */
[----:B------:R-:W-:-:S05]  /*67f0*/  IMAD.U32 R141, RZ, RZ, UR35 ;  /* 0x00000023ff8d7e24 */ /* 0x000fca000f8e00ff */
[----:B------:R-:W-:-:S13]  /*6800*/  ISETP.NE.AND P2, PT, R141, 0x1, PT ;  /* 0x000000018d00780c */ /* 0x000fda0003f45270 */
[----:B------:R-:W0:Y:S02]  /*6810*/  @P2 LDC.64 R52, c[0x0][0x9e8] ;  /* 0x00027a00ff342b82 */ /* 0x000e240000000a00 */
[----:B0-----:R-:W-:-:S04]  /*6820*/  @P2 IMAD.HI.U32 R144, R7, R52, RZ ;  /* 0x0000003407902227 */ /* 0x001fc800078e00ff */
[----:B------:R-:W-:Y:S01]  /*6830*/  IMAD.MOV.U32 R52, RZ, RZ, R7 ;  /* 0x000000ffff347224 */ /* 0x000fe200078e0007 */
[----:B------:R-:W-:-:S04]  /*6840*/  @P2 SHF.R.U32.HI R52, RZ, R53, R144 ;  /* 0x00000035ff342219 */ /* 0x000fc80000011690 */
[----:B------:R-:W-:Y:S01]  /*6850*/  LOP3.LUT R52, RZ, R52, RZ, 0x33, !PT ;  /* 0x00000034ff347212 */ /* 0x000fe200078e33ff */
[----:B------:R-:W-:Y:S06]  /*6860*/  BRA `(.L_x_878) ;  /* 0x0000000000187947 */ /* 0x000fec0003800000 */
.L_x_877:
[----:B------:R-:W-:-:S05]  /*6870*/  IMAD.U32 R141, RZ, RZ, UR35 ;  /* 0x00000023ff8d7e24 */ /* 0x000fca000f8e00ff */
[----:B------:R-:W-:-:S13]  /*6880*/  ISETP.NE.AND P2, PT, R141, 0x1, PT ;  /* 0x000000018d00780c */ /* 0x000fda0003f45270 */
[----:B------:R-:W0:Y:S02]  /*6890*/  @P2 LDC.64 R52, c[0x0][0x9e8] ;  /* 0x00027a00ff342b82 */ /* 0x000e240000000a00 */
[----:B0-----:R-:W-:-:S04]  /*68a0*/  @P2 IMAD.HI.U32 R144, R9, R52, RZ ;  /* 0x0000003409902227 */ /* 0x001fc800078e00ff */
[----:B------:R-:W-:Y:S01]  /*68b0*/  IMAD.MOV.U32 R52, RZ, RZ, R9 ;  /* 0x000000ffff347224 */ /* 0x000fe200078e0009 */
[----:B------:R-:W-:-:S07]  /*68c0*/  @P2 SHF.R.U32.HI R52, RZ, R53, R144 ;  /* 0x00000035ff342219 */ /* 0x000fce0000011690 */
.L_x_878:
[----:B------:R-:W-:Y:S05]  /*68d0*/  BSYNC B0 ;  /* 0x0000000000007941 */ /* 0x000fea0003800000 */
.L_x_876:
[----:B------:R-:W-:-:S04]  /*68e0*/  IMAD R53, R52, R141, -R83 ;  /* 0x0000008d34357224 */ /* 0x000fc800078e0a53 */
[----:B------:R-:W-:-:S05]  /*68f0*/  IMAD R52, R16, -0x2, R53 ;  /* 0xfffffffe10347824 */ /* 0x000fca00078e0235 */
[----:B------:R-:W-:Y:S02]  /*6900*/  VIADDMNMX R86, R52, R141, R86, PT ;  /* 0x0000008d34567246 */ /* 0x000fe40003800156 */
[----:B------:R-:W-:-:S07]  /*6910*/  VIMNMX R85, R85, R52, !PT ;  /* 0x0000003455557248 */ /* 0x000fce0007fe0100 */
.L_x_875:
[----:B------:R-:W-:Y:S01]  /*6920*/  ISETP.GT.AND P2, PT, R0, -0x1, PT ;  /* 0xffffffff0000780c */ /* 0x000fe20003f44270 */
[C---:B------:R-:W-:Y:S02]  /*6930*/  IMAD.IADD R138, R5.reuse, 0x1, R138 ;  /* 0x00000001058a7824 */ /* 0x040fe400078e028a */
[----:B------:R-:W-:Y:S01]  /*6940*/  IMAD.IADD R87, R5, 0x1, R87 ;  /* 0x0000000105577824 */ /* 0x000fe200078e0257 */
[C---:B------:R-:W-:Y:S02]  /*6950*/  ISETP.GT.AND P5, PT, R85.reuse, RZ, P2 ;  /* 0x000000ff5500720c */ /* 0x040fe400017a4270 */
[C---:B------:R-:W-:Y:S02]  /*6960*/  ISETP.GT.AND P4, PT, R85.reuse, 0x1, P2 ;  /* 0x000000015500780c */ /* 0x040fe40001784270 */
[----:B------:R-:W-:Y:S02]  /*6970*/  ISETP.LT.OR P5, PT, R86, 0x1, P5 ;  /* 0x000000015600780c */ /* 0x000fe40002fa1670 */
[----:B------:R-:W-:-:S02]  /*6980*/  ISETP.GT.AND P6, PT, R85, 0x8, P2 ;  /* 0x000000085500780c */ /* 0x000fc400017c4270 */
[----:B------:R-:W-:Y:S02]  /*6990*/  FSEL R10, R10, -INF , !P5 ;  /* 0xff8000000a0a7808 */ /* 0x000fe40006800000 */
        /* <DEDUP_REMOVED lines=104> */
.L_x_881:
[----:B------:R-:W-:-:S05]  /*7020*/  IMAD.U32 R85, RZ, RZ, UR35 ;  /* 0x00000023ff557e24 */ /* 0x000fca000f8e00ff */
[----:B------:R-:W-:-:S13]  /*7030*/  ISETP.NE.AND P3, PT, R85, 0x1, PT ;  /* 0x000000015500780c */ /* 0x000fda0003f65270 */
[----:B------:R-:W0:Y:S02]  /*7040*/  @P3 LDC.64 R20, c[0x0][0x9e8] ;  /* 0x00027a00ff143b82 */ /* 0x000e240000000a00 */
[----:B0-----:R-:W-:-:S04]  /*7050*/  @P3 IMAD.HI.U32 R86, R8, R20, RZ ;  /* 0x0000001408563227 */ /* 0x001fc800078e00ff */
[----:B------:R-:W-:Y:S01]  /*7060*/  IMAD.MOV.U32 R20, RZ, RZ, R8 ;  /* 0x000000ffff147224 */ /* 0x000fe200078e0008 */
[----:B------:R-:W-:-:S07]  /*7070*/  @P3 SHF.R.U32.HI R20, RZ, R21, R86 ;  /* 0x00000015ff143219 */ /* 0x000fce0000011656 */
.L_x_882:
[----:B------:R-:W-:Y:S05]  /*7080*/  BSYNC B0 ;  /* 0x0000000000007941 */ /* 0x000fea0003800000 */
.L_x_880:
[----:B------:R-:W-:-:S04]  /*7090*/  IMAD R83, R20, R85, -R83 ;  /* 0x0000005514537224 */ /* 0x000fc800078e0a53 */
[----:B------:R-:W-:-:S05]  /*70a0*/  IMAD R20, R16, -0x2, R83 ;  /* 0xfffffffe10147824 */ /* 0x000fca00078e0253 */
[----:B------:R-:W-:Y:S02]  /*70b0*/  VIADDMNMX R138, R20, R85, R138, PT ;  /* 0x00000055148a7246 */ /* 0x000fe4000380018a */
[----:B------:R-:W-:-:S07]  /*70c0*/  VIMNMX R87, R87, R20, !PT ;  /* 0x0000001457577248 */ /* 0x000fce0007fe0100 */
.L_x_879:
        /* <DEDUP_REMOVED lines=48> */
[----:B------:R-:W-:-:S02]  /*73d0*/  ISETP.LT.OR P4, PT, R138, 0x1, P4 ;  /* 0x000000018a00780c */ /* 0x000fc40002781670 */
[----:B------:R-:W-:Y:S02]  /*73e0*/  FMNMX.FTZ R20, R68, R21, !PT ;  /* 0x0000001544147209 */ /* 0x000fe40007810000 */
[----:B------:R-:W-:Y:S02]  /*73f0*/  ISETP.GT.AND P5, PT, R87, 0x8, P2 ;  /* 0x000000085700780c */ /* 0x000fe400017a4270 */
[----:B------:R-:W-:Y:S02]  /*7400*/  FMNMX.FTZ R21, R69, R20, !PT ;  /* 0x0000001445157209 */ /* 0x000fe40007810000 */
[----:B------:R-:W-:Y:S02]  /*7410*/  ISETP.LT.OR P3, PT, R138, 0x2, P3 ;  /* 0x000000028a00780c */ /* 0x000fe40001f61670 */
[----:B------:R-:W-:Y:S02]  /*7420*/  FMNMX.FTZ R20, R72, R21, !PT ;  /* 0x0000001548147209 */ /* 0x000fe40007810000 */
[----:B------:R-:W-:-:S02]  /*7430*/  FSEL R14, R14, -INF , !P4 ;  /* 0xff8000000e0e7808 */ /* 0x000fc40006000000 */
[----:B------:R-:W-:Y:S02]  /*7440*/  FMNMX.FTZ R21, R73, R20, !PT ;  /* 0x0000001449157209 */ /* 0x000fe40007810000 */
[----:B------:R-:W-:Y:S02]  /*7450*/  ISETP.LT.OR P5, PT, R138, 0x9, P5 ;  /* 0x000000098a00780c */ /* 0x000fe40002fa1670 */
[----:B------:R-:W-:Y:S02]  /*7460*/  FMNMX.FTZ R20, R76, R21, !PT ;  /* 0x000000154c147209 */ /* 0x000fe40007810000 */
[----:B------:R-:W-:Y:S02]  /*7470*/  FSEL R15, R15, -INF , !P3 ;  /* 0xff8000000f0f7808 */ /* 0x000fe40005800000 */
[----:B------:R-:W-:Y:S02]  /*7480*/  FMNMX.FTZ R21, R77, R20, !PT ;  /* 0x000000144d157209 */ /* 0x000fe40007810000 */
[----:B------:R-:W-:-:S02]  /*7490*/  FMNMX.FTZ R86, R14, R13, !PT ;  /* 0x0000000d0e567209 */ /* 0x000fc40007810000 */
[----:B------:R-:W-:Y:S02]  /*74a0*/  FMNMX.FTZ R20, R80, R21, !PT ;  /* 0x0000001550147209 */ /* 0x000fe40007810000 */
[----:B------:R-:W-:Y:S02]  /*74b0*/  ISETP.GT.AND P6, PT, R87, 0x10, P2 ;  /* 0x000000105700780c */ /* 0x000fe400017c4270 */
[----:B------:R-:W-:Y:S02]  /*74c0*/  FMNMX.FTZ R21, R81, R20, !PT ;  /* 0x0000001451157209 */ /* 0x000fe40007810000 */
[----:B------:R-:W-:Y:S02]  /*74d0*/  FSEL R24, R24, -INF , !P5 ;  /* 0xff80000018187808 */ /* 0x000fe40006800000 */
[----:B------:R-:W-:Y:S01]  /*74e0*/  ISETP.GT.AND P3, PT, R87, 0x11, P2 ;  /* 0x000000115700780c */ /* 0x000fe20001764270 */
[----:B------:R-:W0:Y:S01]  /*74f0*/  SHFL.BFLY PT, R20, R21, 0x2, 0x1f ;  /* 0x0c401f0015147f89 */ /* 0x000e2200000e0000 */
[----:B------:R-:W-:-:S02]  /*7500*/  ISETP.LT.OR P6, PT, R138, 0x11, P6 ;  /* 0x000000118a00780c */ /* 0x000fc400037c1670 */
[----:B------:R-:W-:Y:S02]  /*7510*/  ISETP.GT.AND P5, PT, R87, 0x18, P2 ;  /* 0x000000185700780c */ /* 0x000fe400017a4270 */
[----:B------:R-:W-:Y:S02]  /*7520*/  ISETP.LT.OR P3, PT, R138, 0x12, P3 ;  /* 0x000000128a00780c */ /* 0x000fe40001f61670 */
[----:B------:R-:W-:Y:S02]  /*7530*/  FSEL R28, R28, -INF , !P6 ;  /* 0xff8000001c1c7808 */ /* 0x000fe40007000000 */
[----:B------:R-:W-:Y:S02]  /*7540*/  ISETP.LT.OR P5, PT, R138, 0x19, P5 ;  /* 0x000000198a00780c */ /* 0x000fe40002fa1670 */
[----:B------:R-:W-:Y:S02]  /*7550*/  FSEL R29, R29, -INF , !P3 ;  /* 0xff8000001d1d7808 */ /* 0x000fe40005800000 */
[----:B------:R-:W-:-:S02]  /*7560*/  ISETP.GT.AND P6, PT, R87, 0x20, P2 ;  /* 0x000000205700780c */ /* 0x000fc400017c4270 */
[----:B------:R-:W-:Y:S02]  /*7570*/  FSEL R32, R32, -INF , !P5 ;  /* 0xff80000020207808 */ /* 0x000fe40006800000 */
[C---:B------:R-:W-:Y:S02]  /*7580*/  ISETP.GT.AND P3, PT, R87.reuse, 0x21, P2 ;  /* 0x000000215700780c */ /* 0x040fe40001764270 */
[C---:B------:R-:W-:Y:S02]  /*7590*/  ISETP.LT.OR P6, PT, R138.reuse, 0x21, P6 ;  /* 0x000000218a00780c */ /* 0x040fe400037c1670 */
[----:B------:R-:W-:Y:S02]  /*75a0*/  ISETP.GT.AND P5, PT, R87, 0x28, P2 ;  /* 0x000000285700780c */ /* 0x000fe400017a4270 */
[----:B------:R-:W-:Y:S02]  /*75b0*/  ISETP.LT.OR P3, PT, R138, 0x22, P3 ;  /* 0x000000228a00780c */ /* 0x000fe40001f61670 */
[----:B0-----:R-:W-:-:S02]  /*75c0*/  FMNMX.FTZ R83, R21, R20, !PT ;  /* 0x0000001415537209 */ /* 0x001fc40007810000 */
[----:B------:R-:W-:Y:S02]  /*75d0*/  FSEL R36, R36, -INF , !P6 ;  /* 0xff80000024247808 */ /* 0x000fe40007000000 */
[----:B------:R-:W-:Y:S01]  /*75e0*/  ISETP.LT.OR P5, PT, R138, 0x29, P5 ;  /* 0x000000298a00780c */ /* 0x000fe20002fa1670 */
[----:B------:R-:W0:Y:S01]  /*75f0*/  SHFL.BFLY PT, R20, R83, 0x1, 0x1f ;  /* 0x0c201f0053147f89 */ /* 0x000e2200000e0000 */
[----:B------:R-:W-:Y:S02]  /*7600*/  FSEL R37, R37, -INF , !P3 ;  /* 0xff80000025257808 */ /* 0x000fe40005800000 */
[C---:B------:R-:W-:Y:S02]  /*7610*/  ISETP.GT.AND P6, PT, R87.reuse, 0x30, P2 ;  /* 0x000000305700780c */ /* 0x040fe400017c4270 */
[----:B------:R-:W-:Y:S02]  /*7620*/  FSEL R40, R40, -INF , !P5 ;  /* 0xff80000028287808 */ /* 0x000fe40006800000 */
[----:B------:R-:W-:-:S02]  /*7630*/  ISETP.GT.AND P3, PT, R87, 0x31, P2 ;  /* 0x000000315700780c */ /* 0x000fc40001764270 */
[C---:B------:R-:W-:Y:S02]  /*7640*/  ISETP.LT.OR P6, PT, R138.reuse, 0x31, P6 ;  /* 0x000000318a00780c */ /* 0x040fe400037c1670 */
[----:B------:R-:W-:Y:S02]  /*7650*/  ISETP.GT.AND P5, PT, R87, 0x38, P2 ;  /* 0x000000385700780c */ /* 0x000fe400017a4270 */
[----:B------:R-:W-:Y:S02]  /*7660*/  ISETP.LT.OR P3, PT, R138, 0x32, P3 ;  /* 0x000000328a00780c */ /* 0x000fe40001f61670 */
[----:B------:R-:W-:Y:S02]  /*7670*/  FSEL R44, R44, -INF , !P6 ;  /* 0xff8000002c2c7808 */ /* 0x000fe40007000000 */
[----:B------:R-:W-:Y:S02]  /*7680*/  ISETP.LT.OR P5, PT, R138, 0x39, P5 ;  /* 0x000000398a00780c */ /* 0x000fe40002fa1670 */
[----:B------:R-:W-:-:S02]  /*7690*/  FSEL R45, R45, -INF , !P3 ;  /* 0xff8000002d2d7808 */ /* 0x000fc40005800000 */
[----:B------:R-:W-:Y:S02]  /*76a0*/  ISETP.GT.AND P6, PT, R87, 0x40, P2 ;  /* 0x000000405700780c */ /* 0x000fe400017c4270 */
[----:B------:R-:W-:Y:S02]  /*76b0*/  FSEL R48, R48, -INF , !P5 ;  /* 0xff80000030307808 */ /* 0x000fe40006800000 */
[----:B0-----:R-:W-:Y:S02]  /*76c0*/  FMNMX.FTZ R20, R83, R20, !PT ;  /* 0x0000001453147209 */ /* 0x001fe40007810000 */
[----:B------:R-:W-:Y:S02]  /*76d0*/  FMNMX.FTZ R83, R15, R86, !PT ;  /* 0x000000560f537209 */ /* 0x000fe40007810000 */
[----:B------:R-:W-:Y:S01]  /*76e0*/  ISETP.GT.AND P3, PT, R87, 0x41, P2 ;  /* 0x000000415700780c */ /* 0x000fe20001764270 */
[----:B------:R-:W-:Y:S01]  /*76f0*/  FMUL.FTZ R21, R20, UR34 ;  /* 0x0000002214157c20 */ /* 0x000fe20008410000 */
[----:B------:R-:W-:-:S02]  /*7700*/  FMNMX.FTZ R86, R24, R83, !PT ;  /* 0x0000005318567209 */ /* 0x000fc40007810000 */
[----:B------:R-:W-:Y:S02]  /*7710*/  ISETP.LT.OR P6, PT, R138, 0x41, P6 ;  /* 0x000000418a00780c */ /* 0x000fe400037c1670 */
[----:B------:R-:W-:Y:S02]  /*7720*/  FMNMX.FTZ R83, R25, R86, !PT ;  /* 0x0000005619537209 */ /* 0x000fe40007810000 */
[----:B------:R-:W-:Y:S02]  /*7730*/  ISETP.GT.AND P5, PT, R87, 0x48, P2 ;  /* 0x000000485700780c */ /* 0x000fe400017a4270 */
[----:B------:R-:W-:Y:S02]  /*7740*/  FMNMX.FTZ R86, R28, R83, !PT ;  /* 0x000000531c567209 */ /* 0x000fe40007810000 */
[----:B------:R-:W-:Y:S02]  /*7750*/  ISETP.LT.OR P3, PT, R138, 0x42, P3 ;  /* 0x000000428a00780c */ /* 0x000fe40001f61670 */
[----:B------:R-:W-:-:S02]  /*7760*/  FMNMX.FTZ R83, R29, R86, !PT ;  /* 0x000000561d537209 */ /* 0x000fc40007810000 */
[----:B------:R-:W-:Y:S02]  /*7770*/  FSEL R54, R54, -INF , !P6 ;  /* 0xff80000036367808 */ /* 0x000fe40007000000 */
[----:B------:R-:W-:Y:S02]  /*7780*/  FMNMX.FTZ R86, R32, R83, !PT ;  /* 0x0000005320567209 */ /* 0x000fe40007810000 */
[----:B------:R-:W-:Y:S02]  /*7790*/  ISETP.LT.OR P5, PT, R138, 0x49, P5 ;  /* 0x000000498a00780c */ /* 0x000fe40002fa1670 */
[----:B------:R-:W-:Y:S02]  /*77a0*/  FMNMX.FTZ R83, R33, R86, !PT ;  /* 0x0000005621537209 */ /* 0x000fe40007810000 */
[----:B------:R-:W-:Y:S02]  /*77b0*/  FSEL R55, R55, -INF , !P3 ;  /* 0xff80000037377808 */ /* 0x000fe40005800000 */
[----:B------:R-:W-:-:S02]  /*77c0*/  FMNMX.FTZ R86, R36, R83, !PT ;  /* 0x0000005324567209 */ /* 0x000fc40007810000 */
[----:B------:R-:W-:Y:S02]  /*77d0*/  ISETP.GT.AND P6, PT, R87, 0x50, P2 ;  /* 0x000000505700780c */ /* 0x000fe400017c4270 */
[----:B------:R-:W-:Y:S02]  /*77e0*/  FMNMX.FTZ R83, R37, R86, !PT ;  /* 0x0000005625537209 */ /* 0x000fe40007810000 */
[----:B------:R-:W-:Y:S02]  /*77f0*/  FSEL R58, R58, -INF , !P5 ;  /* 0xff8000003a3a7808 */ /* 0x000fe40006800000 */
[----:B------:R-:W-:Y:S02]  /*7800*/  FMNMX.FTZ R86, R40, R83, !PT ;  /* 0x0000005328567209 */ /* 0x000fe40007810000 */
[----:B------:R-:W-:Y:S02]  /*7810*/  ISETP.GT.AND P3, PT, R87, 0x51, P2 ;  /* 0x000000515700780c */ /* 0x000fe40001764270 */
[----:B------:R-:W-:-:S02]  /*7820*/  FMNMX.FTZ R83, R41, R86, !PT ;  /* 0x0000005629537209 */ /* 0x000fc40007810000 */
[----:B------:R-:W-:Y:S02]  /*7830*/  ISETP.LT.OR P6, PT, R138, 0x51, P6 ;  /* 0x000000518a00780c */ /* 0x000fe400037c1670 */
        /* <DEDUP_REMOVED lines=26> */
[----:B------:R-:W-:Y:S02]  /*79e0*/  FSEL R74, R74, -INF , !P6 ;  /* 0xff8000004a4a7808 */ /* 0x000fe40007000000 */
[----:B------:R-:W-:Y:S02]  /*79f0*/  ISETP.GT.AND P6, PT, R87, 0x70, P2 ;  /* 0x000000705700780c */ /* 0x000fe400017c4270 */
[----:B------:R-:W-:-:S02]  /*7a00*/  FMNMX.FTZ R83, R71, R86, !PT ;  /* 0x0000005647537209 */ /* 0x000fc40007810000 */
[----:B------:R-:W-:Y:S02]  /*7a10*/  FSEL R75, R75, -INF , !P3 ;  /* 0xff8000004b4b7808 */ /* 0x000fe40005800000 */
[C---:B------:R-:W-:Y:S02]  /*7a20*/  ISETP.GT.AND P3, PT, R87.reuse, 0x71, P2 ;  /* 0x000000715700780c */ /* 0x040fe40001764270 */
[----:B------:R-:W-:Y:S02]  /*7a30*/  ISETP.LT.OR P6, PT, R138, 0x71, P6 ;  /* 0x000000718a00780c */ /* 0x000fe400037c1670 */
[----:B------:R-:W-:Y:S02]  /*7a40*/  FMNMX.FTZ R86, R74, R83, !PT ;  /* 0x000000534a567209 */ /* 0x000fe40007810000 */
[----:B------:R-:W-:Y:S02]  /*7a50*/  ISETP.GT.AND P4, PT, R87, 0x78, P2 ;  /* 0x000000785700780c */ /* 0x000fe40001784270 */
[----:B------:R-:W-:-:S02]  /*7a60*/  ISETP.LT.OR P3, PT, R138, 0x72, P3 ;  /* 0x000000728a00780c */ /* 0x000fc40001f61670 */
[----:B------:R-:W-:Y:S02]  /*7a70*/  FSEL R83, R78, -INF , !P6 ;  /* 0xff8000004e537808 */ /* 0x000fe40007000000 */
[----:B------:R-:W-:Y:S02]  /*7a80*/  FMNMX.FTZ R86, R75, R86, !PT ;  /* 0x000000564b567209 */ /* 0x000fe40007810000 */
[----:B------:R-:W-:Y:S02]  /*7a90*/  ISETP.GT.AND P2, PT, R87, 0x79, P2 ;  /* 0x000000795700780c */ /* 0x000fe40001744270 */
[----:B------:R-:W-:Y:S02]  /*7aa0*/  ISETP.LT.OR P4, PT, R138, 0x79, P4 ;  /* 0x000000798a00780c */ /* 0x000fe40002781670 */
[----:B------:R-:W-:Y:S02]  /*7ab0*/  FSEL R85, R79, -INF , !P3 ;  /* 0xff8000004f557808 */ /* 0x000fe40005800000 */
[----:B------:R-:W-:-:S02]  /*7ac0*/  FMNMX.FTZ R86, R83, R86, !PT ;  /* 0x0000005653567209 */ /* 0x000fc40007810000 */
[----:B------:R-:W-:Y:S02]  /*7ad0*/  ISETP.LT.OR P2, PT, R138, 0x7a, P2 ;  /* 0x0000007a8a00780c */ /* 0x000fe40001741670 */
[----:B------:R-:W-:Y:S02]  /*7ae0*/  FSEL R82, R82, -INF , !P4 ;  /* 0xff80000052527808 */ /* 0x000fe40006000000 */
[----:B------:R-:W-:Y:S02]  /*7af0*/  FMNMX.FTZ R79, R85, R86, !PT ;  /* 0x00000056554f7209 */ /* 0x000fe40007810000 */
[----:B------:R-:W-:Y:S02]  /*7b00*/  FSEL R84, R84, -INF , !P2 ;  /* 0xff80000054547808 */ /* 0x000fe40005000000 */
[----:B------:R-:W-:Y:S02]  /*7b10*/  FMNMX.FTZ R79, R82, R79, !PT ;  /* 0x0000004f524f7209 */ /* 0x000fe40007810000 */
[----:B------:R-:W-:-:S02]  /*7b20*/  FSETP.NEU.FTZ.AND P5, PT, R20, -INF , PT ;  /* 0xff8000001400780b */ /* 0x000fc40003fbd000 */
[----:B------:R-:W-:Y:S02]  /*7b30*/  FMNMX.FTZ R78, R84, R79, !PT ;  /* 0x0000004f544e7209 */ /* 0x000fe40007810000 */
[----:B------:R-:W-:-:S03]  /*7b40*/  FSEL R21, R21, RZ, P5 ;  /* 0x000000ff15157208 */ /* 0x000fc60002800000 */
[----:B------:R-:W0:Y:S02]  /*7b50*/  SHFL.BFLY PT, R79, R78, 0x2, 0x1f ;  /* 0x0c401f004e4f7f89 */ /* 0x000e2400000e0000 */
[--C-:B------:R-:W-:Y:S01]  /*7b60*/  FFMA.FTZ R10, R10, UR34, -R21.reuse ;  /* 0x000000220a0a7c23 */ /* 0x100fe20008010815 */
        /* <DEDUP_REMOVED lines=21> */
[----:B0-----:R-:W-:Y:S01]  /*7cc0*/  FMNMX.FTZ R79, R78, R79, !PT ;  /* 0x0000004f4e4f7209 */ /* 0x001fe20007810000 */
[--C-:B------:R-:W-:Y:S01]  /*7cd0*/  FFMA.FTZ R64, R64, UR34, -R21.reuse ;  /* 0x0000002240407c23 */ /* 0x100fe20008010815 */
[--C-:B------:R-:W-:Y:S01]  /*7ce0*/  FFMA.FTZ R65, R65, UR34, -R21.reuse ;  /* 0x0000002241417c23 */ /* 0x100fe20008010815 */
[--C-:B------:R-:W-:Y:S01]  /*7cf0*/  FFMA.FTZ R68, R68, UR34, -R21.reuse ;  /* 0x0000002244447c23 */ /* 0x100fe20008010815 */
[--C-:B------:R-:W-:Y:S01]  /*7d00*/  FFMA.FTZ R69, R69, UR34, -R21.reuse ;  /* 0x0000002245457c23 */ /* 0x100fe20008010815 */
[----:B------:R-:W0:Y:S01]  /*7d10*/  SHFL.BFLY PT, R86, R79, 0x1, 0x1f ;  /* 0x0c201f004f567f89 */ /* 0x000e2200000e0000 */
[--C-:B------:R-:W-:Y:S01]  /*7d20*/  FFMA.FTZ R72, R72, UR34, -R21.reuse ;  /* 0x0000002248487c23 */ /* 0x100fe20008010815 */
[--C-:B------:R-:W-:Y:S01]  /*7d30*/  FFMA.FTZ R73, R73, UR34, -R21.reuse ;  /* 0x0000002249497c23 */ /* 0x100fe20008010815 */
[--C-:B------:R-:W-:Y:S01]  /*7d40*/  FFMA.FTZ R76, R76, UR34, -R21.reuse ;  /* 0x000000224c4c7c23 */ /* 0x100fe20008010815 */
[--C-:B------:R-:W-:Y:S01]  /*7d50*/  FFMA.FTZ R77, R77, UR34, -R21.reuse ;  /* 0x000000224d4d7c23 */ /* 0x100fe20008010815 */
[--C-:B------:R-:W-:Y:S01]  /*7d60*/  FFMA.FTZ R78, R80, UR34, -R21.reuse ;  /* 0x00000022504e7c23 */ /* 0x100fe20008010815 */
[----:B------:R-:W-:Y:S01]  /*7d70*/  FFMA.FTZ R87, R81, UR34, -R21 ;  /* 0x0000002251577c23 */ /* 0x000fe20008010815 */
[----:B------:R-:W-:Y:S08]  /*7d80*/  MUFU.EX2 R10, R10 ;  /* 0x0000000a000a7308 */ /* 0x000ff00000000800 */
[----:B------:R-:W-:Y:S08]  /*7d90*/  MUFU.EX2 R11, R11 ;  /* 0x0000000b000b7308 */ /* 0x000ff00000000800 */
[----:B------:R-:W-:Y:S01]  /*7da0*/  MUFU.EX2 R52, R52 ;  /* 0x0000003400347308 */ /* 0x000fe20000000800 */
[----:B0-----:R-:W-:-:S02]  /*7db0*/  FMNMX.FTZ R21, R79, R86, !PT ;  /* 0x000000564f157209 */ /* 0x001fc40007810000 */
[----:B------:R-:W-:Y:S02]  /*7dc0*/  FSEL R79, R20, RZ, P5 ;  /* 0x000000ff144f7208 */ /* 0x000fe40002800000 */
[C---:B------:R-:W-:Y:S01]  /*7dd0*/  FSETP.NEU.FTZ.AND P2, PT, R21.reuse, -INF , PT ;  /* 0xff8000001500780b */ /* 0x040fe20003f5d000 */
[----:B------:R-:W-:Y:S02]  /*7de0*/  FMUL.FTZ R81, R21, UR34 ;  /* 0x0000002215517c20 */ /* 0x000fe40008410000 */
[----:B------:R-:W-:Y:S01]  /*7df0*/  FADD.FTZ R12, -R79, R12 ;  /* 0x0000000c4f0c7221 */ /* 0x000fe20000010100 */
[----:B------:R-:W-:Y:S02]  /*7e00*/  MUFU.EX2 R53, R53 ;  /* 0x0000003500357308 */ /* 0x000fe40000000800 */
[----:B------:R-:W-:Y:S01]  /*7e10*/  FSEL R81, R81, RZ, P2 ;  /* 0x000000ff51517208 */ /* 0x000fe20001000000 */
[----:B------:R-:W-:-:S04]  /*7e20*/  FMUL.FTZ R12, R12, UR34 ;  /* 0x000000220c0c7c20 */ /* 0x000fc80008410000 */
[--C-:B------:R-:W-:Y:S01]  /*7e30*/  FFMA.FTZ R141, R14, UR34, -R81.reuse ;  /* 0x000000220e8d7c23 */ /* 0x100fe20008010851 */
[----:B------:R0:W1:Y:S01]  /*7e40*/  MUFU.EX2 R80, R12 ;  /* 0x0000000c00507308 */ /* 0x0000620000000800 */
[--C-:B------:R-:W-:Y:S01]  /*7e50*/  FFMA.FTZ R15, R15, UR34, -R81.reuse ;  /* 0x000000220f0f7c23 */ /* 0x100fe20008010851 */
[--C-:B------:R-:W-:Y:S01]  /*7e60*/  FFMA.FTZ R146, R24, UR34, -R81.reuse ;  /* 0x0000002218927c23 */ /* 0x100fe20008010851 */
[--C-:B------:R-:W-:Y:S01]  /*7e70*/  FFMA.FTZ R147, R25, UR34, -R81.reuse ;  /* 0x0000002219937c23 */ /* 0x100fe20008010851 */
[--C-:B------:R-:W-:Y:S01]  /*7e80*/  FFMA.FTZ R25, R28, UR34, -R81.reuse ;  /* 0x000000221c197c23 */ /* 0x100fe20008010851 */
[--C-:B------:R-:W-:Y:S01]  /*7e90*/  FFMA.FTZ R29, R29, UR34, -R81.reuse ;  /* 0x000000221d1d7c23 */ /* 0x100fe20008010851 */
[--C-:B------:R-:W-:Y:S01]  /*7ea0*/  FFMA.FTZ R86, R32, UR34, -R81.reuse ;  /* 0x0000002220567c23 */ /* 0x100fe20008010851 */
[--C-:B------:R-:W-:Y:S01]  /*7eb0*/  FFMA.FTZ R144, R40, UR34, -R81.reuse ;  /* 0x0000002228907c23 */ /* 0x100fe20008010851 */
[----:B------:R-:W-:Y:S01]  /*7ec0*/  MUFU.EX2 R141, R141 ;  /* 0x0000008d008d7308 */ /* 0x000fe20000000800 */
[----:B0-----:R-:W-:Y:S01]  /*7ed0*/  FSEL R12, R21, RZ, P2 ;  /* 0x000000ff150c7208 */ /* 0x001fe20001000000 */
[--C-:B------:R-:W-:Y:S01]  /*7ee0*/  FFMA.FTZ R40, R49, UR34, -R81.reuse ;  /* 0x0000002231287c23 */ /* 0x100fe20008010851 */
[--C-:B------:R-:W-:Y:S01]  /*7ef0*/  FFMA.FTZ R138, R36, UR34, -R81.reuse ;  /* 0x00000022248a7c23 */ /* 0x100fe20008010851 */
[--C-:B------:R-:W-:Y:S01]  /*7f00*/  FFMA.FTZ R37, R37, UR34, -R81.reuse ;  /* 0x0000002225257c23 */ /* 0x100fe20008010851 */
[----:B------:R-:W-:Y:S01]  /*7f10*/  FFMA.FTZ R148, R41, UR34, -R81 ;  /* 0x0000002229947c23 */ /* 0x000fe20008010851 */
[----:B------:R-:W-:Y:S01]  /*7f20*/  FADD.FTZ R12, -R12, R13 ;  /* 0x0000000d0c0c7221 */ /* 0x000fe20000010100 */
[----:B------:R-:W-:Y:S01]  /*7f30*/  IMAD.U32 R13, RZ, RZ, UR43 ;  /* 0x0000002bff0d7e24 */ /* 0x000fe2000f8e00ff */
[----:B------:R-:W-:Y:S01]  /*7f40*/  MUFU.EX2 R15, R15 ;  /* 0x0000000f000f7308 */ /* 0x000fe20000000800 */
[----:B-1----:R-:W-:Y:S01]  /*7f50*/  FFMA.FTZ R14, R80, R3, R10 ;  /* 0x00000003500e7223 */ /* 0x002fe2000001000a */
[----:B------:R-:W-:Y:S01]  /*7f60*/  FMUL.FTZ R12, R12, UR34 ;  /* 0x000000220c0c7c20 */ /* 0x000fe20008410000 */
[--C-:B------:R-:W-:Y:S01]  /*7f70*/  FFMA.FTZ R32, R44, UR34, -R81.reuse ;  /* 0x000000222c207c23 */ /* 0x100fe20008010851 */
[----:B------:R-:W-:Y:S01]  /*7f80*/  @!P1 LEA R13, R13, UR42, 0x3 ;  /* 0x0000002a0d0d9c11 */ /* 0x000fe2000f8e18ff */
[--C-:B------:R-:W-:Y:S01]  /*7f90*/  FFMA.FTZ R45, R45, UR34, -R81.reuse ;  /* 0x000000222d2d7c23 */ /* 0x100fe20008010851 */
[--C-:B------:R-:W-:Y:S01]  /*7fa0*/  FFMA.FTZ R41, R54, UR34, -R81.reuse ;  /* 0x0000002236297c23 */ /* 0x100fe20008010851 */
[----:B------:R-:W-:Y:S01]  /*7fb0*/  FFMA.FTZ R3, R58, UR34, -R81 ;  /* 0x000000223a037c23 */ /* 0x000fe20008010851 */
[----:B------:R0:W1:Y:S01]  /*7fc0*/  MUFU.EX2 R24, R12 ;  /* 0x0000000c00187308 */ /* 0x0000620000000800 */
[----:B------:R-:W-:-:S02]  /*7fd0*/  @!P1 VIADD R13, R13, 0x2d860 ;  /* 0x0002d8600d0d9836 */ /* 0x000fc40000000000 */
[--C-:B------:R-:W-:Y:S01]  /*7fe0*/  FFMA.FTZ R71, R71, UR34, -R81.reuse ;  /* 0x0000002247477c23 */ /* 0x100fe20008010851 */
[--C-:B------:R-:W-:Y:S01]  /*7ff0*/  FFMA.FTZ R74, R74, UR34, -R81.reuse ;  /* 0x000000224a4a7c23 */ /* 0x100fe20008010851 */
[--C-:B------:R-:W-:Y:S01]  /*8000*/  FFMA.FTZ R75, R75, UR34, -R81.reuse ;  /* 0x000000224b4b7c23 */ /* 0x100fe20008010851 */
[----:B------:R-:W-:Y:S01]  /*8010*/  FFMA.FTZ R83, R83, UR34, -R81 ;  /* 0x0000002253537c23 */ /* 0x000fe20008010851 */
[----:B------:R-:W-:Y:S01]  /*8020*/  @!P1 PRMT R13, RZ, 0x654, R13 ;  /* 0x00000654ff0d9816 */ /* 0x000fe2000000000d */
[--C-:B------:R-:W-:Y:S01]  /*8030*/  FFMA.FTZ R85, R85, UR34, -R81.reuse ;  /* 0x0000002255557c23 */ /* 0x100fe20008010851 */
[----:B------:R-:W2:Y:S01]  /*8040*/  MUFU.EX2 R146, R146 ;  /* 0x0000009200927308 */ /* 0x000ea20000000800 */
[----:B0-----:R-:W-:Y:S01]  /*8050*/  F2FP.F16.F32.PACK_AB R12, R11, R10 ;  /* 0x0000000a0b0c723e */ /* 0x001fe200000000ff */
[----:B------:R0:W-:Y:S01]  /*8060*/  @!P1 SYNCS.ARRIVE.TRANS64.RED.A1T0 RZ, [R13+URZ], RZ ;  /* 0x000000ff0dff99a7 */ /* 0x0001e2000810043f */
[--C-:B------:R-:W-:Y:S01]  /*8070*/  FFMA.FTZ R10, R59, UR34, -R81.reuse ;  /* 0x000000223b0a7c23 */ /* 0x100fe20008010851 */
[----:B------:R-:W-:Y:S01]  /*8080*/  FFMA.FTZ R82, R82, UR34, -R81 ;  /* 0x0000002252527c23 */ /* 0x000fe20008010851 */
[----:B------:R-:W-:Y:S01]  /*8090*/  ISETP.GT.AND P2, PT, R0, UR54, PT ;  /* 0x0000003600007c0c */ /* 0x000fe2000bf44270 */
[----:B------:R-:W-:Y:S01]  /*80a0*/  UMOV UR43, UR53 ;  /* 0x00000035002b7c82 */ /* 0x000fe20008000000 */
[----:B------:R-:W-:Y:S01]  /*80b0*/  FMUL.FTZ R88, R88, R80 ;  /* 0x0000005058587220 */ /* 0x000fe20000410000 */
[----:B------:R-:W3:Y:S01]  /*80c0*/  MUFU.EX2 R26, R26 ;  /* 0x0000001a001a7308 */ /* 0x000ee20000000800 */
[----:B-1----:R-:W-:Y:S01]  /*80d0*/  FFMA.FTZ R2, R24, R2, R141 ;  /* 0x0000000218027223 */ /* 0x002fe2000001008d */
[----:B0-----:R-:W-:Y:S01]  /*80e0*/  FADD.FTZ R13, R11, R14 ;  /* 0x0000000e0b0d7221 */ /* 0x001fe20000010000 */
[-C--:B------:R-:W-:Y:S01]  /*80f0*/  FMUL.FTZ R89, R89, R80.reuse ;  /* 0x0000005059597220 */ /* 0x080fe20000410000 */
[----:B------:R-:W-:Y:S01]  /*8100*/  FMUL.FTZ R92, R92, R80 ;  /* 0x000000505c5c7220 */ /* 0x000fe20000410000 */
[C---:B------:R-:W-:Y:S01]  /*8110*/  FADD.FTZ R11, R15.reuse, R2 ;  /* 0x000000020f0b7221 */ /* 0x040fe20000010000 */
[----:B------:R-:W-:Y:S01]  /*8120*/  FADD.FTZ R14, R52, R13 ;  /* 0x0000000d340e7221 */ /* 0x000fe20000010000 */
[----:B------:R-:W-:Y:S01]  /*8130*/  F2FP.F16.F32.PACK_AB R13, R15, R141 ;  /* 0x0000008d0f0d723e */ /* 0x000fe200000000ff */
[----:B------:R-:W0:Y:S01]  /*8140*/  MUFU.EX2 R147, R147 ;  /* 0x0000009300937308 */ /* 0x000e220000000800 */
[----:B--2---:R-:W-:Y:S01]  /*8150*/  FADD.FTZ R28, R146, R11 ;  /* 0x0000000b921c7221 */ /* 0x004fe20000010000 */
[C---:B------:R-:W-:Y:S01]  /*8160*/  FADD.FTZ R49, R53.reuse, R14 ;  /* 0x0000000e35317221 */ /* 0x040fe20000010000 */
[----:B------:R-:W-:Y:S01]  /*8170*/  F2FP.F16.F32.PACK_AB R14, R53, R52 ;  /* 0x00000034350e723e */ /* 0x000fe200000000ff */
[--C-:B------:R-:W-:Y:S01]  /*8180*/  FFMA.FTZ R2, R62, UR34, -R81.reuse ;  /* 0x000000223e027c23 */ /* 0x100fe20008010851 */
[--C-:B------:R-:W-:Y:S01]  /*8190*/  FFMA.FTZ R11, R63, UR34, -R81.reuse ;  /* 0x000000223f0b7c23 */ /* 0x100fe20008010851 */
[--C-:B------:R-:W-:Y:S01]  /*81a0*/  FFMA.FTZ R63, R66, UR34, -R81.reuse ;  /* 0x00000022423f7c23 */ /* 0x100fe20008010851 */
[----:B------:R-:W-:Y:S01]  /*81b0*/  FFMA.FTZ R52, R67, UR34, -R81 ;  /* 0x0000002243347c23 */ /* 0x000fe20008010851 */
[----:B------:R-:W1:Y:S01]  /*81c0*/  MUFU.EX2 R27, R27 ;  /* 0x0000001b001b7308 */ /* 0x000e620000000800 */
[----:B---3--:R-:W-:Y:S01]  /*81d0*/  FADD.FTZ R36, R26, R49 ;  /* 0x000000311a247221 */ /* 0x008fe20000010000 */
[-C--:B------:R-:W-:Y:S01]  /*81e0*/  FMUL.FTZ R93, R93, R80.reuse ;  /* 0x000000505d5d7220 */ /* 0x080fe20000410000 */
[-C--:B------:R-:W-:Y:S01]  /*81f0*/  FMUL.FTZ R96, R96, R80.reuse ;  /* 0x0000005060607220 */ /* 0x080fe20000410000 */
[-C--:B------:R-:W-:Y:S01]  /*8200*/  FMUL.FTZ R97, R97, R80.reuse ;  /* 0x0000005061617220 */ /* 0x080fe20000410000 */
[-C--:B------:R-:W-:Y:S01]  /*8210*/  FMUL.FTZ R100, R100, R80.reuse ;  /* 0x0000005064647220 */ /* 0x080fe20000410000 */
[-C--:B------:R-:W-:Y:S01]  /*8220*/  FMUL.FTZ R101, R101, R80.reuse ;  /* 0x0000005065657220 */ /* 0x080fe20000410000 */
[----:B------:R-:W-:Y:S01]  /*8230*/  FMUL.FTZ R104, R104, R80 ;  /* 0x0000005068687220 */ /* 0x000fe20000410000 */
[----:B------:R-:W2:Y:S01]  /*8240*/  MUFU.EX2 R25, R25 ;  /* 0x0000001900197308 */ /* 0x000ea20000000800 */
[C---:B0-----:R-:W-:Y:S01]  /*8250*/  FADD.FTZ R28, R147.reuse, R28 ;  /* 0x0000001c931c7221 */ /* 0x041fe20000010000 */
[----:B------:R-:W-:Y:S01]  /*8260*/  F2FP.F16.F32.PACK_AB R15, R147, R146 ;  /* 0x00000092930f723e */ /* 0x000fe200000000ff */
[-C--:B------:R-:W-:Y:S01]  /*8270*/  FMUL.FTZ R105, R105, R80.reuse ;  /* 0x0000005069697220 */ /* 0x080fe20000410000 */
[-C--:B------:R-:W-:Y:S01]  /*8280*/  FMUL.FTZ R108, R108, R80.reuse ;  /* 0x000000506c6c7220 */ /* 0x080fe20000410000 */
[-C--:B------:R-:W-:Y:S01]  /*8290*/  FMUL.FTZ R109, R109, R80.reuse ;  /* 0x000000506d6d7220 */ /* 0x080fe20000410000 */
[-C--:B------:R-:W-:Y:S01]  /*82a0*/  FMUL.FTZ R112, R112, R80.reuse ;  /* 0x0000005070707220 */ /* 0x080fe20000410000 */
[----:B------:R0:W-:Y:S01]  /*82b0*/  STSM.16.M88.4 [R17+0x21800], R12 ;  /* 0x0218000c11007844 */ /* 0x0001e20000000200 */
        /* <DEDUP_REMOVED lines=14> */
[----:B------:R-:W-:Y:S01]  /*83a0*/  FMUL.FTZ R133, R133, R80 ;  /* 0x0000005085857220 */ /* 0x000fe20000410000 */
[----:B------:R-:W-:Y:S01]  /*83b0*/  VIADD R0, R0, 0xffffffff ;  /* 0xffffffff00007836 */ /* 0x000fe20000000000 */
[----:B------:R2:W-:Y:S01]  /*83c0*/  MUFU.EX2 R79, R87 ;  /* 0x00000057004f7308 */ /* 0x0005e20000000800 */
[----:B---3--:R-:W-:Y:S01]  /*83d0*/  FADD.FTZ R36, R30, R49 ;  /* 0x000000311e247221 */ /* 0x008fe20000010000 */
[--C-:B------:R-:W-:Y:S01]  /*83e0*/  FFMA.FTZ R49, R70, UR34, -R81.reuse ;  /* 0x0000002246317c23 */ /* 0x100fe20008010851 */
[-C--:B------:R-:W-:Y:S01]  /*83f0*/  FMUL.FTZ R90, R90, R24.reuse ;  /* 0x000000185a5a7220 */ /* 0x080fe20000410000 */
[-C--:B------:R-:W-:Y:S01]  /*8400*/  FMUL.FTZ R91, R91, R24.reuse ;  /* 0x000000185b5b7220 */ /* 0x080fe20000410000 */
[-C--:B------:R-:W-:Y:S01]  /*8410*/  FMUL.FTZ R94, R94, R24.reuse ;  /* 0x000000185e5e7220 */ /* 0x080fe20000410000 */
[-C--:B------:R-:W-:Y:S01]  /*8420*/  FMUL.FTZ R95, R95, R24.reuse ;  /* 0x000000185f5f7220 */ /* 0x080fe20000410000 */
[-C--:B------:R-:W-:Y:S01]  /*8430*/  FMUL.FTZ R98, R98, R24.reuse ;  /* 0x0000001862627220 */ /* 0x080fe20000410000 */
[----:B------:R-:W3:Y:S01]  /*8440*/  MUFU.EX2 R31, R31 ;  /* 0x0000001f001f7308 */ /* 0x000ee20000000800 */
[--C-:B--2---:R-:W-:Y:S01]  /*8450*/  FFMA.FTZ R87, R33, UR34, -R81.reuse ;  /* 0x0000002221577c23 */ /* 0x104fe20008010851 */
[--C-:B------:R-:W-:Y:S01]  /*8460*/  FFMA.FTZ R33, R48, UR34, -R81.reuse ;  /* 0x0000002230217c23 */ /* 0x100fe20008010851 */
[----:B-1----:R-:W-:Y:S01]  /*8470*/  FADD.FTZ R53, R29, R28 ;  /* 0x0000001c1d357221 */ /* 0x002fe20000010000 */
[--C-:B------:R-:W-:Y:S01]  /*8480*/  FFMA.FTZ R48, R55, UR34, -R81.reuse ;  /* 0x0000002237307c23 */ /* 0x100fe20008010851 */
[----:B------:R-:W-:Y:S01]  /*8490*/  F2FP.F16.F32.PACK_AB R29, R29, R25 ;  /* 0x000000191d1d723e */ /* 0x000fe200000000ff */
[----:B------:R-:W-:Y:S01]  /*84a0*/  FFMA.FTZ R81, R84, UR34, -R81 ;  /* 0x0000002254517c23 */ /* 0x000fe20008010851 */
[-C--:B------:R-:W-:Y:S01]  /*84b0*/  FMUL.FTZ R99, R99, R24.reuse ;  /* 0x0000001863637220 */ /* 0x080fe20000410000 */
[----:B------:R-:W1:Y:S01]  /*84c0*/  MUFU.EX2 R86, R86 ;  /* 0x0000005600567308 */ /* 0x000e620000000800 */
[-C--:B------:R-:W-:Y:S01]  /*84d0*/  FMUL.FTZ R102, R102, R24.reuse ;  /* 0x0000001866667220 */ /* 0x080fe20000410000 */
[-C--:B------:R-:W-:Y:S01]  /*84e0*/  FMUL.FTZ R103, R103, R24.reuse ;  /* 0x0000001867677220 */ /* 0x080fe20000410000 */
[-C--:B------:R-:W-:Y:S01]  /*84f0*/  FMUL.FTZ R106, R106, R24.reuse ;  /* 0x000000186a6a7220 */ /* 0x080fe20000410000 */
[-C--:B------:R-:W-:Y:S01]  /*8500*/  FMUL.FTZ R107, R107, R24.reuse ;  /* 0x000000186b6b7220 */ /* 0x080fe20000410000 */
[-C--:B------:R-:W-:Y:S01]  /*8510*/  FMUL.FTZ R110, R110, R24.reuse ;  /* 0x000000186e6e7220 */ /* 0x080fe20000410000 */
[-C--:B------:R-:W-:Y:S01]  /*8520*/  FMUL.FTZ R111, R111, R24.reuse ;  /* 0x000000186f6f7220 */ /* 0x080fe20000410000 */
[----:B------:R-:W-:Y:S01]  /*8530*/  FMUL.FTZ R114, R114, R24 ;  /* 0x0000001872727220 */ /* 0x000fe20000410000 */
[----:B------:R-:W2:Y:S01]  /*8540*/  MUFU.EX2 R34, R34 ;  /* 0x0000002200227308 */ /* 0x000ea20000000800 */
        /* <DEDUP_REMOVED lines=8> */
[----:B-1----:R-:W-:Y:S01]  /*85d0*/  FADD.FTZ R28, R86, R53 ;  /* 0x00000035561c7221 */ /* 0x002fe20000010000 */
[-C--:B------:R-:W-:Y:S01]  /*85e0*/  FMUL.FTZ R126, R126, R24.reuse ;  /* 0x000000187e7e7220 */ /* 0x080fe20000410000 */
[-C--:B------:R-:W-:Y:S01]  /*85f0*/  FMUL.FTZ R127, R127, R24.reuse ;  /* 0x000000187f7f7220 */ /* 0x080fe20000410000 */
[-C--:B------:R-:W-:Y:S01]  /*8600*/  FMUL.FTZ R130, R130, R24.reuse ;  /* 0x0000001882827220 */ /* 0x080fe20000410000 */
[-C--:B------:R-:W-:Y:S01]  /*8610*/  FMUL.FTZ R131, R131, R24.reuse ;  /* 0x0000001883837220 */ /* 0x080fe20000410000 */
[-C--:B------:R-:W-:Y:S01]  /*8620*/  FMUL.FTZ R134, R134, R24.reuse ;  /* 0x0000001886867220 */ /* 0x080fe20000410000 */
[----:B------:R-:W-:Y:S01]  /*8630*/  FMUL.FTZ R135, R135, R24 ;  /* 0x0000001887877220 */ /* 0x000fe20000410000 */
[----:B------:R-:W1:Y:S01]  /*8640*/  MUFU.EX2 R35, R35 ;  /* 0x0000002300237308 */ /* 0x000e620000000800 */
[----:B--2---:R-:W-:-:S07]  /*8650*/  FADD.FTZ R36, R34, R55 ;  /* 0x0000003722247221 */ /* 0x004fce0000010000 */
[----:B------:R-:W2:Y:S01]  /*8660*/  MUFU.EX2 R138, R138 ;  /* 0x0000008a008a7308 */ /* 0x000ea20000000800 */
[C---:B---3--:R-:W-:Y:S01]  /*8670*/  FADD.FTZ R53, R87.reuse, R28 ;  /* 0x0000001c57357221 */ /* 0x048fe20000010000 */
[----:B------:R-:W-:-:S06]  /*8680*/  F2FP.F16.F32.PACK_AB R31, R87, R86 ;  /* 0x00000056571f723e */ /* 0x000fcc00000000ff */
[----:B------:R-:W3:Y:S01]  /*8690*/  MUFU.EX2 R38, R38 ;  /* 0x0000002600267308 */ /* 0x000ee20000000800 */
[----:B-1----:R-:W-:-:S07]  /*86a0*/  FADD.FTZ R55, R35, R36 ;  /* 0x0000002423377221 */ /* 0x002fce0000010000 */
[----:B------:R-:W1:Y:S01]  /*86b0*/  MUFU.EX2 R37, R37 ;  /* 0x0000002500257308 */ /* 0x000e620000000800 */
[----:B--2---:R-:W-:-:S07]  /*86c0*/  FADD.FTZ R28, R138, R53 ;  /* 0x000000358a1c7221 */ /* 0x004fce0000010000 */
[----:B------:R-:W2:Y:S01]  /*86d0*/  MUFU.EX2 R39, R39 ;  /* 0x0000002700277308 */ /* 0x000ea20000000800 */
[----:B---3--:R-:W-:-:S07]  /*86e0*/  FADD.FTZ R36, R38, R55 ;  /* 0x0000003726247221 */ /* 0x008fce0000010000 */
[----:B------:R-:W3:Y:S01]  /*86f0*/  MUFU.EX2 R144, R144 ;  /* 0x0000009000907308 */ /* 0x000ee20000000800 */
[C---:B-1----:R-:W-:Y:S01]  /*8700*/  FADD.FTZ R53, R37.reuse, R28 ;  /* 0x0000001c25357221 */ /* 0x042fe20000010000 */
[----:B------:R-:W-:-:S06]  /*8710*/  F2FP.F16.F32.PACK_AB R37, R37, R138 ;  /* 0x0000008a2525723e */ /* 0x000fcc00000000ff */
[----:B------:R-:W1:Y:S01]  /*8720*/  MUFU.EX2 R42, R42 ;  /* 0x0000002a002a7308 */ /* 0x000e620000000800 */
[----:B--2---:R-:W-:Y:S01]  /*8730*/  FADD.FTZ R55, R39, R36 ;  /* 0x0000002427377221 */ /* 0x004fe20000010000 */
[----:B------:R-:W-:Y:S02]  /*8740*/  F2FP.F16.F32.PACK_AB R36, R35, R34 ;  /* 0x000000222324723e */ /* 0x000fe400000000ff */
[----:B------:R-:W-:-:S04]  /*8750*/  F2FP.F16.F32.PACK_AB R38, R39, R38 ;  /* 0x000000262726723e */ /* 0x000fc800000000ff */
[----:B------:R-:W2:Y:S01]  /*8760*/  MUFU.EX2 R148, R148 ;  /* 0x0000009400947308 */ /* 0x000ea20000000800 */
[----:B---3--:R-:W-:-:S07]  /*8770*/  FADD.FTZ R53, R144, R53 ;  /* 0x0000003590357221 */ /* 0x008fce0000010000 */
[----:B------:R-:W3:Y:S01]  /*8780*/  MUFU.EX2 R43, R43 ;  /* 0x0000002b002b7308 */ /* 0x000ee20000000800 */
[----:B-1----:R-:W-:-:S07]  /*8790*/  FADD.FTZ R28, R42, R55 ;  /* 0x000000372a1c7221 */ /* 0x002fce0000010000 */
[----:B------:R-:W1:Y:S01]  /*87a0*/  MUFU.EX2 R32, R32 ;  /* 0x0000002000207308 */ /* 0x000e620000000800 */
[C---:B--2---:R-:W-:Y:S01]  /*87b0*/  FADD.FTZ R53, R148.reuse, R53 ;  /* 0x0000003594357221 */ /* 0x044fe20000010000 */
[----:B------:R-:W-:-:S06]  /*87c0*/  F2FP.F16.F32.PACK_AB R39, R148, R144 ;  /* 0x000000909427723e */ /* 0x000fcc00000000ff */
[----:B------:R-:W2:Y:S01]  /*87d0*/  MUFU.EX2 R46, R46 ;  /* 0x0000002e002e7308 */ /* 0x000ea20000000800 */
[----:B---3--:R-:W-:Y:S01]  /*87e0*/  FADD.FTZ R55, R43, R28 ;  /* 0x0000001c2b377221 */ /* 0x008fe20000010000 */
[----:B------:R-:W-:-:S05]  /*87f0*/  F2FP.F16.F32.PACK_AB R28, R27, R26 ;  /* 0x0000001a1b1c723e */ /* 0x000fca00000000ff */
[----:B------:R3:W-:Y:S01]  /*8800*/  STSM.16.M88.4 [R23], R28 ;  /* 0x0000001c17007844 */ /* 0x0007e20000000200 */
[----:B------:R-:W4:Y:S01]  /*8810*/  MUFU.EX2 R45, R45 ;  /* 0x0000002d002d7308 */ /* 0x000f220000000800 */
[----:B-1----:R-:W-:Y:S02]  /*8820*/  FADD.FTZ R26, R32, R53 ;  /* 0x00000035201a7221 */ /* 0x002fe40000010000 */
[----:B------:R-:W-:Y:S05]  /*8830*/  STSM.16.M88.4 [R19], R36 ;  /* 0x0000002413007844 */ /* 0x000fea0000000200 */
[----:B------:R-:W1:Y:S01]  /*8840*/  MUFU.EX2 R47, R47 ;  /* 0x0000002f002f7308 */ /* 0x000e620000000800 */
[----:B--2---:R-:W-:-:S07]  /*8850*/  FADD.FTZ R44, R46, R55 ;  /* 0x000000372e2c7221 */ /* 0x004fce0000010000 */
[----:B------:R-:W0:Y:S01]  /*8860*/  MUFU.EX2 R33, R33 ;  /* 0x0000002100217308 */ /* 0x000e220000000800 */
[C---:B----4-:R-:W-:Y:S01]  /*8870*/  FADD.FTZ R34, R45.reuse, R26 ;  /* 0x0000001a2d227221 */ /* 0x050fe20000010000 */
[----:B------:R-:W-:-:S06]  /*8880*/  F2FP.F16.F32.PACK_AB R45, R45, R32 ;  /* 0x000000202d2d723e */ /* 0x000fcc00000000ff */
[----:B------:R-:W2:Y:S01]  /*8890*/  MUFU.EX2 R50, R50 ;  /* 0x0000003200327308 */ /* 0x000ea20000000800 */
[C---:B-1----:R-:W-:Y:S01]  /*88a0*/  FADD.FTZ R27, R47.reuse, R44 ;  /* 0x0000002c2f1b7221 */ /* 0x042fe20000010000 */
[----:B------:R-:W-:Y:S02]  /*88b0*/  F2FP.F16.F32.PACK_AB R46, R47, R46 ;  /* 0x0000002e2f2e723e */ /* 0x000fe400000000ff */
[----:B------:R-:W-:-:S04]  /*88c0*/  F2FP.F16.F32.PACK_AB R44, R43, R42 ;  /* 0x0000002a2b2c723e */ /* 0x000fc800000000ff */
[----:B------:R-:W1:Y:S01]  /*88d0*/  MUFU.EX2 R40, R40 ;  /* 0x0000002800287308 */ /* 0x000e620000000800 */
[----:B0-----:R-:W-:-:S07]  /*88e0*/  FADD.FTZ R13, R33, R34 ;  /* 0x00000022210d7221 */ /* 0x001fce0000010000 */
[----:B------:R-:W0:Y:S01]  /*88f0*/  MUFU.EX2 R51, R51 ;  /* 0x0000003300337308 */ /* 0x000e220000000800 */
[----:B--2---:R-:W-:-:S07]  /*8900*/  FADD.FTZ R14, R50, R27 ;  /* 0x0000001b320e7221 */ /* 0x004fce0000010000 */
[----:B------:R-:W2:Y:S01]  /*8910*/  MUFU.EX2 R41, R41 ;  /* 0x0000002900297308 */ /* 0x000ea20000000800 */
[C---:B-1----:R-:W-:Y:S01]  /*8920*/  FADD.FTZ R12, R40.reuse, R13 ;  /* 0x0000000d280c7221 */ /* 0x042fe20000010000 */
[----:B------:R-:W-:-:S05]  /*8930*/  F2FP.F16.F32.PACK_AB R47, R40, R33 ;  /* 0x00000021282f723e */ /* 0x000fca00000000ff */
[----:B------:R-:W-:Y:S01]  /*8940*/  STSM.16.M88.4 [R18], R44 ;  /* 0x0000002c12007844 */ /* 0x000fe20000000200 */
[----:B------:R-:W1:Y:S01]  /*8950*/  MUFU.EX2 R56, R56 ;  /* 0x0000003800387308 */ /* 0x000e620000000800 */
[----:B0-----:R-:W-:-:S07]  /*8960*/  FADD.FTZ R15, R51, R14 ;  /* 0x0000000e330f7221 */ /* 0x001fce0000010000 */
[----:B------:R-:W0:Y:S01]  /*8970*/  MUFU.EX2 R48, R48 ;  /* 0x0000003000307308 */ /* 0x000e220000000800 */
[----:B--2---:R-:W-:-:S07]  /*8980*/  FADD.FTZ R13, R41, R12 ;  /* 0x0000000c290d7221 */ /* 0x004fce0000010000 */
[----:B------:R-:W2:Y:S01]  /*8990*/  MUFU.EX2 R57, R57 ;  /* 0x0000003900397308 */ /* 0x000ea20000000800 */
[----:B-1----:R-:W-:-:S07]  /*89a0*/  FADD.FTZ R14, R56, R15 ;  /* 0x0000000f380e7221 */ /* 0x002fce0000010000 */
[----:B------:R-:W1:Y:S01]  /*89b0*/  MUFU.EX2 R3, R3 ;  /* 0x0000000300037308 */ /* 0x000e620000000800 */
[----:B0-----:R-:W-:-:S07]  /*89c0*/  FADD.FTZ R12, R48, R13 ;  /* 0x0000000d300c7221 */ /* 0x001fce0000010000 */
[----:B------:R-:W0:Y:S01]  /*89d0*/  MUFU.EX2 R60, R60 ;  /* 0x0000003c003c7308 */ /* 0x000e220000000800 */
[C---:B--2---:R-:W-:Y:S01]  /*89e0*/  FADD.FTZ R15, R57.reuse, R14 ;  /* 0x0000000e390f7221 */ /* 0x044fe20000010000 */
[----:B------:R-:W-:-:S06]  /*89f0*/  F2FP.F16.F32.PACK_AB R14, R57, R56 ;  /* 0x00000038390e723e */ /* 0x000fcc00000000ff */
[----:B------:R-:W2:Y:S01]  /*8a00*/  MUFU.EX2 R10, R10 ;  /* 0x0000000a000a7308 */ /* 0x000ea20000000800 */
[----:B-1----:R-:W-:-:S07]  /*8a10*/  FADD.FTZ R13, R3, R12 ;  /* 0x0000000c030d7221 */ /* 0x002fce0000010000 */
[----:B------:R-:W1:Y:S01]  /*8a20*/  MUFU.EX2 R61, R61 ;  /* 0x0000003d003d7308 */ /* 0x000e620000000800 */
[----:B0-----:R-:W-:-:S07]  /*8a30*/  FADD.FTZ R12, R60, R15 ;  /* 0x0000000f3c0c7221 */ /* 0x001fce0000010000 */
[----:B------:R-:W3:Y:S01]  /*8a40*/  MUFU.EX2 R2, R2 ;  /* 0x0000000200027308 */ /* 0x000ee20000000800 */
[----:B--2---:R-:W-:-:S07]  /*8a50*/  FADD.FTZ R13, R10, R13 ;  /* 0x0000000d0a0d7221 */ /* 0x004fce0000010000 */
[----:B------:R-:W0:Y:S01]  /*8a60*/  MUFU.EX2 R64, R64 ;  /* 0x0000004000407308 */ /* 0x000e220000000800 */
[----:B-1----:R-:W-:Y:S01]  /*8a70*/  FADD.FTZ R15, R61, R12 ;  /* 0x0000000c3d0f7221 */ /* 0x002fe20000010000 */
[----:B------:R-:W-:Y:S02]  /*8a80*/  F2FP.F16.F32.PACK_AB R12, R51, R50 ;  /* 0x00000032330c723e */ /* 0x000fe400000000ff */
[----:B------:R-:W-:-:S04]  /*8a90*/  F2FP.F16.F32.PACK_AB R60, R61, R60 ;  /* 0x0000003c3d3c723e */ /* 0x000fc800000000ff */
[----:B------:R-:W1:Y:S01]  /*8aa0*/  MUFU.EX2 R11, R11 ;  /* 0x0000000b000b7308 */ /* 0x000e620000000800 */
[----:B---3--:R-:W-:-:S07]  /*8ab0*/  FADD.FTZ R28, R2, R13 ;  /* 0x0000000d021c7221 */ /* 0x008fce0000010000 */
[----:B------:R-:W2:Y:S01]  /*8ac0*/  MUFU.EX2 R65, R65 ;  /* 0x0000004100417308 */ /* 0x000ea20000000800 */
[----:B0-----:R-:W-:Y:S01]  /*8ad0*/  FADD.FTZ R30, R64, R15 ;  /* 0x0000000f401e7221 */ /* 0x001fe20000010000 */
[----:B------:R-:W-:-:S06]  /*8ae0*/  F2FP.F16.F32.PACK_AB R15, R10, R3 ;  /* 0x000000030a0f723e */ /* 0x000fcc00000000ff */
[----:B------:R-:W0:Y:S01]  /*8af0*/  MUFU.EX2 R63, R63 ;  /* 0x0000003f003f7308 */ /* 0x000e220000000800 */
[C---:B-1----:R-:W-:Y:S01]  /*8b00*/  FADD.FTZ R28, R11.reuse, R28 ;  /* 0x0000001c0b1c7221 */ /* 0x042fe20000010000 */
[----:B------:R-:W-:-:S06]  /*8b10*/  F2FP.F16.F32.PACK_AB R61, R11, R2 ;  /* 0x000000020b3d723e */ /* 0x000fcc00000000ff */
[----:B------:R-:W1:Y:S01]  /*8b20*/  MUFU.EX2 R68, R68 ;  /* 0x0000004400447308 */ /* 0x000e620000000800 */
[C---:B--2---:R-:W-:Y:S01]  /*8b30*/  FADD.FTZ R13, R65.reuse, R30 ;  /* 0x0000001e410d7221 */ /* 0x044fe20000010000 */
[----:B------:R-:W-:-:S06]  /*8b40*/  F2FP.F16.F32.PACK_AB R62, R65, R64 ;  /* 0x00000040413e723e */ /* 0x000fcc00000000ff */
[----:B------:R-:W2:Y:S01]  /*8b50*/  MUFU.EX2 R52, R52 ;  /* 0x0000003400347308 */ /* 0x000ea20000000800 */
[----:B0-----:R-:W-:-:S07]  /*8b60*/  FADD.FTZ R25, R63, R28 ;  /* 0x0000001c3f197221 */ /* 0x001fce0000010000 */
[----:B------:R-:W0:Y:S01]  /*8b70*/  MUFU.EX2 R69, R69 ;  /* 0x0000004500457308 */ /* 0x000e220000000800 */
[----:B-1----:R-:W-:Y:S01]  /*8b80*/  FADD.FTZ R28, R68, R13 ;  /* 0x0000000d441c7221 */ /* 0x002fe20000010000 */
[----:B------:R-:W-:-:S05]  /*8b90*/  F2FP.F16.F32.PACK_AB R13, R48, R41 ;  /* 0x00000029300d723e */ /* 0x000fca00000000ff */
[----:B------:R1:W-:Y:S01]  /*8ba0*/  STSM.16.M88.4 [R17+0x27800], R12 ;  /* 0x0278000c11007844 */ /* 0x0003e20000000200 */
[----:B------:R-:W3:Y:S01]  /*8bb0*/  MUFU.EX2 R49, R49 ;  /* 0x0000003100317308 */ /* 0x000ee20000000800 */
[C---:B--2---:R-:W-:Y:S01]  /*8bc0*/  FADD.FTZ R10, R52.reuse, R25 ;  /* 0x00000019340a7221 */ /* 0x044fe20000010000 */
[----:B------:R-:W-:-:S05]  /*8bd0*/  F2FP.F16.F32.PACK_AB R63, R52, R63 ;  /* 0x0000003f343f723e */ /* 0x000fca00000000ff */
[----:B------:R-:W-:Y:S01]  /*8be0*/  STSM.16.M88.4 [R136], R60 ;  /* 0x0000003c88007844 */ /* 0x000fe20000000200 */
[----:B------:R-:W2:Y:S01]  /*8bf0*/  MUFU.EX2 R72, R72 ;  /* 0x0000004800487308 */ /* 0x000ea20000000800 */
[C---:B0-----:R-:W-:Y:S01]  /*8c00*/  FADD.FTZ R25, R69.reuse, R28 ;  /* 0x0000001c45197221 */ /* 0x041fe20000010000 */
[----:B------:R-:W-:-:S06]  /*8c10*/  F2FP.F16.F32.PACK_AB R68, R69, R68 ;  /* 0x000000444544723e */ /* 0x000fcc00000000ff */
[----:B------:R-:W0:Y:S01]  /*8c20*/  MUFU.EX2 R26, R71 ;  /* 0x00000047001a7308 */ /* 0x000e220000000800 */
[----:B---3--:R-:W-:-:S07]  /*8c30*/  FADD.FTZ R3, R49, R10 ;  /* 0x0000000a31037221 */ /* 0x008fce0000010000 */
[----:B------:R-:W3:Y:S01]  /*8c40*/  MUFU.EX2 R73, R73 ;  /* 0x0000004900497308 */ /* 0x000ee20000000800 */
[----:B--2---:R-:W-:-:S07]  /*8c50*/  FADD.FTZ R10, R72, R25 ;  /* 0x00000019480a7221 */ /* 0x004fce0000010000 */
[----:B------:R-:W2:Y:S01]  /*8c60*/  MUFU.EX2 R74, R74 ;  /* 0x0000004a004a7308 */ /* 0x000ea20000000800 */
[C---:B0-----:R-:W-:Y:S01]  /*8c70*/  FADD.FTZ R3, R26.reuse, R3 ;  /* 0x000000031a037221 */ /* 0x041fe20000010000 */
[----:B------:R-:W-:-:S06]  /*8c80*/  F2FP.F16.F32.PACK_AB R69, R26, R49 ;  /* 0x000000311a45723e */ /* 0x000fcc00000000ff */
[----:B------:R-:W0:Y:S01]  /*8c90*/  MUFU.EX2 R71, R75 ;  /* 0x0000004b00477308 */ /* 0x000e220000000800 */
[C---:B---3--:R-:W-:Y:S01]  /*8ca0*/  FADD.FTZ R25, R73.reuse, R10 ;  /* 0x0000000a49197221 */ /* 0x048fe20000010000 */
[----:B------:R-:W-:-:S06]  /*8cb0*/  F2FP.F16.F32.PACK_AB R70, R73, R72 ;  /* 0x000000484946723e */ /* 0x000fcc00000000ff */
[----:B------:R-:W3:Y:S01]  /*8cc0*/  MUFU.EX2 R76, R76 ;  /* 0x0000004c004c7308 */ /* 0x000ee20000000800 */
[----:B--2---:R-:W-:-:S07]  /*8cd0*/  FADD.FTZ R10, R74, R3 ;  /* 0x000000034a0a7221 */ /* 0x004fce0000010000 */
[----:B------:R-:W1:Y:S01]  /*8ce0*/  MUFU.EX2 R77, R77 ;  /* 0x0000004d004d7308 */ /* 0x000e620000000800 */
[C---:B0-----:R-:W-:Y:S01]  /*8cf0*/  FADD.FTZ R10, R71.reuse, R10 ;  /* 0x0000000a470a7221 */ /* 0x041fe20000010000 */
[----:B------:R-:W-:-:S05]  /*8d00*/  F2FP.F16.F32.PACK_AB R71, R71, R74 ;  /* 0x0000004a4747723e */ /* 0x000fca00000000ff */
[----:B------:R-:W-:Y:S01]  /*8d10*/  STSM.16.M88.4 [R19+0x6000], R68 ;  /* 0x0060004413007844 */ /* 0x000fe20000000200 */
[----:B------:R-:W0:Y:S01]  /*8d20*/  MUFU.EX2 R78, R78 ;  /* 0x0000004e004e7308 */ /* 0x000e220000000800 */
[----:B---3--:R-:W-:-:S07]  /*8d30*/  FADD.FTZ R28, R76, R25 ;  /* 0x000000194c1c7221 */ /* 0x008fce0000010000 */
[----:B------:R-:W2:Y:S01]  /*8d40*/  MUFU.EX2 R83, R83 ;  /* 0x0000005300537308 */ /* 0x000ea20000000800 */
[C---:B-1----:R-:W-:Y:S01]  /*8d50*/  F2FP.F16.F32.PACK_AB R12, R77.reuse, R76 ;  /* 0x0000004c4d0c723e */ /* 0x042fe200000000ff */
[----:B------:R-:W-:-:S06]  /*8d60*/  FADD.FTZ R3, R77, R28 ;  /* 0x0000001c4d037221 */ /* 0x000fcc0000010000 */
[----:B------:R-:W1:Y:S01]  /*8d70*/  MUFU.EX2 R85, R85 ;  /* 0x0000005500557308 */ /* 0x000e620000000800 */
[----:B0-----:R-:W-:Y:S01]  /*8d80*/  F2FP.F16.F32.PACK_AB R14, R79, R78 ;  /* 0x0000004e4f0e723e */ /* 0x001fe200000000ff */
[----:B------:R-:W-:-:S04]  /*8d90*/  FADD.FTZ R78, R78, R3 ;  /* 0x000000034e4e7221 */ /* 0x000fc80000010000 */
[----:B------:R-:W-:Y:S02]  /*8da0*/  FADD.FTZ R3, R79, R78 ;  /* 0x0000004e4f037221 */ /* 0x000fe40000010000 */
[----:B------:R-:W0:Y:S01]  /*8db0*/  MUFU.EX2 R27, R82 ;  /* 0x00000052001b7308 */ /* 0x000e220000000800 */
[----:B--2---:R-:W-:-:S07]  /*8dc0*/  FADD.FTZ R10, R83, R10 ;  /* 0x0000000a530a7221 */ /* 0x004fce0000010000 */
[----:B------:R-:W2:Y:S01]  /*8dd0*/  MUFU.EX2 R81, R81 ;  /* 0x0000005100517308 */ /* 0x000ea20000000800 */
[C---:B-1----:R-:W-:Y:S01]  /*8de0*/  F2FP.F16.F32.PACK_AB R13, R85.reuse, R83 ;  /* 0x00000053550d723e */ /* 0x042fe200000000ff */
[----:B------:R-:W-:-:S04]  /*8df0*/  FADD.FTZ R10, R85, R10 ;  /* 0x0000000a550a7221 */ /* 0x000fc80000010000 */
[----:B0-----:R-:W-:Y:S01]  /*8e00*/  FADD.FTZ R10, R27, R10 ;  /* 0x0000000a1b0a7221 */ /* 0x001fe20000010000 */
[----:B--2---:R-:W-:-:S03]  /*8e10*/  F2FP.F16.F32.PACK_AB R15, R81, R27 ;  /* 0x0000001b510f723e */ /* 0x004fc600000000ff */
[----:B------:R-:W-:Y:S02]  /*8e20*/  FADD.FTZ R2, R81, R10 ;  /* 0x0000000a51027221 */ /* 0x000fe40000010000 */
[----:B------:R0:W-:Y:S01]  /*8e30*/  STSM.16.M88.4 [R18+0x6000], R12 ;  /* 0x0060000c12007844 */ /* 0x0001e20000000200 */
[----:B------:R1:W-:Y:S06]  /*8e40*/  MEMBAR.ALL.CTA ;  /* 0x0000000000007992 */ /* 0x0003ec0000008000 */
[----:B-1----:R-:W1:Y:S01]  /*8e50*/  FENCE.VIEW.ASYNC.S ;  /* 0x00000000000073c6 */ /* 0x002e620000000000 */
[----:B0-----:R-:W-:-:S02]  /*8e60*/  IMAD.MOV.U32 R12, RZ, RZ, R20 ;  /* 0x000000ffff0c7224 */ /* 0x001fc400078e0014 */
[----:B------:R-:W-:Y:S01]  /*8e70*/  IMAD.MOV.U32 R13, RZ, RZ, R21 ;  /* 0x000000ffff0d7224 */ /* 0x000fe200078e0015 */
[----:B-1----:R-:W-:Y:S01]  /*8e80*/  NOP ;  /* 0x0000000000007918 */ /* 0x002fe20000000000 */
[----:B------:R-:W-:Y:S05]  /*8e90*/  @P2 BRA `(.L_x_883) ;  /* 0xffffffc400ec2947 */ /* 0x000fea000383ffff */
[----:B------:R-:W-:Y:S01]  /*8ea0*/  IMAD.MOV.U32 R13, RZ, RZ, R21 ;  /* 0x000000ffff0d7224 */ /* 0x000fe200078e0015 */
[----:B------:R-:W-:Y:S01]  /*8eb0*/  UMOV UR43, UR53 ;  /* 0x00000035002b7c82 */ /* 0x000fe20008000000 */
[----:B------:R-:W-:Y:S01]  /*8ec0*/  IMAD.MOV.U32 R12, RZ, RZ, R20 ;  /* 0x000000ffff0c7224 */ /* 0x000fe200078e0014 */
[----:B------:R-:W-:-:S06]  /*8ed0*/  UMOV UR46, UR52 ;  /* 0x00000034002e7c82 */ /* 0x000fcc0008000000 */
.L_x_866:
[----:B------:R-:W-:Y:S01]  /*8ee0*/  IADD3 R6, R137, 0xc0, -R139 ;  /* 0x000000c089067810 */ /* 0x000fe20007ffe88b */
[----:B------:R-:W-:Y:S01]  /*8ef0*/  ULDC UR14, c[0x0][0x9e4] ;  /* 0x00027900000e7ab9 */ /* 0x000fe20000000800 */
[----:B------:R-:W-:Y:S01]  /*8f00*/  ULDC UR11, c[0x0][0x9dc] ;  /* 0x00027700000b7ab9 */ /* 0x000fe20000000800 */
[----:B------:R-:W-:Y:S02]  /*8f10*/  UISETP.GE.AND UP0, UPT, UR14, 0x1, UPT ;  /* 0x000000010e00788c */ /* 0x000fe4000bf06270 */
[----:B------:R-:W-:-:S04]  /*8f20*/  IMAD R6, R145, 0xc0, R6 ;  /* 0x000000c091067824 */ /* 0x000fc800078e0206 */
[----:B------:R-:W-:Y:S02]  /*8f30*/  PLOP3.LUT P5, PT, PT, PT, UP0, 0x80, 0x0 ;  /* 0x000000000000781c */ /* 0x000fe40003faf008 */
[----:B------:R-:W-:-:S13]  /*8f40*/  R2UR UR10, R6 ;  /* 0x00000000060a72ca */ /* 0x000fda00000e0000 */
[----:B------:R-:W-:Y:S01]  /*8f50*/  UIADD3 UR11, UR10, -UR11, URZ ;  /* 0x8000000b0a0b7290 */ /* 0x000fe2000fffe03f */
        /* <DEDUP_REMOVED lines=11> */
.L_x_885:
[----:B------:R-:W-:-:S11]  /*9010*/  UISETP.NE.AND UP0, UPT, UR14, 0x1, UPT ;  /* 0x000000010e00788c */ /* 0x000fd6000bf05270 */
[----:B------:R-:W-:Y:S02]  /*9020*/  @UP0 ULDC.64 UR18, c[0x0][0x9e8] ;  /* 0x00027a0000120ab9 */ /* 0x000fe40000000a00 */
[----:B------:R-:W-:-:S04]  /*9030*/  UIMAD.WIDE.U32 UR6, UR10, UR18, URZ ;  /* 0x000000120a0672a5 */ /* 0x000fc8000f8e003f */
[----:B------:R-:W-:-:S12]  /*9040*/  @UP0 USHF.R.U32.HI UR10, URZ, UR19, UR7 ;  /* 0x000000133f0a0299 */ /* 0x000fd80008011607 */
.L_x_886:
[----:B------:R-:W-:-:S04]  /*9050*/  UIMAD UR10, UR10, UR14, URZ ;  /* 0x0000000e0a0a72a4 */ /* 0x000fc8000f8e023f */
[----:B------:R-:W-:-:S04]  /*9060*/  UISETP.LT.AND UP0, UPT, UR11, UR10, UPT ;  /* 0x0000000a0b00728c */ /* 0x000fc8000bf01270 */
[----:B------:R-:W-:-:S12]  /*9070*/  USEL UR11, UR11, UR10, !UP0 ;  /* 0x0000000a0b0b7287 */ /* 0x000fd8000c000000 */
.L_x_884:
        /* <DEDUP_REMOVED lines=14> */
.L_x_896:
        /* <DEDUP_REMOVED lines=9> */
.L_x_889:
[----:B------:R-:W-:Y:S01]  /*91f0*/  ULEA UR6, UR43, UR42, 0x3 ;  /* 0x0000002a2b067291 */ /* 0x000fe2000f8e183f */
[----:B-1----:R-:W-:-:S05]  /*9200*/  IMAD.U32 R8, RZ, RZ, UR46 ;  /* 0x0000002eff087e24 */ /* 0x002fca000f8e00ff */
[----:B------:R-:W-:-:S04]  /*9210*/  SHF.L.U32 R8, R8, 0x1f, RZ ;  /* 0x0000001f08087819 */ /* 0x000fc800000006ff */
[----:B------:R0:W1:Y:S01]  /*9220*/  SYNCS.PHASECHK.TRANS64.TRYWAIT P2, [UR6+0x2d830], R8 ;  /* 0x02d83008ff0075a7 */ /* 0x0000620008040146 */
[----:B------:R-:W-:Y:S05]  /*9230*/  @!P0 BRA `(.L_x_890) ;  /* 0x0000000000048947 */ /* 0x000fea0003800000 */
[----:B------:R-:W-:Y:S01]  /*9240*/  BPT.TRAP 0x1 ;  /* 0x000000040000795c */ /* 0x000fe20000300000 */
.L_x_890:
[----:B-1----:R-:W-:Y:S05]  /*9250*/  @P2 BRA `(.L_x_888) ;  /* 0x0000000000082947 */ /* 0x002fea0003800000 */
[----:B------:R-:W1:Y:S02]  /*9260*/  SYNCS.PHASECHK.TRANS64.TRYWAIT P2, [UR6+0x2d830], R8 ;  /* 0x02d83008ff0075a7 */ /* 0x000e640008040146 */
[----:B-1----:R-:W-:Y:S05]  /*9270*/  @!P2 BRA `(.L_x_891) ;  /* 0x000000d00048a947 */ /* 0x002fea0003800000 */
.L_x_888:
        /* <DEDUP_REMOVED lines=37> */
.L_x_893:
[----:B------:R-:W-:Y:S01]  /*94d0*/  ULEA UR6, UR50, UR42, 0x3 ;  /* 0x0000002a32067291 */ /* 0x000fe2000f8e183f */
[----:B------:R-:W-:-:S05]  /*94e0*/  IMAD.U32 R8, RZ, RZ, UR28 ;  /* 0x0000001cff087e24 */ /* 0x000fca000f8e00ff */
[----:B------:R-:W-:-:S04]  /*94f0*/  SHF.L.U32 R8, R8, 0x1f, RZ ;  /* 0x0000001f08087819 */ /* 0x000fc800000006ff */
[----:B------:R0:W1:Y:S01]  /*9500*/  SYNCS.PHASECHK.TRANS64.TRYWAIT P2, [UR6+0x2d850], R8 ;  /* 0x02d85008ff0075a7 */ /* 0x0000620008040146 */
[----:B------:R-:W-:Y:S05]  /*9510*/  @!P0 BRA `(.L_x_894) ;  /* 0x0000000000048947 */ /* 0x000fea0003800000 */
[----:B------:R-:W-:Y:S01]  /*9520*/  BPT.TRAP 0x1 ;  /* 0x000000040000795c */ /* 0x000fe20000300000 */
.L_x_894:
[----:B-1----:R-:W-:Y:S05]  /*9530*/  @P2 BRA `(.L_x_892) ;  /* 0x0000000000082947 */ /* 0x002fea0003800000 */
[----:B------:R-:W1:Y:S02]  /*9540*/  SYNCS.PHASECHK.TRANS64.TRYWAIT P2, [UR6+0x2d850], R8 ;  /* 0x02d85008ff0075a7 */ /* 0x000e640008040146 */
[----:B-1----:R-:W-:Y:S05]  /*9550*/  @!P2 BRA `(.L_x_895) ;  /* 0x000000cc00a8a947 */ /* 0x002fea0003800000 */
.L_x_892:
[----:B------:R-:W-:Y:S01]  /*9560*/  UIADD3 UR6, UR42, 0x400, URZ ;  /* 0x000004002a067890 */ /* 0x000fe2000fffe03f */
[----:B------:R-:W-:Y:S01]  /*9570*/  WARPGROUP.ARRIVE ;  /* 0x00000000000079c5 */ /* 0x000fe20000000000 */
[----:B------:R-:W-:Y:S01]  /*9580*/  UMOV UR29, 0x40000040 ;  /* 0x40000040001d7882 */ /* 0x000fe20000000000 */
[----:B------:R-:W-:Y:S01]  /*9590*/  UMOV UR31, 0x80000020 ;  /* 0x80000020001f7882 */ /* 0x000fe20000000000 */
[----:B------:R-:W-:Y:S01]  /*95a0*/  USHF.R.U32.HI UR6, URZ, 0x4, UR6 ;  /* 0x000000043f067899 */ /* 0x000fe20008011606 */
[----:B01----:R-:W-:Y:S01]  /*95b0*/  FMUL.FTZ R8, R24, UR35 ;  /* 0x0000002318087c20 */ /* 0x003fe20008410000 */
[----:B------:R-:W-:Y:S01]  /*95c0*/  FMUL.FTZ R10, R25, UR35 ;  /* 0x00000023190a7c20 */ /* 0x000fe20008410000 */
[----:B------:R-:W-:Y:S01]  /*95d0*/  FMUL.FTZ R13, R28, UR35 ;  /* 0x000000231c0d7c20 */ /* 0x000fe20008410000 */
[----:B------:R-:W-:Y:S01]  /*95e0*/  ULOP3.LUT UR6, UR6, 0x3fff, URZ, 0xc0, !UPT ;  /* 0x00003fff06067892 */ /* 0x000fe2000f8ec03f */
[----:B------:R-:W-:Y:S01]  /*95f0*/  FMUL.FTZ R14, R29, UR35 ;  /* 0x000000231d0e7c20 */ /* 0x000fe20008410000 */
[----:B------:R-:W-:Y:S01]  /*9600*/  FMUL.FTZ R21, R32, UR35 ;  /* 0x0000002320157c20 */ /* 0x000fe20008410000 */
[----:B------:R-:W0:Y:S01]  /*9610*/  MUFU.TANH R8, R8 ;  /* 0x0000000800087308 */ /* 0x000e220000002400 */
[----:B------:R-:W-:Y:S01]  /*9620*/  ULOP3.LUT UR7, UR6, 0x2000000, URZ, 0xfc, !UPT ;  /* 0x0200000006077892 */ /* 0x000fe2000f8efc3f */
[----:B------:R-:W-:Y:S01]  /*9630*/  FMUL.FTZ R11, R27, UR35 ;  /* 0x000000231b0b7c20 */ /* 0x000fe20008410000 */
[----:B------:R-:W-:Y:S01]  /*9640*/  ULOP3.LUT UR6, UR37, 0x10000, URZ, 0xfc, !UPT ;  /* 0x0001000025067892 */ /* 0x000fe2000f8efc3f */
[----:B------:R-:W-:Y:S01]  /*9650*/  FMUL.FTZ R25, R33, UR35 ;  /* 0x0000002321197c20 */ /* 0x000fe20008410000 */
[----:B------:R-:W-:Y:S01]  /*9660*/  UIMAD UR7, UR50, 0x600, UR7 ;  /* 0x00000600320778a4 */ /* 0x000fe2000f8e0207 */
[----:B------:R-:W-:Y:S01]  /*9670*/  FMUL.FTZ R27, R36, UR35 ;  /* 0x00000023241b7c20 */ /* 0x000fe20008410000 */
[----:B------:R-:W-:Y:S01]  /*9680*/  FMUL.FTZ R36, R46, UR35 ;  /* 0x000000232e247c20 */ /* 0x000fe20008410000 */
[----:B------:R-:W1:Y:S01]  /*9690*/  MUFU.TANH R10, R10 ;  /* 0x0000000a000a7308 */ /* 0x000e620000002400 */
[----:B------:R-:W-:Y:S01]  /*96a0*/  FMUL.FTZ R46, R55, UR35 ;  /* 0x00000023372e7c20 */ /* 0x000fe20008410000 */
[----:B------:R-:W-:Y:S01]  /*96b0*/  UMOV UR28, UR6 ;  /* 0x00000006001c7c82 */ /* 0x000fe20008000000 */
        /* <DEDUP_REMOVED lines=66> */
[----:B------:R-:W1:Y:S03]  /*9ae0*/  S2R R141, SR_TID.X ;  /* 0x00000000008d7919 */ /* 0x000e660000002100 */
[----:B------:R-:W3:Y:S01]  /*9af0*/  MUFU.TANH R35, R35 ;  /* 0x0000002300237308 */ /* 0x000ee20000002400 */
[----:B--2---:R-:W-:-:S07]  /*9b00*/  FMNMX.FTZ R12, R31, R12, !PT ;  /* 0x0000000c1f0c7209 */ /* 0x004fce0007810000 */
[----:B------:R-:W2:Y:S01]  /*9b10*/  MUFU.TANH R37, R37 ;  /* 0x0000002500257308 */ /* 0x000ea20000002400 */
[----:B0-----:R-:W-:-:S07]  /*9b20*/  FMNMX.FTZ R12, R33, R12, !PT ;  /* 0x0000000c210c7209 */ /* 0x001fce0007810000 */
[----:B------:R-:W0:Y:S01]  /*9b30*/  MUFU.TANH R39, R39 ;  /* 0x0000002700277308 */ /* 0x000e220000002400 */
[----:B---3--:R-:W-:-:S07]  /*9b40*/  FMNMX.FTZ R12, R35, R12, !PT ;  /* 0x0000000c230c7209 */ /* 0x008fce0007810000 */
[----:B------:R-:W3:Y:S01]  /*9b50*/  MUFU.TANH R40, R40 ;  /* 0x0000002800287308 */ /* 0x000ee20000002400 */
[----:B--2---:R-:W-:Y:S02]  /*9b60*/  FMNMX.FTZ R12, R37, R12, !PT ;  /* 0x0000000c250c7209 */ /* 0x004fe40007810000 */
[----:B-1----:R-:W-:Y:S02]  /*9b70*/  SHF.R.U32.HI R138, RZ, 0x7, R141 ;  /* 0x00000007ff8a7819 */ /* 0x002fe4000001168d */
[----:B------:R-:W-:-:S03]  /*9b80*/  ISETP.GE.U32.AND P2, PT, R141, 0x180, PT ;  /* 0x000001808d00780c */ /* 0x000fc60003f46070 */
[----:B------:R-:W1:Y:S01]  /*9b90*/  MUFU.TANH R43, R43 ;  /* 0x0000002b002b7308 */ /* 0x000e620000002400 */
[----:B0-----:R-:W-:Y:S01]  /*9ba0*/  FMNMX.FTZ R61, R39, R12, !PT ;  /* 0x0000000c273d7209 */ /* 0x001fe20007810000 */
[----:B------:R-:W-:Y:S02]  /*9bb0*/  WARPGROUP.DEPBAR.LE gsb0, 0x0 ;  /* 0x00008000000079c5 */ /* 0x000fe40000010000 */
[----:B------:R-:W-:-:S04]  /*9bc0*/  WARPGROUP.ARRIVE ;  /* 0x00000000000079c5 */ /* 0x000fc80000000000 */
[----:B------:R-:W0:Y:S01]  /*9bd0*/  MUFU.TANH R45, R45 ;  /* 0x0000002d002d7308 */ /* 0x000e220000002400 */
[----:B---3--:R-:W-:Y:S01]  /*9be0*/  FMNMX.FTZ R12, R40, R61, !PT ;  /* 0x0000003d280c7209 */ /* 0x008fe20007810000 */
[----:B------:R-:W-:Y:S01]  /*9bf0*/  FMUL.FTZ R61, R76, UR35 ;  /* 0x000000234c3d7c20 */ /* 0x000fe20008410000 */
[----:B------:R-:W-:Y:S01]  /*9c00*/  FMUL.FTZ R76, R83, UR35 ;  /* 0x00000023534c7c20 */ /* 0x000fe20008410000 */
[----:B------:R-:W-:Y:S01]  /*9c10*/  HGMMA.64x96x16.F32 R88, gdesc[UR28].tnspB, R88, gsb0 ;  /* 0x416000001c5879f0 */ /* 0x000fe20008000858 */
[----:B------:R-:W-:Y:S02]  /*9c20*/  UIADD3 UR28, UR6, 0x4, URZ ;  /* 0x00000004061c7890 */ /* 0x000fe4000fffe03f */
[----:B------:R-:W-:Y:S01]  /*9c30*/  UIADD3 UR30, UR7, 0x80, URZ ;  /* 0x00000080071e7890 */ /* 0x000fe2000fffe03f */
[----:B------:R-:W2:Y:S01]  /*9c40*/  MUFU.TANH R47, R47 ;  /* 0x0000002f002f7308 */ /* 0x000ea20000002400 */
[----:B------:R-:W-:Y:S01]  /*9c50*/  UMOV UR29, 0x40000040 ;  /* 0x40000040001d7882 */ /* 0x000fe20000000000 */
[----:B------:R-:W-:Y:S01]  /*9c60*/  UMOV UR31, 0x80000020 ;  /* 0x80000020001f7882 */ /* 0x000fe20000000000 */
[----:B-1----:R-:W-:-:S05]  /*9c70*/  FMNMX.FTZ R12, R43, R12, !PT ;  /* 0x0000000c2b0c7209 */ /* 0x002fca0007810000 */
[----:B------:R-:W1:Y:S01]  /*9c80*/  MUFU.TANH R48, R48 ;  /* 0x0000003000307308 */ /* 0x000e620000002400 */
[----:B0-----:R-:W-:-:S07]  /*9c90*/  FMNMX.FTZ R12, R45, R12, !PT ;  /* 0x0000000c2d0c7209 */ /* 0x001fce0007810000 */
[----:B------:R-:W0:Y:S01]  /*9ca0*/  MUFU.TANH R51, R51 ;  /* 0x0000003300337308 */ /* 0x000e220000002400 */
[----:B--2---:R-:W-:-:S07]  /*9cb0*/  FMNMX.FTZ R63, R47, R12, !PT ;  /* 0x0000000c2f3f7209 */ /* 0x004fce0007810000 */
[----:B------:R-:W2:Y:S01]  /*9cc0*/  MUFU.TANH R52, R52 ;  /* 0x0000003400347308 */ /* 0x000ea20000002400 */
[----:B-1----:R-:W-:Y:S01]  /*9cd0*/  FMNMX.FTZ R12, R48, R63, !PT ;  /* 0x0000003f300c7209 */ /* 0x002fe20007810000 */
[----:B------:R-:W-:-:S06]  /*9ce0*/  FMUL.FTZ R63, R80, UR35 ;  /* 0x00000023503f7c20 */ /* 0x000fcc0008410000 */
        /* <DEDUP_REMOVED lines=33> */
[----:B0-----:R-:W-:Y:S01]  /*9f00*/  FMNMX.FTZ R12, R68, R69, !PT ;  /* 0x00000045440c7209 */ /* 0x001fe20007810000 */
[----:B------:R-:W-:Y:S01]  /*9f10*/  FMUL.FTZ R69, R70, UR35 ;  /* 0x0000002346457c20 */ /* 0x000fe20008410000 */
[----:B------:R-:W-:Y:S01]  /*9f20*/  FMUL.FTZ R70, R71, UR35 ;  /* 0x0000002347467c20 */ /* 0x000fe20008410000 */
[----:B------:R-:W-:Y:S01]  /*9f30*/  FMUL.FTZ R71, R74, UR35 ;  /* 0x000000234a477c20 */ /* 0x000fe20008410000 */
[----:B------:R-:W-:-:S03]  /*9f40*/  FMUL.FTZ R74, R79, UR35 ;  /* 0x000000234f4a7c20 */ /* 0x000fc60008410000 */
[----:B------:R-:W0:Y:S01]  /*9f50*/  MUFU.TANH R11, R11 ;  /* 0x0000000b000b7308 */ /* 0x000e220000002400 */
[----:B--2---:R-:W-:-:S05]  /*9f60*/  FMNMX.FTZ R12, R65, R12, !PT ;  /* 0x0000000c410c7209 */ /* 0x004fca0007810000 */
[----:B------:R-:W2:Y:S02]  /*9f70*/  SHFL.BFLY PT, R73, R12, 0x2, 0x1f ;  /* 0x0c401f000c497f89 */ /* 0x000ea400000e0000 */
[----:B------:R-:W3:Y:S01]  /*9f80*/  MUFU.TANH R15, R15 ;  /* 0x0000000f000f7308 */ /* 0x000ee20000002400 */
[----:B-1----:R-:W-:-:S07]  /*9f90*/  FMNMX.FTZ R82, R9, R7, !PT ;  /* 0x0000000709527209 */ /* 0x002fce0007810000 */
[----:B------:R-:W1:Y:S01]  /*9fa0*/  MUFU.TANH R20, R20 ;  /* 0x0000001400147308 */ /* 0x000e620000002400 */
[----:B0-----:R-:W-:-:S07]  /*9fb0*/  FMNMX.FTZ R82, R11, R82, !PT ;  /* 0x000000520b527209 */ /* 0x001fce0007810000 */
[----:B------:R-:W0:Y:S01]  /*9fc0*/  MUFU.TANH R24, R24 ;  /* 0x0000001800187308 */ /* 0x000e220000002400 */
[----:B--2---:R-:W-:Y:S01]  /*9fd0*/  FMNMX.FTZ R80, R12, R73, !PT ;  /* 0x000000490c507209 */ /* 0x004fe20007810000 */
[----:B------:R-:W-:-:S06]  /*9fe0*/  FMUL.FTZ R73, R78, UR35 ;  /* 0x000000234e497c20 */ /* 0x000fcc0008410000 */
[----:B------:R-:W2:Y:S01]  /*9ff0*/  MUFU.TANH R26, R26 ;  /* 0x0000001a001a7308 */ /* 0x000ea20000002400 */
[----:B------:R-:W-:Y:S01]  /*a000*/  FMUL.FTZ R78, R87, UR35 ;  /* 0x00000023574e7c20 */ /* 0x000fe20008410000 */
[----:B------:R-:W4:Y:S06]  /*a010*/  SHFL.BFLY PT, R81, R80, 0x1, 0x1f ;  /* 0x0c201f0050517f89 */ /* 0x000f2c00000e0000 */
[----:B------:R-:W5:Y:S08]  /*a020*/  MUFU.TANH R28, R28 ;  /* 0x0000001c001c7308 */ /* 0x000f700000002400 */
[----:B------:R-:W5:Y:S08]  /*a030*/  MUFU.TANH R30, R30 ;  /* 0x0000001e001e7308 */ /* 0x000f700000002400 */
[----:B------:R-:W5:Y:S01]  /*a040*/  MUFU.TANH R32, R32 ;  /* 0x0000002000207308 */ /* 0x000f620000002400 */
[----:B----4-:R-:W-:-:S05]  /*a050*/  FMNMX.FTZ R12, R80, R81, !PT ;  /* 0x00000051500c7209 */ /* 0x010fca0007810000 */
[C---:B------:R-:W-:Y:S02]  /*a060*/  FMUL.FTZ R80, R12.reuse, UR34 ;  /* 0x000000220c507c20 */ /* 0x040fe40008410000 */
[----:B------:R-:W4:Y:S01]  /*a070*/  MUFU.TANH R34, R34 ;  /* 0x0000002200227308 */ /* 0x000f220000002400 */
[----:B------:R-:W-:Y:S01]  /*a080*/  FADD.FTZ R6, -R12, R6 ;  /* 0x000000060c067221 */ /* 0x000fe20000010100 */
[--C-:B------:R-:W-:Y:S01]  /*a090*/  FFMA.FTZ R79, R13, UR34, -R80.reuse ;  /* 0x000000220d4f7c23 */ /* 0x100fe20008010850 */
[----:B---3--:R-:W-:Y:S02]  /*a0a0*/  FMNMX.FTZ R13, R15, R82, !PT ;  /* 0x000000520f0d7209 */ /* 0x008fe40007810000 */
[----:B------:R-:W-:Y:S01]  /*a0b0*/  FMUL.FTZ R6, R6, UR34 ;  /* 0x0000002206067c20 */ /* 0x000fe20008410000 */
[----:B------:R-:W-:Y:S02]  /*a0c0*/  WARPGROUP.DEPBAR.LE gsb0, 0x0 ;  /* 0x00008000000079c5 */ /* 0x000fe40000010000 */
[----:B------:R-:W-:Y:S01]  /*a0d0*/  WARPGROUP.ARRIVE ;  /* 0x00000000000079c5 */ /* 0x000fe20000000000 */
[----:B-1----:R-:W-:Y:S01]  /*a0e0*/  FMNMX.FTZ R13, R20, R13, !PT ;  /* 0x0000000d140d7209 */ /* 0x002fe20007810000 */
[----:B------:R-:W1:Y:S01]  /*a0f0*/  MUFU.TANH R36, R36 ;  /* 0x0000002400247308 */ /* 0x000e620000002400 */
[--C-:B------:R-:W-:Y:S01]  /*a100*/  FFMA.FTZ R8, R8, UR34, -R80.reuse ;  /* 0x0000002208087c23 */ /* 0x100fe20008010850 */
[--C-:B------:R-:W-:Y:S01]  /*a110*/  FFMA.FTZ R10, R10, UR34, -R80.reuse ;  /* 0x000000220a0a7c23 */ /* 0x100fe20008010850 */
[----:B0-----:R-:W-:Y:S01]  /*a120*/  FMNMX.FTZ R13, R24, R13, !PT ;  /* 0x0000000d180d7209 */ /* 0x001fe20007810000 */
[----:B------:R-:W-:Y:S01]  /*a130*/  HGMMA.64x96x16.F32 R88, gdesc[UR28].tnspB, R88, gsb0 ;  /* 0x416000001c5879f0 */ /* 0x000fe20008000858 */
[----:B------:R-:W-:Y:S01]  /*a140*/  UIADD3 UR28, UR6, 0x600, URZ ;  /* 0x00000600061c7890 */ /* 0x000fe2000fffe03f */
[--C-:B------:R-:W-:Y:S01]  /*a150*/  FFMA.FTZ R14, R14, UR34, -R80.reuse ;  /* 0x000000220e0e7c23 */ /* 0x100fe20008010850 */
[----:B------:R-:W-:Y:S01]  /*a160*/  UIADD3 UR30, UR7, 0x100, URZ ;  /* 0x00000100071e7890 */ /* 0x000fe2000fffe03f */
[----:B--2---:R-:W-:Y:S01]  /*a170*/  FMNMX.FTZ R13, R26, R13, !PT ;  /* 0x0000000d1a0d7209 */ /* 0x004fe20007810000 */
[----:B------:R-:W-:Y:S01]  /*a180*/  UMOV UR29, 0x40000040 ;  /* 0x40000040001d7882 */ /* 0x000fe20000000000 */
[----:B------:R-:W-:Y:S01]  /*a190*/  UMOV UR31, 0x80000020 ;  /* 0x80000020001f7882 */ /* 0x000fe20000000000 */
[----:B------:R-:W0:Y:S01]  /*a1a0*/  MUFU.TANH R38, R38 ;  /* 0x0000002600267308 */ /* 0x000e220000002400 */
[----:B-----5:R-:W-:Y:S01]  /*a1b0*/  FMNMX.FTZ R13, R28, R13, !PT ;  /* 0x0000000d1c0d7209 */ /* 0x020fe20007810000 */
[--C-:B------:R-:W-:Y:S01]  /*a1c0*/  FFMA.FTZ R21, R21, UR34, -R80.reuse ;  /* 0x0000002215157c23 */ /* 0x100fe20008010850 */
[--C-:B------:R-:W-:Y:S01]  /*a1d0*/  FFMA.FTZ R25, R25, UR34, -R80.reuse ;  /* 0x0000002219197c23 */ /* 0x100fe20008010850 */
[--C-:B------:R-:W-:Y:S01]  /*a1e0*/  FFMA.FTZ R27, R27, UR34, -R80.reuse ;  /* 0x000000221b1b7c23 */ /* 0x100fe20008010850 */
[----:B------:R-:W-:Y:S01]  /*a1f0*/  FMNMX.FTZ R13, R30, R13, !PT ;  /* 0x0000000d1e0d7209 */ /* 0x000fe20007810000 */
[--C-:B------:R-:W-:Y:S01]  /*a200*/  FFMA.FTZ R29, R29, UR34, -R80.reuse ;  /* 0x000000221d1d7c23 */ /* 0x100fe20008010850 */
[--C-:B------:R-:W-:Y:S01]  /*a210*/  FFMA.FTZ R31, R31, UR34, -R80.reuse ;  /* 0x000000221f1f7c23 */ /* 0x100fe20008010850 */
[----:B------:R-:W2:Y:S01]  /*a220*/  MUFU.TANH R41, R41 ;  /* 0x0000002900297308 */ /* 0x000ea20000002400 */
[----:B------:R-:W-:Y:S01]  /*a230*/  FMNMX.FTZ R13, R32, R13, !PT ;  /* 0x0000000d200d7209 */ /* 0x000fe20007810000 */
[--C-:B------:R-:W-:Y:S01]  /*a240*/  FFMA.FTZ R33, R33, UR34, -R80.reuse ;  /* 0x0000002221217c23 */ /* 0x100fe20008010850 */
[--C-:B------:R-:W-:Y:S01]  /*a250*/  FFMA.FTZ R35, R35, UR34, -R80.reuse ;  /* 0x0000002223237c23 */ /* 0x100fe20008010850 */
[--C-:B------:R-:W-:Y:S01]  /*a260*/  FFMA.FTZ R37, R37, UR34, -R80.reuse ;  /* 0x0000002225257c23 */ /* 0x100fe20008010850 */
[----:B----4-:R-:W-:Y:S01]  /*a270*/  FMNMX.FTZ R13, R34, R13, !PT ;  /* 0x0000000d220d7209 */ /* 0x010fe20007810000 */
[--C-:B------:R-:W-:Y:S01]  /*a280*/  FFMA.FTZ R39, R39, UR34, -R80.reuse ;  /* 0x0000002227277c23 */ /* 0x100fe20008010850 */
[--C-:B------:R-:W-:Y:S01]  /*a290*/  FFMA.FTZ R40, R40, UR34, -R80.reuse ;  /* 0x0000002228287c23 */ /* 0x100fe20008010850 */
[----:B------:R-:W3:Y:S01]  /*a2a0*/  MUFU.TANH R42, R42 ;  /* 0x0000002a002a7308 */ /* 0x000ee20000002400 */
[----:B-1----:R-:W-:Y:S01]  /*a2b0*/  FMNMX.FTZ R13, R36, R13, !PT ;  /* 0x0000000d240d7209 */ /* 0x002fe20007810000 */
[--C-:B------:R-:W-:Y:S01]  /*a2c0*/  FFMA.FTZ R43, R43, UR34, -R80.reuse ;  /* 0x000000222b2b7c23 */ /* 0x100fe20008010850 */
[--C-:B------:R-:W-:Y:S01]  /*a2d0*/  FFMA.FTZ R45, R45, UR34, -R80.reuse ;  /* 0x000000222d2d7c23 */ /* 0x100fe20008010850 */
[--C-:B------:R-:W-:Y:S01]  /*a2e0*/  FFMA.FTZ R47, R47, UR34, -R80.reuse ;  /* 0x000000222f2f7c23 */ /* 0x100fe20008010850 */
[----:B0-----:R-:W-:Y:S01]  /*a2f0*/  FMNMX.FTZ R82, R38, R13, !PT ;  /* 0x0000000d26527209 */ /* 0x001fe20007810000 */
[--C-:B------:R-:W-:Y:S01]  /*a300*/  FFMA.FTZ R48, R48, UR34, -R80.reuse ;  /* 0x0000002230307c23 */ /* 0x100fe20008010850 */
[--C-:B------:R-:W-:Y:S01]  /*a310*/  FFMA.FTZ R51, R51, UR34, -R80.reuse ;  /* 0x0000002233337c23 */ /* 0x100fe20008010850 */
[----:B------:R-:W0:Y:S01]  /*a320*/  MUFU.TANH R44, R44 ;  /* 0x0000002c002c7308 */ /* 0x000e220000002400 */
[----:B--2---:R-:W-:Y:S01]  /*a330*/  FMNMX.FTZ R13, R41, R82, !PT ;  /* 0x00000052290d7209 */ /* 0x004fe20007810000 */
[--C-:B------:R-:W-:Y:S01]  /*a340*/  FFMA.FTZ R52, R52, UR34, -R80.reuse ;  /* 0x0000002234347c23 */ /* 0x100fe20008010850 */
[--C-:B------:R-:W-:Y:S01]  /*a350*/  FFMA.FTZ R55, R55, UR34, -R80.reuse ;  /* 0x0000002237377c23 */ /* 0x100fe20008010850 */
[--C-:B------:R-:W-:Y:S01]  /*a360*/  FFMA.FTZ R56, R56, UR34, -R80.reuse ;  /* 0x0000002238387c23 */ /* 0x100fe20008010850 */
[--C-:B------:R-:W-:Y:S01]  /*a370*/  FFMA.FTZ R57, R57, UR34, -R80.reuse ;  /* 0x0000002239397c23 */ /* 0x100fe20008010850 */
[--C-:B------:R-:W-:Y:S01]  /*a380*/  FFMA.FTZ R58, R58, UR34, -R80.reuse ;  /* 0x000000223a3a7c23 */ /* 0x100fe20008010850 */
[--C-:B------:R-:W-:Y:S01]  /*a390*/  FFMA.FTZ R59, R59, UR34, -R80.reuse ;  /* 0x000000223b3b7c23 */ /* 0x100fe20008010850 */
[----:B------:R-:W1:Y:S01]  /*a3a0*/  MUFU.TANH R46, R46 ;  /* 0x0000002e002e7308 */ /* 0x000e620000002400 */
[----:B---3--:R-:W-:Y:S01]  /*a3b0*/  FMNMX.FTZ R13, R42, R13, !PT ;  /* 0x0000000d2a0d7209 */ /* 0x008fe20007810000 */
[--C-:B------:R-:W-:Y:S01]  /*a3c0*/  FFMA.FTZ R60, R60, UR34, -R80.reuse ;  /* 0x000000223c3c7c23 */ /* 0x100fe20008010850 */
[--C-:B------:R-:W-:Y:S01]  /*a3d0*/  FFMA.FTZ R61, R61, UR34, -R80.reuse ;  /* 0x000000223d3d7c23 */ /* 0x100fe20008010850 */
[--C-:B------:R-:W-:Y:S01]  /*a3e0*/  FFMA.FTZ R62, R62, UR34, -R80.reuse ;  /* 0x000000223e3e7c23 */ /* 0x100fe20008010850 */
[--C-:B------:R-:W-:Y:S01]  /*a3f0*/  FFMA.FTZ R63, R63, UR34, -R80.reuse ;  /* 0x000000223f3f7c23 */ /* 0x100fe20008010850 */
[--C-:B------:R-:W-:Y:S01]  /*a400*/  FFMA.FTZ R64, R64, UR34, -R80.reuse ;  /* 0x0000002240407c23 */ /* 0x100fe20008010850 */
[--C-:B------:R-:W-:Y:S01]  /*a410*/  FFMA.FTZ R68, R68, UR34, -R80.reuse ;  /* 0x0000002244447c23 */ /* 0x100fe20008010850 */
[----:B------:R-:W2:Y:S01]  /*a420*/  MUFU.TANH R49, R49 ;  /* 0x0000003100317308 */ /* 0x000ea20000002400 */
[----:B0-----:R-:W-:Y:S01]  /*a430*/  FMNMX.FTZ R13, R44, R13, !PT ;  /* 0x0000000d2c0d7209 */ /* 0x001fe20007810000 */
[----:B------:R-:W-:-:S06]  /*a440*/  FFMA.FTZ R65, R65, UR34, -R80 ;  /* 0x0000002241417c23 */ /* 0x000fcc0008010850 */
        /* <DEDUP_REMOVED lines=37> */
[----:B------:R-:W-:Y:S01]  /*a6a0*/  MUFU.EX2 R6, R6 ;  /* 0x0000000600067308 */ /* 0x000fe20000000800 */
[----:B-1----:R-:W-:-:S07]  /*a6b0*/  FMNMX.FTZ R13, R77, R82, !PT ;  /* 0x000000524d0d7209 */ /* 0x002fce0007810000 */
[----:B------:R-:W0:Y:S01]  /*a6c0*/  MUFU.EX2 R8, R8 ;  /* 0x0000000800087308 */ /* 0x000e220000000800 */
[----:B--2---:R-:W-:-:S05]  /*a6d0*/  FMNMX.FTZ R13, R78, R13, !PT ;  /* 0x0000000d4e0d7209 */ /* 0x004fca0007810000 */
[----:B------:R-:W1:Y:S02]  /*a6e0*/  SHFL.BFLY PT, R82, R13, 0x2, 0x1f ;  /* 0x0c401f000d527f89 */ /* 0x000e6400000e0000 */
[----:B------:R-:W2:Y:S08]  /*a6f0*/  MUFU.EX2 R10, R10 ;  /* 0x0000000a000a7308 */ /* 0x000eb00000000800 */
[----:B------:R-:W-:Y:S01]  /*a700*/  MUFU.EX2 R79, R79 ;  /* 0x0000004f004f7308 */ /* 0x000fe20000000800 */
[----:B0-----:R-:W-:-:S07]  /*a710*/  FFMA.FTZ R3, R6, R3, R8 ;  /* 0x0000000306037223 */ /* 0x001fce0000010008 */
[----:B------:R-:W-:Y:S01]  /*a720*/  MUFU.EX2 R14, R14 ;  /* 0x0000000e000e7308 */ /* 0x000fe20000000800 */
[----:B--2---:R-:W-:Y:S01]  /*a730*/  F2FP.F16.F32.PACK_AB R8, R10, R8 ;  /* 0x000000080a08723e */ /* 0x004fe200000000ff */
[----:B------:R-:W-:Y:S02]  /*a740*/  WARPGROUP.DEPBAR.LE gsb0, 0x0 ;  /* 0x00008000000079c5 */ /* 0x000fe40000010000 */
[----:B------:R-:W-:Y:S01]  /*a750*/  WARPGROUP.ARRIVE ;  /* 0x00000000000079c5 */ /* 0x000fe20000000000 */
[----:B-1----:R-:W-:-:S03]  /*a760*/  FMNMX.FTZ R82, R13, R82, !PT ;  /* 0x000000520d527209 */ /* 0x002fc60007810000 */
[----:B------:R-:W-:Y:S02]  /*a770*/  MUFU.EX2 R21, R21 ;  /* 0x0000001500157308 */ /* 0x000fe40000000800 */
[----:B------:R-:W-:Y:S01]  /*a780*/  HGMMA.64x96x16.F32 R88, gdesc[UR28].tnspB, R88, gsb0 ;  /* 0x416000001c5879f0 */ /* 0x000fe20008000858 */
[----:B------:R-:W-:Y:S01]  /*a790*/  UIADD3 UR28, UR6, 0x604, URZ ;  /* 0x00000604061c7890 */ /* 0x000fe2000fffe03f */
[----:B------:R-:W0:Y:S01]  /*a7a0*/  SHFL.BFLY PT, R13, R82, 0x1, 0x1f ;  /* 0x0c201f00520d7f89 */ /* 0x000e2200000e0000 */
[----:B------:R-:W-:Y:S01]  /*a7b0*/  UIADD3 UR30, UR7, 0x180, URZ ;  /* 0x00000180071e7890 */ /* 0x000fe2000fffe03f */
[----:B------:R-:W-:Y:S01]  /*a7c0*/  UMOV UR29, 0x40000040 ;  /* 0x40000040001d7882 */ /* 0x000fe20000000000 */
[----:B------:R-:W-:Y:S01]  /*a7d0*/  UMOV UR31, 0x80000020 ;  /* 0x80000020001f7882 */ /* 0x000fe20000000000 */
[----:B------:R-:W-:Y:S08]  /*a7e0*/  MUFU.EX2 R25, R25 ;  /* 0x0000001900197308 */ /* 0x000ff00000000800 */
[----:B------:R-:W-:Y:S08]  /*a7f0*/  MUFU.EX2 R27, R27 ;  /* 0x0000001b001b7308 */ /* 0x000ff00000000800 */
[----:B------:R-:W-:Y:S01]  /*a800*/  MUFU.EX2 R29, R29 ;  /* 0x0000001d001d7308 */ /* 0x000fe20000000800 */
[----:B0-----:R-:W-:-:S05]  /*a810*/  FMNMX.FTZ R13, R82, R13, !PT ;  /* 0x0000000d520d7209 */ /* 0x001fca0007810000 */
[C---:B------:R-:W-:Y:S01]  /*a820*/  FADD.FTZ R7, -R13.reuse, R7 ;  /* 0x000000070d077221 */ /* 0x040fe20000010100 */
[----:B------:R-:W-:Y:S01]  /*a830*/  FMUL.FTZ R81, R13, UR34 ;  /* 0x000000220d517c20 */ /* 0x000fe20008410000 */
[----:B------:R-:W-:Y:S02]  /*a840*/  MUFU.EX2 R31, R31 ;  /* 0x0000001f001f7308 */ /* 0x000fe40000000800 */
[----:B------:R-:W-:Y:S01]  /*a850*/  FMUL.FTZ R7, R7, UR34 ;  /* 0x0000002207077c20 */ /* 0x000fe20008410000 */
[--C-:B------:R-:W-:Y:S01]  /*a860*/  FFMA.FTZ R9, R9, UR34, -R81.reuse ;  /* 0x0000002209097c23 */ /* 0x100fe20008010851 */
[--C-:B------:R-:W-:Y:S01]  /*a870*/  FFMA.FTZ R83, R20, UR34, -R81.reuse ;  /* 0x0000002214537c23 */ /* 0x100fe20008010851 */
[--C-:B------:R-:W-:Y:S01]  /*a880*/  FFMA.FTZ R20, R36, UR34, -R81.reuse ;  /* 0x0000002224147c23 */ /* 0x100fe20008010851 */
[--C-:B------:R-:W-:Y:S01]  /*a890*/  FFMA.FTZ R11, R11, UR34, -R81.reuse ;  /* 0x000000220b0b7c23 */ /* 0x100fe20008010851 */
[--C-:B------:R-:W-:Y:S01]  /*a8a0*/  FFMA.FTZ R82, R15, UR34, -R81.reuse ;  /* 0x000000220f527c23 */ /* 0x100fe20008010851 */
[--C-:B------:R-:W-:Y:S01]  /*a8b0*/  FFMA.FTZ R36, R42, UR34, -R81.reuse ;  /* 0x000000222a247c23 */ /* 0x100fe20008010851 */
[----:B------:R-:W-:Y:S01]  /*a8c0*/  FFMA.FTZ R15, R44, UR34, -R81 ;  /* 0x000000222c0f7c23 */ /* 0x000fe20008010851 */
[----:B------:R-:W-:Y:S01]  /*a8d0*/  IMAD.U32 R42, RZ, RZ, UR43 ;  /* 0x0000002bff2a7e24 */ /* 0x000fe2000f8e00ff */
[----:B------:R-:W-:Y:S01]  /*a8e0*/  MUFU.EX2 R7, R7 ;  /* 0x0000000700077308 */ /* 0x000fe20000000800 */
[----:B------:R-:W-:-:S02]  /*a8f0*/  IMAD.U32 R44, RZ, RZ, UR50 ;  /* 0x00000032ff2c7e24 */ /* 0x000fc4000f8e00ff */
[--C-:B------:R-:W-:Y:S01]  /*a900*/  FFMA.FTZ R80, R24, UR34, -R81.reuse ;  /* 0x0000002218507c23 */ /* 0x100fe20008010851 */
[----:B------:R-:W-:Y:S01]  /*a910*/  VIADD R24, R138, 0x9 ;  /* 0x000000098a187836 */ /* 0x000fe20000000000 */
[----:B------:R-:W-:Y:S01]  /*a920*/  @!P1 LEA R42, R42, UR42, 0x3 ;  /* 0x0000002a2a2a9c11 */ /* 0x000fe2000f8e18ff */
[--C-:B------:R-:W-:Y:S01]  /*a930*/  FFMA.FTZ R26, R26, UR34, -R81.reuse ;  /* 0x000000221a1a7c23 */ /* 0x100fe20008010851 */
[----:B------:R-:W-:Y:S01]  /*a940*/  @!P1 LEA R44, R44, UR42, 0x3 ;  /* 0x0000002a2c2c9c11 */ /* 0x000fe2000f8e18ff */
[--C-:B------:R-:W-:Y:S01]  /*a950*/  FFMA.FTZ R28, R28, UR34, -R81.reuse ;  /* 0x000000221c1c7c23 */ /* 0x100fe20008010851 */
[----:B------:R-:W0:Y:S01]  /*a960*/  MUFU.EX2 R9, R9 ;  /* 0x0000000900097308 */ /* 0x000e220000000800 */
[----:B------:R-:W-:Y:S01]  /*a970*/  SEL R85, R24, 0x9, !P2 ;  /* 0x0000000918557807 */ /* 0x000fe20005000000 */
[----:B------:R-:W-:Y:S02]  /*a980*/  @!P1 VIADD R24, R42, 0x2d840 ;  /* 0x0002d8402a189836 */ /* 0x000fe40000000000 */
[----:B------:R-:W-:Y:S01]  /*a990*/  FFMA.FTZ R84, R30, UR34, -R81 ;  /* 0x000000221e547c23 */ /* 0x000fe20008010851 */
[----:B------:R-:W-:-:S02]  /*a9a0*/  @!P1 VIADD R42, R44, 0x2d860 ;  /* 0x0002d8602c2a9836 */ /* 0x000fc40000000000 */
[--C-:B------:R-:W-:Y:S01]  /*a9b0*/  FFMA.FTZ R30, R32, UR34, -R81.reuse ;  /* 0x00000022201e7c23 */ /* 0x100fe20008010851 */
[--C-:B------:R-:W-:Y:S01]  /*a9c0*/  FFMA.FTZ R32, R34, UR34, -R81.reuse ;  /* 0x0000002222207c23 */ /* 0x100fe20008010851 */
[----:B------:R-:W-:Y:S01]  /*a9d0*/  @!P1 PRMT R24, RZ, 0x654, R24 ;  /* 0x00000654ff189816 */ /* 0x000fe20000000018 */
[----:B------:R-:W1:Y:S01]  /*a9e0*/  MUFU.EX2 R11, R11 ;  /* 0x0000000b000b7308 */ /* 0x000e620000000800 */
[----:B------:R-:W-:Y:S01]  /*a9f0*/  @!P1 PRMT R42, RZ, 0x654, R42 ;  /* 0x00000654ff2a9816 */ /* 0x000fe2000000002a */
[--C-:B------:R-:W-:Y:S01]  /*aa00*/  FFMA.FTZ R34, R38, UR34, -R81.reuse ;  /* 0x0000002226227c23 */ /* 0x100fe20008010851 */
[--C-:B------:R-:W-:Y:S01]  /*aa10*/  FFMA.FTZ R41, R41, UR34, -R81.reuse ;  /* 0x0000002229297c23 */ /* 0x100fe20008010851 */
[--C-:B------:R-:W-:Y:S01]  /*aa20*/  FFMA.FTZ R38, R46, UR34, -R81.reuse ;  /* 0x000000222e267c23 */ /* 0x100fe20008010851 */
[--C-:B------:R-:W-:Y:S01]  /*aa30*/  FFMA.FTZ R49, R49, UR34, -R81.reuse ;  /* 0x0000002231317c23 */ /* 0x100fe20008010851 */
[--C-:B------:R-:W-:Y:S01]  /*aa40*/  FFMA.FTZ R44, R50, UR34, -R81.reuse ;  /* 0x00000022322c7c23 */ /* 0x100fe20008010851 */
[----:B------:R-:W-:Y:S01]  /*aa50*/  FFMA.FTZ R46, R53, UR34, -R81 ;  /* 0x00000022352e7c23 */ /* 0x000fe20008010851 */
[----:B------:R-:W-:Y:S01]  /*aa60*/  MUFU.EX2 R82, R82 ;  /* 0x0000005200527308 */ /* 0x000fe20000000800 */
[----:B0-----:R-:W-:Y:S01]  /*aa70*/  FFMA.FTZ R2, R7, R2, R9 ;  /* 0x0000000207027223 */ /* 0x001fe20000010009 */
[--C-:B------:R-:W-:Y:S01]  /*aa80*/  FFMA.FTZ R66, R66, UR34, -R81.reuse ;  /* 0x0000002242427c23 */ /* 0x100fe20008010851 */
[--C-:B------:R-:W-:Y:S01]  /*aa90*/  FFMA.FTZ R53, R67, UR34, -R81.reuse ;  /* 0x0000002243357c23 */ /* 0x100fe20008010851 */
[--C-:B------:R-:W-:Y:S01]  /*aaa0*/  FFMA.FTZ R67, R70, UR34, -R81.reuse ;  /* 0x0000002246437c23 */ /* 0x100fe20008010851 */
[--C-:B------:R-:W-:Y:S01]  /*aab0*/  FFMA.FTZ R71, R71, UR34, -R81.reuse ;  /* 0x0000002247477c23 */ /* 0x100fe20008010851 */
[--C-:B------:R-:W-:Y:S01]  /*aac0*/  FFMA.FTZ R72, R72, UR34, -R81.reuse ;  /* 0x0000002248487c23 */ /* 0x100fe20008010851 */
[--C-:B------:R-:W-:Y:S01]  /*aad0*/  FFMA.FTZ R73, R73, UR34, -R81.reuse ;  /* 0x0000002249497c23 */ /* 0x100fe20008010851 */
[----:B------:R-:W-:Y:S01]  /*aae0*/  MUFU.EX2 R83, R83 ;  /* 0x0000005300537308 */ /* 0x000fe20000000800 */
[----:B-1----:R-:W-:Y:S01]  /*aaf0*/  F2FP.F16.F32.PACK_AB R9, R11, R9 ;  /* 0x000000090b09723e */ /* 0x002fe200000000ff */
[--C-:B------:R-:W-:Y:S01]  /*ab00*/  FFMA.FTZ R74, R74, UR34, -R81.reuse ;  /* 0x000000224a4a7c23 */ /* 0x100fe20008010851 */
[--C-:B------:R-:W-:Y:S01]  /*ab10*/  FFMA.FTZ R75, R75, UR34, -R81.reuse ;  /* 0x000000224b4b7c23 */ /* 0x100fe20008010851 */
[--C-:B------:R-:W-:Y:S01]  /*ab20*/  FFMA.FTZ R78, R78, UR34, -R81.reuse ;  /* 0x000000224e4e7c23 */ /* 0x100fe20008010851 */
[--C-:B------:R-:W-:Y:S01]  /*ab30*/  FFMA.FTZ R76, R76, UR34, -R81.reuse ;  /* 0x000000224c4c7c23 */ /* 0x100fe20008010851 */
[----:B------:R-:W-:Y:S01]  /*ab40*/  FFMA.FTZ R77, R77, UR34, -R81 ;  /* 0x000000224d4d7c23 */ /* 0x000fe20008010851 */
[C---:B------:R-:W-:Y:S01]  /*ab50*/  ISETP.GT.AND P2, PT, R0.reuse, UR47, PT ;  /* 0x0000002f00007c0c */ /* 0x040fe2000bf44270 */
[----:B------:R-:W-:Y:S01]  /*ab60*/  MUFU.EX2 R80, R80 ;  /* 0x0000005000507308 */ /* 0x000fe20000000800 */
[----:B------:R-:W-:Y:S01]  /*ab70*/  UMOV UR50, UR43 ;  /* 0x0000002b00327c82 */ /* 0x000fe20008000000 */
[----:B------:R-:W-:-:S06]  /*ab80*/  VIADD R0, R0, 0xffffffff ;  /* 0xffffffff00007836 */ /* 0x000fcc0000000000 */
[----:B------:R-:W-:Y:S08]  /*ab90*/  MUFU.EX2 R26, R26 ;  /* 0x0000001a001a7308 */ /* 0x000ff00000000800 */
[----:B------:R-:W-:Y:S01]  /*aba0*/  MUFU.EX2 R28, R28 ;  /* 0x0000001c001c7308 */ /* 0x000fe20000000800 */
[----:B------:R-:W-:Y:S02]  /*abb0*/  WARPGROUP.DEPBAR.LE gsb0, 0x0 ;  /* 0x00008000000079c5 */ /* 0x000fe40000010000 */
[----:B------:R-:W-:-:S05]  /*abc0*/  WARPGROUP.ARRIVE ;  /* 0x00000000000079c5 */ /* 0x000fca0000000000 */
[----:B------:R-:W-:Y:S01]  /*abd0*/  MUFU.EX2 R84, R84 ;  /* 0x0000005400547308 */ /* 0x000fe20000000800 */
[----:B------:R-:W-:Y:S01]  /*abe0*/  HGMMA.64x96x16.F32 R88, gdesc[UR28].tnspB, R88, gsb0 ;  /* 0x416000001c5879f0 */ /* 0x000fe20008000858 */
[----:B------:R-:W-:Y:S02]  /*abf0*/  UIADD3 UR28, UR6, 0x606, URZ ;  /* 0x00000606061c7890 */ /* 0x000fe4000fffe03f */
[----:B------:R-:W-:Y:S01]  /*ac00*/  UIADD3 UR30, UR7, 0x1c0, URZ ;  /* 0x000001c0071e7890 */ /* 0x000fe2000fffe03f */
[----:B------:R-:W-:Y:S01]  /*ac10*/  UMOV UR29, 0x40000040 ;  /* 0x40000040001d7882 */ /* 0x000fe20000000000 */
[----:B------:R-:W-:Y:S02]  /*ac20*/  UMOV UR31, 0x80000020 ;  /* 0x80000020001f7882 */ /* 0x000fe40000000000 */
        /* <DEDUP_REMOVED lines=25> */
[----:B------:R-:W0:Y:S08]  /*adc0*/  MUFU.EX2 R52, R52 ;  /* 0x0000003400347308 */ /* 0x000e300000000800 */
[----:B------:R-:W-:Y:S08]  /*add0*/  MUFU.EX2 R55, R55 ;  /* 0x0000003700377308 */ /* 0x000ff00000000800 */
[----:B------:R-:W-:Y:S01]  /*ade0*/  MUFU.EX2 R53, R53 ;  /* 0x0000003500357308 */ /* 0x000fe20000000800 */
[----:B0-----:R-:W-:-:S07]  /*adf0*/  F2FP.F16.F32.PACK_AB R50, R52, R51 ;  /* 0x000000333432723e */ /* 0x001fce00000000ff */
[----:B------:R-:W-:Y:S08]  /*ae00*/  MUFU.EX2 R56, R56 ;  /* 0x0000003800387308 */ /* 0x000ff00000000800 */
[----:B------:R-:W-:Y:S01]  /*ae10*/  MUFU.EX2 R57, R57 ;  /* 0x0000003900397308 */ /* 0x000fe20000000800 */
[----:B------:R-:W-:Y:S02]  /*ae20*/  WARPGROUP.DEPBAR.LE gsb0, 0x0 ;  /* 0x00008000000079c5 */ /* 0x000fe40000010000 */
[----:B------:R0:W-:Y:S06]  /*ae30*/  BAR.ARV R85, 0x100 ;  /* 0x000400550000751d */ /* 0x0001ec0000002000 */
[----:B------:R1:W-:Y:S01]  /*ae40*/  @!P1 SYNCS.ARRIVE.TRANS64.RED.A1T0 RZ, [R24+URZ], RZ ;  /* 0x000000ff18ff99a7 */ /* 0x0003e2000810043f */
[----:B------:R-:W-:Y:S01]  /*ae50*/  MUFU.EX2 R67, R67 ;  /* 0x0000004300437308 */ /* 0x000fe20000000800 */
[-C--:B------:R-:W-:Y:S01]  /*ae60*/  FMUL.FTZ R88, R88, R6.reuse ;  /* 0x0000000658587220 */ /* 0x080fe20000410000 */
[-C--:B------:R-:W-:Y:S01]  /*ae70*/  FMUL.FTZ R89, R89, R6.reuse ;  /* 0x0000000659597220 */ /* 0x080fe20000410000 */
[-C--:B------:R-:W-:Y:S01]  /*ae80*/  FMUL.FTZ R92, R92, R6.reuse ;  /* 0x000000065c5c7220 */ /* 0x080fe20000410000 */
[-C--:B------:R-:W-:Y:S01]  /*ae90*/  FMUL.FTZ R93, R93, R6.reuse ;  /* 0x000000065d5d7220 */ /* 0x080fe20000410000 */
[-C--:B------:R-:W-:Y:S01]  /*aea0*/  FMUL.FTZ R96, R96, R6.reuse ;  /* 0x0000000660607220 */ /* 0x080fe20000410000 */
[----:B------:R-:W-:Y:S01]  /*aeb0*/  FMUL.FTZ R97, R97, R6 ;  /* 0x0000000661617220 */ /* 0x000fe20000410000 */
[----:B------:R2:W-:Y:S01]  /*aec0*/  @!P1 SYNCS.ARRIVE.TRANS64.RED.A1T0 RZ, [R42+URZ], RZ ;  /* 0x000000ff2aff99a7 */ /* 0x0005e2000810043f */
[--C-:B-1----:R-:W-:Y:S01]  /*aed0*/  FFMA.FTZ R24, R54, UR34, -R81.reuse ;  /* 0x0000002236187c23 */ /* 0x102fe20008010851 */
[----:B------:R-:W-:Y:S01]  /*aee0*/  FFMA.FTZ R54, R69, UR34, -R81 ;  /* 0x0000002245367c23 */ /* 0x000fe20008010851 */
[----:B------:R-:W-:Y:S01]  /*aef0*/  FADD.FTZ R69, R11, R2 ;  /* 0x000000020b457221 */ /* 0x000fe20000010000 */
[----:B------:R-:W-:Y:S01]  /*af00*/  F2FP.F16.F32.PACK_AB R11, R83, R82 ;  /* 0x00000052530b723e */ /* 0x000fe200000000ff */
[----:B------:R-:W-:Y:S01]  /*af10*/  MUFU.EX2 R58, R58 ;  /* 0x0000003a003a7308 */ /* 0x000fe20000000800 */
[-C--:B------:R-:W-:Y:S01]  /*af20*/  FMUL.FTZ R100, R100, R6.reuse ;  /* 0x0000000664647220 */ /* 0x080fe20000410000 */
[----:B------:R-:W-:Y:S01]  /*af30*/  FADD.FTZ R2, R82, R69 ;  /* 0x0000004552027221 */ /* 0x000fe20000010000 */
[----:B--2---:R-:W-:Y:S01]  /*af40*/  FADD.FTZ R42, R10, R3 ;  /* 0x000000030a2a7221 */ /* 0x004fe20000010000 */
[----:B------:R-:W-:Y:S01]  /*af50*/  F2FP.F16.F32.PACK_AB R10, R14, R79 ;  /* 0x0000004f0e0a723e */ /* 0x000fe200000000ff */
[-C--:B------:R-:W-:Y:S01]  /*af60*/  FMUL.FTZ R101, R101, R6.reuse ;  /* 0x0000000665657220 */ /* 0x080fe20000410000 */
[----:B------:R-:W-:Y:S01]  /*af70*/  FADD.FTZ R69, R83, R2 ;  /* 0x0000000253457221 */ /* 0x000fe20000010000 */
[----:B0-----:R-:W-:Y:S01]  /*af80*/  FADD.FTZ R85, R79, R42 ;  /* 0x0000002a4f557221 */ /* 0x001fe20000010000 */
[----:B------:R0:W1:Y:S01]  /*af90*/  MUFU.EX2 R3, R24 ;  /* 0x0000001800037308 */ /* 0x0000620000000800 */
[----:B------:R2:W-:Y:S01]  /*afa0*/  STSM.16.M88.4 [R17+0x21800], R8 ;  /* 0x0218000811007844 */ /* 0x0005e20000000200 */
[----:B------:R-:W-:Y:S01]  /*afb0*/  FADD.FTZ R69, R80, R69 ;  /* 0x0000004550457221 */ /* 0x000fe20000010000 */
[----:B------:R-:W-:Y:S01]  /*afc0*/  FADD.FTZ R42, R14, R85 ;  /* 0x000000550e2a7221 */ /* 0x000fe20000010000 */
[-C--:B------:R-:W-:Y:S01]  /*afd0*/  FMUL.FTZ R104, R104, R6.reuse ;  /* 0x0000000668687220 */ /* 0x080fe20000410000 */
[----:B------:R-:W-:Y:S01]  /*afe0*/  FMUL.FTZ R105, R105, R6 ;  /* 0x0000000669697220 */ /* 0x000fe20000410000 */
[----:B------:R-:W-:Y:S01]  /*aff0*/  FADD.FTZ R69, R26, R69 ;  /* 0x000000451a457221 */ /* 0x000fe20000010000 */
[----:B------:R-:W-:Y:S01]  /*b000*/  FADD.FTZ R42, R21, R42 ;  /* 0x0000002a152a7221 */ /* 0x000fe20000010000 */
[----:B------:R-:W3:Y:S01]  /*b010*/  MUFU.EX2 R2, R66 ;  /* 0x0000004200027308 */ /* 0x000ee20000000800 */
[C---:B0-----:R-:W-:Y:S01]  /*b020*/  F2FP.F16.F32.PACK_AB R24, R25.reuse, R21 ;  /* 0x000000151918723e */ /* 0x041fe200000000ff */
[----:B------:R-:W-:Y:S01]  /*b030*/  FADD.FTZ R69, R28, R69 ;  /* 0x000000451c457221 */ /* 0x000fe20000010000 */
[----:B------:R-:W-:Y:S01]  /*b040*/  FADD.FTZ R42, R25, R42 ;  /* 0x0000002a192a7221 */ /* 0x000fe20000010000 */
[----:B------:R-:W-:Y:S01]  /*b050*/  F2FP.F16.F32.PACK_AB R25, R26, R80 ;  /* 0x000000501a19723e */ /* 0x000fe200000000ff */
[----:B------:R-:W-:Y:S01]  /*b060*/  FMUL.FTZ R108, R108, R6 ;  /* 0x000000066c6c7220 */ /* 0x000fe20000410000 */
[----:B------:R-:W-:Y:S01]  /*b070*/  FADD.FTZ R69, R84, R69 ;  /* 0x0000004554457221 */ /* 0x000fe20000010000 */
[----:B------:R-:W-:Y:S01]  /*b080*/  FADD.FTZ R42, R27, R42 ;  /* 0x0000002a1b2a7221 */ /* 0x000fe20000010000 */
[C---:B------:R-:W-:Y:S01]  /*b090*/  F2FP.F16.F32.PACK_AB R26, R29.reuse, R27 ;  /* 0x0000001b1d1a723e */ /* 0x040fe200000000ff */
[----:B------:R-:W-:Y:S01]  /*b0a0*/  MUFU.EX2 R54, R54 ;  /* 0x0000003600367308 */ /* 0x000fe20000000800 */
        /* <DEDUP_REMOVED lines=10> */
[C---:B------:R-:W-:Y:S01]  /*b150*/  F2FP.F16.F32.PACK_AB R31, R34.reuse, R20 ;  /* 0x00000014221f723e */ /* 0x040fe200000000ff */
[----:B------:R0:W-:Y:S01]  /*b160*/  STSM.16.M88.4 [R23], R24 ;  /* 0x0000001817007844 */ /* 0x0001e20000000200 */
[----:B------:R-:W-:Y:S01]  /*b170*/  FADD.FTZ R14, R34, R69 ;  /* 0x00000045220e7221 */ /* 0x000fe20000010000 */
[----:B------:R-:W-:Y:S01]  /*b180*/  FADD.FTZ R42, R35, R42 ;  /* 0x0000002a232a7221 */ /* 0x000fe20000010000 */
[-C--:B------:R-:W-:Y:S01]  /*b190*/  FMUL.FTZ R112, R112, R6.reuse ;  /* 0x0000000670707220 */ /* 0x080fe20000410000 */
[----:B------:R-:W0:Y:S01]  /*b1a0*/  MUFU.EX2 R72, R72 ;  /* 0x0000004800487308 */ /* 0x000e220000000800 */
[----:B------:R-:W-:Y:S01]  /*b1b0*/  FADD.FTZ R29, R41, R14 ;  /* 0x0000000e291d7221 */ /* 0x000fe20000010000 */
[----:B------:R-:W-:Y:S01]  /*b1c0*/  FADD.FTZ R42, R37, R42 ;  /* 0x0000002a252a7221 */ /* 0x000fe20000010000 */
[----:B------:R-:W-:Y:S01]  /*b1d0*/  F2FP.F16.F32.PACK_AB R41, R36, R41 ;  /* 0x000000292429723e */ /* 0x000fe200000000ff */
[-C--:B------:R-:W-:Y:S01]  /*b1e0*/  FMUL.FTZ R113, R113, R6.reuse ;  /* 0x0000000671717220 */ /* 0x080fe20000410000 */
[----:B------:R-:W-:Y:S01]  /*b1f0*/  FMUL.FTZ R116, R116, R6 ;  /* 0x0000000674747220 */ /* 0x000fe20000410000 */
[----:B------:R-:W-:Y:S01]  /*b200*/  FADD.FTZ R21, R39, R42 ;  /* 0x0000002a27157221 */ /* 0x000fe20000010000 */
[----:B------:R-:W-:Y:S01]  /*b210*/  FADD.FTZ R42, R36, R29 ;  /* 0x0000001d242a7221 */ /* 0x000fe20000010000 */
[----:B------:R-:W-:Y:S01]  /*b220*/  MUFU.EX2 R73, R73 ;  /* 0x0000004900497308 */ /* 0x000fe20000000800 */
[----:B------:R-:W-:Y:S01]  /*b230*/  F2FP.F16.F32.PACK_AB R29, R32, R30 ;  /* 0x0000001e201d723e */ /* 0x000fe200000000ff */
[----:B------:R-:W-:Y:S01]  /*b240*/  FADD.FTZ R14, R40, R21 ;  /* 0x00000015280e7221 */ /* 0x000fe20000010000 */
[----:B------:R-:W-:Y:S01]  /*b250*/  FADD.FTZ R21, R15, R42 ;  /* 0x0000002a0f157221 */ /* 0x000fe20000010000 */
[----:B------:R-:W-:Y:S01]  /*b260*/  F2FP.F16.F32.PACK_AB R30, R37, R35 ;  /* 0x00000023251e723e */ /* 0x000fe200000000ff */
[-C--:B------:R-:W-:Y:S01]  /*b270*/  FMUL.FTZ R117, R117, R6.reuse ;  /* 0x0000000675757220 */ /* 0x080fe20000410000 */
[----:B------:R-:W-:Y:S01]  /*b280*/  FADD.FTZ R14, R43, R14 ;  /* 0x0000000e2b0e7221 */ /* 0x000fe20000010000 */
[----:B------:R-:W-:Y:S01]  /*b290*/  FADD.FTZ R20, R38, R21 ;  /* 0x0000001526147221 */ /* 0x000fe20000010000 */
[----:B------:R-:W-:Y:S01]  /*b2a0*/  MUFU.EX2 R59, R59 ;  /* 0x0000003b003b7308 */ /* 0x000fe20000000800 */
[----:B------:R4:W-:Y:S01]  /*b2b0*/  STSM.16.M88.4 [R19], R28 ;  /* 0x0000001c13007844 */ /* 0x0009e20000000200 */
[----:B------:R-:W-:Y:S01]  /*b2c0*/  FADD.FTZ R14, R45, R14 ;  /* 0x0000000e2d0e7221 */ /* 0x000fe20000010000 */
[----:B------:R-:W-:Y:S01]  /*b2d0*/  FADD.FTZ R33, R49, R20 ;  /* 0x0000001431217221 */ /* 0x000fe20000010000 */
[----:B------:R-:W-:Y:S01]  /*b2e0*/  F2FP.F16.F32.PACK_AB R42, R45, R43 ;  /* 0x0000002b2d2a723e */ /* 0x000fe200000000ff */
[-C--:B------:R-:W-:Y:S01]  /*b2f0*/  FMUL.FTZ R120, R120, R6.reuse ;  /* 0x0000000678787220 */ /* 0x080fe20000410000 */
[----:B------:R-:W-:Y:S01]  /*b300*/  FADD.FTZ R21, R47, R14 ;  /* 0x0000000e2f157221 */ /* 0x000fe20000010000 */
[----:B------:R-:W-:Y:S01]  /*b310*/  FADD.FTZ R33, R44, R33 ;  /* 0x000000212c217221 */ /* 0x000fe20000010000 */
[----:B------:R-:W5:Y:S01]  /*b320*/  MUFU.EX2 R74, R74 ;  /* 0x0000004a004a7308 */ /* 0x000f620000000800 */
[----:B------:R-:W-:Y:S01]  /*b330*/  F2FP.F16.F32.PACK_AB R43, R38, R15 ;  /* 0x0000000f262b723e */ /* 0x000fe200000000ff */
[----:B------:R-:W-:Y:S01]  /*b340*/  FADD.FTZ R14, R48, R21 ;  /* 0x00000015300e7221 */ /* 0x000fe20000010000 */
[----:B------:R-:W-:Y:S01]  /*b350*/  F2FP.F16.F32.PACK_AB R40, R40, R39 ;  /* 0x000000272828723e */ /* 0x000fe200000000ff */
[----:B------:R-:W-:Y:S01]  /*b360*/  FMUL.FTZ R121, R121, R6 ;  /* 0x0000000679797220 */ /* 0x000fe20000410000 */
[----:B------:R-:W-:Y:S01]  /*b370*/  F2FP.F16.F32.PACK_AB R48, R48, R47 ;  /* 0x0000002f3030723e */ /* 0x000fe200000000ff */
[----:B------:R-:W-:Y:S01]  /*b380*/  FADD.FTZ R21, R51, R14 ;  /* 0x0000000e33157221 */ /* 0x000fe20000010000 */
[----:B------:R-:W-:Y:S01]  /*b390*/  FADD.FTZ R14, R46, R33 ;  /* 0x000000212e0e7221 */ /* 0x000fe20000010000 */
[----:B------:R-:W4:Y:S01]  /*b3a0*/  MUFU.EX2 R60, R60 ;  /* 0x0000003c003c7308 */ /* 0x000f220000000800 */
[C---:B-1----:R-:W-:Y:S01]  /*b3b0*/  F2FP.F16.F32.PACK_AB R51, R3.reuse, R46 ;  /* 0x0000002e0333723e */ /* 0x042fe200000000ff */
[----:B--2---:R-:W-:Y:S01]  /*b3c0*/  FADD.FTZ R8, R52, R21 ;  /* 0x0000001534087221 */ /* 0x004fe20000010000 */
[----:B------:R-:W-:Y:S01]  /*b3d0*/  FADD.FTZ R9, R3, R14 ;  /* 0x0000000e03097221 */ /* 0x000fe20000010000 */
[----:B------:R-:W-:Y:S01]  /*b3e0*/  F2FP.F16.F32.PACK_AB R49, R44, R49 ;  /* 0x000000312c31723e */ /* 0x000fe200000000ff */
[----:B------:R2:W-:Y:S01]  /*b3f0*/  STSM.16.M88.4 [R18], R40 ;  /* 0x0000002812007844 */ /* 0x0005e20000000200 */
[----:B------:R-:W-:Y:S01]  /*b400*/  FADD.FTZ R11, R55, R8 ;  /* 0x00000008370b7221 */ /* 0x000fe20000010000 */
[----:B---3--:R-:W-:Y:S01]  /*b410*/  FADD.FTZ R8, R2, R9 ;  /* 0x0000000902087221 */ /* 0x008fe20000010000 */
[----:B------:R-:W-:Y:S01]  /*b420*/  MUFU.EX2 R14, R75 ;  /* 0x0000004b000e7308 */ /* 0x000fe20000000800 */
[----:B0-----:R-:W-:Y:S01]  /*b430*/  F2FP.F16.F32.PACK_AB R25, R72, R71 ;  /* 0x000000474819723e */ /* 0x001fe200000000ff */
[----:B------:R-:W-:Y:S01]  /*b440*/  FADD.FTZ R10, R56, R11 ;  /* 0x0000000b380a7221 */ /* 0x000fe20000010000 */
[----:B------:R-:W-:Y:S01]  /*b450*/  FADD.FTZ R9, R53, R8 ;  /* 0x0000000835097221 */ /* 0x000fe20000010000 */
[----:B-----5:R-:W-:Y:S01]  /*b460*/  F2FP.F16.F32.PACK_AB R27, R74, R73 ;  /* 0x000000494a1b723e */ /* 0x020fe200000000ff */
[----:B------:R2:W-:Y:S01]  /*b470*/  STSM.16.M88.4 [R17+0x27800], R48 ;  /* 0x0278003011007844 */ /* 0x0005e20000000200 */
[----:B------:R-:W-:Y:S01]  /*b480*/  FADD.FTZ R11, R57, R10 ;  /* 0x0000000a390b7221 */ /* 0x000fe20000010000 */
[----:B------:R-:W-:Y:S01]  /*b490*/  FADD.FTZ R8, R54, R9 ;  /* 0x0000000936087221 */ /* 0x000fe20000010000 */
[----:B------:R-:W0:Y:S01]  /*b4a0*/  MUFU.EX2 R61, R61 ;  /* 0x0000003d003d7308 */ /* 0x000e220000000800 */
[----:B------:R-:W-:Y:S01]  /*b4b0*/  F2FP.F16.F32.PACK_AB R9, R53, R2 ;  /* 0x000000023509723e */ /* 0x000fe200000000ff */
[----:B------:R-:W-:Y:S01]  /*b4c0*/  FADD.FTZ R10, R58, R11 ;  /* 0x0000000b3a0a7221 */ /* 0x000fe20000010000 */
[----:B------:R-:W-:Y:S01]  /*b4d0*/  FADD.FTZ R8, R67, R8 ;  /* 0x0000000843087221 */ /* 0x000fe20000010000 */
[----:B----4-:R-:W-:Y:S01]  /*b4e0*/  F2FP.F16.F32.PACK_AB R24, R60, R59 ;  /* 0x0000003b3c18723e */ /* 0x010fe200000000ff */
[----:B------:R-:W-:Y:S01]  /*b4f0*/  FMUL.FTZ R124, R124, R6 ;  /* 0x000000067c7c7220 */ /* 0x000fe20000410000 */
[----:B------:R-:W-:Y:S01]  /*b500*/  FADD.FTZ R3, R59, R10 ;  /* 0x0000000a3b037221 */ /* 0x000fe20000010000 */
[----:B------:R-:W-:Y:S01]  /*b510*/  FADD.FTZ R11, R71, R8 ;  /* 0x00000008470b7221 */ /* 0x000fe20000010000 */
[----:B------:R-:W1:Y:S01]  /*b520*/  MUFU.EX2 R62, R62 ;  /* 0x0000003e003e7308 */ /* 0x000e620000000800 */
[----:B------:R-:W-:Y:S01]  /*b530*/  F2FP.F16.F32.PACK_AB R8, R56, R55 ;  /* 0x000000373808723e */ /* 0x000fe200000000ff */
[----:B------:R-:W-:Y:S01]  /*b540*/  FADD.FTZ R10, R60, R3 ;  /* 0x000000033c0a7221 */ /* 0x000fe20000010000 */
[----:B------:R-:W-:Y:S01]  /*b550*/  FADD.FTZ R2, R72, R11 ;  /* 0x0000000b48027221 */ /* 0x000fe20000010000 */
[----:B------:R-:W-:Y:S01]  /*b560*/  F2FP.F16.F32.PACK_AB R11, R67, R54 ;  /* 0x00000036430b723e */ /* 0x000fe200000000ff */
[-C--:B------:R-:W-:Y:S01]  /*b570*/  FMUL.FTZ R125, R125, R6.reuse ;  /* 0x000000067d7d7220 */ /* 0x080fe20000410000 */
[-C--:B------:R-:W-:Y:S01]  /*b580*/  FMUL.FTZ R128, R128, R6.reuse ;  /* 0x0000000680807220 */ /* 0x080fe20000410000 */
[----:B------:R-:W-:Y:S01]  /*b590*/  FADD.FTZ R15, R73, R2 ;  /* 0x00000002490f7221 */ /* 0x000fe20000010000 */
[----:B------:R-:W3:Y:S01]  /*b5a0*/  MUFU.EX2 R29, R76 ;  /* 0x0000004c001d7308 */ /* 0x000ee20000000800 */
[----:B0-----:R-:W-:Y:S01]  /*b5b0*/  FADD.FTZ R3, R61, R10 ;  /* 0x0000000a3d037221 */ /* 0x001fe20000010000 */
[----:B------:R-:W-:Y:S01]  /*b5c0*/  F2FP.F16.F32.PACK_AB R10, R58, R57 ;  /* 0x000000393a0a723e */ /* 0x000fe200000000ff */
[----:B------:R-:W-:Y:S01]  /*b5d0*/  FADD.FTZ R15, R74, R15 ;  /* 0x0000000f4a0f7221 */ /* 0x000fe20000010000 */
[-C--:B------:R-:W-:Y:S01]  /*b5e0*/  FMUL.FTZ R129, R129, R6.reuse ;  /* 0x0000000681817220 */ /* 0x080fe20000410000 */
[-C--:B------:R-:W-:Y:S01]  /*b5f0*/  FMUL.FTZ R132, R132, R6.reuse ;  /* 0x0000000684847220 */ /* 0x080fe20000410000 */
[----:B------:R-:W-:Y:S01]  /*b600*/  FMUL.FTZ R133, R133, R6 ;  /* 0x0000000685857220 */ /* 0x000fe20000410000 */
[----:B------:R-:W-:Y:S01]  /*b610*/  FADD.FTZ R15, R14, R15 ;  /* 0x0000000f0e0f7221 */ /* 0x000fe20000010000 */
[----:B------:R-:W0:Y:S01]  /*b620*/  MUFU.EX2 R63, R63 ;  /* 0x0000003f003f7308 */ /* 0x000e220000000800 */
[C---:B-1----:R-:W-:Y:S01]  /*b630*/  F2FP.F16.F32.PACK_AB R26, R62.reuse, R61 ;  /* 0x0000003d3e1a723e */ /* 0x042fe200000000ff */
[----:B------:R2:W-:Y:S01]  /*b640*/  STSM.16.M88.4 [R136], R8 ;  /* 0x0000000888007844 */ /* 0x0005e20000000200 */
[----:B------:R-:W-:Y:S01]  /*b650*/  FADD.FTZ R2, R62, R3 ;  /* 0x000000033e027221 */ /* 0x000fe20000010000 */
[-C--:B------:R-:W-:Y:S01]  /*b660*/  FMUL.FTZ R90, R90, R7.reuse ;  /* 0x000000075a5a7220 */ /* 0x080fe20000410000 */
[-C--:B------:R-:W-:Y:S01]  /*b670*/  FMUL.FTZ R91, R91, R7.reuse ;  /* 0x000000075b5b7220 */ /* 0x080fe20000410000 */
[----:B------:R2:W-:Y:S01]  /*b680*/  STSM.16.M88.4 [R19+0x6000], R24 ;  /* 0x0060001813007844 */ /* 0x0005e20000000200 */
        /* <DEDUP_REMOVED lines=9> */
[----:B------:R-:W-:Y:S01]  /*b720*/  MUFU.EX2 R68, R68 ;  /* 0x0000004400447308 */ /* 0x000fe20000000800 */
[----:B0-----:R-:W-:Y:S01]  /*b730*/  FADD.FTZ R3, R63, R2 ;  /* 0x000000023f037221 */ /* 0x001fe20000010000 */
[-C--:B------:R-:W-:Y:S01]  /*b740*/  FMUL.FTZ R106, R106, R7.reuse ;  /* 0x000000076a6a7220 */ /* 0x080fe20000410000 */
[-C--:B------:R-:W-:Y:S01]  /*b750*/  FMUL.FTZ R107, R107, R7.reuse ;  /* 0x000000076b6b7220 */ /* 0x080fe20000410000 */
[-C--:B------:R-:W-:Y:S01]  /*b760*/  FMUL.FTZ R110, R110, R7.reuse ;  /* 0x000000076e6e7220 */ /* 0x080fe20000410000 */
[-C--:B------:R-:W-:Y:S01]  /*b770*/  FMUL.FTZ R111, R111, R7.reuse ;  /* 0x000000076f6f7220 */ /* 0x080fe20000410000 */
[-C--:B------:R-:W-:Y:S01]  /*b780*/  FMUL.FTZ R114, R114, R7.reuse ;  /* 0x0000000772727220 */ /* 0x080fe20000410000 */
[----:B------:R-:W-:Y:S01]  /*b790*/  FMUL.FTZ R115, R115, R7 ;  /* 0x0000000773737220 */ /* 0x000fe20000410000 */
[----:B------:R-:W0:Y:S01]  /*b7a0*/  MUFU.EX2 R65, R65 ;  /* 0x0000004100417308 */ /* 0x000e220000000800 */
[C---:B-1----:R-:W-:Y:S01]  /*b7b0*/  F2FP.F16.F32.PACK_AB R28, R64.reuse, R63 ;  /* 0x0000003f401c723e */ /* 0x042fe200000000ff */
[----:B------:R-:W-:Y:S01]  /*b7c0*/  FADD.FTZ R3, R64, R3 ;  /* 0x0000000340037221 */ /* 0x000fe20000010000 */
[-C--:B------:R-:W-:Y:S01]  /*b7d0*/  FMUL.FTZ R118, R118, R7.reuse ;  /* 0x0000000776767220 */ /* 0x080fe20000410000 */
[-C--:B------:R-:W-:Y:S01]  /*b7e0*/  FMUL.FTZ R119, R119, R7.reuse ;  /* 0x0000000777777220 */ /* 0x080fe20000410000 */
[-C--:B------:R-:W-:Y:S01]  /*b7f0*/  FMUL.FTZ R122, R122, R7.reuse ;  /* 0x000000077a7a7220 */ /* 0x080fe20000410000 */
[-C--:B------:R-:W-:Y:S01]  /*b800*/  FMUL.FTZ R123, R123, R7.reuse ;  /* 0x000000077b7b7220 */ /* 0x080fe20000410000 */
[-C--:B------:R-:W-:Y:S01]  /*b810*/  FMUL.FTZ R126, R126, R7.reuse ;  /* 0x000000077e7e7220 */ /* 0x080fe20000410000 */
[----:B------:R-:W1:Y:S01]  /*b820*/  MUFU.EX2 R20, R77 ;  /* 0x0000004d00147308 */ /* 0x000e620000000800 */
[-C--:B------:R-:W-:Y:S01]  /*b830*/  FMUL.FTZ R127, R127, R7.reuse ;  /* 0x000000077f7f7220 */ /* 0x080fe20000410000 */
[-C--:B------:R-:W-:Y:S01]  /*b840*/  FMUL.FTZ R130, R130, R7.reuse ;  /* 0x0000000782827220 */ /* 0x080fe20000410000 */
[-C--:B------:R-:W-:Y:S01]  /*b850*/  FMUL.FTZ R131, R131, R7.reuse ;  /* 0x0000000783837220 */ /* 0x080fe20000410000 */
[-C--:B------:R-:W-:Y:S01]  /*b860*/  FMUL.FTZ R134, R134, R7.reuse ;  /* 0x0000000786867220 */ /* 0x080fe20000410000 */
[----:B------:R-:W-:Y:S01]  /*b870*/  FMUL.FTZ R135, R135, R7 ;  /* 0x0000000787877220 */ /* 0x000fe20000410000 */
[----:B------:R-:W-:-:S02]  /*b880*/  IMAD.MOV.U32 R7, RZ, RZ, R13 ;  /* 0x000000ffff077224 */ /* 0x000fc400078e000d */
[----:B------:R-:W3:Y:S01]  /*b890*/  MUFU.EX2 R78, R78 ;  /* 0x0000004e004e7308 */ /* 0x000ee20000000800 */
[----:B0-----:R-:W-:Y:S01]  /*b8a0*/  F2FP.F16.F32.PACK_AB R30, R65, R68 ;  /* 0x00000044411e723e */ /* 0x001fe200000000ff */
[----:B------:R-:W-:Y:S01]  /*b8b0*/  FADD.FTZ R68, R68, R3 ;  /* 0x0000000344447221 */ /* 0x000fe20000010000 */
[----:B------:R-:W-:-:S03]  /*b8c0*/  IMAD.MOV.U32 R6, RZ, RZ, R12 ;  /* 0x000000ffff067224 */ /* 0x000fc600078e000c */
[----:B------:R-:W-:Y:S01]  /*b8d0*/  FADD.FTZ R3, R65, R68 ;  /* 0x0000004441037221 */ /* 0x000fe20000010000 */
[----:B-1----:R-:W-:Y:S01]  /*b8e0*/  FADD.FTZ R15, R20, R15 ;  /* 0x0000000f140f7221 */ /* 0x002fe20000010000 */
[----:B---3--:R-:W-:-:S03]  /*b8f0*/  F2FP.F16.F32.PACK_AB R31, R78, R20 ;  /* 0x000000144e1f723e */ /* 0x008fc600000000ff */
[----:B------:R-:W-:Y:S02]  /*b900*/  FADD.FTZ R2, R78, R15 ;  /* 0x0000000f4e027221 */ /* 0x000fe40000010000 */
        /* <DEDUP_REMOVED lines=9> */
.L_x_887:
[----:B------:R-:W-:-:S13]  /*b9a0*/  ISETP.GE.AND P2, PT, R0, UR39, PT ;  /* 0x0000002700007c0c */ /* 0x000fda000bf46270 */
[----:B------:R-:W-:Y:S05]  /*b9b0*/  @!P2 BRA `(.L_x_897) ;  /* 0x000000380030a947 */ /* 0x000fea0003800000 */
[----:B-12---:R-:W-:Y:S01]  /*b9c0*/  IMAD.IADD R8, R137, 0x1, -R139 ;  /* 0x0000000189087824 */ /* 0x006fe200078e0a8b */
[----:B------:R-:W-:Y:S01]  /*b9d0*/  UMOV UR28, UR46 ;  /* 0x0000002e001c7c82 */ /* 0x000fe20008000000 */
[----:B------:R-:W-:Y:S01]  /*b9e0*/  IMAD.MOV.U32 R11, RZ, RZ, R13 ;  /* 0x000000ffff0b7224 */ /* 0x000fe200078e000d */
[----:B------:R-:W-:Y:S01]  /*b9f0*/  UMOV UR51, UR43 ;  /* 0x0000002b00337c82 */ /* 0x000fe20008000000 */
[--C-:B------:R-:W-:Y:S01]  /*ba00*/  IMAD.IADD R9, R4, 0x1, R8.reuse ;  /* 0x0000000104097824 */ /* 0x100fe200078e0208 */
[----:B------:R-:W-:Y:S01]  /*ba10*/  ULDC UR35, c[0x0][0x9e4] ;  /* 0x0002790000237ab9 */ /* 0x000fe20000000800 */
[----:B------:R-:W-:Y:S01]  /*ba20*/  IMAD.IADD R8, R5, 0x1, R8 ;  /* 0x0000000105087824 */ /* 0x000fe200078e0208 */
[----:B------:R-:W-:Y:S01]  /*ba30*/  ULDC UR34, c[0x0][0x988] ;  /* 0x0002620000227ab9 */ /* 0x000fe20000000800 */
[----:B------:R-:W-:Y:S01]  /*ba40*/  IMAD.MOV.U32 R10, RZ, RZ, R12 ;  /* 0x000000ffff0a7224 */ /* 0x000fe200078e000c */
[----:B------:R-:W-:Y:S01]  /*ba50*/  LOP3.LUT R7, RZ, R9, RZ, 0x33, !PT ;  /* 0x00000009ff077212 */ /* 0x000fe200078e33ff */
[----:B------:R-:W-:Y:S01]  /*ba60*/  ULDC UR50, c[0x0][0x9d8] ;  /* 0x0002760000327ab9 */ /* 0x000fe20000000800 */
[----:B------:R-:W-:Y:S01]  /*ba70*/  LOP3.LUT R6, RZ, R8, RZ, 0x33, !PT ;  /* 0x00000008ff067212 */ /* 0x000fe200078e33ff */
[----:B------:R-:W-:-:S06]  /*ba80*/  ULDC UR47, c[0x0][0x9e0] ;  /* 0x00027800002f7ab9 */ /* 0x000fcc0000000800 */
.L_x_914:
[----:B------:R-:W-:Y:S01]  /*ba90*/  UIADD3 UR43, UR51, 0x1, URZ ;  /* 0x00000001332b7890 */ /* 0x000fe2000fffe03f */
[----:B------:R-:W-:-:S03]  /*baa0*/  ISETP.NE.AND P3, PT, RZ, UR38, PT ;  /* 0x00000026ff007c0c */ /* 0x000fc6000bf65270 */
[----:B------:R-:W-:-:S04]  /*bab0*/  UISETP.NE.AND UP0, UPT, UR43, 0x2, UPT ;  /* 0x000000022b00788c */ /* 0x000fc8000bf05270 */
[----:B------:R-:W-:Y:S02]  /*bac0*/  USEL UR46, URZ, 0x1, UP0 ;  /* 0x000000013f2e7887 */ /* 0x000fe40008000000 */
[----:B------:R-:W-:Y:S02]  /*bad0*/  USEL UR43, UR43, URZ, UP0 ;  /* 0x0000003f2b2b7287 */ /* 0x000fe40008000000 */
[----:B------:R-:W-:Y:S02]  /*bae0*/  ULOP3.LUT UR46, UR28, UR46, URZ, 0x3c, !UPT ;  /* 0x0000002e1c2e7292 */ /* 0x000fe4000f8e3c3f */
[----:B---3--:R-:W-:Y:S10]  /*baf0*/  @P3 BRA `(.L_x_898) ;  /* 0x00000000002c3947 */ /* 0x008ff40003800000 */
[----:B------:R-:W-:Y:S05]  /*bb00*/  @!P0 BRA `(.L_x_899) ;  /* 0x0000000000048947 */ /* 0x000fea0003800000 */
[----:B------:R-:W-:Y:S01]  /*bb10*/  BPT.TRAP 0x1 ;  /* 0x000000040000795c */ /* 0x000fe20000300000 */
.L_x_899:
[----:B------:R-:W-:Y:S01]  /*bb20*/  ULEA UR6, UR43, UR42, 0x3 ;  /* 0x0000002a2b067291 */ /* 0x000fe2000f8e183f */
[----:B------:R-:W-:-:S05]  /*bb30*/  IMAD.U32 R12, RZ, RZ, UR46 ;  /* 0x0000002eff0c7e24 */ /* 0x000fca000f8e00ff */
[----:B------:R-:W-:-:S04]  /*bb40*/  SHF.L.U32 R12, R12, 0x1f, RZ ;  /* 0x0000001f0c0c7819 */ /* 0x000fc800000006ff */
[----:B------:R0:W1:Y:S01]  /*bb50*/  SYNCS.PHASECHK.TRANS64.TRYWAIT P2, [UR6+0x2d830], R12 ;  /* 0x02d8300cff0075a7 */ /* 0x0000620008040146 */
[----:B------:R-:W-:Y:S05]  /*bb60*/  @!P0 BRA `(.L_x_900) ;  /* 0x0000000000048947 */ /* 0x000fea0003800000 */
[----:B------:R-:W-:Y:S01]  /*bb70*/  BPT.TRAP 0x1 ;  /* 0x000000040000795c */ /* 0x000fe20000300000 */
.L_x_900:
[----:B-1----:R-:W-:Y:S05]  /*bb80*/  @P2 BRA `(.L_x_898) ;  /* 0x0000000000082947 */ /* 0x002fea0003800000 */
[----:B------:R-:W1:Y:S02]  /*bb90*/  SYNCS.PHASECHK.TRANS64.TRYWAIT P2, [UR6+0x2d830], R12 ;  /* 0x02d8300cff0075a7 */ /* 0x000e640008040146 */
[----:B-1----:R-:W-:Y:S05]  /*bba0*/  @!P2 BRA `(.L_x_901) ;  /* 0x000000a8002ca947 */ /* 0x002fea0003800000 */
.L_x_898:
        /* <DEDUP_REMOVED lines=37> */
.L_x_903:
[----:B------:R-:W-:Y:S01]  /*be00*/  ULEA UR6, UR51, UR42, 0x3 ;  /* 0x0000002a33067291 */ /* 0x000fe2000f8e183f */
[----:B------:R-:W-:-:S05]  /*be10*/  IMAD.U32 R12, RZ, RZ, UR28 ;  /* 0x0000001cff0c7e24 */ /* 0x000fca000f8e00ff */
[----:B------:R-:W-:-:S04]  /*be20*/  SHF.L.U32 R12, R12, 0x1f, RZ ;  /* 0x0000001f0c0c7819 */ /* 0x000fc800000006ff */
[----:B------:R0:W1:Y:S01]  /*be30*/  SYNCS.PHASECHK.TRANS64.TRYWAIT P2, [UR6+0x2d850], R12 ;  /* 0x02d8500cff0075a7 */ /* 0x0000620008040146 */
[----:B------:R-:W-:Y:S05]  /*be40*/  @!P0 BRA `(.L_x_904) ;  /* 0x0000000000048947 */ /* 0x000fea0003800000 */
[----:B------:R-:W-:Y:S01]  /*be50*/  BPT.TRAP 0x1 ;  /* 0x000000040000795c */ /* 0x000fe20000300000 */
.L_x_904:
[----:B-1----:R-:W-:Y:S05]  /*be60*/  @P2 BRA `(.L_x_902) ;  /* 0x0000000000082947 */ /* 0x002fea0003800000 */
[----:B------:R-:W1:Y:S02]  /*be70*/  SYNCS.PHASECHK.TRANS64.TRYWAIT P2, [UR6+0x2d850], R12 ;  /* 0x02d8500cff0075a7 */ /* 0x000e640008040146 */
[----:B-1----:R-:W-:Y:S05]  /*be80*/  @!P2 BRA `(.L_x_905) ;  /* 0x000000a4008ca947 */ /* 0x002fea0003800000 */
.L_x_902:
[----:B------:R-:W-:Y:S01]  /*be90*/  UIADD3 UR6, UR42, 0x400, URZ ;  /* 0x000004002a067890 */ /* 0x000fe2000fffe03f */
[----:B------:R-:W-:Y:S01]  /*bea0*/  WARPGROUP.ARRIVE ;  /* 0x00000000000079c5 */ /* 0x000fe20000000000 */
[----:B------:R-:W-:Y:S01]  /*beb0*/  UMOV UR29, 0x40000040 ;  /* 0x40000040001d7882 */ /* 0x000fe20000000000 */
[----:B------:R-:W-:Y:S01]  /*bec0*/  UMOV UR31, 0x80000020 ;  /* 0x80000020001f7882 */ /* 0x000fe20000000000 */
[----:B------:R-:W-:-:S03]  /*bed0*/  USHF.R.U32.HI UR6, URZ, 0x4, UR6 ;  /* 0x000000043f067899 */ /* 0x000fc60008011606 */
[----:B------:R-:W2:Y:S01]  /*bee0*/  S2R R141, SR_TID.X ;  /* 0x00000000008d7919 */ /* 0x000ea20000002100 */
[----:B------:R-:W-:Y:S01]  /*bef0*/  FMUL.FTZ R21, R29, UR50 ;  /* 0x000000321d157c20 */ /* 0x000fe20008410000 */
[----:B------:R-:W-:Y:S01]  /*bf00*/  FMUL.FTZ R29, R35, UR50 ;  /* 0x00000032231d7c20 */ /* 0x000fe20008410000 */
[----:B------:R-:W-:Y:S01]  /*bf10*/  ULOP3.LUT UR6, UR6, 0x3fff, URZ, 0xc0, !UPT ;  /* 0x00003fff06067892 */ /* 0x000fe2000f8ec03f */
[----:B-1----:R-:W-:Y:S01]  /*bf20*/  FMUL.FTZ R13, R25, UR50 ;  /* 0x00000032190d7c20 */ /* 0x002fe20008410000 */
        /* <DEDUP_REMOVED lines=8> */
[----:B------:R-:W-:Y:S01]  /*bfb0*/  FMUL.FTZ R47, R53, UR50 ;  /* 0x00000032352f7c20 */ /* 0x000fe20008410000 */
[----:B------:R-:W-:Y:S01]  /*bfc0*/  FMUL.FTZ R26, R32, UR50 ;  /* 0x00000032201a7c20 */ /* 0x000fe20008410000 */
        /* <DEDUP_REMOVED lines=56> */
[----:B------:R-:W-:Y:S02]  /*c350*/  IMAD.SHL.U32 R83, R0, 0x80, RZ ;  /* 0x0000008000537824 */ /* 0x000fe400078e00ff */
[----:B------:R-:W-:Y:S01]  /*c360*/  FMUL.FTZ R70, R73, UR50 ;  /* 0x0000003249467c20 */ /* 0x000fe20008410000 */
[----:B------:R-:W-:-:S02]  /*c370*/  @!P1 VIADD R53, R53, 0x2d840 ;  /* 0x0002d84035359836 */ /* 0x000fc40000000000 */
        /* <DEDUP_REMOVED lines=10> */
[----:B------:R-:W-:Y:S01]  /*c420*/  @!P1 PRMT R53, RZ, 0x654, R53 ;  /* 0x00000654ff359816 */ /* 0x000fe20000000035 */
[----:B------:R-:W0:Y:S01]  /*c430*/  MUFU.TANH R12, R12 ;  /* 0x0000000c000c7308 */ /* 0x000e220000002400 */
[----:B------:R-:W-:-:S07]  /*c440*/  IADD3 R52, R137, 0x1, -R83 ;  /* 0x0000000189347810 */ /* 0x000fce0007ffe853 */
        /* <DEDUP_REMOVED lines=111> */
[----:B-1----:R-:W-:-:S04]  /*cb40*/  IMAD.IADD R53, R52, 0x1, -R139 ;  /* 0x0000000134357824 */ /* 0x002fc800078e0a8b */
[----:B------:R-:W-:-:S04]  /*cb50*/  IMAD R53, R16, -0x2, R53 ;  /* 0xfffffffe10357824 */ /* 0x000fc800078e0235 */
[C---:B------:R-:W-:Y:S02]  /*cb60*/  VIADD R138, R53.reuse, UR47 ;  /* 0x0000002f358a7c36 */ /* 0x040fe40008000000 */
[----:B------:R-:W-:Y:S02]  /*cb70*/  VIADD R87, R53, UR33 ;  /* 0x0000002135577c36 */ /* 0x000fe40008000000 */
[C---:B------:R-:W-:Y:S02]  /*cb80*/  IMAD.IADD R86, R4.reuse, 0x1, R138 ;  /* 0x0000000104567824 */ /* 0x040fe400078e028a */
[----:B-----5:R-:W-:Y:S01]  /*cb90*/  IMAD.IADD R85, R4, 0x1, R87 ;  /* 0x0000000104557824 */ /* 0x020fe200078e0257 */
[----:B0-234-:R-:W-:Y:S06]  /*cba0*/  @!P5 BRA `(.L_x_906) ;  /* 0x000000000058d947 */ /* 0x01dfec0003800000 */
        /* <DEDUP_REMOVED lines=11> */
.L_x_908:
[----:B------:R-:W-:-:S05]  /*cc60*/  IMAD.U32 R141, RZ, RZ, UR35 ;  /* 0x00000023ff8d7e24 */ /* 0x000fca000f8e00ff */
[----:B------:R-:W-:-:S13]  /*cc70*/  ISETP.NE.AND P2, PT, R141, 0x1, PT ;  /* 0x000000018d00780c */ /* 0x000fda0003f45270 */
[----:B------:R-:W0:Y:S02]  /*cc80*/  @P2 LDC.64 R52, c[0x0][0x9e8] ;  /* 0x00027a00ff342b82 */ /* 0x000e240000000a00 */
[----:B0-----:R-:W-:-:S04]  /*cc90*/  @P2 IMAD.HI.U32 R144, R9, R52, RZ ;  /* 0x0000003409902227 */ /* 0x001fc800078e00ff */
[----:B------:R-:W-:Y:S01]  /*cca0*/  IMAD.MOV.U32 R52, RZ, RZ, R9 ;  /* 0x000000ffff347224 */ /* 0x000fe200078e0009 */
[----:B------:R-:W-:-:S07]  /*ccb0*/  @P2 SHF.R.U32.HI R52, RZ, R53, R144 ;  /* 0x00000035ff342219 */ /* 0x000fce0000011690 */
.L_x_909:
[----:B------:R-:W-:Y:S05]  /*ccc0*/  BSYNC B0 ;  /* 0x0000000000007941 */ /* 0x000fea0003800000 */
.L_x_907:
[----:B------:R-:W-:-:S04]  /*ccd0*/  IMAD R53, R52, R141, -R83 ;  /* 0x0000008d34357224 */ /* 0x000fc800078e0a53 */
[----:B------:R-:W-:-:S05]  /*cce0*/  IMAD R52, R16, -0x2, R53 ;  /* 0xfffffffe10347824 */ /* 0x000fca00078e0235 */
[----:B------:R-:W-:Y:S02]  /*ccf0*/  VIADDMNMX R86, R52, R141, R86, PT ;  /* 0x0000008d34567246 */ /* 0x000fe40003800156 */
[----:B------:R-:W-:-:S07]  /*cd00*/  VIMNMX R85, R85, R52, !PT ;  /* 0x0000003455557248 */ /* 0x000fce0007fe0100 */
.L_x_906:
[----:B------:R-:W-:Y:S01]  /*cd10*/  ISETP.GT.AND P2, PT, R0, -0x1, PT ;  /* 0xffffffff0000780c */ /* 0x000fe20003f44270 */
[C---:B------:R-:W-:Y:S02]  /*cd20*/  IMAD.IADD R138, R5.reuse, 0x1, R138 ;  /* 0x00000001058a7824 */ /* 0x040fe400078e028a */
[----:B------:R-:W-:Y:S01]  /*cd30*/  IMAD.IADD R87, R5, 0x1, R87 ;  /* 0x0000000105577824 */ /* 0x000fe200078e0257 */
[C---:B------:R-:W-:Y:S02]  /*cd40*/  ISETP.GT.AND P4, PT, R85.reuse, RZ, P2 ;  /* 0x000000ff5500720c */ /* 0x040fe40001784270 */
[----:B------:R-:W-:Y:S02]  /*cd50*/  ISETP.GT.AND P6, PT, R85, 0x1, P2 ;  /* 0x000000015500780c */ /* 0x000fe400017c4270 */
[C---:B------:R-:W-:Y:S02]  /*cd60*/  ISETP.LT.OR P4, PT, R86.reuse, 0x1, P4 ;  /* 0x000000015600780c */ /* 0x040fe40002781670 */
[----:B------:R-:W-:-:S02]  /*cd70*/  ISETP.LT.OR P6, PT, R86, 0x2, P6 ;  /* 0x000000025600780c */ /* 0x000fc400037c1670 */
        /* <DEDUP_REMOVED lines=104> */
.L_x_912:
[----:B------:R-:W-:-:S05]  /*d400*/  IMAD.U32 R85, RZ, RZ, UR35 ;  /* 0x00000023ff557e24 */ /* 0x000fca000f8e00ff */
[----:B------:R-:W-:-:S13]  /*d410*/  ISETP.NE.AND P3, PT, R85, 0x1, PT ;  /* 0x000000015500780c */ /* 0x000fda0003f65270 */
[----:B------:R-:W0:Y:S02]  /*d420*/  @P3 LDC.64 R12, c[0x0][0x9e8] ;  /* 0x00027a00ff0c3b82 */ /* 0x000e240000000a00 */
[----:B0-----:R-:W-:-:S04]  /*d430*/  @P3 IMAD.HI.U32 R86, R8, R12, RZ ;  /* 0x0000000c08563227 */ /* 0x001fc800078e00ff */
[----:B------:R-:W-:Y:S01]  /*d440*/  IMAD.MOV.U32 R12, RZ, RZ, R8 ;  /* 0x000000ffff0c7224 */ /* 0x000fe200078e0008 */
[----:B------:R-:W-:-:S07]  /*d450*/  @P3 SHF.R.U32.HI R12, RZ, R13, R86 ;  /* 0x0000000dff0c3219 */ /* 0x000fce0000011656 */
.L_x_913:
[----:B------:R-:W-:Y:S05]  /*d460*/  BSYNC B0 ;  /* 0x0000000000007941 */ /* 0x000fea0003800000 */
.L_x_911:
[----:B------:R-:W-:-:S04]  /*d470*/  IMAD R83, R12, R85, -R83 ;  /* 0x000000550c537224 */ /* 0x000fc800078e0a53 */
[----:B------:R-:W-:-:S05]  /*d480*/  IMAD R83, R16, -0x2, R83 ;  /* 0xfffffffe10537824 */ /* 0x000fca00078e0253 */
[----:B------:R-:W-:Y:S02]  /*d490*/  VIADDMNMX R138, R83, R85, R138, PT ;  /* 0x00000055538a7246 */ /* 0x000fe4000380018a */
[----:B------:R-:W-:-:S07]  /*d4a0*/  VIMNMX R87, R87, R83, !PT ;  /* 0x0000005357577248 */ /* 0x000fce0007fe0100 */
.L_x_910:
        /* <DEDUP_REMOVED lines=20> */
[C---:B------:R-:W-:Y:S02]  /*d5f0*/  ISETP.GT.AND P6, PT, R87.reuse, 0x30, P2 ;  /* 0x000000305700780c */ /* 0x040fe400017c4270 */
[----:B------:R-:W-:Y:S02]  /*d600*/  FMNMX.FTZ R12, R38, R13, !PT ;  /* 0x0000000d260c7209 */ /* 0x000fe40007810000 */
[----:B------:R-:W-:Y:S02]  /*d610*/  ISETP.GT.AND P4, PT, R87, 0x1, P2 ;  /* 0x000000015700780c */ /* 0x000fe40001784270 */
[----:B------:R-:W-:Y:S02]  /*d620*/  FMNMX.FTZ R13, R39, R12, !PT ;  /* 0x0000000c270d7209 */ /* 0x000fe40007810000 */
[----:B------:R-:W-:-:S02]  /*d630*/  ISETP.LT.OR P6, PT, R138, 0x31, P6 ;  /* 0x000000318a00780c */ /* 0x000fc400037c1670 */
[----:B------:R-:W-:Y:S02]  /*d640*/  FMNMX.FTZ R12, R42, R13, !PT ;  /* 0x0000000d2a0c7209 */ /* 0x000fe40007810000 */
[----:B------:R-:W-:Y:S02]  /*d650*/  ISETP.LT.OR P4, PT, R138, 0x2, P4 ;  /* 0x000000028a00780c */ /* 0x000fe40002781670 */
[----:B------:R-:W-:Y:S02]  /*d660*/  FMNMX.FTZ R13, R43, R12, !PT ;  /* 0x0000000c2b0d7209 */ /* 0x000fe40007810000 */
[----:B------:R-:W-:Y:S02]  /*d670*/  FSEL R44, R44, -INF , !P6 ;  /* 0xff8000002c2c7808 */ /* 0x000fe40007000000 */
[----:B------:R-:W-:Y:S02]  /*d680*/  FMNMX.FTZ R12, R46, R13, !PT ;  /* 0x0000000d2e0c7209 */ /* 0x000fe40007810000 */
[----:B------:R-:W-:-:S02]  /*d690*/  ISETP.GT.AND P3, PT, R87, 0x8, P2 ;  /* 0x000000085700780c */ /* 0x000fc40001764270 */
[----:B------:R-:W-:Y:S02]  /*d6a0*/  FMNMX.FTZ R13, R47, R12, !PT ;  /* 0x0000000c2f0d7209 */ /* 0x000fe40007810000 */
[----:B------:R-:W-:Y:S02]  /*d6b0*/  FSEL R15, R15, -INF , !P4 ;  /* 0xff8000000f0f7808 */ /* 0x000fe40006000000 */
[----:B------:R-:W-:Y:S02]  /*d6c0*/  FMNMX.FTZ R12, R50, R13, !PT ;  /* 0x0000000d320c7209 */ /* 0x000fe40007810000 */
[----:B------:R-:W-:Y:S02]  /*d6d0*/  ISETP.GT.AND P6, PT, R87, 0x39, P2 ;  /* 0x000000395700780c */ /* 0x000fe400017c4270 */
[----:B------:R-:W-:Y:S02]  /*d6e0*/  FMNMX.FTZ R13, R51, R12, !PT ;  /* 0x0000000c330d7209 */ /* 0x000fe40007810000 */
[----:B------:R-:W-:-:S02]  /*d6f0*/  ISETP.GT.AND P4, PT, R87, 0x10, P2 ;  /* 0x000000105700780c */ /* 0x000fc40001784270 */
[----:B------:R-:W-:Y:S02]  /*d700*/  FMNMX.FTZ R13, R56, R13, !PT ;  /* 0x0000000d380d7209 */ /* 0x000fe40007810000 */
[----:B------:R-:W-:Y:S02]  /*d710*/  ISETP.LT.OR P3, PT, R138, 0x9, P3 ;  /* 0x000000098a00780c */ /* 0x000fe40001f61670 */
[----:B------:R-:W-:Y:S02]  /*d720*/  FMNMX.FTZ R13, R58, R13, !PT ;  /* 0x0000000d3a0d7209 */ /* 0x000fe40007810000 */
[----:B------:R-:W-:Y:S02]  /*d730*/  ISETP.LT.OR P6, PT, R138, 0x3a, P6 ;  /* 0x0000003a8a00780c */ /* 0x000fe400037c1670 */
[----:B------:R-:W-:Y:S02]  /*d740*/  FMNMX.FTZ R13, R60, R13, !PT ;  /* 0x0000000d3c0d7209 */ /* 0x000fe40007810000 */
[----:B------:R-:W-:-:S02]  /*d750*/  ISETP.LT.OR P4, PT, R138, 0x11, P4 ;  /* 0x000000118a00780c */ /* 0x000fc40002781670 */
[----:B------:R-:W-:Y:S02]  /*d760*/  FMNMX.FTZ R13, R62, R13, !PT ;  /* 0x0000000d3e0d7209 */ /* 0x000fe40007810000 */
[----:B------:R-:W-:Y:S02]  /*d770*/  FSEL R24, R24, -INF , !P3 ;  /* 0xff80000018187808 */ /* 0x000fe40005800000 */
[----:B------:R-:W-:Y:S02]  /*d780*/  FMNMX.FTZ R13, R64, R13, !PT ;  /* 0x0000000d400d7209 */ /* 0x000fe40007810000 */
[----:B------:R-:W-:Y:S02]  /*d790*/  FSEL R49, R49, -INF , !P6 ;  /* 0xff80000031317808 */ /* 0x000fe40007000000 */
[----:B------:R-:W-:Y:S02]  /*d7a0*/  FMNMX.FTZ R13, R66, R13, !PT ;  /* 0x0000000d420d7209 */ /* 0x000fe40007810000 */
[----:B------:R-:W-:-:S02]  /*d7b0*/  ISETP.GT.AND P3, PT, R87, 0x11, P2 ;  /* 0x000000115700780c */ /* 0x000fc40001764270 */
[----:B------:R-:W-:Y:S02]  /*d7c0*/  FMNMX.FTZ R13, R68, R13, !PT ;  /* 0x0000000d440d7209 */ /* 0x000fe40007810000 */
[----:B------:R-:W-:Y:S02]  /*d7d0*/  FSEL R28, R28, -INF , !P4 ;  /* 0xff8000001c1c7808 */ /* 0x000fe40006000000 */
[----:B------:R-:W-:Y:S02]  /*d7e0*/  FMNMX.FTZ R13, R70, R13, !PT ;  /* 0x0000000d460d7209 */ /* 0x000fe40007810000 */
[C---:B------:R-:W-:Y:S02]  /*d7f0*/  ISETP.GT.AND P6, PT, R87.reuse, 0x48, P2 ;  /* 0x000000485700780c */ /* 0x040fe400017c4270 */
        /* <DEDUP_REMOVED lines=12> */
[----:B------:R-:W-:Y:S01]  /*d8c0*/  ISETP.GT.AND P3, PT, R87, 0x20, P2 ;  /* 0x000000205700780c */ /* 0x000fe20001764270 */
[----:B------:R-:W0:Y:S01]  /*d8d0*/  SHFL.BFLY PT, R12, R13, 0x2, 0x1f ;  /* 0x0c401f000d0c7f89 */ /* 0x000e2200000e0000 */
[----:B------:R-:W-:-:S02]  /*d8e0*/  FSEL R33, R33, -INF , !P4 ;  /* 0xff80000021217808 */ /* 0x000fc40006000000 */
[C---:B------:R-:W-:Y:S02]  /*d8f0*/  ISETP.GT.AND P6, PT, R87.reuse, 0x51, P2 ;  /* 0x000000515700780c */ /* 0x040fe400017c4270 */
[----:B------:R-:W-:Y:S02]  /*d900*/  ISETP.GT.AND P4, PT, R87, 0x28, P2 ;  /* 0x000000285700780c */ /* 0x000fe40001784270 */
[C---:B------:R-:W-:Y:S02]  /*d910*/  ISETP.LT.OR P3, PT, R138.reuse, 0x21, P3 ;  /* 0x000000218a00780c */ /* 0x040fe40001f61670 */
[C---:B------:R-:W-:Y:S02]  /*d920*/  ISETP.LT.OR P6, PT, R138.reuse, 0x52, P6 ;  /* 0x000000528a00780c */ /* 0x040fe400037c1670 */
[----:B------:R-:W-:Y:S02]  /*d930*/  ISETP.LT.OR P4, PT, R138, 0x29, P4 ;  /* 0x000000298a00780c */ /* 0x000fe40002781670 */
[----:B------:R-:W-:-:S02]  /*d940*/  FSEL R36, R36, -INF , !P3 ;  /* 0xff80000024247808 */ /* 0x000fc40005800000 */
[----:B------:R-:W-:Y:S02]  /*d950*/  FSEL R63, R63, -INF , !P6 ;  /* 0xff8000003f3f7808 */ /* 0x000fe40007000000 */
[C---:B------:R-:W-:Y:S02]  /*d960*/  ISETP.GT.AND P3, PT, R87.reuse, 0x29, P2 ;  /* 0x000000295700780c */ /* 0x040fe40001764270 */
[----:B------:R-:W-:Y:S02]  /*d970*/  FSEL R40, R40, -INF , !P4 ;  /* 0xff80000028287808 */ /* 0x000fe40006000000 */
[C---:B------:R-:W-:Y:S02]  /*d980*/  ISETP.GT.AND P6, PT, R87.reuse, 0x59, P2 ;  /* 0x000000595700780c */ /* 0x040fe400017c4270 */
[----:B------:R-:W-:Y:S02]  /*d990*/  ISETP.GT.AND P4, PT, R87, 0x31, P2 ;  /* 0x000000315700780c */ /* 0x000fe40001784270 */
[----:B0-----:R-:W-:-:S02]  /*d9a0*/  FMNMX.FTZ R12, R13, R12, !PT ;  /* 0x0000000c0d0c7209 */ /* 0x001fc40007810000 */
[C---:B------:R-:W-:Y:S02]  /*d9b0*/  ISETP.LT.OR P3, PT, R138.reuse, 0x2a, P3 ;  /* 0x0000002a8a00780c */ /* 0x040fe40001f61670 */
[C---:B------:R-:W-:Y:S01]  /*d9c0*/  ISETP.LT.OR P6, PT, R138.reuse, 0x5a, P6 ;  /* 0x0000005a8a00780c */ /* 0x040fe200037c1670 */
[----:B------:R-:W0:Y:S01]  /*d9d0*/  SHFL.BFLY PT, R13, R12, 0x1, 0x1f ;  /* 0x0c201f000c0d7f89 */ /* 0x000e2200000e0000 */
[----:B------:R-:W-:Y:S02]  /*d9e0*/  ISETP.LT.OR P4, PT, R138, 0x32, P4 ;  /* 0x000000328a00780c */ /* 0x000fe40002781670 */
[----:B------:R-:W-:Y:S02]  /*d9f0*/  FSEL R41, R41, -INF , !P3 ;  /* 0xff80000029297808 */ /* 0x000fe40005800000 */
[----:B------:R-:W-:Y:S02]  /*da00*/  FSEL R67, R67, -INF , !P6 ;  /* 0xff80000043437808 */ /* 0x000fe40007000000 */
[----:B------:R-:W-:-:S02]  /*da10*/  ISETP.GT.AND P3, PT, R87, 0x38, P2 ;  /* 0x000000385700780c */ /* 0x000fc40001764270 */
[----:B------:R-:W-:Y:S02]  /*da20*/  FSEL R45, R45, -INF , !P4 ;  /* 0xff8000002d2d7808 */ /* 0x000fe40006000000 */
[C---:B------:R-:W-:Y:S02]  /*da30*/  ISETP.GT.AND P6, PT, R87.reuse, 0x61, P2 ;  /* 0x000000615700780c */ /* 0x040fe400017c4270 */
[----:B------:R-:W-:Y:S02]  /*da40*/  ISETP.GT.AND P4, PT, R87, 0x40, P2 ;  /* 0x000000405700780c */ /* 0x000fe40001784270 */
[C---:B------:R-:W-:Y:S02]  /*da50*/  ISETP.LT.OR P3, PT, R138.reuse, 0x39, P3 ;  /* 0x000000398a00780c */ /* 0x040fe40001f61670 */
[C---:B------:R-:W-:Y:S02]  /*da60*/  ISETP.LT.OR P6, PT, R138.reuse, 0x62, P6 ;  /* 0x000000628a00780c */ /* 0x040fe400037c1670 */
[----:B------:R-:W-:-:S02]  /*da70*/  ISETP.LT.OR P4, PT, R138, 0x41, P4 ;  /* 0x000000418a00780c */ /* 0x000fc40002781670 */
[----:B------:R-:W-:Y:S02]  /*da80*/  FSEL R48, R48, -INF , !P3 ;  /* 0xff80000030307808 */ /* 0x000fe40005800000 */
[----:B------:R-:W-:Y:S02]  /*da90*/  FSEL R71, R71, -INF , !P6 ;  /* 0xff80000047477808 */ /* 0x000fe40007000000 */
[C---:B------:R-:W-:Y:S02]  /*daa0*/  ISETP.GT.AND P3, PT, R87.reuse, 0x41, P2 ;  /* 0x000000415700780c */ /* 0x040fe40001764270 */
[----:B------:R-:W-:Y:S02]  /*dab0*/  FSEL R54, R54, -INF , !P4 ;  /* 0xff80000036367808 */ /* 0x000fe40006000000 */
[C---:B------:R-:W-:Y:S02]  /*dac0*/  ISETP.GT.AND P6, PT, R87.reuse, 0x69, P2 ;  /* 0x000000695700780c */ /* 0x040fe400017c4270 */
[----:B------:R-:W-:-:S02]  /*dad0*/  ISETP.GT.AND P4, PT, R87, 0x49, P2 ;  /* 0x000000495700780c */ /* 0x000fc40001784270 */
[----:B0-----:R-:W-:Y:S02]  /*dae0*/  FMNMX.FTZ R12, R12, R13, !PT ;  /* 0x0000000d0c0c7209 */ /* 0x001fe40007810000 */
[C---:B------:R-:W-:Y:S02]  /*daf0*/  ISETP.LT.OR P3, PT, R138.reuse, 0x42, P3 ;  /* 0x000000428a00780c */ /* 0x040fe40001f61670 */
[----:B------:R-:W-:Y:S01]  /*db00*/  ISETP.LT.OR P6, PT, R138, 0x6a, P6 ;  /* 0x0000006a8a00780c */ /* 0x000fe200037c1670 */
[----:B------:R-:W-:Y:S01]  /*db10*/  FMUL.FTZ R13, R12, UR34 ;  /* 0x000000220c0d7c20 */ /* 0x000fe20008410000 */
[----:B------:R-:W-:Y:S02]  /*db20*/  ISETP.LT.OR P4, PT, R138, 0x4a, P4 ;  /* 0x0000004a8a00780c */ /* 0x000fe40002781670 */
[----:B------:R-:W-:Y:S02]  /*db30*/  FSEL R55, R55, -INF , !P3 ;  /* 0xff80000037377808 */ /* 0x000fe40005800000 */
[----:B------:R-:W-:-:S02]  /*db40*/  FSEL R75, R75, -INF , !P6 ;  /* 0xff8000004b4b7808 */ /* 0x000fc40007000000 */
[----:B------:R-:W-:Y:S02]  /*db50*/  ISETP.GT.AND P3, PT, R87, 0x50, P2 ;  /* 0x000000505700780c */ /* 0x000fe40001764270 */
[----:B------:R-:W-:Y:S02]  /*db60*/  FSEL R59, R59, -INF , !P4 ;  /* 0xff8000003b3b7808 */ /* 0x000fe40006000000 */
[----:B------:R-:W-:Y:S02]  /*db70*/  ISETP.GT.AND P6, PT, R87, RZ, P2 ;  /* 0x000000ff5700720c */ /* 0x000fe400017c4270 */
[----:B------:R-:W-:Y:S02]  /*db80*/  FSETP.NEU.FTZ.AND P4, PT, R12, -INF , PT ;  /* 0xff8000000c00780b */ /* 0x000fe40003f9d000 */
[C---:B------:R-:W-:Y:S02]  /*db90*/  ISETP.LT.OR P3, PT, R138.reuse, 0x51, P3 ;  /* 0x000000518a00780c */ /* 0x040fe40001f61670 */
[----:B------:R-:W-:-:S02]  /*dba0*/  ISETP.LT.OR P6, PT, R138, 0x1, P6 ;  /* 0x000000018a00780c */ /* 0x000fc400037c1670 */
[----:B------:R-:W-:Y:S02]  /*dbb0*/  FSEL R13, R13, RZ, P4 ;  /* 0x000000ff0d0d7208 */ /* 0x000fe40002000000 */
[----:B------:R-:W-:Y:S02]  /*dbc0*/  FSEL R61, R61, -INF , !P3 ;  /* 0xff8000003d3d7808 */ /* 0x000fe40005800000 */
[----:B------:R-:W-:Y:S01]  /*dbd0*/  FSEL R85, R14, -INF , !P6 ;  /* 0xff8000000e557808 */ /* 0x000fe20007000000 */
        /* <DEDUP_REMOVED lines=11> */
[----:B------:R-:W-:Y:S01]  /*dc90*/  ISETP.GT.AND P3, PT, R87, 0x60, P2 ;  /* 0x000000605700780c */ /* 0x000fe20001764270 */
[--C-:B------:R-:W-:Y:S01]  /*dca0*/  FFMA.FTZ R52, R52, UR34, -R13.reuse ;  /* 0x0000002234347c23 */ /* 0x100fe2000801080d */
        /* <DEDUP_REMOVED lines=10> */
[----:B------:R0:W-:Y:S01]  /*dd50*/  MUFU.EX2 R27, R86 ;  /* 0x00000056001b7308 */ /* 0x0001e20000000800 */
[----:B------:R-:W-:Y:S01]  /*dd60*/  FMNMX.FTZ R31, R29, R30, !PT ;  /* 0x0000001e1d1f7209 */ /* 0x000fe20007810000 */
[----:B------:R-:W-:Y:S01]  /*dd70*/  FFMA.FTZ R30, R34, UR34, -R13 ;  /* 0x00000022221e7c23 */ /* 0x000fe2000801080d */
[----:B------:R-:W-:Y:S02]  /*dd80*/  FSEL R73, R73, -INF , !P3 ;  /* 0xff80000049497808 */ /* 0x000fe40005800000 */
[----:B------:R-:W-:-:S02]  /*dd90*/  ISETP.GT.AND P3, PT, R87, 0x70, P2 ;  /* 0x000000705700780c */ /* 0x000fc40001764270 */
[----:B------:R-:W-:Y:S01]  /*dda0*/  FMNMX.FTZ R34, R32, R31, !PT ;  /* 0x0000001f20227209 */ /* 0x000fe20007810000 */
[----:B------:R-:W-:Y:S01]  /*ddb0*/  MUFU.EX2 R53, R53 ;  /* 0x0000003500357308 */ /* 0x000fe20000000800 */
[----:B------:R-:W-:Y:S01]  /*ddc0*/  ISETP.LT.OR P3, PT, R138, 0x71, P3 ;  /* 0x000000718a00780c */ /* 0x000fe20001f61670 */
[----:B0-----:R-:W-:Y:S01]  /*ddd0*/  FFMA.FTZ R86, R39, UR34, -R13 ;  /* 0x0000002227567c23 */ /* 0x001fe2000801080d */
[----:B------:R-:W-:Y:S02]  /*dde0*/  FMNMX.FTZ R31, R33, R34, !PT ;  /* 0x00000022211f7209 */ /* 0x000fe40007810000 */
[----:B------:R-:W-:Y:S02]  /*ddf0*/  FSEL R77, R77, -INF , !P3 ;  /* 0xff8000004d4d7808 */ /* 0x000fe40005800000 */
[----:B------:R-:W-:Y:S01]  /*de00*/  FMNMX.FTZ R34, R36, R31, !PT ;  /* 0x0000001f24227209 */ /* 0x000fe20007810000 */
[----:B------:R-:W-:Y:S01]  /*de10*/  MUFU.EX2 R20, R20 ;  /* 0x0000001400147308 */ /* 0x000fe20000000800 */
[----:B------:R-:W-:-:S02]  /*de20*/  ISETP.GT.AND P3, PT, R87, 0x71, P2 ;  /* 0x000000715700780c */ /* 0x000fc40001764270 */
[C---:B------:R-:W-:Y:S02]  /*de30*/  ISETP.GT.AND P6, PT, R87.reuse, 0x78, P2 ;  /* 0x000000785700780c */ /* 0x040fe400017c4270 */
[----:B------:R-:W-:Y:S01]  /*de40*/  ISETP.GT.AND P2, PT, R87, 0x79, P2 ;  /* 0x000000795700780c */ /* 0x000fe20001744270 */
[--C-:B------:R-:W-:Y:S01]  /*de50*/  FFMA.FTZ R87, R35, UR34, -R13.reuse ;  /* 0x0000002223577c23 */ /* 0x100fe2000801080d */
[----:B------:R-:W-:Y:S01]  /*de60*/  FMNMX.FTZ R35, R37, R34, !PT ;  /* 0x0000002225237209 */ /* 0x000fe20007810000 */
[----:B------:R-:W-:Y:S01]  /*de70*/  FFMA.FTZ R34, R38, UR34, -R13 ;  /* 0x0000002226227c23 */ /* 0x000fe2000801080d */
[----:B------:R-:W-:Y:S01]  /*de80*/  ISETP.LT.OR P3, PT, R138, 0x72, P3 ;  /* 0x000000728a00780c */ /* 0x000fe20001f61670 */
[----:B------:R0:W-:Y:S01]  /*de90*/  MUFU.EX2 R31, R87 ;  /* 0x00000057001f7308 */ /* 0x0001e20000000800 */
[----:B------:R-:W-:Y:S02]  /*dea0*/  FMNMX.FTZ R38, R40, R35, !PT ;  /* 0x0000002328267209 */ /* 0x000fe40007810000 */
[----:B------:R-:W-:-:S02]  /*deb0*/  ISETP.LT.OR P6, PT, R138, 0x79, P6 ;  /* 0x000000798a00780c */ /* 0x000fc400037c1670 */
[----:B------:R-:W-:Y:S02]  /*dec0*/  FMNMX.FTZ R35, R41, R38, !PT ;  /* 0x0000002629237209 */ /* 0x000fe40007810000 */
[----:B------:R-:W-:Y:S01]  /*ded0*/  FSEL R79, R79, -INF , !P3 ;  /* 0xff8000004f4f7808 */ /* 0x000fe20005800000 */
[----:B------:R-:W-:Y:S01]  /*dee0*/  MUFU.EX2 R83, R83 ;  /* 0x0000005300537308 */ /* 0x000fe20000000800 */
[----:B------:R-:W-:Y:S01]  /*def0*/  FMNMX.FTZ R38, R44, R35, !PT ;  /* 0x000000232c267209 */ /* 0x000fe20007810000 */
[--C-:B0-----:R-:W-:Y:S01]  /*df00*/  FFMA.FTZ R87, R43, UR34, -R13.reuse ;  /* 0x000000222b577c23 */ /* 0x101fe2000801080d */
        /* <DEDUP_REMOVED lines=15> */
[--C-:B0-----:R-:W-:Y:S01]  /*e000*/  FFMA.FTZ R86, R50, UR34, -R13.reuse ;  /* 0x0000002232567c23 */ /* 0x101fe2000801080d */
[----:B------:R-:W-:Y:S01]  /*e010*/  MUFU.EX2 R39, R87 ;  /* 0x0000005700277308 */ /* 0x000fe20000000800 */
[--C-:B------:R-:W-:Y:S01]  /*e020*/  FFMA.FTZ R62, R66, UR34, -R13.reuse ;  /* 0x00000022423e7c23 */ /* 0x100fe2000801080d */
[----:B------:R-:W-:Y:S01]  /*e030*/  FMNMX.FTZ R42, R55, R42, !PT ;  /* 0x0000002a372a7209 */ /* 0x000fe20007810000 */
[--C-:B------:R-:W-:Y:S01]  /*e040*/  FFMA.FTZ R64, R68, UR34, -R13.reuse ;  /* 0x0000002244407c23 */ /* 0x100fe2000801080d */
[--C-:B------:R-:W-:Y:S01]  /*e050*/  FFMA.FTZ R66, R70, UR34, -R13.reuse ;  /* 0x0000002246427c23 */ /* 0x100fe2000801080d */
[--C-:B------:R-:W-:Y:S01]  /*e060*/  FFMA.FTZ R68, R72, UR34, -R13.reuse ;  /* 0x0000002248447c23 */ /* 0x100fe2000801080d */
[----:B------:R-:W-:Y:S01]  /*e070*/  FMNMX.FTZ R46, R57, R42, !PT ;  /* 0x0000002a392e7209 */ /* 0x000fe20007810000 */
[--C-:B------:R-:W-:Y:S01]  /*e080*/  FFMA.FTZ R70, R74, UR34, -R13.reuse ;  /* 0x000000224a467c23 */ /* 0x100fe2000801080d */
[----:B------:R0:W-:Y:S01]  /*e090*/  MUFU.EX2 R42, R141 ;  /* 0x0000008d002a7308 */ /* 0x0001e20000000800 */
[--C-:B------:R-:W-:Y:S01]  /*e0a0*/  FFMA.FTZ R72, R76, UR34, -R13.reuse ;  /* 0x000000224c487c23 */ /* 0x100fe2000801080d */
[----:B------:R-:W-:Y:S01]  /*e0b0*/  FMNMX.FTZ R46, R59, R46, !PT ;  /* 0x0000002e3b2e7209 */ /* 0x000fe20007810000 */
[--C-:B------:R-:W-:Y:S01]  /*e0c0*/  FFMA.FTZ R74, R78, UR34, -R13.reuse ;  /* 0x000000224e4a7c23 */ /* 0x100fe2000801080d */
[--C-:B------:R-:W-:Y:S01]  /*e0d0*/  FFMA.FTZ R76, R80, UR34, -R13.reuse ;  /* 0x00000022504c7c23 */ /* 0x100fe2000801080d */
[----:B------:R-:W-:Y:S01]  /*e0e0*/  FFMA.FTZ R78, R84, UR34, -R13 ;  /* 0x00000022544e7c23 */ /* 0x000fe2000801080d */
[----:B------:R-:W-:-:S02]  /*e0f0*/  FMNMX.FTZ R46, R61, R46, !PT ;  /* 0x0000002e3d2e7209 */ /* 0x000fc40007810000 */
[----:B------:R-:W-:Y:S01]  /*e100*/  MUFU.EX2 R21, R21 ;  /* 0x0000001500157308 */ /* 0x000fe20000000800 */
[----:B0-----:R-:W-:Y:S01]  /*e110*/  FFMA.FTZ R141, R56, UR34, -R13 ;  /* 0x00000022388d7c23 */ /* 0x001fe2000801080d */
[----:B------:R-:W-:-:S04]  /*e120*/  FMNMX.FTZ R46, R63, R46, !PT ;  /* 0x0000002e3f2e7209 */ /* 0x000fc80007810000 */
[----:B------:R-:W-:Y:S02]  /*e130*/  FMNMX.FTZ R50, R65, R46, !PT ;  /* 0x0000002e41327209 */ /* 0x000fe40007810000 */
[----:B------:R-:W-:Y:S02]  /*e140*/  MUFU.EX2 R46, R86 ;  /* 0x00000056002e7308 */ /* 0x000fe40000000800 */
[----:B------:R-:W-:-:S04]  /*e150*/  FMNMX.FTZ R50, R67, R50, !PT ;  /* 0x0000003243327209 */ /* 0x000fc80007810000 */
[----:B------:R-:W-:Y:S02]  /*e160*/  FMNMX.FTZ R50, R69, R50, !PT ;  /* 0x0000003245327209 */ /* 0x000fe40007810000 */
[----:B------:R-:W-:Y:S02]  /*e170*/  MUFU.EX2 R14, R14 ;  /* 0x0000000e000e7308 */ /* 0x000fe40000000800 */
[----:B------:R-:W-:-:S04]  /*e180*/  FMNMX.FTZ R50, R71, R50, !PT ;  /* 0x0000003247327209 */ /* 0x000fc80007810000 */
[----:B------:R-:W-:Y:S02]  /*e190*/  FMNMX.FTZ R56, R73, R50, !PT ;  /* 0x0000003249387209 */ /* 0x000fe40007810000 */
[----:B------:R0:W-:Y:S02]  /*e1a0*/  MUFU.EX2 R50, R141 ;  /* 0x0000008d00327308 */ /* 0x0001e40000000800 */
[----:B------:R-:W-:-:S04]  /*e1b0*/  FMNMX.FTZ R56, R75, R56, !PT ;  /* 0x000000384b387209 */ /* 0x000fc80007810000 */
[----:B------:R-:W-:Y:S02]  /*e1c0*/  FMNMX.FTZ R56, R77, R56, !PT ;  /* 0x000000384d387209 */ /* 0x000fe40007810000 */
[----:B------:R-:W-:Y:S01]  /*e1d0*/  MUFU.EX2 R26, R26 ;  /* 0x0000001a001a7308 */ /* 0x000fe20000000800 */
[----:B0-----:R-:W-:Y:S02]  /*e1e0*/  FSEL R141, R12, RZ, P4 ;  /* 0x000000ff0c8d7208 */ /* 0x001fe40002000000 */
[----:B------:R-:W-:-:S03]  /*e1f0*/  FMNMX.FTZ R56, R79, R56, !PT ;  /* 0x000000384f387209 */ /* 0x000fc60007810000 */
[----:B------:R-:W-:Y:S01]  /*e200*/  FADD.FTZ R141, -R141, R10 ;  /* 0x0000000a8d8d7221 */ /* 0x000fe20000010100 */
[----:B------:R-:W-:Y:S01]  /*e210*/  FMNMX.FTZ R87, R81, R56, !PT ;  /* 0x0000003851577209 */ /* 0x000fe20007810000 */
[----:B------:R-:W-:Y:S02]  /*e220*/  MUFU.EX2 R30, R30 ;  /* 0x0000001e001e7308 */ /* 0x000fe40000000800 */
[----:B------:R-:W-:Y:S01]  /*e230*/  FMUL.FTZ R10, R141, UR34 ;  /* 0x000000228d0a7c20 */ /* 0x000fe20008410000 */
[----:B------:R-:W-:-:S05]  /*e240*/  FMNMX.FTZ R87, R82, R87, !PT ;  /* 0x0000005752577209 */ /* 0x000fca0007810000 */
[----:B------:R-:W0:Y:S01]  /*e250*/  SHFL.BFLY PT, R86, R87, 0x2, 0x1f ;  /* 0x0c401f0057567f89 */ /* 0x000e2200000e0000 */
[----:B------:R-:W1:Y:S08]  /*e260*/  MUFU.EX2 R10, R10 ;  /* 0x0000000a000a7308 */ /* 0x000e700000000800 */
[----:B------:R2:W-:Y:S08]  /*e270*/  MUFU.EX2 R56, R138 ;  /* 0x0000008a00387308 */ /* 0x0005f00000000800 */
[----:B------:R-:W-:Y:S01]  /*e280*/  MUFU.EX2 R34, R34 ;  /* 0x0000002200227308 */ /* 0x000fe20000000800 */
[-C--:B-1----:R-:W-:Y:S01]  /*e290*/  FMUL.FTZ R88, R88, R10.reuse ;  /* 0x0000000a58587220 */ /* 0x082fe20000410000 */
[-C--:B------:R-:W-:Y:S01]  /*e2a0*/  FMUL.FTZ R89, R89, R10.reuse ;  /* 0x0000000a59597220 */ /* 0x080fe20000410000 */
[-C--:B------:R-:W-:Y:S01]  /*e2b0*/  FMUL.FTZ R92, R92, R10.reuse ;  /* 0x0000000a5c5c7220 */ /* 0x080fe20000410000 */
[-C--:B------:R-:W-:Y:S01]  /*e2c0*/  FMUL.FTZ R93, R93, R10.reuse ;  /* 0x0000000a5d5d7220 */ /* 0x080fe20000410000 */
[-C--:B------:R-:W-:Y:S01]  /*e2d0*/  FMUL.FTZ R96, R96, R10.reuse ;  /* 0x0000000a60607220 */ /* 0x080fe20000410000 */
[----:B------:R-:W-:Y:S01]  /*e2e0*/  FMUL.FTZ R97, R97, R10 ;  /* 0x0000000a61617220 */ /* 0x000fe20000410000 */
[----:B0-----:R-:W-:Y:S01]  /*e2f0*/  FMNMX.FTZ R86, R87, R86, !PT ;  /* 0x0000005657567209 */ /* 0x001fe20007810000 */
[----:B------:R-:W-:Y:S01]  /*e300*/  MUFU.EX2 R38, R38 ;  /* 0x0000002600267308 */ /* 0x000fe20000000800 */
[-C--:B------:R-:W-:Y:S01]  /*e310*/  FMUL.FTZ R100, R100, R10.reuse ;  /* 0x0000000a64647220 */ /* 0x080fe20000410000 */
[-C--:B------:R-:W-:Y:S01]  /*e320*/  FMUL.FTZ R101, R101, R10.reuse ;  /* 0x0000000a65657220 */ /* 0x080fe20000410000 */
[-C--:B------:R-:W-:Y:S01]  /*e330*/  FMUL.FTZ R104, R104, R10.reuse ;  /* 0x0000000a68687220 */ /* 0x080fe20000410000 */
[----:B------:R-:W0:Y:S01]  /*e340*/  SHFL.BFLY PT, R87, R86, 0x1, 0x1f ;  /* 0x0c201f0056577f89 */ /* 0x000e2200000e0000 */
        /* <DEDUP_REMOVED lines=16> */
[----:B------:R-:W-:-:S03]  /*e450*/  FMUL.FTZ R133, R133, R10 ;  /* 0x0000000a85857220 */ /* 0x000fc60000410000 */
[----:B------:R-:W-:Y:S01]  /*e460*/  MUFU.EX2 R51, R51 ;  /* 0x0000003300337308 */ /* 0x000fe20000000800 */
[----:B0-----:R-:W-:-:S04]  /*e470*/  FMNMX.FTZ R13, R86, R87, !PT ;  /* 0x00000057560d7209 */ /* 0x001fc80007810000 */
[C---:B------:R-:W-:Y:S01]  /*e480*/  FSETP.NEU.FTZ.AND P2, PT, R13.reuse, -INF , PT ;  /* 0xff8000000d00780b */ /* 0x040fe20003f5d000 */
[----:B------:R-:W-:Y:S02]  /*e490*/  FMUL.FTZ R80, R13, UR34 ;  /* 0x000000220d507c20 */ /* 0x000fe40008410000 */
[----:B------:R-:W-:Y:S03]  /*e4a0*/  MUFU.EX2 R58, R58 ;  /* 0x0000003a003a7308 */ /* 0x000fe60000000800 */
[----:B------:R-:W-:-:S05]  /*e4b0*/  FSEL R80, R80, RZ, P2 ;  /* 0x000000ff50507208 */ /* 0x000fca0001000000 */
[----:B------:R-:W-:Y:S01]  /*e4c0*/  MUFU.EX2 R60, R60 ;  /* 0x0000003c003c7308 */ /* 0x000fe20000000800 */
[--C-:B------:R-:W-:Y:S01]  /*e4d0*/  FFMA.FTZ R84, R32, UR34, -R80.reuse ;  /* 0x0000002220547c23 */ /* 0x100fe20008010850 */
[----:B------:R-:W-:Y:S01]  /*e4e0*/  FSEL R32, R13, RZ, P2 ;  /* 0x000000ff0d207208 */ /* 0x000fe20001000000 */
[--C-:B------:R-:W-:Y:S01]  /*e4f0*/  FFMA.FTZ R85, R85, UR34, -R80.reuse ;  /* 0x0000002255557c23 */ /* 0x100fe20008010850 */
[--C-:B------:R-:W-:Y:S01]  /*e500*/  FFMA.FTZ R86, R15, UR34, -R80.reuse ;  /* 0x000000220f567c23 */ /* 0x100fe20008010850 */
[--C-:B------:R-:W-:Y:S01]  /*e510*/  FFMA.FTZ R24, R24, UR34, -R80.reuse ;  /* 0x0000002218187c23 */ /* 0x100fe20008010850 */
[--C-:B--2---:R-:W-:Y:S01]  /*e520*/  FFMA.FTZ R138, R25, UR34, -R80.reuse ;  /* 0x00000022198a7c23 */ /* 0x104fe20008010850 */
[----:B------:R-:W-:Y:S01]  /*e530*/  FADD.FTZ R32, -R32, R11 ;  /* 0x0000000b20207221 */ /* 0x000fe20000010100 */
[--C-:B------:R-:W-:Y:S01]  /*e540*/  FFMA.FTZ R25, R28, UR34, -R80.reuse ;  /* 0x000000221c197c23 */ /* 0x100fe20008010850 */
[----:B------:R-:W-:Y:S01]  /*e550*/  MUFU.EX2 R85, R85 ;  /* 0x0000005500557308 */ /* 0x000fe20000000800 */
[----:B------:R-:W-:Y:S01]  /*e560*/  FFMA.FTZ R29, R29, UR34, -R80 ;  /* 0x000000221d1d7c23 */ /* 0x000fe20008010850 */
[----:B------:R-:W-:Y:S01]  /*e570*/  FMUL.FTZ R11, R32, UR34 ;  /* 0x00000022200b7c20 */ /* 0x000fe20008410000 */
[----:B------:R-:W-:-:S02]  /*e580*/  IMAD.U32 R32, RZ, RZ, UR51 ;  /* 0x00000033ff207e24 */ /* 0x000fc4000f8e00ff */
[--C-:B------:R-:W-:Y:S01]  /*e590*/  FFMA.FTZ R15, R45, UR34, -R80.reuse ;  /* 0x000000222d0f7c23 */ /* 0x100fe20008010850 */
[--C-:B------:R-:W-:Y:S01]  /*e5a0*/  FFMA.FTZ R45, R55, UR34, -R80.reuse ;  /* 0x00000022372d7c23 */ /* 0x100fe20008010850 */
[--C-:B------:R-:W-:Y:S01]  /*e5b0*/  FFMA.FTZ R33, R33, UR34, -R80.reuse ;  /* 0x0000002221217c23 */ /* 0x100fe20008010850 */
[--C-:B------:R-:W-:Y:S01]  /*e5c0*/  FFMA.FTZ R36, R36, UR34, -R80.reuse ;  /* 0x0000002224247c23 */ /* 0x100fe20008010850 */
[----:B------:R-:W-:Y:S01]  /*e5d0*/  @!P1 LEA R32, R32, UR42, 0x3 ;  /* 0x0000002a20209c11 */ /* 0x000fe2000f8e18ff */
[----:B------:R-:W0:Y:S01]  /*e5e0*/  MUFU.EX2 R11, R11 ;  /* 0x0000000b000b7308 */ /* 0x000e220000000800 */
[--C-:B------:R-:W-:Y:S01]  /*e5f0*/  FFMA.FTZ R37, R37, UR34, -R80.reuse ;  /* 0x0000002225257c23 */ /* 0x100fe20008010850 */
[--C-:B------:R-:W-:Y:S01]  /*e600*/  FFMA.FTZ R40, R40, UR34, -R80.reuse ;  /* 0x0000002228287c23 */ /* 0x100fe20008010850 */
[--C-:B------:R-:W-:Y:S01]  /*e610*/  FFMA.FTZ R87, R41, UR34, -R80.reuse ;  /* 0x0000002229577c23 */ /* 0x100fe20008010850 */
[----:B------:R-:W-:Y:S02]  /*e620*/  @!P1 VIADD R32, R32, 0x2d860 ;  /* 0x0002d86020209836 */ /* 0x000fe40000000000 */
[--C-:B------:R-:W-:Y:S01]  /*e630*/  FFMA.FTZ R41, R44, UR34, -R80.reuse ;  /* 0x000000222c297c23 */ /* 0x100fe20008010850 */
[--C-:B------:R-:W-:Y:S01]  /*e640*/  FFMA.FTZ R44, R49, UR34, -R80.reuse ;  /* 0x00000022312c7c23 */ /* 0x100fe20008010850 */
[----:B------:R-:W-:Y:S01]  /*e650*/  FFMA.FTZ R49, R54, UR34, -R80 ;  /* 0x0000002236317c23 */ /* 0x000fe20008010850 */
[----:B------:R-:W1:Y:S01]  /*e660*/  MUFU.EX2 R86, R86 ;  /* 0x0000005600567308 */ /* 0x000e620000000800 */
[----:B------:R-:W-:Y:S01]  /*e670*/  @!P1 PRMT R32, RZ, 0x654, R32 ;  /* 0x00000654ff209816 */ /* 0x000fe20000000020 */
[--C-:B------:R-:W-:Y:S01]  /*e680*/  FFMA.FTZ R28, R48, UR34, -R80.reuse ;  /* 0x00000022301c7c23 */ /* 0x100fe20008010850 */
[----:B------:R-:W-:Y:S01]  /*e690*/  F2FP.F16.F32.PACK_AB R54, R83, R20 ;  /* 0x000000145336723e */ /* 0x000fe200000000ff */
[--C-:B------:R-:W-:Y:S01]  /*e6a0*/  FFMA.FTZ R71, R71, UR34, -R80.reuse ;  /* 0x0000002247477c23 */ /* 0x100fe20008010850 */
[----:B------:R2:W-:Y:S01]  /*e6b0*/  @!P1 SYNCS.ARRIVE.TRANS64.RED.A1T0 RZ, [R32+URZ], RZ ;  /* 0x000000ff20ff99a7 */ /* 0x0005e2000810043f */
[--C-:B------:R-:W-:Y:S01]  /*e6c0*/  FFMA.FTZ R73, R73, UR34, -R80.reuse ;  /* 0x0000002249497c23 */ /* 0x100fe20008010850 */
[--C-:B------:R-:W-:Y:S01]  /*e6d0*/  FFMA.FTZ R75, R75, UR34, -R80.reuse ;  /* 0x000000224b4b7c23 */ /* 0x100fe20008010850 */
[----:B------:R-:W3:Y:S01]  /*e6e0*/  MUFU.EX2 R24, R24 ;  /* 0x0000001800187308 */ /* 0x000ee20000000800 */
[----:B0-----:R-:W-:Y:S01]  /*e6f0*/  FFMA.FTZ R55, R11, R2, R85 ;  /* 0x000000020b377223 */ /* 0x001fe20000010055 */
[--C-:B------:R-:W-:Y:S01]  /*e700*/  FFMA.FTZ R2, R59, UR34, -R80.reuse ;  /* 0x000000223b027c23 */ /* 0x100fe20008010850 */
[--C-:B------:R-:W-:Y:S01]  /*e710*/  FFMA.FTZ R77, R77, UR34, -R80.reuse ;  /* 0x000000224d4d7c23 */ /* 0x100fe20008010850 */
[----:B------:R-:W-:Y:S01]  /*e720*/  FFMA.FTZ R79, R79, UR34, -R80 ;  /* 0x000000224f4f7c23 */ /* 0x000fe20008010850 */
[----:B--2---:R-:W-:Y:S01]  /*e730*/  FFMA.FTZ R32, R10, R3, R52 ;  /* 0x000000030a207223 */ /* 0x004fe20000010034 */
[----:B------:R-:W-:Y:S01]  /*e740*/  FFMA.FTZ R3, R57, UR34, -R80 ;  /* 0x0000002239037c23 */ /* 0x000fe20008010850 */
[C---:B------:R-:W-:Y:S01]  /*e750*/  F2FP.F16.F32.PACK_AB R52, R53.reuse, R52 ;  /* 0x000000343534723e */ /* 0x040fe200000000ff */
[----:B------:R-:W0:Y:S01]  /*e760*/  MUFU.EX2 R138, R138 ;  /* 0x0000008a008a7308 */ /* 0x000e220000000800 */
[----:B------:R-:W-:Y:S01]  /*e770*/  FADD.FTZ R57, R53, R32 ;  /* 0x0000002035397221 */ /* 0x000fe20000010000 */
[C---:B-1----:R-:W-:Y:S01]  /*e780*/  FADD.FTZ R55, R86.reuse, R55 ;  /* 0x0000003756377221 */ /* 0x042fe20000010000 */
[----:B------:R-:W-:Y:S01]  /*e790*/  F2FP.F16.F32.PACK_AB R53, R86, R85 ;  /* 0x000000555635723e */ /* 0x000fe200000000ff */
[--C-:B------:R-:W-:Y:S01]  /*e7a0*/  FFMA.FTZ R86, R67, UR34, -R80.reuse ;  /* 0x0000002243567c23 */ /* 0x100fe20008010850 */
[----:B------:R-:W-:Y:S01]  /*e7b0*/  FADD.FTZ R32, R20, R57 ;  /* 0x0000003914207221 */ /* 0x000fe20000010000 */
[--C-:B------:R-:W-:Y:S01]  /*e7c0*/  FFMA.FTZ R57, R61, UR34, -R80.reuse ;  /* 0x000000223d397c23 */ /* 0x100fe20008010850 */
[----:B------:R-:W-:Y:S01]  /*e7d0*/  FFMA.FTZ R20, R63, UR34, -R80 ;  /* 0x000000223f147c23 */ /* 0x000fe20008010850 */
[----:B------:R-:W1:Y:S01]  /*e7e0*/  MUFU.EX2 R25, R25 ;  /* 0x0000001900197308 */ /* 0x000e620000000800 */
[----:B------:R-:W-:Y:S01]  /*e7f0*/  FADD.FTZ R32, R83, R32 ;  /* 0x0000002053207221 */ /* 0x000fe20000010000 */
[----:B---3--:R-:W-:Y:S01]  /*e800*/  FADD.FTZ R55, R24, R55 ;  /* 0x0000003718377221 */ /* 0x008fe20000010000 */
[----:B------:R-:W-:Y:S01]  /*e810*/  FFMA.FTZ R81, R81, UR34, -R80 ;  /* 0x0000002251517c23 */ /* 0x000fe20008010850 */
[----:B------:R-:W-:Y:S01]  /*e820*/  ISETP.GT.AND P2, PT, R0, UR39, PT ;  /* 0x0000002700007c0c */ /* 0x000fe2000bf44270 */
[----:B------:R-:W-:Y:S01]  /*e830*/  FADD.FTZ R59, R21, R32 ;  /* 0x00000020153b7221 */ /* 0x000fe20000010000 */
[----:B------:R-:W-:Y:S01]  /*e840*/  UMOV UR51, UR43 ;  /* 0x0000002b00337c82 */ /* 0x000fe20008000000 */
[-C--:B------:R-:W-:Y:S01]  /*e850*/  FMUL.FTZ R90, R90, R11.reuse ;  /* 0x0000000b5a5a7220 */ /* 0x080fe20000410000 */
[----:B------:R-:W2:Y:S01]  /*e860*/  MUFU.EX2 R29, R29 ;  /* 0x0000001d001d7308 */ /* 0x000ea20000000800 */
[----:B0-----:R-:W-:Y:S01]  /*e870*/  FADD.FTZ R32, R138, R55 ;  /* 0x000000378a207221 */ /* 0x001fe20000010000 */
[----:B------:R-:W-:Y:S01]  /*e880*/  FADD.FTZ R59, R14, R59 ;  /* 0x0000003b0e3b7221 */ /* 0x000fe20000010000 */
[----:B------:R-:W-:Y:S01]  /*e890*/  F2FP.F16.F32.PACK_AB R55, R138, R24 ;  /* 0x000000188a37723e */ /* 0x000fe200000000ff */
[-C--:B------:R-:W-:Y:S01]  /*e8a0*/  FMUL.FTZ R91, R91, R11.reuse ;  /* 0x0000000b5b5b7220 */ /* 0x080fe20000410000 */
[-C--:B------:R-:W-:Y:S01]  /*e8b0*/  FMUL.FTZ R94, R94, R11.reuse ;  /* 0x0000000b5e5e7220 */ /* 0x080fe20000410000 */
[----:B------:R-:W-:Y:S01]  /*e8c0*/  FADD.FTZ R24, R26, R59 ;  /* 0x0000003b1a187221 */ /* 0x000fe20000010000 */
[----:B------:R-:W-:Y:S01]  /*e8d0*/  F2FP.F16.F32.PACK_AB R26, R27, R26 ;  /* 0x0000001a1b1a723e */ /* 0x000fe200000000ff */
[----:B------:R-:W0:Y:S01]  /*e8e0*/  MUFU.EX2 R84, R84 ;  /* 0x0000005400547308 */ /* 0x000e220000000800 */
[----:B-1----:R-:W-:Y:S01]  /*e8f0*/  FADD.FTZ R32, R25, R32 ;  /* 0x0000002019207221 */ /* 0x002fe20000010000 */
[----:B------:R-:W-:Y:S01]  /*e900*/  FADD.FTZ R63, R27, R24 ;  /* 0x000000181b3f7221 */ /* 0x000fe20000010000 */
[--C-:B------:R-:W-:Y:S01]  /*e910*/  FFMA.FTZ R59, R65, UR34, -R80.reuse ;  /* 0x00000022413b7c23 */ /* 0x100fe20008010850 */
[--C-:B------:R-:W-:Y:S01]  /*e920*/  FFMA.FTZ R65, R69, UR34, -R80.reuse ;  /* 0x0000002245417c23 */ /* 0x100fe20008010850 */
[----:B------:R-:W-:Y:S01]  /*e930*/  STSM.16.M88.4 [R17+0x21800], R52 ;  /* 0x0218003411007844 */ /* 0x000fe20000000200 */
[----:B------:R-:W-:Y:S01]  /*e940*/  FFMA.FTZ R80, R82, UR34, -R80 ;  /* 0x0000002252507c23 */ /* 0x000fe20008010850 */
[----:B------:R-:W-:Y:S01]  /*e950*/  FMUL.FTZ R95, R95, R11 ;  /* 0x0000000b5f5f7220 */ /* 0x000fe20000410000 */
[----:B------:R-:W1:Y:S01]  /*e960*/  MUFU.EX2 R33, R33 ;  /* 0x0000002100217308 */ /* 0x000e620000000800 */
[C---:B--2---:R-:W-:Y:S01]  /*e970*/  FADD.FTZ R61, R29.reuse, R32 ;  /* 0x000000201d3d7221 */ /* 0x044fe20000010000 */
[----:B------:R-:W-:Y:S01]  /*e980*/  FADD.FTZ R32, R30, R63 ;  /* 0x0000003f1e207221 */ /* 0x000fe20000010000 */
[----:B------:R-:W-:Y:S01]  /*e990*/  F2FP.F16.F32.PACK_AB R25, R29, R25 ;  /* 0x000000191d19723e */ /* 0x000fe200000000ff */
[-C--:B------:R-:W-:Y:S01]  /*e9a0*/  FMUL.FTZ R98, R98, R11.reuse ;  /* 0x0000000b62627220 */ /* 0x080fe20000410000 */
[-C--:B------:R-:W-:Y:S01]  /*e9b0*/  FMUL.FTZ R99, R99, R11.reuse ;  /* 0x0000000b63637220 */ /* 0x080fe20000410000 */
[----:B------:R-:W-:Y:S01]  /*e9c0*/  FADD.FTZ R63, R31, R32 ;  /* 0x000000201f3f7221 */ /* 0x000fe20000010000 */
        /* <DEDUP_REMOVED lines=8> */
[-C--:B------:R-:W-:Y:S01]  /*ea50*/  FMUL.FTZ R107, R107, R11.reuse ;  /* 0x0000000b6b6b7220 */ /* 0x080fe20000410000 */
[----:B------:R-:W0:Y:S01]  /*ea60*/  MUFU.EX2 R37, R37 ;  /* 0x0000002500257308 */ /* 0x000e220000000800 */
[----:B-1----:R-:W-:Y:S01]  /*ea70*/  FADD.FTZ R61, R33, R24 ;  /* 0x00000018213d7221 */ /* 0x002fe20000010000 */
[----:B------:R-:W-:Y:S01]  /*ea80*/  FADD.FTZ R48, R38, R63 ;  /* 0x0000003f26307221 */ /* 0x000fe20000010000 */
        /* <DEDUP_REMOVED lines=14> */
[----:B0-----:R-:W-:Y:S01]  /*eb70*/  FADD.FTZ R61, R37, R24 ;  /* 0x00000018253d7221 */ /* 0x001fe20000010000 */
[-C--:B------:R-:W-:Y:S01]  /*eb80*/  FMUL.FTZ R131, R131, R11.reuse ;  /* 0x0000000b83837220 */ /* 0x080fe20000410000 */
[-C--:B------:R-:W-:Y:S01]  /*eb90*/  FMUL.FTZ R134, R134, R11.reuse ;  /* 0x0000000b86867220 */ /* 0x080fe20000410000 */
[----:B------:R-:W-:Y:S01]  /*eba0*/  FMUL.FTZ R135, R135, R11 ;  /* 0x0000000b87877220 */ /* 0x000fe20000410000 */
[----:B------:R-:W-:-:S02]  /*ebb0*/  VIADD R0, R0, 0xffffffff ;  /* 0xffffffff00007836 */ /* 0x000fc40000000000 */
[----:B------:R-:W-:Y:S01]  /*ebc0*/  IMAD.MOV.U32 R10, RZ, RZ, R12 ;  /* 0x000000ffff0a7224 */ /* 0x000fe200078e000c */
[----:B------:R-:W0:Y:S01]  /*ebd0*/  MUFU.EX2 R41, R41 ;  /* 0x0000002900297308 */ /* 0x000e220000000800 */
[----:B-1----:R-:W-:Y:S01]  /*ebe0*/  FADD.FTZ R24, R40, R61 ;  /* 0x0000003d28187221 */ /* 0x002fe20000010000 */
[----:B------:R-:W-:Y:S01]  /*ebf0*/  FADD.FTZ R61, R39, R48 ;  /* 0x00000030273d7221 */ /* 0x000fe20000010000 */
[----:B------:R-:W-:-:S03]  /*ec00*/  IMAD.MOV.U32 R11, RZ, RZ, R13 ;  /* 0x000000ffff0b7224 */ /* 0x000fc600078e000d */
[----:B------:R-:W-:Y:S01]  /*ec10*/  FADD.FTZ R48, R42, R61 ;  /* 0x0000003d2a307221 */ /* 0x000fe20000010000 */
[----:B------:R-:W-:Y:S01]  /*ec20*/  F2FP.F16.F32.PACK_AB R42, R43, R42 ;  /* 0x0000002a2b2a723e */ /* 0x000fe200000000ff */
[----:B------:R-:W1:Y:S01]  /*ec30*/  MUFU.EX2 R15, R15 ;  /* 0x0000000f000f7308 */ /* 0x000e620000000800 */
[----:B--2---:R-:W-:Y:S01]  /*ec40*/  FADD.FTZ R32, R87, R24 ;  /* 0x0000001857207221 */ /* 0x004fe20000010000 */
[----:B------:R-:W-:Y:S01]  /*ec50*/  F2FP.F16.F32.PACK_AB R24, R14, R21 ;  /* 0x000000150e18723e */ /* 0x000fe200000000ff */
[----:B------:R-:W-:Y:S01]  /*ec60*/  FADD.FTZ R27, R43, R48 ;  /* 0x000000302b1b7221 */ /* 0x000fe20000010000 */
[----:B------:R-:W-:Y:S02]  /*ec70*/  F2FP.F16.F32.PACK_AB R35, R87, R40 ;  /* 0x000000285723723e */ /* 0x000fe400000000ff */
[----:B------:R-:W-:Y:S01]  /*ec80*/  F2FP.F16.F32.PACK_AB R40, R39, R38 ;  /* 0x000000262728723e */ /* 0x000fe200000000ff */
[----:B------:R-:W-:Y:S01]  /*ec90*/  FADD.FTZ R48, R46, R27 ;  /* 0x0000001b2e307221 */ /* 0x000fe20000010000 */
[----:B------:R-:W2:Y:S01]  /*eca0*/  MUFU.EX2 R28, R28 ;  /* 0x0000001c001c7308 */ /* 0x000ea20000000800 */
[----:B0-----:R-:W-:Y:S01]  /*ecb0*/  FADD.FTZ R14, R41, R32 ;  /* 0x00000020290e7221 */ /* 0x001fe20000010000 */
[----:B------:R-:W-:-:S02]  /*ecc0*/  F2FP.F16.F32.PACK_AB R32, R31, R30 ;  /* 0x0000001e1f20723e */ /* 0x000fc400000000ff */
[----:B------:R-:W-:Y:S02]  /*ecd0*/  F2FP.F16.F32.PACK_AB R27, R33, R84 ;  /* 0x00000054211b723e */ /* 0x000fe400000000ff */
[----:B------:R-:W-:Y:S02]  /*ece0*/  F2FP.F16.F32.PACK_AB R33, R37, R36 ;  /* 0x000000242521723e */ /* 0x000fe400000000ff */
[----:B------:R-:W0:Y:S01]  /*ecf0*/  MUFU.EX2 R44, R44 ;  /* 0x0000002c002c7308 */ /* 0x000e220000000800 */
[C---:B-1----:R-:W-:Y:S01]  /*ed00*/  FADD.FTZ R21, R15.reuse, R14 ;  /* 0x0000000e0f157221 */ /* 0x042fe20000010000 */
[----:B------:R1:W-:Y:S01]  /*ed10*/  STSM.16.M88.4 [R23], R24 ;  /* 0x0000001817007844 */ /* 0x0003e20000000200 */
[----:B------:R-:W-:-:S03]  /*ed20*/  F2FP.F16.F32.PACK_AB R41, R15, R41 ;  /* 0x000000290f29723e */ /* 0x000fc600000000ff */
[----:B------:R3:W-:Y:S02]  /*ed30*/  STSM.16.M88.4 [R19], R32 ;  /* 0x0000002013007844 */ /* 0x0007e40000000200 */
[----:B------:R-:W4:Y:S01]  /*ed40*/  MUFU.EX2 R49, R49 ;  /* 0x0000003100317308 */ /* 0x000f220000000800 */
[----:B--2---:R-:W-:-:S07]  /*ed50*/  FADD.FTZ R21, R28, R21 ;  /* 0x000000151c157221 */ /* 0x004fce0000010000 */
[----:B------:R-:W2:Y:S01]  /*ed60*/  MUFU.EX2 R45, R45 ;  /* 0x0000002d002d7308 */ /* 0x000ea20000000800 */
[C---:B0-----:R-:W-:Y:S01]  /*ed70*/  FADD.FTZ R30, R44.reuse, R21 ;  /* 0x000000152c1e7221 */ /* 0x041fe20000010000 */
[----:B------:R-:W-:Y:S01]  /*ed80*/  FADD.FTZ R21, R47, R48 ;  /* 0x000000302f157221 */ /* 0x000fe20000010000 */
[----:B------:R-:W-:-:S03]  /*ed90*/  F2FP.F16.F32.PACK_AB R43, R44, R28 ;  /* 0x0000001c2c2b723e */ /* 0x000fc600000000ff */
[----:B------:R-:W-:Y:S01]  /*eda0*/  FADD.FTZ R48, R50, R21 ;  /* 0x0000001532307221 */ /* 0x000fe20000010000 */
[----:B------:R-:W-:Y:S01]  /*edb0*/  F2FP.F16.F32.PACK_AB R50, R51, R50 ;  /* 0x000000323332723e */ /* 0x000fe200000000ff */
[----:B------:R-:W0:Y:S01]  /*edc0*/  MUFU.EX2 R3, R3 ;  /* 0x0000000300037308 */ /* 0x000e220000000800 */
[----:B----4-:R-:W-:Y:S01]  /*edd0*/  FADD.FTZ R30, R49, R30 ;  /* 0x0000001e311e7221 */ /* 0x010fe20000010000 */
[----:B------:R-:W-:Y:S01]  /*ede0*/  FADD.FTZ R29, R51, R48 ;  /* 0x00000030331d7221 */ /* 0x000fe20000010000 */
[----:B------:R-:W-:Y:S01]  /*edf0*/  F2FP.F16.F32.PACK_AB R48, R47, R46 ;  /* 0x0000002e2f30723e */ /* 0x000fe200000000ff */
[----:B------:R3:W-:Y:S02]  /*ee00*/  STSM.16.M88.4 [R18], R40 ;  /* 0x0000002812007844 */ /* 0x0007e40000000200 */
[----:B------:R-:W-:Y:S01]  /*ee10*/  FADD.FTZ R29, R56, R29 ;  /* 0x0000001d381d7221 */ /* 0x000fe20000010000 */
[C---:B------:R-:W-:Y:S01]  /*ee20*/  F2FP.F16.F32.PACK_AB R56, R58.reuse, R56 ;  /* 0x000000383a38723e */ /* 0x040fe200000000ff */
[----:B------:R-:W4:Y:S01]  /*ee30*/  MUFU.EX2 R2, R2 ;  /* 0x0000000200027308 */ /* 0x000f220000000800 */
[C---:B--2---:R-:W-:Y:S01]  /*ee40*/  FADD.FTZ R36, R45.reuse, R30 ;  /* 0x0000001e2d247221 */ /* 0x044fe20000010000 */
[----:B------:R-:W-:Y:S01]  /*ee50*/  FADD.FTZ R29, R58, R29 ;  /* 0x0000001d3a1d7221 */ /* 0x000fe20000010000 */
[----:B------:R-:W-:-:S03]  /*ee60*/  F2FP.F16.F32.PACK_AB R49, R45, R49 ;  /* 0x000000312d31723e */ /* 0x000fc600000000ff */
[----:B------:R-:W-:Y:S02]  /*ee70*/  FADD.FTZ R29, R60, R29 ;  /* 0x0000001d3c1d7221 */ /* 0x000fe40000010000 */
[----:B------:R-:W2:Y:S01]  /*ee80*/  MUFU.EX2 R57, R57 ;  /* 0x0000003900397308 */ /* 0x000ea20000000800 */
[----:B0-----:R-:W-:-:S07]  /*ee90*/  FADD.FTZ R21, R3, R36 ;  /* 0x0000002403157221 */ /* 0x001fce0000010000 */
[----:B------:R-:W1:Y:S01]  /*eea0*/  MUFU.EX2 R20, R20 ;  /* 0x0000001400147308 */ /* 0x000e620000000800 */
[C---:B----4-:R-:W-:Y:S01]  /*eeb0*/  FADD.FTZ R36, R2.reuse, R21 ;  /* 0x0000001502247221 */ /* 0x050fe20000010000 */
[----:B------:R-:W-:-:S05]  /*eec0*/  F2FP.F16.F32.PACK_AB R51, R2, R3 ;  /* 0x000000030233723e */ /* 0x000fca00000000ff */
[----:B------:R3:W-:Y:S01]  /*eed0*/  STSM.16.M88.4 [R17+0x27800], R48 ;  /* 0x0278003011007844 */ /* 0x0007e20000000200 */
[----:B------:R-:W0:Y:S01]  /*eee0*/  MUFU.EX2 R59, R59 ;  /* 0x0000003b003b7308 */ /* 0x000e220000000800 */
[----:B--2---:R-:W-:-:S07]  /*eef0*/  FADD.FTZ R21, R57, R36 ;  /* 0x0000002439157221 */ /* 0x004fce0000010000 */
[----:B------:R-:W2:Y:S01]  /*ef00*/  MUFU.EX2 R62, R62 ;  /* 0x0000003e003e7308 */ /* 0x000ea20000000800 */
[C---:B-1----:R-:W-:Y:S01]  /*ef10*/  FADD.FTZ R24, R20.reuse, R21 ;  /* 0x0000001514187221 */ /* 0x042fe20000010000 */
[----:B------:R-:W-:-:S06]  /*ef20*/  F2FP.F16.F32.PACK_AB R57, R20, R57 ;  /* 0x000000391439723e */ /* 0x000fcc00000000ff */
[----:B------:R-:W1:Y:S01]  /*ef30*/  MUFU.EX2 R86, R86 ;  /* 0x0000005600567308 */ /* 0x000e620000000800 */
[----:B0-----:R-:W-:-:S07]  /*ef40*/  FADD.FTZ R15, R59, R24 ;  /* 0x000000183b0f7221 */ /* 0x001fce0000010000 */
[----:B------:R-:W0:Y:S01]  /*ef50*/  MUFU.EX2 R64, R64 ;  /* 0x0000004000407308 */ /* 0x000e220000000800 */
[C---:B--2---:R-:W-:Y:S01]  /*ef60*/  FADD.FTZ R29, R62.reuse, R29 ;  /* 0x0000001d3e1d7221 */ /* 0x044fe20000010000 */
[----:B------:R-:W-:-:S06]  /*ef70*/  F2FP.F16.F32.PACK_AB R58, R62, R60 ;  /* 0x0000003c3e3a723e */ /* 0x000fcc00000000ff */
[----:B------:R-:W2:Y:S01]  /*ef80*/  MUFU.EX2 R65, R65 ;  /* 0x0000004100417308 */ /* 0x000ea20000000800 */
[C---:B-1----:R-:W-:Y:S01]  /*ef90*/  FADD.FTZ R2, R86.reuse, R15 ;  /* 0x0000000f56027221 */ /* 0x042fe20000010000 */
[----:B------:R-:W-:-:S05]  /*efa0*/  F2FP.F16.F32.PACK_AB R59, R86, R59 ;  /* 0x0000003b563b723e */ /* 0x000fca00000000ff */
[----:B------:R3:W-:Y:S01]  /*efb0*/  STSM.16.M88.4 [R136], R56 ;  /* 0x0000003888007844 */ /* 0x0007e20000000200 */
[----:B------:R-:W1:Y:S01]  /*efc0*/  MUFU.EX2 R66, R66 ;  /* 0x0000004200427308 */ /* 0x000e620000000800 */
[----:B0-----:R-:W-:-:S07]  /*efd0*/  FADD.FTZ R29, R64, R29 ;  /* 0x0000001d401d7221 */ /* 0x001fce0000010000 */
[----:B------:R-:W0:Y:S01]  /*efe0*/  MUFU.EX2 R14, R71 ;  /* 0x00000047000e7308 */ /* 0x000e220000000800 */
[----:B--2---:R-:W-:-:S07]  /*eff0*/  FADD.FTZ R3, R65, R2 ;  /* 0x0000000241037221 */ /* 0x004fce0000010000 */
[----:B------:R-:W2:Y:S01]  /*f000*/  MUFU.EX2 R68, R68 ;  /* 0x0000004400447308 */ /* 0x000ea20000000800 */
[C---:B-1----:R-:W-:Y:S01]  /*f010*/  FADD.FTZ R29, R66.reuse, R29 ;  /* 0x0000001d421d7221 */ /* 0x042fe20000010000 */
[----:B------:R-:W-:-:S06]  /*f020*/  F2FP.F16.F32.PACK_AB R64, R66, R64 ;  /* 0x000000404240723e */ /* 0x000fcc00000000ff */
        /* <DEDUP_REMOVED lines=12> */
[----:B------:R-:W-:-:S05]  /*f0f0*/  F2FP.F16.F32.PACK_AB R67, R30, R67 ;  /* 0x000000431e43723e */ /* 0x000fca00000000ff */
[----:B------:R3:W-:Y:S01]  /*f100*/  STSM.16.M88.4 [R19+0x6000], R64 ;  /* 0x0060004013007844 */ /* 0x0007e20000000200 */
        /* <DEDUP_REMOVED lines=8> */
[C---:B-1----:R-:W-:Y:S01]  /*f190*/  FADD.FTZ R3, R73.reuse, R3 ;  /* 0x0000000349037221 */ /* 0x042fe20000010000 */
[----:B------:R-:W-:-:S06]  /*f1a0*/  F2FP.F16.F32.PACK_AB R73, R73, R26 ;  /* 0x0000001a4949723e */ /* 0x000fcc00000000ff */
[----:B------:R-:W1:Y:S01]  /*f1b0*/  MUFU.EX2 R24, R81 ;  /* 0x0000005100187308 */ /* 0x000e620000000800 */
[----:B0-----:R-:W-:-:S07]  /*f1c0*/  FADD.FTZ R29, R76, R29 ;  /* 0x0000001d4c1d7221 */ /* 0x001fce0000010000 */
[----:B------:R-:W0:Y:S01]  /*f1d0*/  MUFU.EX2 R15, R80 ;  /* 0x00000050000f7308 */ /* 0x000e220000000800 */
[----:B--2---:R-:W-:Y:S01]  /*f1e0*/  F2FP.F16.F32.PACK_AB R74, R78, R76 ;  /* 0x0000004c4e4a723e */ /* 0x004fe200000000ff */
[----:B-1----:R-:W-:Y:S01]  /*f1f0*/  FADD.FTZ R2, R24, R3 ;  /* 0x0000000318027221 */ /* 0x002fe20000010000 */
[----:B------:R-:W-:Y:S01]  /*f200*/  FADD.FTZ R3, R78, R29 ;  /* 0x0000001d4e037221 */ /* 0x000fe20000010000 */
[C---:B0-----:R-:W-:Y:S02]  /*f210*/  F2FP.F16.F32.PACK_AB R75, R15.reuse, R24 ;  /* 0x000000180f4b723e */ /* 0x041fe400000000ff */
[----:B------:R-:W-:-:S03]  /*f220*/  FADD.FTZ R2, R15, R2 ;  /* 0x000000020f027221 */ /* 0x000fc60000010000 */
[----:B------:R3:W-:Y:S01]  /*f230*/  STSM.16.M88.4 [R18+0x6000], R72 ;  /* 0x0060004812007844 */ /* 0x0007e20000000200 */
[----:B------:R0:W-:Y:S06]  /*f240*/  MEMBAR.ALL.CTA ;  /* 0x0000000000007992 */ /* 0x0001ec0000008000 */
[----:B0-----:R-:W0:Y:S02]  /*f250*/  FENCE.VIEW.ASYNC.S ;  /* 0x00000000000073c6 */ /* 0x001e240000000000 */
[----:B0-----:R-:W-:Y:S01]  /*f260*/  NOP ;  /* 0x0000000000007918 */ /* 0x001fe20000000000 */
[----:B------:R-:W-:Y:S05]  /*f270*/  @P2 BRA `(.L_x_914) ;  /* 0xffffffc800042947 */ /* 0x000fea000383ffff */
.L_x_897:
[----:B------:R-:W-:Y:S06]  /*f280*/  BAR.ARV 0x8, 0x1a0 ;  /* 0x0206800000007b1d */ /* 0x000fec0000002000 */
[----:B------:R-:W-:Y:S05]  /*f290*/  @!P0 BRA `(.L_x_915) ;  /* 0x0000000000048947 */ /* 0x000fea0003800000 */
[----:B------:R-:W-:Y:S01]  /*f2a0*/  BPT.TRAP 0x1 ;  /* 0x000000040000795c */ /* 0x000fe20000300000 */
.L_x_915:
[----:B------:R-:W-:Y:S01]  /*f2b0*/  ULEA UR9, UR43, UR42, 0x3 ;  /* 0x0000002a2b097291 */ /* 0x000fe2000f8e183f */
[----:B------:R-:W-:-:S05]  /*f2c0*/  IMAD.U32 R0, RZ, RZ, UR46 ;  /* 0x0000002eff007e24 */ /* 0x000fca000f8e00ff */
[----:B------:R-:W-:-:S04]  /*f2d0*/  SHF.L.U32 R0, R0, 0x1f, RZ ;  /* 0x0000001f00007819 */ /* 0x000fc800000006ff */
[----:B------:R0:W4:Y:S01]  /*f2e0*/  SYNCS.PHASECHK.TRANS64.TRYWAIT P2, [UR9+0x2d850], R0 ;  /* 0x02d85000ff0075a7 */ /* 0x0001220008040149 */
[----:B------:R-:W-:Y:S05]  /*f2f0*/  @!P0 BRA `(.L_x_916) ;  /* 0x0000000000048947 */ /* 0x000fea0003800000 */
[----:B------:R-:W-:Y:S01]  /*f300*/  BPT.TRAP 0x1 ;  /* 0x000000040000795c */ /* 0x000fe20000300000 */
.L_x_916:
[----:B----4-:R-:W-:Y:S05]  /*f310*/  @P2 BRA `(.L_x_917) ;  /* 0x0000000000082947 */ /* 0x010fea0003800000 */
[----:B------:R-:W4:Y:S02]  /*f320*/  SYNCS.PHASECHK.TRANS64.TRYWAIT P0, [UR9+0x2d850], R0 ;  /* 0x02d85000ff0075a7 */ /* 0x000f240008000149 */
[----:B----4-:R-:W-:Y:S05]  /*f330*/  @!P0 BRA `(.L_x_918) ;  /* 0x0000007000788947 */ /* 0x010fea0003800000 */
.L_x_917:
[----:B------:R-:W-:Y:S01]  /*f340*/  UIADD3 UR42, UR42, 0x400, URZ ;  /* 0x000004002a2a7890 */ /* 0x000fe2000fffe03f */
[----:B------:R-:W-:Y:S01]  /*f350*/  WARPGROUP.ARRIVE ;  /* 0x00000000000079c5 */ /* 0x000fe20000000000 */
[----:B------:R-:W-:Y:S01]  /*f360*/  ULOP3.LUT UR37, UR37, 0x10000, URZ, 0xfc, !UPT ;  /* 0x0001000025257892 */ /* 0x000fe2000f8efc3f */
[----:B----4-:R-:W4:Y:S01]  /*f370*/  SHFL.BFLY PT, R5, R2, 0x2, 0x1f ;  /* 0x0c401f0002057f89 */ /* 0x010f2200000e0000 */
[----:B------:R-:W-:Y:S01]  /*f380*/  USHF.R.U32.HI UR42, URZ, 0x4, UR42 ;  /* 0x000000043f2a7899 */ /* 0x000fe2000801162a */
[----:B-12---:R-:W-:Y:S01]  /*f390*/  IMAD.MOV.U32 R9, RZ, RZ, RZ ;  /* 0x000000ffff097224 */ /* 0x006fe200078e00ff */
[----:B------:R-:W-:Y:S01]  /*f3a0*/  UMOV UR5, 0x40000040 ;  /* 0x4000004000057882 */ /* 0x000fe20000000000 */
[----:B------:R-:W-:Y:S01]  /*f3b0*/  UMOV UR7, 0x80000020 ;  /* 0x8000002000077882 */ /* 0x000fe20000000000 */
[----:B------:R-:W-:Y:S01]  /*f3c0*/  ULOP3.LUT UR42, UR42, 0x3fff, URZ, 0xc0, !UPT ;  /* 0x00003fff2a2a7892 */ /* 0x000fe2000f8ec03f */
[----:B0-----:R-:W0:Y:S01]  /*f3d0*/  SHFL.BFLY PT, R0, R3, 0x2, 0x1f ;  /* 0x0c401f0003007f89 */ /* 0x001e2200000e0000 */
[----:B------:R-:W-:Y:S01]  /*f3e0*/  UMOV UR4, UR37 ;  /* 0x0000002500047c82 */ /* 0x000fe20008000000 */
[----:B------:R-:W-:Y:S01]  /*f3f0*/  IMAD.U32 R14, RZ, RZ, UR9 ;  /* 0x00000009ff0e7e24 */ /* 0x000fe2000f8e00ff */
[----:B------:R-:W-:Y:S01]  /*f400*/  ULOP3.LUT UR8, UR42, 0x2000000, URZ, 0xfc, !UPT ;  /* 0x020000002a087892 */ /* 0x000fe2000f8efc3f */
[----:B------:R-:W-:Y:S01]  /*f410*/  IMAD.U32 R11, RZ, RZ, UR34 ;  /* 0x00000022ff0b7e24 */ /* 0x000fe2000f8e00ff */
[----:B------:R-:W-:-:S02]  /*f420*/  UIADD3 UR44, UR44, 0x1, URZ ;  /* 0x000000012c2c7890 */ /* 0x000fc4000fffe03f */
[----:B------:R-:W-:Y:S02]  /*f430*/  UIMAD UR8, UR43, 0x600, UR8 ;  /* 0x000006002b0878a4 */ /* 0x000fe4000f8e0208 */
[----:B------:R-:W-:-:S04]  /*f440*/  UIADD3 UR43, UR43, 0x1, URZ ;  /* 0x000000012b2b7890 */ /* 0x000fc8000fffe03f */
[----:B------:R-:W-:Y:S01]  /*f450*/  UISETP.NE.AND UP0, UPT, UR43, 0x2, UPT ;  /* 0x000000022b00788c */ /* 0x000fe2000bf05270 */
[----:B------:R-:W-:Y:S02]  /*f460*/  UMOV UR6, UR8 ;  /* 0x0000000800067c82 */ /* 0x000fe40008000000 */
[----:B------:R-:W-:Y:S01]  /*f470*/  HGMMA.64x96x16.F32 R88, gdesc[UR4].tnspB, R88, gsb0 ;  /* 0x41600000045879f0 */ /* 0x000fe20008000858 */
[----:B------:R-:W-:Y:S01]  /*f480*/  UIADD3 UR4, UR37, 0x2, URZ ;  /* 0x0000000225047890 */ /* 0x000fe2000fffe03f */
[----:B----4-:R-:W-:Y:S01]  /*f490*/  FADD.FTZ R4, R5, R2 ;  /* 0x0000000205047221 */ /* 0x010fe20000010000 */
[----:B------:R-:W-:Y:S01]  /*f4a0*/  UIADD3 UR6, UR8, 0x40, URZ ;  /* 0x0000004008067890 */ /* 0x000fe2000fffe03f */
[----:B------:R-:W-:Y:S01]  /*f4b0*/  IMAD.MOV.U32 R2, RZ, RZ, -0x800000 ;  /* 0xff800000ff027424 */ /* 0x000fe200078e00ff */
[----:B------:R-:W-:Y:S01]  /*f4c0*/  UMOV UR5, 0x40000040 ;  /* 0x4000004000057882 */ /* 0x000fe20000000000 */
[----:B------:R-:W-:Y:S01]  /*f4d0*/  UMOV UR7, 0x80000020 ;  /* 0x8000002000077882 */ /* 0x000fe20000000000 */
[----:B------:R-:W1:Y:S01]  /*f4e0*/  SHFL.BFLY PT, R7, R4, 0x1, 0x1f ;  /* 0x0c201f0004077f89 */ /* 0x000e6200000e0000 */
[----:B0-----:R-:W-:Y:S01]  /*f4f0*/  FADD.FTZ R0, R0, R3 ;  /* 0x0000000300007221 */ /* 0x001fe20000010000 */
[----:B------:R-:W-:Y:S01]  /*f500*/  IMAD.U32 R3, RZ, RZ, UR34 ;  /* 0x00000022ff037e24 */ /* 0x000fe2000f8e00ff */
[----:B------:R-:W-:-:S03]  /*f510*/  USEL UR43, UR43, URZ, UP0 ;  /* 0x0000003f2b2b7287 */ /* 0x000fc60008000000 */
[----:B------:R-:W0:Y:S01]  /*f520*/  SHFL.BFLY PT, R5, R0, 0x1, 0x1f ;  /* 0x0c201f0000057f89 */ /* 0x000e2200000e0000 */
[----:B-1----:R-:W-:-:S05]  /*f530*/  FADD.FTZ R10, R4, R7 ;  /* 0x00000007040a7221 */ /* 0x002fca0000010000 */
[----:B------:R-:W-:Y:S01]  /*f540*/  FSETP.NE.FTZ.AND P2, PT, R10, RZ, PT ;  /* 0x000000ff0a00720b */ /* 0x000fe20003f55000 */
[----:B0-----:R-:W-:Y:S01]  /*f550*/  FADD.FTZ R8, R0, R5 ;  /* 0x0000000500087221 */ /* 0x001fe20000010000 */
[----:B------:R-:W-:Y:S02]  /*f560*/  IMAD.MOV.U32 R5, RZ, RZ, RZ ;  /* 0x000000ffff057224 */ /* 0x000fe400078e00ff */
[----:B------:R-:W-:Y:S02]  /*f570*/  IMAD.MOV.U32 R0, RZ, RZ, -0x800000 ;  /* 0xff800000ff007424 */ /* 0x000fe400078e00ff */
[----:B------:R-:W-:-:S07]  /*f580*/  FSETP.NE.FTZ.AND P0, PT, R8, RZ, PT ;  /* 0x000000ff0800720b */ /* 0x000fce0003f15000 */
[----:B------:R-:W0:Y:S01]  /*f590*/  @P2 MUFU.LG2 R7, R10 ;  /* 0x0000000a00072308 */ /* 0x000e220000000c00 */
[----:B------:R-:W-:-:S05]  /*f5a0*/  @P2 FMUL.FTZ R11, R11, 0.69314718246459960938 ;  /* 0x3f3172180b0b2820 */ /* 0x000fca0000410000 */
[----:B------:R-:W-:Y:S02]  /*f5b0*/  @P0 FMUL.FTZ R3, R3, 0.69314718246459960938 ;  /* 0x3f31721803030820 */ /* 0x000fe40000410000 */
        /* <DEDUP_REMOVED lines=83> */
[-C--:B0-----:R-:W-:Y:S01]  /*faf0*/  FMUL.FTZ R90, R90, R9.reuse ;  /* 0x000000095a5a7220 */ /* 0x081fe20000410000 */
        /* <DEDUP_REMOVED lines=23> */
.L_x_848:
[----:B------:R-:W0:Y:S08]  /*fc70*/  S2UR UR4, SR_CgaCtaId ;  /* 0x00000000000479c3 */ /* 0x000e300000008800 */
[----:B------:R-:W-:Y:S06]  /*fc80*/  BAR.SYNC.DEFER_BLOCKING 0x5, 0x1a0 ;  /* 0x0146800000007b1d */ /* 0x000fec0000010000 */
[----:B------:R-:W-:Y:S01]  /*fc90*/  UMOV UR42, 0x400 ;  /* 0x00000400002a7882 */ /* 0x000fe20000000000 */
[----:B------:R-:W-:Y:S01]  /*fca0*/  BSSY B0, `(.L_x_919) ;  /* 0x0000179000007945 */ /* 0x000fe20003800000 */
[----:B0-----:R-:W-:-:S09]  /*fcb0*/  ULEA UR42, UR4, UR42, 0x18 ;  /* 0x0000002a042a7291 */ /* 0x001fd2000f8ec03f */
[----:B------:R-:W0:Y:S02]  /*fcc0*/  LDS.128 R144, [UR42+0x2d8d0] ;  /* 0x02d8d02aff907984 */ /* 0x000e240008000c00 */
[----:B0-----:R-:W-:Y:S02]  /*fcd0*/  R2UR UR6, R146 ;  /* 0x00000000920672ca */ /* 0x001fe400000e0000 */
[----:B------:R-:W-:Y:S01]  /*fce0*/  R2UR UR5, R147 ;  /* 0x00000000930572ca */ /* 0x000fe200000e0000 */
[----:B------:R-:W-:Y:S06]  /*fcf0*/  BAR.ARV 0x4, 0x1a0 ;  /* 0x0106800000007b1d */ /* 0x000fec0000002000 */
[----:B------:R-:W-:Y:S08]  /*fd00*/  @P0 BRA `(.L_x_920) ;  /* 0x0000000c00cc0947 */ /* 0x000ff00003800000 */
[----:B------:R-:W0:Y:S08]  /*fd10*/  S2UR UR4, SR_SWINHI ;  /* 0x00000000000479c3 */ /* 0x000e300000002f00 */
[----:B------:R-:W-:Y:S01]  /*fd20*/  BAR.SYNC.DEFER_BLOCKING 0x1, 0x180 ;  /* 0x0046000000007b1d */ /* 0x000fe20000010000 */
[----:B------:R-:W-:Y:S02]  /*fd30*/  F2FP.F16.F32.PACK_AB R6, R6, R3 ;  /* 0x000000030606723e */ /* 0x000fe400000000ff */
[----:B------:R-:W-:-:S02]  /*fd40*/  F2FP.F16.F32.PACK_AB R7, R7, R94 ;  /* 0x0000005e0707723e */ /* 0x000fc400000000ff */
[----:B------:R-:W-:Y:S02]  /*fd50*/  F2FP.F16.F32.PACK_AB R128, R129, R128 ;  /* 0x000000808180723e */ /* 0x000fe400000000ff */
[----:B------:R-:W-:Y:S02]  /*fd60*/  F2FP.F16.F32.PACK_AB R26, R125, R26 ;  /* 0x0000001a7d1a723e */ /* 0x000fe400000000ff */
[----:B------:R-:W-:Y:S02]  /*fd70*/  F2FP.F16.F32.PACK_AB R27, R27, R126 ;  /* 0x0000007e1b1b723e */ /* 0x000fe400000000ff */
[----:B------:R-:W-:Y:S02]  /*fd80*/  F2FP.F16.F32.PACK_AB R129, R131, R130 ;  /* 0x000000828381723e */ /* 0x000fe400000000ff */
[----:B------:R-:W-:Y:S02]  /*fd90*/  F2FP.F16.F32.PACK_AB R130, R133, R132 ;  /* 0x000000848582723e */ /* 0x000fe400000000ff */
[----:B------:R-:W-:Y:S01]  /*fda0*/  F2FP.F16.F32.PACK_AB R131, R135, R134 ;  /* 0x000000868783723e */ /* 0x000fe200000000ff */
[----:B------:R-:W-:Y:S01]  /*fdb0*/  UMOV UR8, UR42 ;  /* 0x0000002a00087c82 */ /* 0x000fe20008000000 */
[----:B0-----:R-:W-:Y:S01]  /*fdc0*/  UMOV UR9, UR4 ;  /* 0x0000000400097c82 */ /* 0x001fe20008000000 */
[----:B------:R-:W-:-:S02]  /*fdd0*/  IMAD.U32 R20, RZ, RZ, UR8 ;  /* 0x00000008ff147e24 */ /* 0x000fc4000f8e00ff */
[----:B------:R-:W-:Y:S01]  /*fde0*/  IMAD.U32 R21, RZ, RZ, UR9 ;  /* 0x00000009ff157e24 */ /* 0x000fe2000f8e00ff */
[----:B------:R-:W-:Y:S02]  /*fdf0*/  ULDC.64 UR8, c[0x0][0xbd8] ;  /* 0x0002f60000087ab9 */ /* 0x000fe40000000a00 */
[----:B------:R-:W-:Y:S01]  /*fe00*/  UISETP.NE.U32.AND UP0, UPT, UR8, URZ, UPT ;  /* 0x0000003f0800728c */ /* 0x000fe2000bf05070 */
[----:B------:R-:W-:-:S03]  /*fe10*/  IMAD.WIDE R4, R153, 0x2, R20 ;  /* 0x0000000299047825 */ /* 0x000fc600078e0214 */
[----:B------:R-:W-:Y:S01]  /*fe20*/  UISETP.NE.AND.EX UP0, UPT, UR9, URZ, UPT, UP0 ;  /* 0x0000003f0900728c */ /* 0x000fe2000bf05300 */
[C---:B------:R-:W-:Y:S02]  /*fe30*/  LOP3.LUT R9, R4.reuse, 0x180, RZ, 0xc0, !PT ;  /* 0x0000018004097812 */ /* 0x040fe400078ec0ff */
[----:B------:R-:W-:Y:S01]  /*fe40*/  ULDC.64 UR8, c[0x0][0xbd8] ;  /* 0x0002f60000087ab9 */ /* 0x000fe20000000a00 */
[C---:B------:R-:W-:Y:S01]  /*fe50*/  IADD3 R25, P0, R4.reuse, 0x6020, RZ ;  /* 0x0000602004197810 */ /* 0x040fe20007f1e0ff */
[----:B------:R-:W-:Y:S01]  /*fe60*/  UIMAD.WIDE UR8, UR40, 0x4, UR8 ;  /* 0x00000004280878a5 */ /* 0x000fe2000f8e0208 */
[----:B------:R-:W-:Y:S02]  /*fe70*/  SHF.R.U64 R9, R9, 0x3, RZ ;  /* 0x0000000309097819 */ /* 0x000fe400000012ff */
[C---:B------:R-:W-:Y:S02]  /*fe80*/  IADD3 R11, P1, R4.reuse, 0x6000, RZ ;  /* 0x00006000040b7810 */ /* 0x040fe40007f3e0ff */
[----:B---3--:R-:W-:-:S02]  /*fe90*/  IADD3 R33, P2, R4, 0x3020, RZ ;  /* 0x0000302004217810 */ /* 0x008fc40007f5e0ff */
[C---:B------:R-:W-:Y:S02]  /*fea0*/  IADD3 R29, P3, R4.reuse, 0x3000, RZ ;  /* 0x00003000041d7810 */ /* 0x040fe40007f7e0ff */
[----:B------:R-:W-:Y:S01]  /*feb0*/  IADD3 R28, P4, R4, 0x20, RZ ;  /* 0x00000020041c7810 */ /* 0x000fe20007f9e0ff */
[--C-:B------:R-:W-:Y:S01]  /*fec0*/  IMAD.X R13, RZ, RZ, R5.reuse, P2 ;  /* 0x000000ffff0d7224 */ /* 0x100fe200010e0605 */
[----:B------:R-:W-:Y:S01]  /*fed0*/  LOP3.LUT R4, R9, R4, RZ, 0x3c, !PT ;  /* 0x0000000409047212 */ /* 0x000fe200078e3cff */
[--C-:B------:R-:W-:Y:S01]  /*fee0*/  IMAD.X R15, RZ, RZ, R5.reuse, P3 ;  /* 0x000000ffff0f7224 */ /* 0x100fe200018e0605 */
[----:B------:R-:W-:Y:S01]  /*fef0*/  LOP3.LUT R24, R25, 0x180, RZ, 0xc0, !PT ;  /* 0x0000018019187812 */ /* 0x000fe200078ec0ff */
[----:B------:R-:W-:Y:S01]  /*ff00*/  IMAD.X R9, RZ, RZ, R5, P4 ;  /* 0x000000ffff097224 */ /* 0x000fe200020e0605 */
[----:B------:R-:W-:Y:S02]  /*ff10*/  LOP3.LUT R10, R11, 0x180, RZ, 0xc0, !PT ;  /* 0x000001800b0a7812 */ /* 0x000fe400078ec0ff */
[----:B------:R-:W-:-:S02]  /*ff20*/  MOV R31, R4 ;  /* 0x00000004001f7202 */ /* 0x000fc40000000f00 */
[----:B------:R-:W-:Y:S02]  /*ff30*/  F2FP.F16.F32.PACK_AB R4, R89, R8 ;  /* 0x000000085904723e */ /* 0x000fe400000000ff */
[----:B------:R-:W-:Y:S02]  /*ff40*/  LOP3.LUT R8, R28, 0x180, RZ, 0xc0, !PT ;  /* 0x000001801c087812 */ /* 0x000fe400078ec0ff */
[----:B------:R-:W-:Y:S02]  /*ff50*/  SHF.R.U64 R24, R24, 0x3, RZ ;  /* 0x0000000318187819 */ /* 0x000fe400000012ff */
[----:B------:R-:W-:Y:S02]  /*ff60*/  SHF.R.U64 R10, R10, 0x3, RZ ;  /* 0x000000030a0a7819 */ /* 0x000fe400000012ff */
[----:B------:R-:W-:Y:S02]  /*ff70*/  LOP3.LUT R12, R33, 0x180, RZ, 0xc0, !PT ;  /* 0x00000180210c7812 */ /* 0x000fe400078ec0ff */
[----:B------:R-:W-:-:S02]  /*ff80*/  LOP3.LUT R14, R29, 0x180, RZ, 0xc0, !PT ;  /* 0x000001801d0e7812 */ /* 0x000fc400078ec0ff */
[----:B------:R-:W-:Y:S02]  /*ff90*/  SHF.R.U64 R3, R8, 0x3, RZ ;  /* 0x0000000308037819 */ /* 0x000fe400000012ff */
[----:B------:R-:W-:Y:S01]  /*ffa0*/  LOP3.LUT R24, R24, R25, RZ, 0x3c, !PT ;  /* 0x0000001918187212 */ /* 0x000fe200078e3cff */
[--C-:B------:R-:W-:Y:S01]  /*ffb0*/  IMAD.X R25, RZ, RZ, R5.reuse, P0 ;  /* 0x000000ffff197224 */ /* 0x100fe200000e0605 */
[----:B------:R-:W-:Y:S01]  /*ffc0*/  LOP3.LUT R10, R10, R11, RZ, 0x3c, !PT ;  /* 0x0000000b0a0a7212 */ /* 0x000fe200078e3cff */
[----:B------:R-:W-:Y:S01]  /*ffd0*/  IMAD.X R11, RZ, RZ, R5, P1 ;  /* 0x000000ffff0b7224 */ /* 0x000fe200008e0605 */
[----:B------:R-:W-:Y:S02]  /*ffe0*/  SHF.R.U64 R12, R12, 0x3, RZ ;  /* 0x000000030c0c7819 */ /* 0x000fe400000012ff */
[----:B------:R-:W-:Y:S02]  /*fff0*/  SHF.R.U64 R14, R14, 0x3, RZ ;  /* 0x000000030e0e7819 */ /* 0x000fe400000012ff */
[----:B------:R-:W-:-:S02]  /*10000*/  F2FP.F16.F32.PACK_AB R5, R91, R90 ;  /* 0x0000005a5b05723e */ /* 0x000fc400000000ff */
[----:B------:R-:W-:Y:S02]  /*10010*/  LOP3.LUT R8, R3, R28, RZ, 0x3c, !PT ;  /* 0x0000001c03087212 */ /* 0x000fe400078e3cff */
[----:B------:R-:W-:Y:S01]  /*10020*/  LOP3.LUT R12, R12, R33, RZ, 0x3c, !PT ;  /* 0x000000210c0c7212 */ /* 0x000fe200078e3cff */
[----:B------:R0:W-:Y:S01]  /*10030*/  STSM.16.M88.4 [R31], R4 ;  /* 0x000000041f007844 */ /* 0x0001e20000000200 */
[----:B------:R-:W-:Y:S02]  /*10040*/  LOP3.LUT R14, R14, R29, RZ, 0x3c, !PT ;  /* 0x0000001d0e0e7212 */ /* 0x000fe400078e3cff */
[----:B------:R-:W-:Y:S02]  /*10050*/  MOV R29, R10 ;  /* 0x0000000a001d7202 */ /* 0x000fe40000000f00 */
[----:B------:R-:W-:Y:S02]  /*10060*/  MOV R3, R8 ;  /* 0x0000000800037202 */ /* 0x000fe40000000f00 */
[----:B------:R-:W-:-:S02]  /*10070*/  F2FP.F16.F32.PACK_AB R8, R97, R96 ;  /* 0x000000606108723e */ /* 0x000fc400000000ff */
[----:B------:R-:W-:Y:S02]  /*10080*/  F2FP.F16.F32.PACK_AB R9, R99, R98 ;  /* 0x000000626309723e */ /* 0x000fe400000000ff */
[----:B------:R-:W-:Y:S02]  /*10090*/  F2FP.F16.F32.PACK_AB R10, R101, R100 ;  /* 0x00000064650a723e */ /* 0x000fe400000000ff */
[----:B------:R-:W-:Y:S02]  /*100a0*/  F2FP.F16.F32.PACK_AB R11, R103, R102 ;  /* 0x00000066670b723e */ /* 0x000fe400000000ff */
[----:B------:R-:W-:Y:S02]  /*100b0*/  MOV R30, R12 ;  /* 0x0000000c001e7202 */ /* 0x000fe40000000f00 */
[----:B0-----:R-:W-:Y:S01]  /*100c0*/  MOV R31, R14 ;  /* 0x0000000e001f7202 */ /* 0x001fe20000000f00 */
[----:B------:R0:W-:Y:S01]  /*100d0*/  STSM.16.M88.4 [R3], R8 ;  /* 0x0000000803007844 */ /* 0x0001e20000000200 */
[----:B------:R-:W-:-:S02]  /*100e0*/  F2FP.F16.F32.PACK_AB R4, R105, R104 ;  /* 0x000000686904723e */ /* 0x000fc400000000ff */
[----:B------:R-:W-:Y:S02]  /*100f0*/  F2FP.F16.F32.PACK_AB R5, R107, R106 ;  /* 0x0000006a6b05723e */ /* 0x000fe400000000ff */
[----:B------:R-:W-:Y:S02]  /*10100*/  F2FP.F16.F32.PACK_AB R6, R109, R108 ;  /* 0x0000006c6d06723e */ /* 0x000fe400000000ff */
[----:B------:R-:W-:Y:S02]  /*10110*/  F2FP.F16.F32.PACK_AB R7, R111, R110 ;  /* 0x0000006e6f07723e */ /* 0x000fe400000000ff */
[----:B------:R-:W-:Y:S02]  /*10120*/  MOV R28, R24 ;  /* 0x00000018001c7202 */ /* 0x000fe40000000f00 */
[----:B------:R-:W-:Y:S01]  /*10130*/  F2FP.F16.F32.PACK_AB R12, R113, R112 ;  /* 0x00000070710c723e */ /* 0x000fe200000000ff */
[----:B------:R1:W-:Y:S01]  /*10140*/  STSM.16.M88.4 [R31], R4 ;  /* 0x000000041f007844 */ /* 0x0003e20000000200 */
[----:B------:R-:W-:-:S02]  /*10150*/  F2FP.F16.F32.PACK_AB R13, R115, R114 ;  /* 0x00000072730d723e */ /* 0x000fc400000000ff */
[----:B------:R-:W-:Y:S01]  /*10160*/  F2FP.F16.F32.PACK_AB R14, R117, R116 ;  /* 0x00000074750e723e */ /* 0x000fe200000000ff */
[----:B0-----:R-:W-:Y:S01]  /*10170*/  IMAD.U32 R8, RZ, RZ, UR8 ;  /* 0x00000008ff087e24 */ /* 0x001fe2000f8e00ff */
[----:B------:R-:W-:Y:S01]  /*10180*/  F2FP.F16.F32.PACK_AB R15, R119, R118 ;  /* 0x00000076770f723e */ /* 0x000fe200000000ff */
[----:B------:R-:W-:Y:S01]  /*10190*/  IMAD.U32 R9, RZ, RZ, UR9 ;  /* 0x00000009ff097e24 */ /* 0x000fe2000f8e00ff */
[----:B------:R-:W-:Y:S01]  /*101a0*/  F2FP.F16.F32.PACK_AB R24, R121, R120 ;  /* 0x000000787918723e */ /* 0x000fe200000000ff */
[----:B------:R-:W-:Y:S01]  /*101b0*/  ULDC.64 UR8, c[0x0][0xbe0] ;  /* 0x0002f80000087ab9 */ /* 0x000fe20000000a00 */
[----:B------:R-:W-:Y:S01]  /*101c0*/  F2FP.F16.F32.PACK_AB R25, R123, R122 ;  /* 0x0000007a7b19723e */ /* 0x000fe200000000ff */
[----:B------:R0:W-:Y:S01]  /*101d0*/  STSM.16.M88.4 [R30], R12 ;  /* 0x0000000c1e007844 */ /* 0x0001e20000000200 */
[----:B------:R-:W2:Y:S01]  /*101e0*/  LDC R38, c[0x0][0xa88] ;  /* 0x0002a200ff267b82 */ /* 0x000ea20000000800 */
[----:B------:R-:W-:Y:S02]  /*101f0*/  PLOP3.LUT P0, PT, PT, PT, UP0, 0x80, 0x0 ;  /* 0x000000000000781c */ /* 0x000fe40003f0f008 */
[----:B------:R0:W-:Y:S04]  /*10200*/  STSM.16.M88.4 [R29], R24 ;  /* 0x000000181d007844 */ /* 0x0001e80000000200 */
[----:B------:R0:W-:Y:S01]  /*10210*/  STSM.16.M88.4 [R28], R128 ;  /* 0x000000801c007844 */ /* 0x0001e20000000200 */
[----:B------:R-:W-:Y:S01]  /*10220*/  UISETP.NE.U32.AND UP1, UPT, UR8, URZ, UPT ;  /* 0x0000003f0800728c */ /* 0x000fe2000bf25070 */
[----:B------:R-:W-:Y:S03]  /*10230*/  BAR.SYNC.DEFER_BLOCKING 0x1, 0x180 ;  /* 0x0046000000007b1d */ /* 0x000fe60000010000 */
[----:B------:R-:W-:-:S06]  /*10240*/  UISETP.NE.AND.EX UP1, UPT, UR9, URZ, UPT, UP1 ;  /* 0x0000003f0900728c */ /* 0x000fcc000bf25310 */
[----:B------:R-:W-:-:S05]  /*10250*/  PLOP3.LUT P1, PT, PT, PT, UP1, 0x80, 0x0 ;  /* 0x000000000000781c */ /* 0x000fca0003f2f018 */
[----:B------:R-:W-:Y:S02]  /*10260*/  @UP1 ULDC.64 UR8, c[0x0][0xbe0] ;  /* 0x0002f80000081ab9 */ /* 0x000fe40000000a00 */
[----:B------:R-:W-:-:S06]  /*10270*/  @UP1 UIMAD.WIDE UR8, UR40, 0x4, UR8 ;  /* 0x00000004280818a5 */ /* 0x000fcc000f8e0208 */
[----:B-1----:R-:W-:Y:S02]  /*10280*/  IMAD.U32 R6, RZ, RZ, UR8 ;  /* 0x00000008ff067e24 */ /* 0x002fe4000f8e00ff */
[----:B------:R-:W-:Y:S01]  /*10290*/  IMAD.U32 R7, RZ, RZ, UR9 ;  /* 0x00000009ff077e24 */ /* 0x000fe2000f8e00ff */
[----:B------:R-:W3:Y:S01]  /*102a0*/  @P0 LDG.E R3, desc[UR48][R8.64] ;  /* 0x0000003008030981 */ /* 0x000ee2000c1e1900 */
[----:B------:R-:W-:Y:S01]  /*102b0*/  IMAD R5, R142, 0x20, R140 ;  /* 0x000000208e057824 */ /* 0x000fe200078e028c */
[----:B------:R-:W-:Y:S02]  /*102c0*/  UMOV UR4, URZ ;  /* 0x0000003f00047c82 */ /* 0x000fe40008000000 */
[----:B--2---:R0:W5:Y:S01]  /*102d0*/  @P1 LDG.E R38, desc[UR48][R6.64] ;  /* 0x0000003006261981 */ /* 0x004162000c1e1900 */
[----:B------:R-:W-:-:S03]  /*102e0*/  IMAD.WIDE R20, R5, 0x2, R20 ;  /* 0x0000000205147825 */ /* 0x000fc600078e0214 */
[----:B------:R-:W-:Y:S02]  /*102f0*/  IADD3 R5, P6, R20, 0x1800, RZ ;  /* 0x0000180014057810 */ /* 0x000fe40007fde0ff */
[----:B---3--:R-:W-:Y:S01]  /*10300*/  @P0 R2UR UR4, R3 ;  /* 0x00000000030402ca */ /* 0x008fe200000e0000 */
[----:B0-----:R-:W-:-:S14]  /*10310*/  @P1 BRA `(.L_x_921) ;  /* 0x0000000000101947 */ /* 0x001fdc0003800000 */
[----:B------:R-:W-:Y:S05]  /*10320*/  @!P0 BRA `(.L_x_921) ;  /* 0x00000000000c8947 */ /* 0x000fea0003800000 */
[----:B------:R-:W2:Y:S04]  /*10330*/  LDG.E R3, desc[UR48][R8.64] ;  /* 0x0000003008037981 */ /* 0x000ea8000c1e1900 */
[----:B-----5:R-:W2:Y:S02]  /*10340*/  LDG.E R38, desc[UR48][R8.64+0x4] ;  /* 0x0000043008267981 */ /* 0x020ea4000c1e1900 */
[----:B--2---:R-:W-:-:S07]  /*10350*/  IMAD.IADD R38, R38, 0x1, -R3 ;  /* 0x0000000126267824 */ /* 0x004fce00078e0a03 */
.L_x_921:
[----:B------:R-:W-:Y:S01]  /*10360*/  USHF.R.S32.HI UR14, URZ, 0x1f, UR41 ;  /* 0x0000001f3f0e7899 */ /* 0x000fe20008011429 */
[----:B------:R-:W-:Y:S01]  /*10370*/  LOP3.LUT R4, R5, 0x180, RZ, 0xc0, !PT ;  /* 0x0000018005047812 */ /* 0x000fe200078ec0ff */
[----:B------:R-:W-:Y:S01]  /*10380*/  ULDC.64 UR12, c[0x0][0xb70] ;  /* 0x0002dc00000c7ab9 */ /* 0x000fe20000000a00 */
[----:B------:R-:W-:Y:S01]  /*10390*/  USHF.R.S32.HI UR11, URZ, 0x1f, UR4 ;  /* 0x0000001f3f0b7899 */ /* 0x000fe20008011404 */
[----:B------:R-:W-:Y:S01]  /*103a0*/  IMAD R7, R149, 0xc0, R151 ;  /* 0x000000c095077824 */ /* 0x000fe200078e0297 */
[----:B------:R-:W-:Y:S01]  /*103b0*/  UIMAD UR7, UR14, UR12, URZ ;  /* 0x0000000c0e0772a4 */ /* 0x000fe2000f8e023f */
[----:B------:R-:W-:Y:S01]  /*103c0*/  SHF.R.U64 R4, R4, 0x3, RZ ;  /* 0x0000000304047819 */ /* 0x000fe200000012ff */
[----:B------:R-:W-:Y:S01]  /*103d0*/  UMOV UR10, UR4 ;  /* 0x00000004000a7c82 */ /* 0x000fe20008000000 */
[----:B------:R-:W-:Y:S01]  /*103e0*/  USEL UR16, UR40, URZ, !UP0 ;  /* 0x0000003f28107287 */ /* 0x000fe2000c000000 */
[----:B------:R-:W-:Y:S01]  /*103f0*/  SHF.R.S32.HI R3, RZ, 0x1f, R7 ;  /* 0x0000001fff037819 */ /* 0x000fe20000011407 */
[----:B------:R-:W-:Y:S01]  /*10400*/  UIMAD.WIDE.U32 UR8, UR41, UR12, UR10 ;  /* 0x0000000c290872a5 */ /* 0x000fe2000f8e000a */
[----:B------:R-:W-:Y:S01]  /*10410*/  LOP3.LUT R4, R4, R5, RZ, 0x3c, !PT ;  /* 0x0000000504047212 */ /* 0x000fe200078e3cff */
[----:B------:R-:W-:Y:S01]  /*10420*/  UIMAD UR10, UR41, UR13, UR7 ;  /* 0x0000000d290a72a4 */ /* 0x000fe2000f8e0207 */
[----:B------:R-:W-:Y:S01]  /*10430*/  LOP3.LUT P0, RZ, R150, 0x3, RZ, 0xc0, !PT ;  /* 0x0000000396ff7812 */ /* 0x000fe2000780c0ff */
[----:B------:R-:W-:Y:S01]  /*10440*/  USHF.R.S32.HI UR7, URZ, 0x1f, UR40 ;  /* 0x0000001f3f077899 */ /* 0x000fe20008011428 */
[C---:B------:R-:W-:Y:S01]  /*10450*/  IADD3 R25, P5, R20.reuse, 0x3000, RZ ;  /* 0x0000300014197810 */ /* 0x040fe20007fbe0ff */
[----:B------:R-:W-:Y:S01]  /*10460*/  ULDC.64 UR12, c[0x0][0xb78] ;  /* 0x0002de00000c7ab9 */ /* 0x000fe20000000a00 */
[----:B------:R-:W-:Y:S01]  /*10470*/  UIADD3 UR9, UR9, UR10, URZ ;  /* 0x0000000a09097290 */ /* 0x000fe2000fffe03f */
[C---:B------:R-:W-:Y:S01]  /*10480*/  IADD3 R13, P4, R20.reuse, 0x4800, RZ ;  /* 0x00004800140d7810 */ /* 0x040fe20007f9e0ff */
[----:B------:R-:W-:Y:S01]  /*10490*/  USEL UR15, UR7, URZ, !UP0 ;  /* 0x0000003f070f7287 */ /* 0x000fe2000c000000 */
[----:B------:R-:W-:Y:S01]  /*104a0*/  IADD3 R33, P3, R20, 0x6000, RZ ;  /* 0x0000600014217810 */ /* 0x000fe20007f7e0ff */
[----:B------:R-:W-:Y:S01]  /*104b0*/  UIMAD.WIDE.U32 UR8, UR16, UR12, UR8 ;  /* 0x0000000c100872a5 */ /* 0x000fe2000f8e0008 */
[----:B------:R-:W-:Y:S01]  /*104c0*/  LOP3.LUT R24, R25, 0x180, RZ, 0xc0, !PT ;  /* 0x0000018019187812 */ /* 0x000fe200078ec0ff */
[----:B------:R-:W-:Y:S01]  /*104d0*/  UIMAD UR7, UR15, UR12, URZ ;  /* 0x0000000c0f0772a4 */ /* 0x000fe2000f8e023f */
[----:B------:R-:W-:-:S02]  /*104e0*/  LOP3.LUT R12, R13, 0x180, RZ, 0xc0, !PT ;  /* 0x000001800d0c7812 */ /* 0x000fc400078ec0ff */
[----:B------:R-:W-:Y:S01]  /*104f0*/  LOP3.LUT R32, R33, 0x180, RZ, 0xc0, !PT ;  /* 0x0000018021207812 */ /* 0x000fe200078ec0ff */
[----:B------:R-:W-:Y:S01]  /*10500*/  UIMAD UR7, UR16, UR13, UR7 ;  /* 0x0000000d100772a4 */ /* 0x000fe2000f8e0207 */
[----:B------:R-:W-:Y:S02]  /*10510*/  IADD3 R5, P1, R7, UR8, RZ ;  /* 0x0000000807057c10 */ /* 0x000fe4000ff3e0ff */
[----:B------:R-:W-:Y:S01]  /*10520*/  ULDC.64 UR12, c[0x0][0xb40] ;  /* 0x0002d000000c7ab9 */ /* 0x000fe20000000a00 */
[----:B------:R-:W-:Y:S02]  /*10530*/  SHF.R.U64 R24, R24, 0x3, RZ ;  /* 0x0000000318187819 */ /* 0x000fe400000012ff */
[----:B------:R-:W-:Y:S01]  /*10540*/  IMAD.U32 R6, RZ, RZ, UR7 ;  /* 0x00000007ff067e24 */ /* 0x000fe2000f8e00ff */
[----:B------:R-:W-:Y:S02]  /*10550*/  LEA R36, P2, R5, UR12, 0x2 ;  /* 0x0000000c05247c11 */ /* 0x000fe4000f8410ff */
[----:B------:R-:W-:-:S02]  /*10560*/  SHF.R.U64 R12, R12, 0x3, RZ ;  /* 0x000000030c0c7819 */ /* 0x000fc400000012ff */
[----:B------:R-:W-:Y:S01]  /*10570*/  IADD3.X R6, R3, UR9, R6, P1, !PT ;  /* 0x0000000903067c10 */ /* 0x000fe20008ffe406 */
[C---:B------:R-:W-:Y:S01]  /*10580*/  VIADD R3, R7.reuse, 0x8 ;  /* 0x0000000807037836 */ /* 0x040fe20000000000 */
[-C--:B-----5:R-:W-:Y:S01]  /*10590*/  ISETP.GE.OR P1, PT, R7, R38.reuse, P0 ;  /* 0x000000260700720c */ /* 0x0a0fe20000726670 */
[----:B------:R-:W-:Y:S01]  /*105a0*/  ULDC.64 UR8, c[0x0][0xaa0] ;  /* 0x0002a80000087ab9 */ /* 0x000fe20000000a00 */
[----:B------:R-:W-:Y:S01]  /*105b0*/  LEA.HI.X R37, R5, UR13, R6, 0x2, P2 ;  /* 0x0000000d05257c11 */ /* 0x000fe200090f1406 */
[--C-:B------:R-:W-:Y:S01]  /*105c0*/  IMAD.X R5, RZ, RZ, R21.reuse, P6 ;  /* 0x000000ffff057224 */ /* 0x100fe200030e0615 */
[----:B------:R-:W-:Y:S02]  /*105d0*/  IADD3 R6, P2, R20, 0x7800, RZ ;  /* 0x0000780014067810 */ /* 0x000fe40007f5e0ff */
[----:B------:R-:W-:Y:S02]  /*105e0*/  ISETP.GE.OR P0, PT, R3, R38, P0 ;  /* 0x000000260300720c */ /* 0x000fe40000706670 */
[----:B------:R-:W-:Y:S01]  /*105f0*/  LOP3.LUT R3, R6, 0x180, RZ, 0xc0, !PT ;  /* 0x0000018006037812 */ /* 0x000fe200078ec0ff */
[----:B------:R-:W-:Y:S01]  /*10600*/  IMAD.X R29, RZ, RZ, R21, P2 ;  /* 0x000000ffff1d7224 */ /* 0x000fe200010e0615 */
[----:B------:R-:W-:-:S02]  /*10610*/  LOP3.LUT R7, R20, 0x180, RZ, 0xc0, !PT ;  /* 0x0000018014077812 */ /* 0x000fc400078ec0ff */
[----:B------:R-:W-:Y:S02]  /*10620*/  SHF.R.U64 R32, R32, 0x3, RZ ;  /* 0x0000000320207819 */ /* 0x000fe400000012ff */
[----:B------:R-:W-:Y:S01]  /*10630*/  LOP3.LUT R24, R24, R25, RZ, 0x3c, !PT ;  /* 0x0000001918187212 */ /* 0x000fe200078e3cff */
[--C-:B------:R-:W-:Y:S01]  /*10640*/  IMAD.X R25, RZ, RZ, R21.reuse, P5 ;  /* 0x000000ffff197224 */ /* 0x100fe200028e0615 */
[----:B------:R-:W-:Y:S02]  /*10650*/  SHF.R.U64 R3, R3, 0x3, RZ ;  /* 0x0000000303037819 */ /* 0x000fe400000012ff */
[----:B------:R-:W-:Y:S01]  /*10660*/  LOP3.LUT R12, R12, R13, RZ, 0x3c, !PT ;  /* 0x0000000d0c0c7212 */ /* 0x000fe200078e3cff */
[--C-:B------:R-:W-:Y:S01]  /*10670*/  IMAD.X R13, RZ, RZ, R21.reuse, P4 ;  /* 0x000000ffff0d7224 */ /* 0x100fe200020e0615 */
[----:B------:R-:W-:Y:S01]  /*10680*/  SHF.R.U64 R7, R7, 0x3, RZ ;  /* 0x0000000307077819 */ /* 0x000fe200000012ff */
[----:B------:R-:W-:Y:S01]  /*10690*/  UIMAD UR7, UR11, UR8, URZ ;  /* 0x000000080b0772a4 */ /* 0x000fe2000f8e023f */
[----:B------:R-:W-:Y:S01]  /*106a0*/  LOP3.LUT R32, R32, R33, RZ, 0x3c, !PT ;  /* 0x0000002120207212 */ /* 0x000fe200078e3cff */
[----:B------:R-:W-:Y:S01]  /*106b0*/  IMAD.X R33, RZ, RZ, R21, P3 ;  /* 0x000000ffff217224 */ /* 0x000fe200018e0615 */
[----:B------:R-:W-:Y:S01]  /*106c0*/  LOP3.LUT R28, R3, R6, RZ, 0x3c, !PT ;  /* 0x00000006031c7212 */ /* 0x000fe200078e3cff */
[----:B------:R-:W-:Y:S01]  /*106d0*/  @!P1 STG.E desc[UR48][R36.64], R0 ;  /* 0x0000000024009986 */ /* 0x000fe2000c101930 */
[----:B------:R-:W-:Y:S01]  /*106e0*/  LOP3.LUT R20, R7, R20, RZ, 0x3c, !PT ;  /* 0x0000001407147212 */ /* 0x000fe200078e3cff */
[----:B------:R-:W-:Y:S01]  /*106f0*/  IMAD.U32 R3, RZ, RZ, UR8 ;  /* 0x00000008ff037e24 */ /* 0x000fe2000f8e00ff */
[----:B------:R-:W-:Y:S01]  /*10700*/  SHF.R.S32.HI R141, RZ, 0x1f, R140 ;  /* 0x0000001fff8d7819 */ /* 0x000fe2000001148c */
[----:B------:R0:W-:Y:S01]  /*10710*/  @!P0 STG.E desc[UR48][R36.64+0x20], R2 ;  /* 0x0000200224008986 */ /* 0x0001e2000c101930 */
[----:B------:R-:W-:-:S03]  /*10720*/  UIMAD UR7, UR4, UR9, UR7 ;  /* 0x00000009040772a4 */ /* 0x000fc6000f8e0207 */
[----:B------:R1:W5:Y:S01]  /*10730*/  LD.E.128 R8, desc[UR48][R20.64] ;  /* 0x0000003014087980 */ /* 0x000362000c101d00 */
[----:B------:R-:W-:-:S03]  /*10740*/  ULDC.64 UR8, c[0x0][0xae0] ;  /* 0x0002b80000087ab9 */ /* 0x000fc60000000a00 */
[----:B------:R-:W5:Y:S04]  /*10750*/  LD.E.128 R4, desc[UR48][R4.64] ;  /* 0x0000003004047980 */ /* 0x000f68000c101d00 */
[----:B------:R-:W5:Y:S01]  /*10760*/  LD.E.128 R24, desc[UR48][R24.64] ;  /* 0x0000003018187980 */ /* 0x000f62000c101d00 */
[----:B0-----:R-:W-:-:S03]  /*10770*/  IMAD.WIDE.U32 R2, R3, UR4, R140 ;  /* 0x0000000403027c25 */ /* 0x001fc6000f8e008c */
[----:B------:R-:W5:Y:S04]  /*10780*/  LD.E.128 R12, desc[UR48][R12.64] ;  /* 0x000000300c0c7980 */ /* 0x000f68000c101d00 */
[----:B------:R-:W5:Y:S04]  /*10790*/  LD.E.128 R32, desc[UR48][R32.64] ;  /* 0x0000003020207980 */ /* 0x000f68000c101d00 */
[----:B------:R-:W5:Y:S01]  /*107a0*/  LD.E.128 R28, desc[UR48][R28.64] ;  /* 0x000000301c1c7980 */ /* 0x000f62000c101d00 */
[----:B------:R-:W-:Y:S01]  /*107b0*/  UIMAD UR4, UR14, UR8, URZ ;  /* 0x000000080e0472a4 */ /* 0x000fe2000f8e023f */
[----:B------:R-:W-:Y:S01]  /*107c0*/  VIADD R3, R3, UR7 ;  /* 0x0000000703037c36 */ /* 0x000fe20008000000 */
[----:B------:R-:W-:Y:S01]  /*107d0*/  SHF.R.S32.HI R143, RZ, 0x1f, R142 ;  /* 0x0000001fff8f7819 */ /* 0x000fe2000001148e */
[----:B------:R-:W-:Y:S01]  /*107e0*/  @!PT LDS RZ, [RZ] ;  /* 0x00000000fffff984 */ /* 0x000fe20000000800 */
[----:B------:R-:W-:Y:S01]  /*107f0*/  @!PT LDS RZ, [RZ] ;  /* 0x00000000fffff984 */ /* 0x000fe20000000800 */
[----:B------:R-:W-:Y:S01]  /*10800*/  @!PT LDS RZ, [RZ] ;  /* 0x00000000fffff984 */ /* 0x000fe20000000800 */
[----:B------:R-:W-:Y:S01]  /*10810*/  @!PT LDS RZ, [RZ] ;  /* 0x00000000fffff984 */ /* 0x000fe20000000800 */
[----:B------:R0:W-:Y:S06]  /*10820*/  MEMBAR.ALL.CTA ;  /* 0x0000000000007992 */ /* 0x0001ec0000008000 */
[----:B0-----:R-:W0:Y:S01]  /*10830*/  FENCE.VIEW.ASYNC.S ;  /* 0x00000000000073c6 */ /* 0x001e220000000000 */
[----:B------:R-:W-:Y:S01]  /*10840*/  IMAD.U32 R37, RZ, RZ, UR8 ;  /* 0x00000008ff257e24 */ /* 0x000fe2000f8e00ff */
[----:B------:R-:W-:Y:S01]  /*10850*/  UIMAD UR7, UR41, UR9, UR4 ;  /* 0x00000009290772a4 */ /* 0x000fe2000f8e0204 */
[----:B-1----:R-:W-:Y:S01]  /*10860*/  IMAD R21, R149, -0xc0, R38 ;  /* 0xffffff4095157824 */ /* 0x002fe200078e0226 */
[----:B------:R-:W-:Y:S01]  /*10870*/  UIADD3 UR4, UR42, 0x2d820, URZ ;  /* 0x0002d8202a047890 */ /* 0x000fe2000fffe03f */
[----:B------:R-:W-:Y:S01]  /*10880*/  IMAD.WIDE.U32 R2, R37, UR41, R2 ;  /* 0x0000002925027c25 */ /* 0x000fe2000f8e0002 */
[----:B------:R-:W-:Y:S01]  /*10890*/  ULDC.64 UR8, c[0x0][0xae8] ;  /* 0x0002ba0000087ab9 */ /* 0x000fe20000000a00 */
[----:B------:R-:W-:Y:S01]  /*108a0*/  BSSY B1, `(.L_x_922) ;  /* 0x0000021000017945 */ /* 0x000fe20003800000 */
[----:B------:R-:W-:Y:S01]  /*108b0*/  ISETP.GE.AND P0, PT, R142, R21, PT ;  /* 0x000000158e00720c */ /* 0x000fe20003f06270 */
[----:B------:R-:W-:Y:S01]  /*108c0*/  VIADD R3, R3, UR7 ;  /* 0x0000000703037c36 */ /* 0x000fe20008000000 */
[----:B------:R-:W-:-:S02]  /*108d0*/  UIMAD UR7, UR15, UR8, URZ ;  /* 0x000000080f0772a4 */ /* 0x000fc4000f8e023f */
[----:B------:R-:W-:Y:S01]  /*108e0*/  IMAD.U32 R37, RZ, RZ, UR8 ;  /* 0x00000008ff257e24 */ /* 0x000fe2000f8e00ff */
[----:B------:R-:W-:Y:S01]  /*108f0*/  UPRMT UR4, URZ, 0x654, UR4 ;  /* 0x000006543f047896 */ /* 0x000fe20008000004 */
[----:B------:R-:W-:Y:S01]  /*10900*/  VIADD R0, R142, 0x60 ;  /* 0x000000608e007836 */ /* 0x000fe20000000000 */
[----:B------:R-:W-:Y:S02]  /*10910*/  UIMAD UR7, UR16, UR9, UR7 ;  /* 0x00000009100772a4 */ /* 0x000fe4000f8e0207 */
[----:B------:R-:W-:Y:S02]  /*10920*/  IMAD.WIDE.U32 R36, R37, UR16, R2 ;  /* 0x0000001025247c25 */ /* 0x000fe4000f8e0002 */
[----:B------:R-:W-:Y:S02]  /*10930*/  ISETP.GE.AND P3, PT, R0, R21, PT ;  /* 0x000000150000720c */ /* 0x000fe40003f66270 */
[----:B------:R-:W-:-:S04]  /*10940*/  IMAD.WIDE R20, R149, 0xc0, R142 ;  /* 0x000000c095147825 */ /* 0x000fc800078e028e */
[----:B------:R-:W-:Y:S01]  /*10950*/  VIADD R41, R37, UR7 ;  /* 0x0000000725297c36 */ /* 0x000fe20008000000 */
[----:B0-----:R-:W-:Y:S01]  /*10960*/  SYNCS.ARRIVE.TRANS64.RED.A1T0 RZ, [UR4], RZ ;  /* 0x000000ffffff79a7 */ /* 0x001fe20008100404 */
[----:B------:R-:W-:Y:S05]  /*10970*/  @P0 BRA `(.L_x_923) ;  /* 0x00000000004c0947 */ /* 0x000fea0003800000 */
        /* <DEDUP_REMOVED lines=19> */
.L_x_923:
[----:B------:R-:W-:Y:S05]  /*10ab0*/  BSYNC B1 ;  /* 0x0000000000017941 */ /* 0x000fea0003800000 */
.L_x_922:
[----:B------:R-:W-:Y:S05]  /*10ac0*/  @P3 BRA `(.L_x_924) ;  /* 0x0000000800583947 */ /* 0x000fea0003800000 */
[----:B0----5:R-:W-:Y:S01]  /*10ad0*/  IADD3 R9, P0, R20, 0x60, RZ ;  /* 0x0000006014097810 */ /* 0x021fe20007f1e0ff */
[----:B------:R-:W-:Y:S01]  /*10ae0*/  ULDC.64 UR8, c[0x0][0xad8] ;  /* 0x0002b60000087ab9 */ /* 0x000fe20000000a00 */
[----:B------:R-:W-:Y:S01]  /*10af0*/  IMAD.MOV.U32 R2, RZ, RZ, R36 ;  /* 0x000000ffff027224 */ /* 0x000fe200078e0024 */
[----:B------:R-:W-:Y:S01]  /*10b00*/  ULDC UR4, c[0x0][0xa8c] ;  /* 0x0002a30000047ab9 */ /* 0x000fe20000000800 */
[----:B------:R-:W-:Y:S01]  /*10b10*/  IMAD.MOV.U32 R3, RZ, RZ, R41 ;  /* 0x000000ffff037224 */ /* 0x000fe200078e0029 */
[C---:B------:R-:W-:Y:S01]  /*10b20*/  ISETP.GE.AND P1, PT, R140.reuse, UR4, PT ;  /* 0x000000048c007c0c */ /* 0x040fe2000bf26270 */
[----:B------:R-:W-:Y:S02]  /*10b30*/  IMAD.X R20, RZ, RZ, R21, P0 ;  /* 0x000000ffff147224 */ /* 0x000fe400000e0615 */
[----:B------:R-:W-:Y:S02]  /*10b40*/  VIADD R0, R140, 0x20 ;  /* 0x000000208c007836 */ /* 0x000fe40000000000 */
[----:B------:R-:W-:-:S02]  /*10b50*/  IMAD R20, R20, UR8, RZ ;  /* 0x0000000814147c24 */ /* 0x000fc4000f8e02ff */
[----:B------:R-:W-:Y:S01]  /*10b60*/  IMAD.WIDE.U32 R2, R9, UR8, R2 ;  /* 0x0000000809027c25 */ /* 0x000fe2000f8e0002 */
[----:B------:R-:W-:-:S03]  /*10b70*/  ISETP.GE.AND P2, PT, R0, UR4, PT ;  /* 0x0000000400007c0c */ /* 0x000fc6000bf46270 */
[----:B------:R-:W-:Y:S01]  /*10b80*/  IMAD R9, R9, UR9, R20 ;  /* 0x0000000909097c24 */ /* 0x000fe2000f8e0214 */
[----:B------:R-:W-:Y:S01]  /*10b90*/  ULDC.64 UR8, c[0x0][0xa80] ;  /* 0x0002a00000087ab9 */ /* 0x000fe20000000a00 */
        /* <DEDUP_REMOVED lines=10> */
.L_x_920:
[----:B------:R-:W-:Y:S01]  /*10c40*/  ULDC.64 UR8, c[0x0][0xbd8] ;  /* 0x0002f60000087ab9 */ /* 0x000fe20000000a00 */
[----:B------:R-:W-:Y:S01]  /*10c50*/  IMAD.MOV.U32 R7, RZ, RZ, RZ ;  /* 0x000000ffff077224 */ /* 0x000fe200078e00ff */
[----:B------:R-:W-:-:S04]  /*10c60*/  UISETP.NE.U32.AND UP0, UPT, UR8, URZ, UPT ;  /* 0x0000003f0800728c */ /* 0x000fc8000bf05070 */
[----:B------:R-:W-:-:S03]  /*10c70*/  UISETP.NE.AND.EX UP0, UPT, UR9, URZ, UPT, UP0 ;  /* 0x0000003f0900728c */ /* 0x000fc6000bf05300 */
[----:B------:R-:W-:Y:S02]  /*10c80*/  ULDC.64 UR8, c[0x0][0xbd8] ;  /* 0x0002f60000087ab9 */ /* 0x000fe40000000a00 */
[----:B------:R-:W-:Y:S01]  /*10c90*/  UIMAD.WIDE UR8, UR40, 0x4, UR8 ;  /* 0x00000004280878a5 */ /* 0x000fe2000f8e0208 */
[----:B------:R-:W0:Y:S01]  /*10ca0*/  LDC R0, c[0x0][0xa88] ;  /* 0x0002a200ff007b82 */ /* 0x000e220000000800 */
[----:B------:R-:W-:-:S04]  /*10cb0*/  PLOP3.LUT P1, PT, PT, PT, UP0, 0x80, 0x0 ;  /* 0x000000000000781c */ /* 0x000fc80003f2f008 */
[----:B------:R-:W-:Y:S02]  /*10cc0*/  IMAD.U32 R2, RZ, RZ, UR8 ;  /* 0x00000008ff027e24 */ /* 0x000fe4000f8e00ff */
[----:B------:R-:W-:Y:S01]  /*10cd0*/  IMAD.U32 R3, RZ, RZ, UR9 ;  /* 0x00000009ff037e24 */ /* 0x000fe2000f8e00ff */
[----:B------:R-:W-:Y:S02]  /*10ce0*/  ULDC.64 UR8, c[0x0][0xbe0] ;  /* 0x0002f80000087ab9 */ /* 0x000fe40000000a00 */
[----:B------:R-:W-:-:S04]  /*10cf0*/  UISETP.NE.U32.AND UP1, UPT, UR8, URZ, UPT ;  /* 0x0000003f0800728c */ /* 0x000fc8000bf25070 */
[----:B------:R-:W-:Y:S01]  /*10d00*/  UISETP.NE.AND.EX UP1, UPT, UR9, URZ, UPT, UP1 ;  /* 0x0000003f0900728c */ /* 0x000fe2000bf25310 */
[----:B------:R1:W5:Y:S05]  /*10d10*/  @P1 LDG.E R7, desc[UR48][R2.64] ;  /* 0x0000003002071981 */ /* 0x00036a000c1e1900 */
[----:B------:R-:W-:-:S05]  /*10d20*/  PLOP3.LUT P2, PT, PT, PT, UP1, 0x80, 0x0 ;  /* 0x000000000000781c */ /* 0x000fca0003f4f018 */
[----:B------:R-:W-:Y:S02]  /*10d30*/  @UP1 ULDC.64 UR8, c[0x0][0xbe0] ;  /* 0x0002f80000081ab9 */ /* 0x000fe40000000a00 */
[----:B------:R-:W-:-:S06]  /*10d40*/  @UP1 UIMAD.WIDE UR8, UR40, 0x4, UR8 ;  /* 0x00000004280818a5 */ /* 0x000fcc000f8e0208 */
[----:B------:R-:W-:Y:S02]  /*10d50*/  IMAD.U32 R4, RZ, RZ, UR8 ;  /* 0x00000008ff047e24 */ /* 0x000fe4000f8e00ff */
[----:B------:R-:W-:-:S05]  /*10d60*/  IMAD.U32 R5, RZ, RZ, UR9 ;  /* 0x00000009ff057e24 */ /* 0x000fca000f8e00ff */
[----:B0-----:R1:W5:Y:S01]  /*10d70*/  @P2 LDG.E R0, desc[UR48][R4.64] ;  /* 0x0000003004002981 */ /* 0x001362000c1e1900 */
[----:B------:R-:W-:Y:S01]  /*10d80*/  USHF.R.S32.HI UR8, URZ, 0x1f, UR41 ;  /* 0x0000001f3f087899 */ /* 0x000fe20008011429 */
[----:B------:R-:W-:Y:S01]  /*10d90*/  ISETP.GT.AND P0, PT, R154, 0xbf, PT ;  /* 0x000000bf9a00780c */ /* 0x000fe20003f04270 */
[----:B------:R-:W-:-:S12]  /*10da0*/  @P2 BRA `(.L_x_925) ;  /* 0x0000000000102947 */ /* 0x000fd80003800000 */
[----:B------:R-:W-:Y:S05]  /*10db0*/  @!P1 BRA `(.L_x_925) ;  /* 0x00000000000c9947 */ /* 0x000fea0003800000 */
[----:B-1----:R-:W2:Y:S04]  /*10dc0*/  LDG.E R5, desc[UR48][R2.64] ;  /* 0x0000003002057981 */ /* 0x002ea8000c1e1900 */
[----:B-----5:R-:W2:Y:S02]  /*10dd0*/  LDG.E R0, desc[UR48][R2.64+0x4] ;  /* 0x0000043002007981 */ /* 0x020ea4000c1e1900 */
[----:B--2---:R-:W-:-:S07]  /*10de0*/  IMAD.IADD R0, R0, 0x1, -R5 ;  /* 0x0000000100007824 */ /* 0x004fce00078e0a05 */
.L_x_925:
[----:B------:R-:W-:Y:S01]  /*10df0*/  USHF.R.S32.HI UR4, URZ, 0x1f, UR40 ;  /* 0x0000001f3f047899 */ /* 0x000fe20008011428 */
[----:B------:R-:W-:Y:S01]  /*10e00*/  BSSY B1, `(.L_x_926) ;  /* 0x000001e000017945 */ /* 0x000fe20003800000 */
[----:B------:R-:W-:Y:S01]  /*10e10*/  USEL UR10, UR40, URZ, !UP0 ;  /* 0x0000003f280a7287 */ /* 0x000fe2000c000000 */
[----:B------:R-:W-:Y:S01]  /*10e20*/  SHF.R.S32.HI R141, RZ, 0x1f, R140 ;  /* 0x0000001fff8d7819 */ /* 0x000fe2000001148c */
[----:B------:R-:W-:Y:S01]  /*10e30*/  USEL UR9, UR4, URZ, !UP0 ;  /* 0x0000003f04097287 */ /* 0x000fe2000c000000 */
[----:B-----5:R-:W-:Y:S01]  /*10e40*/  SHF.R.S32.HI R6, RZ, 0x1f, R7 ;  /* 0x0000001fff067819 */ /* 0x020fe20000011407 */
[----:B------:R-:W-:Y:S10]  /*10e50*/  @P0 BRA `(.L_x_927) ;  /* 0x0000000000600947 */ /* 0x000ff40003800000 */
[----:B-1----:R-:W0:Y:S02]  /*10e60*/  S2R R2, SR_TID.X ;  /* 0x0000000000027919 */ /* 0x002e240000002100 */
[----:B0-----:R-:W-:-:S04]  /*10e70*/  IMAD R2, R149, 0xc0, R2 ;  /* 0x000000c095027824 */ /* 0x001fc800078e0202 */
[----:B------:R-:W-:-:S05]  /*10e80*/  VIADD R3, R2, 0xffffff80 ;  /* 0xffffff8002037836 */ /* 0x000fca0000000000 */
[----:B------:R-:W-:-:S13]  /*10e90*/  ISETP.GE.AND P0, PT, R3, R0, PT ;  /* 0x000000000300720c */ /* 0x000fda0003f06270 */
[----:B------:R-:W-:Y:S05]  /*10ea0*/  @P0 BRA `(.L_x_927) ;  /* 0x00000000004c0947 */ /* 0x000fea0003800000 */
[C---:B------:R-:W-:Y:S01]  /*10eb0*/  IADD3 R2, P0, R3.reuse, R7, RZ ;  /* 0x0000000703027210 */ /* 0x040fe20007f1e0ff */
[----:B------:R-:W-:Y:S02]  /*10ec0*/  ULDC.64 UR12, c[0x0][0xb70] ;  /* 0x0002dc00000c7ab9 */ /* 0x000fe40000000a00 */
[----:B------:R-:W-:Y:S01]  /*10ed0*/  UIMAD UR4, UR8, UR12, URZ ;  /* 0x0000000c080472a4 */ /* 0x000fe2000f8e023f */
[----:B------:R-:W-:Y:S01]  /*10ee0*/  LEA.HI.X.SX32 R3, R3, R6, 0x1, P0 ;  /* 0x0000000603037211 */ /* 0x000fe200000f0eff */
[----:B------:R-:W-:Y:S02]  /*10ef0*/  IMAD.U32 R5, RZ, RZ, UR12 ;  /* 0x0000000cff057e24 */ /* 0x000fe4000f8e00ff */
[----:B------:R-:W-:Y:S02]  /*10f00*/  UIMAD UR4, UR41, UR13, UR4 ;  /* 0x0000000d290472a4 */ /* 0x000fe4000f8e0204 */
[----:B------:R-:W-:Y:S01]  /*10f10*/  IMAD.WIDE.U32 R2, R5, UR41, R2 ;  /* 0x0000002905027c25 */ /* 0x000fe2000f8e0002 */
[----:B------:R-:W-:-:S02]  /*10f20*/  ULDC.64 UR12, c[0x0][0xb78] ;  /* 0x0002de00000c7ab9 */ /* 0x000fc40000000a00 */
[----:B------:R-:W-:Y:S01]  /*10f30*/  UIMAD UR7, UR9, UR12, URZ ;  /* 0x0000000c090772a4 */ /* 0x000fe2000f8e023f */
[----:B------:R-:W-:Y:S02]  /*10f40*/  VIADD R3, R3, UR4 ;  /* 0x0000000403037c36 */ /* 0x000fe40008000000 */
[----:B------:R-:W-:Y:S01]  /*10f50*/  IMAD.U32 R5, RZ, RZ, UR12 ;  /* 0x0000000cff057e24 */ /* 0x000fe2000f8e00ff */
[----:B------:R-:W-:-:S03]  /*10f60*/  UIMAD UR7, UR10, UR13, UR7 ;  /* 0x0000000d0a0772a4 */ /* 0x000fc6000f8e0207 */
[----:B------:R-:W-:Y:S01]  /*10f70*/  IMAD.WIDE.U32 R2, R5, UR10, R2 ;  /* 0x0000000a05027c25 */ /* 0x000fe2000f8e0002 */
[----:B------:R-:W-:-:S03]  /*10f80*/  ULDC.64 UR12, c[0x0][0xb40] ;  /* 0x0002d000000c7ab9 */ /* 0x000fc60000000a00 */
[----:B------:R-:W-:Y:S01]  /*10f90*/  VIADD R3, R3, UR7 ;  /* 0x0000000703037c36 */ /* 0x000fe20008000000 */
[----:B------:R-:W-:-:S04]  /*10fa0*/  LEA R4, P0, R2, UR12, 0x2 ;  /* 0x0000000c02047c11 */ /* 0x000fc8000f8010ff */
[----:B------:R-:W-:Y:S01]  /*10fb0*/  LEA.HI.X R5, R2, UR13, R3, 0x2, P0 ;  /* 0x0000000d02057c11 */ /* 0x000fe200080f1403 */
[----:B------:R-:W-:-:S05]  /*10fc0*/  IMAD.MOV.U32 R3, RZ, RZ, -0x800000 ;  /* 0xff800000ff037424 */ /* 0x000fca00078e00ff */
[----:B------:R0:W-:Y:S03]  /*10fd0*/  STG.E desc[UR48][R4.64], R3 ;  /* 0x0000000304007986 */ /* 0x0001e6000c101930 */
.L_x_927:
[----:B------:R-:W-:Y:S05]  /*10fe0*/  BSYNC B1 ;  /* 0x0000000000017941 */ /* 0x000fea0003800000 */
.L_x_926:
[----:B------:R-:W-:Y:S01]  /*10ff0*/  ULDC.64 UR12, c[0x0][0xaa0] ;  /* 0x0002a800000c7ab9 */ /* 0x000fe20000000a00 */
[----:B------:R-:W-:Y:S01]  /*11000*/  BSSY B1, `(.L_x_928) ;  /* 0x000002c000017945 */ /* 0x000fe20003800000 */
[----:B01----:R-:W-:Y:S02]  /*11010*/  IMAD R4, R6, UR12, RZ ;  /* 0x0000000c06047c24 */ /* 0x003fe4000f8e02ff */
[----:B------:R-:W-:-:S04]  /*11020*/  IMAD.WIDE.U32 R2, R7, UR12, R140 ;  /* 0x0000000c07027c25 */ /* 0x000fc8000f8e008c */
[----:B------:R-:W-:Y:S01]  /*11030*/  IMAD R7, R7, UR13, R4 ;  /* 0x0000000d07077c24 */ /* 0x000fe2000f8e0204 */
[----:B------:R-:W-:Y:S01]  /*11040*/  ULDC.64 UR12, c[0x0][0xae0] ;  /* 0x0002b800000c7ab9 */ /* 0x000fe20000000a00 */
[--C-:B------:R-:W-:Y:S01]  /*11050*/  IMAD.MOV.U32 R6, RZ, RZ, R142.reuse ;  /* 0x000000ffff067224 */ /* 0x100fe200078e008e */
[----:B------:R-:W-:Y:S01]  /*11060*/  UIMAD UR4, UR8, UR12, URZ ;  /* 0x0000000c080472a4 */ /* 0x000fe2000f8e023f */
[----:B------:R-:W-:Y:S01]  /*11070*/  IMAD.IADD R3, R3, 0x1, R7 ;  /* 0x0000000103037824 */ /* 0x000fe200078e0207 */
[----:B------:R-:W-:Y:S01]  /*11080*/  SHF.R.S32.HI R7, RZ, 0x1f, R142 ;  /* 0x0000001fff077819 */ /* 0x000fe2000001148e */
[----:B------:R-:W-:Y:S01]  /*11090*/  IMAD.U32 R5, RZ, RZ, UR12 ;  /* 0x0000000cff057e24 */ /* 0x000fe2000f8e00ff */
[----:B------:R-:W-:-:S03]  /*110a0*/  UIMAD UR4, UR41, UR13, UR4 ;  /* 0x0000000d290472a4 */ /* 0x000fc6000f8e0204 */
[----:B------:R-:W-:Y:S01]  /*110b0*/  IMAD.WIDE.U32 R2, R5, UR41, R2 ;  /* 0x0000002905027c25 */ /* 0x000fe2000f8e0002 */
[----:B------:R-:W-:-:S03]  /*110c0*/  ULDC.64 UR12, c[0x0][0xae8] ;  /* 0x0002ba00000c7ab9 */ /* 0x000fc60000000a00 */
[----:B------:R-:W-:Y:S02]  /*110d0*/  IMAD R5, R149, -0xc0, R0 ;  /* 0xffffff4095057824 */ /* 0x000fe400078e0200 */
[----:B------:R-:W-:Y:S01]  /*110e0*/  VIADD R3, R3, UR4 ;  /* 0x0000000403037c36 */ /* 0x000fe20008000000 */
[----:B------:R-:W-:Y:S01]  /*110f0*/  UIMAD UR4, UR9, UR12, URZ ;  /* 0x0000000c090472a4 */ /* 0x000fe2000f8e023f */
[C---:B------:R-:W-:Y:S01]  /*11100*/  VIADD R0, R142.reuse, 0x60 ;  /* 0x000000608e007836 */ /* 0x040fe20000000000 */
[-C--:B------:R-:W-:Y:S01]  /*11110*/  ISETP.GE.AND P0, PT, R142, R5.reuse, PT ;  /* 0x000000058e00720c */ /* 0x080fe20003f06270 */
[----:B------:R-:W-:Y:S01]  /*11120*/  IMAD.U32 R9, RZ, RZ, UR12 ;  /* 0x0000000cff097e24 */ /* 0x000fe2000f8e00ff */
[----:B------:R-:W-:Y:S01]  /*11130*/  UIMAD UR4, UR10, UR13, UR4 ;  /* 0x0000000d0a0472a4 */ /* 0x000fe2000f8e0204 */
[----:B------:R-:W-:Y:S01]  /*11140*/  IMAD.WIDE R6, R149, 0xc0, R6 ;  /* 0x000000c095067825 */ /* 0x000fe200078e0206 */
[----:B------:R-:W-:-:S03]  /*11150*/  ISETP.GE.AND P1, PT, R0, R5, PT ;  /* 0x000000050000720c */ /* 0x000fc60003f26270 */
[----:B------:R-:W-:-:S04]  /*11160*/  IMAD.WIDE.U32 R4, R9, UR10, R2 ;  /* 0x0000000a09047c25 */ /* 0x000fc8000f8e0002 */
[----:B------:R-:W-:Y:S02]  /*11170*/  VIADD R11, R5, UR4 ;  /* 0x00000004050b7c36 */ /* 0x000fe40008000000 */
        /* <DEDUP_REMOVED lines=20> */
.L_x_929:
[----:B------:R-:W-:Y:S05]  /*112c0*/  BSYNC B1 ;  /* 0x0000000000017941 */ /* 0x000fea0003800000 */
.L_x_928:
        /* <DEDUP_REMOVED lines=22> */
.L_x_924:
[----:B------:R-:W-:Y:S05]  /*11430*/  BSYNC B0 ;  /* 0x0000000000007941 */ /* 0x000fea0003800000 */
.L_x_919:
[----:B------:R-:W-:Y:S02]  /*11440*/  ULDC UR4, c[0x0][0xc14] ;  /* 0x0003050000047ab9 */ /* 0x000fe40000000800 */
[----:B------:R-:W-:-:S06]  /*11450*/  UISETP.GE.AND UP0, UPT, UR5, UR4, UPT ;  /* 0x000000040500728c */ /* 0x000fcc000bf06270 */
[----:B------:R-:W-:-:S13]  /*11460*/  PLOP3.LUT P0, PT, PT, PT, UP0, 0x80, 0x0 ;  /* 0x000000000000781c */ /* 0x000fda0003f0f008 */
[----:B------:R-:W-:Y:S05]  /*11470*/  @!P0 BRA `(.L_x_930) ;  /* 0xfffffef800a08947 */ /* 0x000fea000383ffff */
[----:B------:R-:W-:Y:S05]  /*11480*/  EXIT ;  /* 0x000000000000794d */ /* 0x000fea0003800000 */
.L_x_837:
[----:B------:R-:W-:-:S08]  /*11490*/  NOP ;  /* 0x0000000000007918 */ /* 0x000fd00000000000 */
[----:B------:R-:W0:-:S00]  /*114a0*/  USETMAXREG.DEALLOC.CTAPOOL 0x20 ;  /* 0x00000020000079c8 */ /* 0x000e0000080e0500 */
        /* <DEDUP_REMOVED lines=30> */
[----:B------:R-:W-:-:S03]  /*11690*/  ISETP.GE.U32.AND P0, PT, R27, 0x4, PT ;  /* 0x000000041b00780c */ /* 0x000fc60003f06070 */
[----:B------:R-:W-:-:S05]  /*116a0*/  IMAD.IADD R4, R5, 0x1, R4 ;  /* 0x0000000105047824 */ /* 0x000fca00078e0204 */
[----:B------:R-:W0:Y:S05]  /*116b0*/  SHFL.UP PT, R6, R4, 0x4, RZ ;  /* 0x0480000004067989 */ /* 0x000e2a00000e00ff */
[----:B------:R-:W-:-:S04]  /*116c0*/  @P0 LOP3.LUT R22, R22, 0x8, RZ, 0xfc, !PT ;  /* 0x0000000816160812 */ /* 0x000fc800078efcff */
[----:B------:R-:W-:Y:S02]  /*116d0*/  LOP3.LUT R22, R22, 0xfffffffb, RZ, 0xc0, !PT ;  /* 0xfffffffb16167812 */ /* 0x000fe400078ec0ff */
[----:B0-----:R-:W-:Y:S01]  /*116e0*/  SEL R3, R6, RZ, P0 ;  /* 0x000000ff06037207 */ /* 0x001fe20000000000 */
[----:B------:R-:W-:Y:S01]  /*116f0*/  IMAD.MOV.U32 R6, RZ, RZ, RZ ;  /* 0x000000ffff067224 */ /* 0x000fe200078e00ff */
[----:B------:R-:W-:-:S03]  /*11700*/  ISETP.GE.U32.AND P0, PT, R27, 0x8, PT ;  /* 0x000000081b00780c */ /* 0x000fc60003f06070 */
[----:B------:R-:W-:-:S05]  /*11710*/  IMAD.IADD R3, R4, 0x1, R3 ;  /* 0x0000000104037824 */ /* 0x000fca00078e0203 */
        /* <DEDUP_REMOVED lines=15> */
[----:B------:R-:W-:Y:S01]  /*11810*/  IMAD.MOV.U32 R4, RZ, RZ, R3 ;  /* 0x000000ffff047224 */ /* 0x000fe200078e0003 */
[----:B------:R-:W-:Y:S01]  /*11820*/  ULDC UR5, c[0x0][0xc14] ;  /* 0x0003050000057ab9 */ /* 0x000fe20000000800 */
[----:B------:R-:W-:Y:S01]  /*11830*/  IMAD.MOV.U32 R6, RZ, RZ, RZ ;  /* 0x000000ffff067224 */ /* 0x000fe200078e00ff */
[----:B------:R-:W-:Y:S01]  /*11840*/  ULDC UR7, c[0x0][0xc14] ;  /* 0x0003050000077ab9 */ /* 0x000fe20000000800 */
[----:B------:R-:W-:-:S05]  /*11850*/  ULDC UR4, c[0x0][0xc10] ;  /* 0x0003040000047ab9 */ /* 0x000fca0000000800 */
.L_x_935:
        /* <DEDUP_REMOVED lines=13> */
.L_x_934:
[----:B------:R-:W-:Y:S05]  /*11930*/  BSYNC B0 ;  /* 0x0000000000007941 */ /* 0x000fea0003800000 */
.L_x_933:
        /* <DEDUP_REMOVED lines=25> */
[----:B------:R-:W-:-:S07]  /*11ad0*/  IMAD.MOV.U32 R5, RZ, RZ, R7 ;  /* 0x000000ffff057224 */ /* 0x000fce00078e0007 */
.L_x_931:
[----:B------:R-:W-:-:S04]  /*11ae0*/  IMAD.IADD R11, R4, 0x1, -R3 ;  /* 0x00000001040b7824 */ /* 0x000fc800078e0a03 */
[----:B------:R-:W-:-:S05]  /*11af0*/  IMAD R2, R5, UR4, R11 ;  /* 0x0000000405027c24 */ /* 0x000fca000f8e020b */
[----:B------:R-:W-:Y:S02]  /*11b00*/  ISETP.GT.AND P0, PT, R2, UR6, PT ;  /* 0x0000000602007c0c */ /* 0x000fe4000bf04270 */
[----:B------:R-:W0:Y:S11]  /*11b10*/  LDC.64 R2, c[0x0][0xc68] ;  /* 0x00031a00ff027b82 */ /* 0x000e360000000a00 */
[----:B------:R-:W-:-:S04]  /*11b20*/  VOTE.ANY R8, PT, !P0 ;  /* 0x0000000000087806 */ /* 0x000fc800040e0100 */
[----:B------:R-:W1:Y:S02]  /*11b30*/  POPC R13, R8 ;  /* 0x00000008000d7309 */ /* 0x000e640000000000 */
[----:B-1----:R-:W-:-:S04]  /*11b40*/  IMAD.IADD R19, R13, 0x1, R6 ;  /* 0x000000010d137824 */ /* 0x002fc800078e0206 */
[----:B0-----:R-:W-:-:S05]  /*11b50*/  IMAD.WIDE R2, R19, 0x4, R2 ;  /* 0x0000000413027825 */ /* 0x001fca00078e0202 */
[----:B------:R-:W2:Y:S01]  /*11b60*/  LDG.E R7, desc[UR48][R2.64] ;  /* 0x0000003002077981 */ /* 0x000ea2000c1e1900 */
[----:B------:R-:W-:-:S03]  /*11b70*/  ISETP.NE.AND P0, PT, R8, RZ, PT ;  /* 0x000000ff0800720c */ /* 0x000fc60003f05270 */
[----:B------:R-:W2:Y:S02]  /*11b80*/  SHFL.IDX PT, R0, R0, R13, 0x1f ;  /* 0x00001f0d00007589 */ /* 0x000ea400000e0000 */
[----:B--2---:R-:W-:-:S05]  /*11b90*/  IMAD R4, R0, R7, RZ ;  /* 0x0000000700047224 */ /* 0x004fca00078e02ff */
[----:B------:R-:W-:-:S04]  /*11ba0*/  IABS R6, R4 ;  /* 0x0000000400067213 */ /* 0x000fc80000000000 */
[----:B------:R-:W0:Y:S08]  /*11bb0*/  I2F.RP R9, R6 ;  /* 0x0000000600097306 */ /* 0x000e300000209400 */
[----:B0-----:R-:W0:Y:S02]  /*11bc0*/  MUFU.RCP R9, R9 ;  /* 0x0000000900097308 */ /* 0x001e240000001000 */
[----:B0-----:R-:W-:-:S06]  /*11bd0*/  VIADD R10, R9, 0xffffffe ;  /* 0x0ffffffe090a7836 */ /* 0x001fcc0000000000 */
[----:B------:R0:W1:Y:S01]  /*11be0*/  F2I.FTZ.U32.TRUNC.NTZ R3, R10 ;  /* 0x0000000a00037305 */ /* 0x000062000021f000 */
[----:B------:R-:W-:Y:S05]  /*11bf0*/  @!P0 BRA `(.L_x_936) ;  /* 0x0000000000088947 */ /* 0x000fea0003800000 */
[----:B------:R-:W-:-:S06]  /*11c00*/  VIADD R16, R13, 0xffffffff ;  /* 0xffffffff0d107836 */ /* 0x000fcc0000000000 */
[----:B------:R2:W3:Y:S02]  /*11c10*/  SHFL.IDX PT, R16, R5, R16, 0x1f ;  /* 0x00001f1005107589 */ /* 0x0004e400000e0000 */
.L_x_936:
[----:B---3--:R-:W-:Y:S01]  /*11c20*/  IMAD R16, R16, UR4, R11 ;  /* 0x0000000410107c24 */ /* 0x008fe2000f8e020b */
[----:B------:R-:W-:Y:S01]  /*11c30*/  IABS R2, R4 ;  /* 0x0000000400027213 */ /* 0x000fe20000000000 */
[----:B-1----:R-:W-:-:S03]  /*11c40*/  IMAD.MOV R9, RZ, RZ, -R3 ;  /* 0x000000ffff097224 */ /* 0x002fc600078e0a03 */
[----:B--2---:R-:W-:Y:S01]  /*11c50*/  IADD3 R5, -R16, UR6, RZ ;  /* 0x0000000610057c10 */ /* 0x004fe2000fffe1ff */
[----:B0-----:R-:W-:Y:S02]  /*11c60*/  IMAD.MOV R10, RZ, RZ, -R2 ;  /* 0x000000ffff0a7224 */ /* 0x001fe400078e0a02 */
[----:B------:R-:W-:Y:S01]  /*11c70*/  IMAD R9, R9, R6, RZ ;  /* 0x0000000609097224 */ /* 0x000fe200078e02ff */
[----:B------:R-:W-:Y:S01]  /*11c80*/  IABS R8, R5 ;  /* 0x0000000500087213 */ /* 0x000fe20000000000 */
[----:B------:R-:W-:-:S04]  /*11c90*/  IMAD.MOV.U32 R2, RZ, RZ, RZ ;  /* 0x000000ffff027224 */ /* 0x000fc800078e00ff */
[----:B------:R-:W-:-:S04]  /*11ca0*/  IMAD.HI.U32 R2, R3, R9, R2 ;  /* 0x0000000903027227 */ /* 0x000fc800078e0002 */
[----:B------:R-:W-:Y:S02]  /*11cb0*/  IMAD.MOV.U32 R3, RZ, RZ, R8 ;  /* 0x000000ffff037224 */ /* 0x000fe400078e0008 */
[----:B------:R-:W-:Y:S02]  /*11cc0*/  IMAD.MOV.U32 R8, RZ, RZ, R10 ;  /* 0x000000ffff087224 */ /* 0x000fe400078e000a */
[----:B------:R-:W-:-:S04]  /*11cd0*/  IMAD.HI.U32 R2, R2, R3, RZ ;  /* 0x0000000302027227 */ /* 0x000fc800078e00ff */
[----:B------:R-:W-:-:S05]  /*11ce0*/  IMAD R3, R2, R8, R3 ;  /* 0x0000000802037224 */ /* 0x000fca00078e0203 */
[----:B------:R-:W-:-:S13]  /*11cf0*/  ISETP.GT.U32.AND P0, PT, R6, R3, PT ;  /* 0x000000030600720c */ /* 0x000fda0003f04070 */
[----:B------:R-:W-:Y:S02]  /*11d00*/  @!P0 IMAD.IADD R3, R3, 0x1, -R6 ;  /* 0x0000000103038824 */ /* 0x000fe400078e0a06 */
[----:B------:R-:W-:-:S03]  /*11d10*/  @!P0 VIADD R2, R2, 0x1 ;  /* 0x0000000102028836 */ /* 0x000fc60000000000 */
[----:B------:R-:W-:Y:S02]  /*11d20*/  ISETP.GE.U32.AND P0, PT, R3, R6, PT ;  /* 0x000000060300720c */ /* 0x000fe40003f06070 */
[----:B------:R-:W-:-:S11]  /*11d30*/  LOP3.LUT R3, R5, R4, RZ, 0x3c, !PT ;  /* 0x0000000405037212 */ /* 0x000fd600078e3cff */
[----:B------:R-:W-:Y:S01]  /*11d40*/  @P0 VIADD R2, R2, 0x1 ;  /* 0x0000000102020836 */ /* 0x000fe20000000000 */
[----:B------:R-:W-:-:S13]  /*11d50*/  ISETP.GE.AND P0, PT, R3, RZ, PT ;  /* 0x000000ff0300720c */ /* 0x000fda0003f06270 */
[----:B------:R-:W-:Y:S01]  /*11d60*/  @!P0 IMAD.MOV R2, RZ, RZ, -R2 ;  /* 0x000000ffff028224 */ /* 0x000fe200078e0a02 */
[----:B------:R-:W-:-:S13]  /*11d70*/  ISETP.NE.AND P0, PT, R4, RZ, PT ;  /* 0x000000ff0400720c */ /* 0x000fda0003f05270 */
[----:B------:R-:W-:-:S05]  /*11d80*/  @!P0 LOP3.LUT R2, RZ, R4, RZ, 0x33, !PT ;  /* 0x00000004ff028212 */ /* 0x000fca00078e33ff */
[----:B------:R-:W-:Y:S02]  /*11d90*/  IMAD R6, R7, R2, RZ ;  /* 0x0000000207067224 */ /* 0x000fe400078e02ff */
[----:B------:R-:W-:Y:S02]  /*11da0*/  IMAD.MOV R2, RZ, RZ, -R2 ;  /* 0x000000ffff027224 */ /* 0x000fe400078e0a02 */
[----:B------:R-:W-:Y:S02]  /*11db0*/  IMAD.MOV R8, RZ, RZ, -R6 ;  /* 0x000000ffff087224 */ /* 0x000fe400078e0a06 */
[----:B------:R-:W-:Y:S02]  /*11dc0*/  IMAD R4, R4, R2, R5 ;  /* 0x0000000204047224 */ /* 0x000fe400078e0205 */
[----:B------:R-:W-:Y:S01]  /*11dd0*/  IMAD.MOV.U32 R2, RZ, RZ, RZ ;  /* 0x000000ffff027224 */ /* 0x000fe200078e00ff */
[----:B------:R-:W-:Y:S02]  /*11de0*/  VIADDMNMX R7, R8, UR4, R7, PT ;  /* 0x0000000408077c46 */ /* 0x000fe4000b800107 */
[----:B------:R-:W-:-:S02]  /*11df0*/  IABS R11, R4 ;  /* 0x00000004000b7213 */ /* 0x000fc40000000000 */
[----:B------:R-:W-:-:S04]  /*11e00*/  IABS R8, R7 ;  /* 0x0000000700087213 */ /* 0x000fc80000000000 */
[----:B------:R-:W0:Y:S08]  /*11e10*/  I2F.RP R9, R8 ;  /* 0x0000000800097306 */ /* 0x000e300000209400 */
[----:B0-----:R-:W0:Y:S02]  /*11e20*/  MUFU.RCP R9, R9 ;  /* 0x0000000900097308 */ /* 0x001e240000001000 */
[----:B0-----:R-:W-:-:S06]  /*11e30*/  VIADD R3, R9, 0xffffffe ;  /* 0x0ffffffe09037836 */ /* 0x001fcc0000000000 */
[----:B------:R-:W0:Y:S02]  /*11e40*/  F2I.FTZ.U32.TRUNC.NTZ R3, R3 ;  /* 0x0000000300037305 */ /* 0x000e24000021f000 */
[----:B0-----:R-:W-:-:S04]  /*11e50*/  IMAD.MOV R10, RZ, RZ, -R3 ;  /* 0x000000ffff0a7224 */ /* 0x001fc800078e0a03 */
[----:B------:R-:W-:Y:S01]  /*11e60*/  IMAD.MOV.U32 R5, RZ, RZ, R10 ;  /* 0x000000ffff057224 */ /* 0x000fe200078e000a */
[----:B------:R-:W-:-:S03]  /*11e70*/  IABS R10, R7 ;  /* 0x00000007000a7213 */ /* 0x000fc60000000000 */
[----:B------:R-:W-:-:S04]  /*11e80*/  IMAD R5, R5, R8, RZ ;  /* 0x0000000805057224 */ /* 0x000fc800078e02ff */
[----:B------:R-:W-:-:S04]  /*11e90*/  IMAD.HI.U32 R2, R3, R5, R2 ;  /* 0x0000000503027227 */ /* 0x000fc800078e0002 */
[----:B------:R-:W-:Y:S02]  /*11ea0*/  IMAD.MOV R3, RZ, RZ, -R10 ;  /* 0x000000ffff037224 */ /* 0x000fe400078e0a0a */
        /* <DEDUP_REMOVED lines=8> */
[----:B------:R-:W-:Y:S01]  /*11f30*/  ISETP.GE.AND P0, PT, R3, RZ, PT ;  /* 0x000000ff0300720c */ /* 0x000fe20003f06270 */
[----:B------:R-:W-:-:S12]  /*11f40*/  IMAD.IADD R3, R4, 0x1, R6 ;  /* 0x0000000104037824 */ /* 0x000fd800078e0206 */
[----:B------:R-:W-:Y:S01]  /*11f50*/  @!P0 IMAD.MOV R2, RZ, RZ, -R2 ;  /* 0x000000ffff028224 */ /* 0x000fe200078e0a02 */
[----:B------:R-:W-:-:S13]  /*11f60*/  ISETP.NE.AND P0, PT, R7, RZ, PT ;  /* 0x000000ff0700720c */ /* 0x000fda0003f05270 */
[----:B------:R-:W-:Y:S01]  /*11f70*/  @!P0 LOP3.LUT R2, RZ, R7, RZ, 0x33, !PT ;  /* 0x00000007ff028212 */ /* 0x000fe200078e33ff */
[----:B------:R-:W-:-:S03]  /*11f80*/  IMAD.MOV R7, RZ, RZ, -R7 ;  /* 0x000000ffff077224 */ /* 0x000fc600078e0a07 */
[----:B------:R-:W-:Y:S01]  /*11f90*/  LOP3.LUT R17, RZ, R2, RZ, 0x33, !PT ;  /* 0x00000002ff117212 */ /* 0x000fe200078e33ff */
[----:B------:R-:W-:-:S04]  /*11fa0*/  IMAD R18, R2, R7, R3 ;  /* 0x0000000702127224 */ /* 0x000fc800078e0203 */
[----:B------:R-:W-:Y:S01]  /*11fb0*/  IMAD.IADD R17, R0, 0x1, R17 ;  /* 0x0000000100117824 */ /* 0x000fe200078e0211 */
[----:B------:R-:W-:Y:S06]  /*11fc0*/  BRA `(.L_x_937) ;  /* 0x00000000000c7947 */ /* 0x000fec0003800000 */
.L_x_932:
[----:B------:R-:W-:Y:S02]  /*11fd0*/  IMAD.MOV.U32 R17, RZ, RZ, RZ ;  /* 0x000000ffff117224 */ /* 0x000fe400078e00ff */
[----:B------:R-:W-:Y:S02]  /*11fe0*/  IMAD.U32 R16, RZ, RZ, UR6 ;  /* 0x00000006ff107e24 */ /* 0x000fe4000f8e00ff */
[----:B------:R-:W-:-:S07]  /*11ff0*/  IMAD.MOV.U32 R18, RZ, RZ, RZ ;  /* 0x000000ffff127224 */ /* 0x000fce00078e00ff */
.L_x_937:
[----:B------:R-:W-:Y:S01]  /*12000*/  ISETP.NE.AND P0, PT, R27, RZ, PT ;  /* 0x000000ff1b00720c */ /* 0x000fe20003f05270 */
[----:B------:R-:W-:Y:S02]  /*12010*/  IMAD.MOV.U32 R24, RZ, RZ, 0x1 ;  /* 0x00000001ff187424 */ /* 0x000fe400078e00ff */
[----:B------:R-:W-:Y:S02]  /*12020*/  IMAD.MOV.U32 R22, RZ, RZ, RZ ;  /* 0x000000ffff167224 */ /* 0x000fe400078e00ff */
[----:B------:R-:W-:-:S08]  /*12030*/  IMAD.MOV.U32 R29, RZ, RZ, RZ ;  /* 0x000000ffff1d7224 */ /* 0x000fd000078e00ff */
[----:B------:R-:W0:Y:S01]  /*12040*/  @!P0 S2R R3, SR_CgaCtaId ;  /* 0x0000000000038919 */ /* 0x000e220000008800 */
[----:B------:R-:W-:-:S04]  /*12050*/  @!P0 MOV R0, 0x400 ;  /* 0x0000040000008802 */ /* 0x000fc80000000f00 */
[----:B0-----:R-:W-:-:S05]  /*12060*/  @!P0 LEA R0, R3, R0, 0x18 ;  /* 0x0000000003008211 */ /* 0x001fca00078ec0ff */
[----:B------:R0:W-:Y:S01]  /*12070*/  @!P0 STS.128 [R0+0x2d8d0], R16 ;  /* 0x02d8d01000008388 */ /* 0x0001e20000000c00 */
[----:B------:R-:W-:Y:S06]  /*12080*/  BAR.ARV 0x5, 0x1a0 ;  /* 0x0146800000007b1d */ /* 0x000fec0000002000 */
[----:B------:R-:W-:-:S13]  /*12090*/  ISETP.GE.AND P0, PT, R19, UR5, PT ;  /* 0x0000000513007c0c */ /* 0x000fda000bf06270 */
[----:B------:R-:W-:Y:S05]  /*120a0*/  @P0 BRA `(.L_x_938) ;  /* 0x0000003c007c0947 */ /* 0x000fea0003800000 */
[----:B------:R-:W-:Y:S01]  /*120b0*/  IMAD.MOV.U32 R24, RZ, RZ, 0x1 ;  /* 0x00000001ff187424 */ /* 0x000fe200078e00ff */
[----:B------:R-:W-:Y:S01]  /*120c0*/  ULDC UR37, c[0x0][0xc] ;  /* 0x0000030000257ab9 */ /* 0x000fe20000000800 */
[----:B------:R-:W-:Y:S01]  /*120d0*/  IMAD.MOV.U32 R29, RZ, RZ, RZ ;  /* 0x000000ffff1d7224 */ /* 0x000fe200078e00ff */
[----:B------:R-:W-:Y:S01]  /*120e0*/  ULDC.64 UR38, c[0x0][0x198] ;  /* 0x0000660000267ab9 */ /* 0x000fe20000000a00 */
[----:B------:R-:W-:-:S07]  /*120f0*/  IMAD.MOV.U32 R22, RZ, RZ, RZ ;  /* 0x000000ffff167224 */ /* 0x000fce00078e00ff */
.L_x_1013:
[----:B------:R-:W-:Y:S05]  /*12100*/  YIELD ;  /* 0x0000000000007946 */ /* 0x000fea0003800000 */
[----:B------:R-:W-:Y:S01]  /*12110*/  ULDC.64 UR4, c[0x0][0xa28] ;  /* 0x00028a0000047ab9 */ /* 0x000fe20000000a00 */
[----:B0-----:R-:W-:Y:S01]  /*12120*/  IMAD.MOV.U32 R0, RZ, RZ, RZ ;  /* 0x000000ffff007224 */ /* 0x001fe200078e00ff */
[----:B------:R-:W-:-:S04]  /*12130*/  ISETP.NE.U32.AND P0, PT, RZ, UR4, PT ;  /* 0x00000004ff007c0c */ /* 0x000fc8000bf05070 */
[----:B------:R-:W-:Y:S01]  /*12140*/  ISETP.NE.AND.EX P0, PT, RZ, UR5, PT, P0 ;  /* 0x00000005ff007c0c */ /* 0x000fe2000bf05300 */
[----:B------:R-:W-:-:S12]  /*12150*/  ULDC.64 UR4, c[0x0][0xa00] ;  /* 0x0002800000047ab9 */ /* 0x000fd80000000a00 */
[----:B-1----:R-:W0:Y:S01]  /*12160*/  @P0 LDC.64 R2, c[0x0][0xa28] ;  /* 0x00028a00ff020b82 */ /* 0x002e220000000a00 */
[----:B------:R-:W-:Y:S01]  /*12170*/  ISETP.NE.U32.AND P2, PT, RZ, UR4, PT ;  /* 0x00000004ff007c0c */ /* 0x000fe2000bf45070 */
[----:B0-----:R-:W-:-:S05]  /*12180*/  @P0 IMAD.WIDE R2, R19, 0x4, R2 ;  /* 0x0000000413020825 */ /* 0x001fca00078e0202 */
[----:B------:R0:W5:Y:S01]  /*12190*/  @P0 LDG.E R0, desc[UR48][R2.64] ;  /* 0x0000003002000981 */ /* 0x000162000c1e1900 */
[----:B------:R-:W-:Y:S01]  /*121a0*/  ISETP.NE.AND.EX P2, PT, RZ, UR5, PT, P2 ;  /* 0x00000005ff007c0c */ /* 0x000fe2000bf45320 */
[----:B------:R-:W-:Y:S01]  /*121b0*/  IMAD.MOV.U32 R4, RZ, RZ, RZ ;  /* 0x000000ffff047224 */ /* 0x000fe200078e00ff */
[----:B------:R-:W-:Y:S01]  /*121c0*/  ULDC.64 UR4, c[0x0][0xa18] ;  /* 0x0002860000047ab9 */ /* 0x000fe20000000a00 */
[----:B0-----:R-:W0:Y:S02]  /*121d0*/  LDC.64 R2, c[0x0][0xa00] ;  /* 0x00028000ff027b82 */ /* 0x001e240000000a00 */
[----:B0-----:R-:W-:-:S08]  /*121e0*/  IMAD.WIDE R2, R19, 0x4, R2 ;  /* 0x0000000413027825 */ /* 0x001fd000078e0202 */
[----:B------:R-:W2:Y:S01]  /*121f0*/  @P2 LDG.E R4, desc[UR48][R2.64] ;  /* 0x0000003002042981 */ /* 0x000ea2000c1e1900 */
[----:B------:R-:W-:Y:S01]  /*12200*/  ISETP.NE.U32.AND P1, PT, RZ, UR4, PT ;  /* 0x00000004ff007c0c */ /* 0x000fe2000bf25070 */
[----:B------:R-:W-:Y:S02]  /*12210*/  ULDC UR6, c[0x0][0x288] ;  /* 0x0000a20000067ab9 */ /* 0x000fe40000000800 */
[----:B------:R-:W-:Y:S01]  /*12220*/  IMAD.U32 R6, RZ, RZ, UR6 ;  /* 0x00000006ff067e24 */ /* 0x000fe2000f8e00ff */
[----:B------:R-:W-:Y:S01]  /*12230*/  ISETP.NE.AND.EX P1, PT, RZ, UR5, PT, P1 ;  /* 0x00000005ff007c0c */ /* 0x000fe2000bf25310 */
[----:B------:R-:W-:Y:S01]  /*12240*/  ULDC.64 UR4, c[0x0][0x3f8] ;  /* 0x0000fe0000047ab9 */ /* 0x000fe20000000a00 */
[----:B------:R-:W-:Y:S01]  /*12250*/  ULDC.64 UR6, c[0x0][0xa08] ;  /* 0x0002820000067ab9 */ /* 0x000fe20000000a00 */
[----:B------:R-:W-:-:S03]  /*12260*/  UISETP.NE.U32.AND UP0, UPT, UR4, URZ, UPT ;  /* 0x0000003f0400728c */ /* 0x000fc6000bf05070 */
[----:B------:R-:W-:Y:S01]  /*12270*/  ULDC UR4, c[0x0][0x404] ;  /* 0x0001010000047ab9 */ /* 0x000fe20000000800 */
[----:B--2---:R0:W-:Y:S06]  /*12280*/  STL [R1], R4 ;  /* 0x0000000401007387 */ /* 0x0041ec0000100800 */
[----:B0-----:R-:W0:Y:S02]  /*12290*/  @P1 LDC.64 R4, c[0x0][0xa18] ;  /* 0x00028600ff041b82 */ /* 0x001e240000000a00 */
[----:B0-----:R-:W-:-:S05]  /*122a0*/  @P1 IMAD.WIDE R4, R19, 0x4, R4 ;  /* 0x0000000413041825 */ /* 0x001fca00078e0204 */
[----:B------:R0:W5:Y:S01]  /*122b0*/  @P1 LDG.E R6, desc[UR48][R4.64] ;  /* 0x0000003004061981 */ /* 0x000162000c1e1900 */
[----:B------:R-:W-:Y:S01]  /*122c0*/  UISETP.NE.AND.EX UP0, UPT, UR5, URZ, UPT, UP0 ;  /* 0x0000003f0500728c */ /* 0x000fe2000bf05300 */
[----:B------:R-:W-:Y:S02]  /*122d0*/  ISETP.NE.U32.AND P0, PT, RZ, UR6, PT ;  /* 0x00000006ff007c0c */ /* 0x000fe4000bf05070 */
[----:B------:R-:W-:Y:S01]  /*122e0*/  ULDC UR5, c[0x0][0x2e0] ;  /* 0x0000b80000057ab9 */ /* 0x000fe20000000800 */
[----:B------:R-:W-:Y:S01]  /*122f0*/  USEL UR4, UR4, 0x1, UP0 ;  /* 0x0000000104047887 */ /* 0x000fe20008000000 */
[----:B------:R-:W-:-:S03]  /*12300*/  ISETP.NE.AND.EX P0, PT, RZ, UR7, PT, P0 ;  /* 0x00000007ff007c0c */ /* 0x000fc6000bf05300 */
[----:B------:R-:W-:-:S06]  /*12310*/  UIMAD UR4, UR4, UR5, URZ ;  /* 0x00000005040472a4 */ /* 0x000fcc000f8e023f */
[----:B------:R-:W-:Y:S01]  /*12320*/  IMAD.U32 R7, RZ, RZ, UR4 ;  /* 0x00000004ff077e24 */ /* 0x000fe2000f8e00ff */
[----:B0--3--:R-:W-:Y:S06]  /*12330*/  @P1 BRA `(.L_x_939) ;  /* 0x0000000000101947 */ /* 0x009fec0003800000 */
[----:B------:R-:W-:Y:S05]  /*12340*/  @!P2 BRA `(.L_x_939) ;  /* 0x00000000000ca947 */ /* 0x000fea0003800000 */
[----:B------:R-:W2:Y:S04]  /*12350*/  LDG.E R5, desc[UR48][R2.64] ;  /* 0x0000003002057981 */ /* 0x000ea8000c1e1900 */
[----:B-----5:R-:W2:Y:S02]  /*12360*/  LDG.E R6, desc[UR48][R2.64+0x4] ;  /* 0x0000043002067981 */ /* 0x020ea4000c1e1900 */
[----:B--2---:R-:W-:-:S07]  /*12370*/  IMAD.IADD R6, R6, 0x1, -R5 ;  /* 0x0000000106067824 */ /* 0x004fce00078e0a05 */
.L_x_939:
[----:B------:R-:W0:Y:S01]  /*12380*/  LDC.64 R2, c[0x0][0xa08] ;  /* 0x00028200ff027b82 */ /* 0x000e220000000a00 */
[----:B------:R-:W-:Y:S01]  /*12390*/  IMAD.MOV.U32 R23, RZ, RZ, RZ ;  /* 0x000000ffff177224 */ /* 0x000fe200078e00ff */
[----:B------:R-:W-:Y:S01]  /*123a0*/  ULDC.64 UR4, c[0x0][0xa20] ;  /* 0x0002880000047ab9 */ /* 0x000fe20000000a00 */
[----:B0-----:R-:W-:-:S05]  /*123b0*/  IMAD.WIDE R2, R19, 0x4, R2 ;  /* 0x0000000413027825 */ /* 0x001fca00078e0202 */
[----:B------:R-:W2:Y:S01]  /*123c0*/  @P0 LDG.E R23, desc[UR48][R2.64] ;  /* 0x0000003002170981 */ /* 0x000ea2000c1e1900 */
[----:B------:R-:W-:-:S04]  /*123d0*/  ISETP.NE.U32.AND P1, PT, RZ, UR4, PT ;  /* 0x00000004ff007c0c */ /* 0x000fc8000bf25070 */
[----:B------:R-:W-:Y:S01]  /*123e0*/  ISETP.NE.AND.EX P1, PT, RZ, UR5, PT, P1 ;  /* 0x00000005ff007c0c */ /* 0x000fe2000bf25310 */
[----:B--2--5:R-:W-:-:S12]  /*123f0*/  IMAD.IADD R23, R23, 0x1, R0 ;  /* 0x0000000117177824 */ /* 0x024fd800078e0200 */
[----:B------:R-:W-:Y:S05]  /*12400*/  @!P1 BRA `(.L_x_940) ;  /* 0x0000000000109947 */ /* 0x000fea0003800000 */
[----:B------:R-:W0:Y:S02]  /*12410*/  LDC.64 R2, c[0x0][0xa20] ;  /* 0x00028800ff027b82 */ /* 0x000e240000000a00 */
[----:B0-----:R-:W-:-:S05]  /*12420*/  IMAD.WIDE R2, R19, 0x4, R2 ;  /* 0x0000000413027825 */ /* 0x001fca00078e0202 */
[----:B------:R0:W5:Y:S01]  /*12430*/  LDG.E R7, desc[UR48][R2.64] ;  /* 0x0000003002077981 */ /* 0x000162000c1e1900 */
[----:B------:R-:W-:Y:S05]  /*12440*/  BRA `(.L_x_941) ;  /* 0x0000000000107947 */ /* 0x000fea0003800000 */
.L_x_940:
[----:B------:R-:W-:Y:S05]  /*12450*/  @!P0 BRA `(.L_x_941) ;  /* 0x00000000000c8947 */ /* 0x000fea0003800000 */
[----:B------:R-:W2:Y:S04]  /*12460*/  LDG.E R4, desc[UR48][R2.64] ;  /* 0x0000003002047981 */ /* 0x000ea8000c1e1900 */
[----:B------:R-:W2:Y:S02]  /*12470*/  LDG.E R7, desc[UR48][R2.64+0x4] ;  /* 0x0000043002077981 */ /* 0x000ea4000c1e1900 */
[----:B--2---:R-:W-:-:S07]  /*12480*/  IMAD.IADD R7, R7, 0x1, -R4 ;  /* 0x0000000107077824 */ /* 0x004fce00078e0a04 */
.L_x_941:
[----:B0-----:R-:W0:Y:S01]  /*12490*/  LDC.64 R2, c[0x0][0x9e0] ;  /* 0x00027800ff027b82 */ /* 0x001e220000000a00 */
[----:B------:R-:W-:Y:S02]  /*124a0*/  IMAD R5, R17, 0xc0, RZ ;  /* 0x000000c011057824 */ /* 0x000fe400078e02ff */
[----:B-----5:R-:W-:-:S03]  /*124b0*/  IMAD.IADD R0, R7, 0x1, -R0 ;  /* 0x0000000107007824 */ /* 0x020fc600078e0a00 */
[----:B------:R-:W-:-:S05]  /*124c0*/  IADD3 R5, -R6, 0xc0, R5 ;  /* 0x000000c006057810 */ /* 0x000fca0007ffe105 */
[----:B------:R-:W-:Y:S01]  /*124d0*/  IMAD.IADD R9, R0, 0x1, R5 ;  /* 0x0000000100097824 */ /* 0x000fe200078e0205 */
[----:B0-----:R-:W-:-:S03]  /*124e0*/  ISETP.GE.AND P0, PT, R3, 0x1, PT ;  /* 0x000000010300780c */ /* 0x001fc60003f06270 */
[----:B------:R-:W-:-:S10]  /*124f0*/  IMAD.IADD R2, R9, 0x1, R2 ;  /* 0x0000000109027824 */ /* 0x000fd400078e0202 */
[----:B------:R-:W-:Y:S05]  /*12500*/  @!P0 BRA `(.L_x_942) ;  /* 0x0000000000488947 */ /* 0x000fea0003800000 */
[C---:B------:R-:W-:Y:S01]  /*12510*/  ISETP.GT.AND P1, PT, R9.reuse, RZ, PT ;  /* 0x000000ff0900720c */ /* 0x040fe20003f24270 */
[----:B------:R-:W-:Y:S01]  /*12520*/  BSSY B0, `(.L_x_943) ;  /* 0x000000e000007945 */ /* 0x000fe20003800000 */
[----:B------:R-:W-:-:S11]  /*12530*/  VIADD R7, R9, 0xffffffff ;  /* 0xffffffff09077836 */ /* 0x000fd60000000000 */
        /* <DEDUP_REMOVED lines=8> */
.L_x_944:
[----:B------:R-:W-:-:S13]  /*125c0*/  ISETP.NE.AND P1, PT, R3, 0x1, PT ;  /* 0x000000010300780c */ /* 0x000fda0003f25270 */
[----:B------:R-:W0:Y:S02]  /*125d0*/  @P1 LDC.64 R4, c[0x0][0x9e8] ;  /* 0x00027a00ff041b82 */ /* 0x000e240000000a00 */
[----:B0-----:R-:W-:-:S05]  /*125e0*/  @P1 IMAD.HI.U32 R4, R7, R4, RZ ;  /* 0x0000000407041227 */ /* 0x001fca00078e00ff */
[----:B------:R-:W-:-:S07]  /*125f0*/  @P1 SHF.R.U32.HI R7, RZ, R5, R4 ;  /* 0x00000005ff071219 */ /* 0x000fce0000011604 */
.L_x_945:
[----:B------:R-:W-:Y:S05]  /*12600*/  BSYNC B0 ;  /* 0x0000000000007941 */ /* 0x000fea0003800000 */
.L_x_943:
[----:B------:R-:W-:-:S05]  /*12610*/  IMAD R7, R7, R3, R3 ;  /* 0x0000000307077224 */ /* 0x000fca00078e0203 */
[----:B------:R-:W-:-:S07]  /*12620*/  VIMNMX R2, R2, R7, PT ;  /* 0x0000000702027248 */ /* 0x000fce0003fe0100 */
.L_x_942:
[----:B------:R-:W-:Y:S01]  /*12630*/  VIADD R2, R2, 0x7f ;  /* 0x0000007f02027836 */ /* 0x000fe20000000000 */
[----:B------:R-:W-:Y:S01]  /*12640*/  ULDC UR4, c[0x0][0x9dc] ;  /* 0x0002770000047ab9 */ /* 0x000fe20000000800 */
[----:B------:R-:W-:-:S03]  /*12650*/  IMAD R7, R17, 0xc0, -R6 ;  /* 0x000000c011077824 */ /* 0x000fc600078e0a06 */
[----:B------:R-:W-:Y:S01]  /*12660*/  SHF.R.S32.HI R5, RZ, 0x1f, R2 ;  /* 0x0000001fff057819 */ /* 0x000fe20000011402 */
[----:B------:R-:W-:-:S03]  /*12670*/  IMAD.IADD R7, R0, 0x1, R7 ;  /* 0x0000000100077824 */ /* 0x000fc600078e0207 */
[----:B------:R-:W-:Y:S01]  /*12680*/  LEA.HI R4, R5, R2, RZ, 0x7 ;  /* 0x0000000205047211 */ /* 0x000fe200078f38ff */
[----:B------:R-:W-:Y:S02]  /*12690*/  VIADD R2, R0, 0x7f ;  /* 0x0000007f00027836 */ /* 0x000fe40000000000 */
[----:B------:R-:W-:Y:S01]  /*126a0*/  VIADD R0, R7, -UR4 ;  /* 0x8000000407007c36 */ /* 0x000fe20008000000 */
[----:B------:R-:W-:Y:S02]  /*126b0*/  SHF.R.S32.HI R4, RZ, 0x7, R4 ;  /* 0x00000007ff047819 */ /* 0x000fe40000011404 */
[----:B------:R-:W-:-:S04]  /*126c0*/  SHF.R.S32.HI R5, RZ, 0x1f, R2 ;  /* 0x0000001fff057819 */ /* 0x000fc80000011402 */
[----:B------:R-:W-:-:S04]  /*126d0*/  LEA.HI R5, R5, R2, RZ, 0x7 ;  /* 0x0000000205057211 */ /* 0x000fc800078f38ff */
[----:B------:R-:W-:-:S04]  /*126e0*/  SHF.R.S32.HI R5, RZ, 0x7, R5 ;  /* 0x00000007ff057819 */ /* 0x000fc80000011405 */
[----:B------:R-:W-:Y:S01]  /*126f0*/  VIMNMX R28, R5, R4, PT ;  /* 0x00000004051c7248 */ /* 0x000fe20003fe0100 */
[----:B------:R-:W-:Y:S06]  /*12700*/  @!P0 BRA `(.L_x_946) ;  /* 0x0000000000448947 */ /* 0x000fec0003800000 */
[----:B------:R-:W-:Y:S01]  /*12710*/  ISETP.GT.AND P0, PT, R7, -0x1, PT ;  /* 0xffffffff0700780c */ /* 0x000fe20003f04270 */
[----:B------:R-:W-:-:S12]  /*12720*/  BSSY B0, `(.L_x_947) ;  /* 0x000000d000007945 */ /* 0x000fd80003800000 */
        /* <DEDUP_REMOVED lines=8> */
.L_x_948:
[----:B------:R-:W-:-:S13]  /*127b0*/  ISETP.NE.AND P0, PT, R3, 0x1, PT ;  /* 0x000000010300780c */ /* 0x000fda0003f05270 */
[----:B------:R-:W0:Y:S02]  /*127c0*/  @P0 LDC.64 R4, c[0x0][0x9e8] ;  /* 0x00027a00ff040b82 */ /* 0x000e240000000a00 */
[----:B0-----:R-:W-:-:S05]  /*127d0*/  @P0 IMAD.HI.U32 R4, R7, R4, RZ ;  /* 0x0000000407040227 */ /* 0x001fca00078e00ff */
[----:B------:R-:W-:-:S07]  /*127e0*/  @P0 SHF.R.U32.HI R7, RZ, R5, R4 ;  /* 0x00000005ff070219 */ /* 0x000fce0000011604 */
.L_x_949:
[----:B------:R-:W-:Y:S05]  /*127f0*/  BSYNC B0 ;  /* 0x0000000000007941 */ /* 0x000fea0003800000 */
.L_x_947:
[----:B------:R-:W-:-:S05]  /*12800*/  IMAD R3, R7, R3, RZ ;  /* 0x0000000307037224 */ /* 0x000fca00078e02ff */
[----:B------:R-:W-:-:S07]  /*12810*/  VIMNMX R0, R0, R3, !PT ;  /* 0x0000000300007248 */ /* 0x000fce0007fe0100 */
.L_x_946:
[----:B------:R-:W-:Y:S01]  /*12820*/  SHF.R.S32.HI R3, RZ, 0x1f, R0 ;  /* 0x0000001fff037819 */ /* 0x000fe20000011400 */
[----:B------:R-:W-:Y:S03]  /*12830*/  BSSY B6, `(.L_x_950) ;  /* 0x00002ac000067945 */ /* 0x000fe60003800000 */
[----:B------:R-:W-:-:S04]  /*12840*/  LEA.HI R3, R3, R0, RZ, 0x7 ;  /* 0x0000000003037211 */ /* 0x000fc800078f38ff */
[----:B------:R-:W-:-:S04]  /*12850*/  SHF.R.S32.HI R3, RZ, 0x7, R3 ;  /* 0x00000007ff037819 */ /* 0x000fc80000011403 */
[----:B------:R-:W-:-:S04]  /*12860*/  VIMNMX R26, RZ, R3, !PT ;  /* 0x00000003ff1a7248 */ /* 0x000fc80007fe0100 */
[----:B------:R-:W-:-:S13]  /*12870*/  ISETP.GT.AND P0, PT, R28, R26, PT ;  /* 0x0000001a1c00720c */ /* 0x000fda0003f04270 */
[----:B------:R-:W-:Y:S05]  /*12880*/  @P0 BRA `(.L_x_951) ;  /* 0x00000000003c0947 */ /* 0x000fea0003800000 */
[----:B------:R-:W-:-:S13]  /*12890*/  ISETP.NE.AND P1, PT, R27, RZ, PT ;  /* 0x000000ff1b00720c */ /* 0x000fda0003f25270 */
[----:B------:R-:W-:Y:S05]  /*128a0*/  @P1 BRA `(.L_x_952) ;  /* 0x0000002800901947 */ /* 0x000fea0003800000 */
[----:B------:R-:W0:Y:S01]  /*128b0*/  S2R R7, SR_LANEID ;  /* 0x0000000000077919 */ /* 0x000e220000000000 */
[----:B------:R-:W-:Y:S01]  /*128c0*/  VOTEU.ANY UR4, UPT, PT ;  /* 0x0000000000047886 */ /* 0x000fe200038e0100 */
[----:B------:R-:W1:Y:S01]  /*128d0*/  LDC.64 R2, c[0x0][0xc38] ;  /* 0x00030e00ff027b82 */ /* 0x000e620000000a00 */
[----:B------:R-:W0:Y:S08]  /*128e0*/  FLO.U32 R0, UR4 ;  /* 0x0000000400007d00 */ /* 0x000e3000080e0000 */
[----:B------:R-:W1:Y:S01]  /*128f0*/  POPC R5, UR4 ;  /* 0x0000000400057d09 */ /* 0x000e620008000000 */
[----:B0-----:R-:W-:-:S13]  /*12900*/  ISETP.EQ.U32.AND P0, PT, R0, R7, PT ;  /* 0x000000070000720c */ /* 0x001fda0003f02070 */
[----:B-1----:R-:W2:Y:S01]  /*12910*/  @P0 ATOMG.E.ADD.STRONG.GPU PT, R3, desc[UR48][R2.64], R5 ;  /* 0x00000005020309a8 */ /* 0x002ea200081ee1f0 */
[----:B------:R-:W0:Y:S02]  /*12920*/  S2R R4, SR_LTMASK ;  /* 0x0000000000047919 */ /* 0x000e240000003900 */
[----:B0-----:R-:W-:-:S04]  /*12930*/  LOP3.LUT R4, R4, UR4, RZ, 0xc0, !PT ;  /* 0x0000000404047c12 */ /* 0x001fc8000f8ec0ff */
[----:B------:R-:W0:Y:S01]  /*12940*/  POPC R7, R4 ;  /* 0x0000000400077309 */ /* 0x000e220000000000 */
[----:B--2---:R-:W0:Y:S02]  /*12950*/  SHFL.IDX PT, R0, R3, R0, 0x1f ;  /* 0x00001f0003007589 */ /* 0x004e2400000e0000 */
[----:B0-----:R-:W-:Y:S01]  /*12960*/  IADD3 R16, R0, UR37, R7 ;  /* 0x0000002500107c10 */ /* 0x001fe2000fffe007 */
[----:B------:R-:W-:Y:S06]  /*12970*/  BRA `(.L_x_952) ;  /* 0x00000028005c7947 */ /* 0x000fec0003800000 */
.L_x_951:
        /* <DEDUP_REMOVED lines=10> */
[----:B------:R-:W-:Y:S02]  /*12a20*/  IMAD.U32 R4, RZ, RZ, UR6 ;  /* 0x00000006ff047e24 */ /* 0x000fe4000f8e00ff */
[----:B------:R-:W0:Y:S01]  /*12a30*/  LDC.64 R2, c[0x4][R2] ;  /* 0x0100000002027b82 */ /* 0x000e220000000a00 */
[----:B------:R-:W-:Y:S02]  /*12a40*/  IMAD.U32 R5, RZ, RZ, UR7 ;  /* 0x00000007ff057e24 */ /* 0x000fe4000f8e00ff */
        /* <DEDUP_REMOVED lines=8> */
[----:B0-----:R-:W-:Y:S05]  /*12ad0*/  CALL.ABS.NOINC R2 ;  /* 0x0000000002007343 */ /* 0x001fea0003c00000 */
.L_x_953:
[----:B------:R-:W-:-:S05]  /*12ae0*/  VIADD R0, R25, 0x400 ;  /* 0x0000040019007836 */ /* 0x000fca0000000000 */
[----:B------:R-:W-:-:S13]  /*12af0*/  LOP3.LUT P0, RZ, R0, 0x1bf, RZ, 0xc0, !PT ;  /* 0x000001bf00ff7812 */ /* 0x000fda000780c0ff */
[----:B------:R-:W-:Y:S05]  /*12b00*/  @!P0 BRA `(.L_x_954) ;  /* 0x0000000000808947 */ /* 0x000fea0003800000 */
[----:B------:R-:W-:Y:S01]  /*12b10*/  MOV R0, 0x0 ;  /* 0x0000000000007802 */ /* 0x000fe20000000f00 */
[----:B------:R-:W-:Y:S01]  /*12b20*/  ULDC.64 UR6, c[0x4][0xa8] ;  /* 0x01002a0000067ab9 */ /* 0x000fe20000000a00 */
[----:B------:R-:W-:Y:S01]  /*12b30*/  ULDC.64 UR8, c[0x4][0xb0] ;  /* 0x01002c0000087ab9 */ /* 0x000fe20000000a00 */
[----:B------:R-:W-:Y:S01]  /*12b40*/  ULDC.64 UR4, c[0x4][0x38] ;  /* 0x01000e0000047ab9 */ /* 0x000fe20000000a00 */
[----:B------:R0:W1:Y:S01]  /*12b50*/  LDC.64 R2, c[0x4][R0] ;  /* 0x0100000000027b82 */ /* 0x0000620000000a00 */
[----:B------:R-:W-:Y:S02]  /*12b60*/  IMAD.U32 R4, RZ, RZ, UR6 ;  /* 0x00000006ff047e24 */ /* 0x000fe4000f8e00ff */
[----:B------:R-:W-:Y:S02]  /*12b70*/  IMAD.U32 R5, RZ, RZ, UR7 ;  /* 0x00000007ff057e24 */ /* 0x000fe4000f8e00ff */
[----:B------:R-:W-:Y:S02]  /*12b80*/  IMAD.U32 R6, RZ, RZ, UR8 ;  /* 0x00000008ff067e24 */ /* 0x000fe4000f8e00ff */
[----:B------:R-:W-:-:S02]  /*12b90*/  IMAD.U32 R7, RZ, RZ, UR9 ;  /* 0x00000009ff077e24 */ /* 0x000fc4000f8e00ff */
[----:B------:R-:W-:Y:S02]  /*12ba0*/  IMAD.U32 R10, RZ, RZ, UR4 ;  /* 0x00000004ff0a7e24 */ /* 0x000fe4000f8e00ff */
[----:B------:R-:W-:Y:S02]  /*12bb0*/  IMAD.U32 R11, RZ, RZ, UR5 ;  /* 0x00000005ff0b7e24 */ /* 0x000fe4000f8e00ff */
[----:B------:R-:W-:Y:S02]  /*12bc0*/  IMAD.MOV.U32 R8, RZ, RZ, 0x70 ;  /* 0x00000070ff087424 */ /* 0x000fe400078e00ff */
[----:B------:R-:W-:Y:S02]  /*12bd0*/  IMAD.MOV.U32 R12, RZ, RZ, 0x1 ;  /* 0x00000001ff0c7424 */ /* 0x000fe400078e00ff */
[----:B0-----:R-:W-:-:S07]  /*12be0*/  IMAD.MOV.U32 R13, RZ, RZ, RZ ;  /* 0x000000ffff0d7224 */ /* 0x001fce00078e00ff */
[----:B------:R-:W-:-:S07]  /*12bf0*/  LEPC R20, `(.L_x_955) ;  /* 0x000000001014794e */ /* 0x000fce0000000000 */
[----:B-1----:R-:W-:Y:S05]  /*12c00*/  CALL.ABS.NOINC R2 ;  /* 0x0000000002007343 */ /* 0x002fea0003c00000 */
.L_x_955:
        /* <DEDUP_REMOVED lines=16> */
.L_x_954:
[----:B------:R-:W2:Y:S01]  /*12d10*/  LDL.LU R20, [R1] ;  /* 0x0000000001147983 */ /* 0x000ea20000300800 */
[----:B------:R-:W-:Y:S01]  /*12d20*/  ULDC.64 UR4, c[0x0][0x9f8] ;  /* 0x00027e0000047ab9 */ /* 0x000fe20000000a00 */
[----:B------:R-:W0:Y:S01]  /*12d30*/  LDC R0, c[0x0][0x428] ;  /* 0x00010a00ff007b82 */ /* 0x000e220000000800 */
[----:B------:R-:W-:Y:S01]  /*12d40*/  ISETP.NE.U32.AND P0, PT, RZ, UR4, PT ;  /* 0x00000004ff007c0c */ /* 0x000fe2000bf05070 */
[----:B------:R-:W-:-:S03]  /*12d50*/  IMAD.MOV.U32 R6, RZ, RZ, R19 ;  /* 0x000000ffff067224 */ /* 0x000fc600078e0013 */
[----:B------:R-:W-:Y:S01]  /*12d60*/  ISETP.NE.AND.EX P0, PT, RZ, UR5, PT, P0 ;  /* 0x00000005ff007c0c */ /* 0x000fe2000bf05300 */
[----:B------:R-:W-:-:S12]  /*12d70*/  ULDC.64 UR4, c[0x0][0xa00] ;  /* 0x0002800000047ab9 */ /* 0x000fd80000000a00 */
[----:B------:R-:W1:Y:S02]  /*12d80*/  @P0 LDC.64 R2, c[0x0][0x9f8] ;  /* 0x00027e00ff020b82 */ /* 0x000e640000000a00 */
[----:B-1----:R-:W-:-:S05]  /*12d90*/  @P0 IMAD.WIDE R2, R19, 0x4, R2 ;  /* 0x0000000413020825 */ /* 0x002fca00078e0202 */
[----:B------:R1:W5:Y:S01]  /*12da0*/  @P0 LDG.E R6, desc[UR48][R2.64] ;  /* 0x0000003002060981 */ /* 0x000362000c1e1900 */
[----:B0-----:R-:W-:Y:S01]  /*12db0*/  ISETP.NE.AND P0, PT, R0, 0x1, PT ;  /* 0x000000010000780c */ /* 0x001fe20003f05270 */
[----:B------:R-:W-:Y:S01]  /*12dc0*/  IMAD.MOV.U32 R0, RZ, RZ, R18 ;  /* 0x000000ffff007224 */ /* 0x000fe200078e0012 */
[----:B------:R-:W-:-:S04]  /*12dd0*/  ISETP.NE.AND P6, PT, R27, RZ, PT ;  /* 0x000000ff1b00720c */ /* 0x000fc80003fc5270 */
[----:B------:R-:W-:-:S07]  /*12de0*/  PLOP3.LUT P1, PT, P6, PT, PT, 0x8, 0x0 ;  /* 0x000000000000781c */ /* 0x000fce000372e170 */
[----:B------:R-:W0:Y:S02]  /*12df0*/  @P0 LDC R5, c[0x0][0x42c] ;  /* 0x00010b00ff050b82 */ /* 0x000e240000000800 */
[----:B------:R-:W-:-:S05]  /*12e00*/  VOTEU.ALL UP1, P6 ;  /* 0x00000000003f7886 */ /* 0x000fca0003020000 */
[----:B------:R-:W-:Y:S01]  /*12e10*/  @!UP1 UIADD3 UR8, UP0, UR38, 0x270, URZ ;  /* 0x0000027026089890 */ /* 0x000fe2000ff1e03f */
[----:B------:R-:W3:Y:S03]  /*12e20*/  @P0 LDC R7, c[0x0][0x430] ;  /* 0x00010c00ff070b82 */ /* 0x000ee60000000800 */
[----:B------:R-:W-:-:S03]  /*12e30*/  @!UP1 UIADD3.X UR9, URZ, UR39, URZ, UP0, !UPT ;  /* 0x000000273f099290 */ /* 0x000fc600087fe43f */
[----:B------:R-:W-:Y:S01]  /*12e40*/  VOTEU.ALL UP0, P6 ;  /* 0x00000000003f7886 */ /* 0x000fe20003000000 */
[----:B0-----:R-:W-:-:S05]  /*12e50*/  @P0 IMAD.HI.U32 R4, R18, R5, RZ ;  /* 0x0000000512040227 */ /* 0x001fca00078e00ff */
[----:B---3--:R-:W-:Y:S02]  /*12e60*/  @P0 SHF.R.U32.HI R0, RZ, R7, R4 ;  /* 0x00000007ff000219 */ /* 0x008fe40000011604 */
[----:B------:R-:W-:-:S04]  /*12e70*/  ISETP.NE.U32.AND P0, PT, RZ, UR4, PT ;  /* 0x00000004ff007c0c */ /* 0x000fc8000bf05070 */
[----:B------:R-:W-:-:S04]  /*12e80*/  ISETP.NE.AND.EX P0, PT, RZ, UR5, PT, P0 ;  /* 0x00000005ff007c0c */ /* 0x000fc8000bf05300 */
[----:B------:R-:W-:Y:S01]  /*12e90*/  SEL R10, R19, RZ, !P0 ;  /* 0x000000ff130a7207 */ /* 0x000fe20004000000 */
[----:B-12---:R-:W-:-:S08]  /*12ea0*/  IMAD R17, R17, 0xc0, R20 ;  /* 0x000000c011117824 */ /* 0x006fd000078e0214 */
.L_x_956:
        /* <DEDUP_REMOVED lines=14> */
.L_x_957:
        /* <DEDUP_REMOVED lines=13> */
.L_x_958:
        /* <DEDUP_REMOVED lines=10> */
[----:B------:R-:W-:Y:S01]  /*13100*/  ULDC.64 UR4, c[0x0][0xa08] ;  /* 0x0002820000047ab9 */ /* 0x000fe20000000a00 */
[----:B------:R-:W-:Y:S01]  /*13110*/  VIADD R7, R28, 0xffffffff ;  /* 0xffffffff1c077836 */ /* 0x000fe20000000000 */
[----:B0-----:R-:W-:Y:S01]  /*13120*/  LOP3.LUT P0, RZ, R2, UR4, RZ, 0xfc, !PT ;  /* 0x0000000402ff7c12 */ /* 0x001fe2000f80fcff */
[----:B------:R-:W-:-:S03]  /*13130*/  UMOV UR4, 0xffffffff ;  /* 0xffffffff00047882 */ /* 0x000fc60000000000 */
[----:B------:R-:W-:-:S04]  /*13140*/  LOP3.LUT P0, RZ, R3, UR5, RZ, 0xfc, P0 ;  /* 0x0000000503ff7c12 */ /* 0x000fc8000800fcff */
[----:B-----5:R-:W-:Y:S01]  /*13150*/  SEL R8, R6, RZ, !P0 ;  /* 0x000000ff06087207 */ /* 0x020fe20004000000 */
[----:B------:R-:W-:Y:S08]  /*13160*/  BRA.DIV UR4, `(.L_x_959) ;  /* 0x0000003604047947 */ /* 0x000ff0000b800000 */
.L_x_1029:
[----:B------:R-:W-:Y:S01]  /*13170*/  UMOV UR4, 0xffffffff ;  /* 0xffffffff00047882 */ /* 0x000fe20000000000 */
[----:B------:R-:W-:Y:S02]  /*13180*/  SHF.R.S32.HI R9, RZ, 0x1f, R6 ;  /* 0x0000001fff097819 */ /* 0x000fe40000011406 */
[----:B------:R-:W-:Y:S05]  /*13190*/  BRA.DIV UR4, `(.L_x_960) ;  /* 0x00000036042c7947 */ /* 0x000fea000b800000 */
[----:B------:R-:W-:-:S13]  /*131a0*/  ELECT P6, URZ, PT ;  /* 0x00000000003f782f */ /* 0x000fda00038c0000 */
.L_x_1032:
[----:B------:R-:W-:Y:S05]  /*131b0*/  @!P6 BRA `(.L_x_961) ;  /* 0x0000000000f8e947 */ /* 0x000fea0003800000 */
[----:B------:R-:W-:-:S04]  /*131c0*/  ISETP.NE.U32.AND P0, PT, R2, RZ, PT ;  /* 0x000000ff0200720c */ /* 0x000fc80003f05070 */
        /* <DEDUP_REMOVED lines=20> */
.L_x_962:
[----:B------:R-:W-:Y:S01]  /*13310*/  IMAD R5, R22, 0x8, R25 ;  /* 0x0000000816057824 */ /* 0x000fe200078e0219 */
[----:B------:R-:W-:-:S04]  /*13320*/  SHF.L.U32 R4, R24, 0x1f, RZ ;  /* 0x0000001f18047819 */ /* 0x000fc800000006ff */
[----:B------:R-:W1:Y:S02]  /*13330*/  SYNCS.PHASECHK.TRANS64.TRYWAIT P0, [R5+URZ+0x2d840], R4 ;  /* 0x02d84004050075a7 */ /* 0x000e64000800017f */
[----:B-1----:R-:W-:Y:S05]  /*13340*/  @!P0 BRA `(.L_x_963) ;  /* 0x0000003000e08947 */ /* 0x002fea0003800000 */
.L_x_1033:
[----:B------:R-:W2:Y:S02]  /*13350*/  S2R R11, SR_TID.X ;  /* 0x00000000000b7919 */ /* 0x000ea40000002100 */
[----:B--2---:R-:W-:-:S04]  /*13360*/  LOP3.LUT R11, R11, 0x7f, RZ, 0xc0, !PT ;  /* 0x0000007f0b0b7812 */ /* 0x004fc800078ec0ff */
[----:B------:R-:W-:-:S13]  /*13370*/  ISETP.NE.AND P0, PT, R11, RZ, PT ;  /* 0x000000ff0b00720c */ /* 0x000fda0003f05270 */
[----:B------:R-:W-:Y:S05]  /*13380*/  @P0 BRA `(.L_x_964) ;  /* 0x0000000000140947 */ /* 0x000fea0003800000 */
[----:B------:R-:W-:Y:S01]  /*13390*/  ISETP.NE.AND P1, PT, R27, RZ, PT ;  /* 0x000000ff1b00720c */ /* 0x000fe20003f25270 */
[----:B-1----:R-:W-:-:S04]  /*133a0*/  IMAD.MOV.U32 R4, RZ, RZ, 0x6000 ;  /* 0x00006000ff047424 */ /* 0x002fc800078e00ff */
[----:B------:R2:W-:Y:S08]  /*133b0*/  SYNCS.ARRIVE.TRANS64 RZ, [R5+URZ+0x2d830], R4 ;  /* 0x02d8300405ff79a7 */ /* 0x0005f0000800003f */
[----:B------:R-:W-:Y:S05]  /*133c0*/  @!P1 BRA `(.L_x_964) ;  /* 0x0000000000049947 */ /* 0x000fea0003800000 */
[----:B------:R-:W-:Y:S01]  /*133d0*/  BPT.TRAP 0x1 ;  /* 0x000000040000795c */ /* 0x000fe20000300000 */
.L_x_964:
[----:B-12---:R-:W-:Y:S01]  /*133e0*/  IMAD R4, R22, 0x6000, R25 ;  /* 0x0000600016047824 */ /* 0x006fe200078e0219 */
        /* <DEDUP_REMOVED lines=11> */
[----:B------:R-:W-:Y:S02]  /*134a0*/  ULEA UR11, UR11, UR5, 0x7 ;  /* 0x000000050b0b7291 */ /* 0x000fe4000f8e383f */
        /* <DEDUP_REMOVED lines=8> */
[----:B-1----:R-:W-:Y:S01]  /*13530*/  UMOV UR8, UR15 ;  /* 0x0000000f00087c82 */ /* 0x002fe20008000000 */
[----:B------:R-:W-:Y:S02]  /*13540*/  UMOV UR10, UR16 ;  /* 0x00000010000a7c82 */ /* 0x000fe40008000000 */
[----:B------:R1:W-:Y:S02]  /*13550*/  UTMALDG.4D [UR8], [UR4], desc[UR6] ;  /* 0x00000608040075b4 */ /* 0x0003e40008019000 */
[----:B-1----:R-:W-:Y:S01]  /*13560*/  UMOV UR8, UR17 ;  /* 0x0000001100087c82 */ /* 0x002fe20008000000 */
[----:B------:R-:W-:-:S02]  /*13570*/  UMOV UR10, UR14 ;  /* 0x0000000e000a7c82 */ /* 0x000fc40008000000 */
[----:B------:R1:W-:Y:S02]  /*13580*/  UTMALDG.4D [UR8], [UR4], desc[UR6] ;  /* 0x00000608040075b4 */ /* 0x0003e40008019000 */
[----:B-1----:R-:W-:Y:S01]  /*13590*/  NOP ;  /* 0x0000000000007918 */ /* 0x002fe20000000000 */
.L_x_961:
[----:B------:R-:W-:Y:S05]  /*135a0*/  WARPSYNC.ALL ;  /* 0x0000000000007948 */ /* 0x000fea0003800000 */
[----:B------:R-:W-:Y:S01]  /*135b0*/  BAR.SYNC.DEFER_BLOCKING 0x8, 0x1a0 ;  /* 0x0206800000007b1d */ /* 0x000fe20000010000 */
[----:B------:R-:W-:Y:S02]  /*135c0*/  R2UR UR24, R25 ;  /* 0x00000000191872ca */ /* 0x000fe400000e0000 */
[----:B------:R-:W-:-:S13]  /*135d0*/  ELECT P0, URZ, PT ;  /* 0x00000000003f782f */ /* 0x000fda0003800000 */
[----:B------:R-:W-:Y:S01]  /*135e0*/  @P0 R2UR UR13, R10 ;  /* 0x000000000a0d02ca */ /* 0x000fe200000e0000 */
[----:B------:R-:W-:Y:S01]  /*135f0*/  UIADD3 UR4, UP0, UR38, 0x270, URZ ;  /* 0x0000027026047890 */ /* 0x000fe2000ff1e03f */
[----:B------:R-:W-:Y:S01]  /*13600*/  @P0 R2UR UR12, R18 ;  /* 0x00000000120c02ca */ /* 0x000fe200000e0000 */
[----:B------:R-:W-:Y:S01]  /*13610*/  VIADD R29, R29, 0x1 ;  /* 0x000000011d1d7836 */ /* 0x000fe20000000000 */
[C---:B------:R-:W-:Y:S01]  /*13620*/  @P0 R2UR UR11, R17.reuse ;  /* 0x00000000110b02ca */ /* 0x040fe200000e0000 */
[----:B------:R-:W-:Y:S01]  /*13630*/  UIADD3.X UR5, URZ, UR39, URZ, UP0, !UPT ;  /* 0x000000273f057290 */ /* 0x000fe200087fe43f */
[----:B------:R-:W-:Y:S01]  /*13640*/  @P0 R2UR UR21, R10 ;  /* 0x000000000a1502ca */ /* 0x000fe200000e0000 */
[----:B------:R-:W-:Y:S01]  /*13650*/  UMOV UR6, 0x0 ;  /* 0x0000000000067882 */ /* 0x000fe20000000000 */
[----:B------:R-:W-:Y:S01]  /*13660*/  UMOV UR7, 0x12f00000 ;  /* 0x12f0000000077882 */ /* 0x000fe20000000000 */
[----:B------:R-:W-:Y:S01]  /*13670*/  UMOV UR10, URZ ;  /* 0x0000003f000a7c82 */ /* 0x000fe20008000000 */
[----:B------:R-:W-:Y:S01]  /*13680*/  @P0 R2UR UR20, R18 ;  /* 0x00000000121402ca */ /* 0x000fe200000e0000 */
        /* <DEDUP_REMOVED lines=13> */
[----:B------:R-:W-:-:S03]  /*13760*/  UMOV UR23, 0x12f00000 ;  /* 0x12f0000000177882 */ /* 0x000fc60000000000 */
[----:B------:R3:W-:Y:S01]  /*13770*/  UTMALDG.4D [UR16], [UR4], desc[UR14] ;  /* 0x00000e10040075b4 */ /* 0x0007e20008019000 */
[----:B-1----:R-:W-:-:S04]  /*13780*/  LEA.HI R4, R29, R29, RZ, 0x1 ;  /* 0x0000001d1d047211 */ /* 0x002fc800078f08ff */
[----:B------:R-:W-:-:S05]  /*13790*/  LOP3.LUT R4, R4, 0xfffffffe, RZ, 0xc0, !PT ;  /* 0xfffffffe04047812 */ /* 0x000fca00078ec0ff */
[----:B------:R-:W-:-:S05]  /*137a0*/  IMAD.IADD R4, R29, 0x1, -R4 ;  /* 0x000000011d047824 */ /* 0x000fca00078e0a04 */
[----:B------:R-:W-:Y:S02]  /*137b0*/  SHF.L.U32 R4, R4, 0x1f, RZ ;  /* 0x0000001f04047819 */ /* 0x000fe400000006ff */
[----:B--2---:R-:W-:Y:S01]  /*137c0*/  @P0 R2UR UR13, R10 ;  /* 0x000000000a0d02ca */ /* 0x004fe200000e0000 */
[----:B------:R-:W-:Y:S01]  /*137d0*/  UIADD3 UR8, UR24, 0x12400, URZ ;  /* 0x0001240018087890 */ /* 0x000fe2000fffe03f */
[----:B------:R-:W-:Y:S01]  /*137e0*/  @P0 R2UR UR12, R18 ;  /* 0x00000000120c02ca */ /* 0x000fe200000e0000 */
[----:B------:R-:W-:Y:S01]  /*137f0*/  UMOV UR10, 0x40 ;  /* 0x00000040000a7882 */ /* 0x000fe20000000000 */
[----:B------:R-:W-:-:S13]  /*13800*/  @P0 R2UR UR11, R17 ;  /* 0x00000000110b02ca */ /* 0x000fda00000e0000 */
[----:B------:R3:W-:Y:S01]  /*13810*/  UTMALDG.4D [UR8], [UR4], desc[UR22] ;  /* 0x00001608040075b4 */ /* 0x0007e20008019000 */
[----:B------:R-:W1:Y:S02]  /*13820*/  SYNCS.PHASECHK.TRANS64.TRYWAIT P0, [R25+URZ+0x2d820], R4 ;  /* 0x02d82004190075a7 */ /* 0x000e64000800017f */
[----:B-1-3--:R-:W-:Y:S05]  /*13830*/  @!P0 BRA `(.L_x_966) ;  /* 0x0000002c00b88947 */ /* 0x00afea0003800000 */
.L_x_1034:
[----:B------:R-:W-:Y:S05]  /*13840*/  BSYNC B0 ;  /* 0x0000000000007941 */ /* 0x000fea0003800000 */
.L_x_965:
[----:B------:R-:W-:Y:S01]  /*13850*/  VIADD R10, R28, 0xfffffffe ;  /* 0xfffffffe1c0a7836 */ /* 0x000fe20000000000 */
[----:B------:R-:W-:Y:S04]  /*13860*/  BSSY B0, `(.L_x_967) ;  /* 0x0000167000007945 */ /* 0x000fe80003800000 */
[----:B------:R-:W-:-:S13]  /*13870*/  ISETP.GE.AND P0, PT, R10, R26, PT ;  /* 0x0000001a0a00720c */ /* 0x000fda0003f06270 */
[----:B------:R-:W-:Y:S05]  /*13880*/  @!P0 BRA `(.L_x_968) ;  /* 0x0000001400908947 */ /* 0x000fea0003800000 */
[----:B-1----:R-:W-:Y:S01]  /*13890*/  IMAD.MOV R4, RZ, RZ, -R28 ;  /* 0x000000ffff047224 */ /* 0x002fe200078e0a1c */
[----:B------:R-:W-:Y:S01]  /*138a0*/  LOP3.LUT R11, RZ, R26, RZ, 0x33, !PT ;  /* 0x0000001aff0b7212 */ /* 0x000fe200078e33ff */
[----:B------:R-:W-:Y:S03]  /*138b0*/  BSSY B1, `(.L_x_969) ;  /* 0x0000078000017945 */ /* 0x000fe60003800000 */
[----:B------:R-:W-:-:S05]  /*138c0*/  VIADDMNMX R11, R4, 0x1, R11, !PT ;  /* 0x00000001040b7846 */ /* 0x000fca000780010b */
[----:B------:R-:W-:-:S05]  /*138d0*/  IMAD.IADD R4, R28, 0x1, R11 ;  /* 0x000000011c047824 */ /* 0x000fca00078e020b */
[----:B------:R-:W-:-:S04]  /*138e0*/  LOP3.LUT R4, R4, 0x1, RZ, 0xc0, !PT ;  /* 0x0000000104047812 */ /* 0x000fc800078ec0ff */
[----:B------:R-:W-:-:S13]  /*138f0*/  ISETP.NE.U32.AND P0, PT, R4, 0x1, PT ;  /* 0x000000010400780c */ /* 0x000fda0003f05070 */
[----:B------:R-:W-:Y:S05]  /*13900*/  @P0 BRA `(.L_x_970) ;  /* 0x0000000400c80947 */ /* 0x000fea0003800000 */
[----:B0-----:R-:W-:Y:S01]  /*13910*/  VIADD R12, R22, 0x1 ;  /* 0x00000001160c7836 */ /* 0x001fe20000000000 */
        /* <DEDUP_REMOVED lines=28> */
.L_x_973:
[----:B0-----:R-:W-:Y:S01]  /*13ae0*/  IMAD R3, R12, 0x8, R25 ;  /* 0x000000080c037824 */ /* 0x001fe200078e0219 */
[----:B------:R-:W-:-:S04]  /*13af0*/  SHF.L.U32 R2, R13, 0x1f, RZ ;  /* 0x0000001f0d027819 */ /* 0x000fc800000006ff */
[----:B------:R-:W0:Y:S02]  /*13b00*/  SYNCS.PHASECHK.TRANS64.TRYWAIT P0, [R3+URZ+0x2d840], R2 ;  /* 0x02d84002030075a7 */ /* 0x000e24000800017f */
[----:B0-----:R-:W-:Y:S05]  /*13b10*/  @!P0 BRA `(.L_x_974) ;  /* 0x0000002c00148947 */ /* 0x001fea0003800000 */
.L_x_1035:
[----:B------:R-:W1:Y:S02]  /*13b20*/  S2R R5, SR_TID.X ;  /* 0x0000000000057919 */ /* 0x000e640000002100 */
[----:B-1----:R-:W-:-:S04]  /*13b30*/  LOP3.LUT R5, R5, 0x7f, RZ, 0xc0, !PT ;  /* 0x0000007f05057812 */ /* 0x002fc800078ec0ff */
[----:B------:R-:W-:-:S13]  /*13b40*/  ISETP.NE.AND P1, PT, R5, RZ, PT ;  /* 0x000000ff0500720c */ /* 0x000fda0003f25270 */
[----:B------:R-:W-:Y:S05]  /*13b50*/  @P1 BRA `(.L_x_975) ;  /* 0x0000000000141947 */ /* 0x000fea0003800000 */
[----:B------:R-:W-:Y:S01]  /*13b60*/  ISETP.NE.AND P0, PT, R27, RZ, PT ;  /* 0x000000ff1b00720c */ /* 0x000fe20003f05270 */
[----:B0-----:R-:W-:-:S04]  /*13b70*/  IMAD.MOV.U32 R2, RZ, RZ, 0x6000 ;  /* 0x00006000ff027424 */ /* 0x001fc800078e00ff */
[----:B------:R1:W-:Y:S08]  /*13b80*/  SYNCS.ARRIVE.TRANS64 RZ, [R3+URZ+0x2d830], R2 ;  /* 0x02d8300203ff79a7 */ /* 0x0003f0000800003f */
[----:B------:R-:W-:Y:S05]  /*13b90*/  @!P0 BRA `(.L_x_975) ;  /* 0x0000000000048947 */ /* 0x000fea0003800000 */
[----:B------:R-:W-:Y:S01]  /*13ba0*/  BPT.TRAP 0x1 ;  /* 0x000000040000795c */ /* 0x000fe20000300000 */
.L_x_975:
[----:B01----:R-:W-:Y:S01]  /*13bb0*/  IMAD R2, R12, 0x6000, R25 ;  /* 0x000060000c027824 */ /* 0x003fe200078e0219 */
        /* <DEDUP_REMOVED lines=14> */
[----:B------:R-:W-:Y:S01]  /*13ca0*/  ULEA UR11, UR11, UR5, 0x7 ;  /* 0x000000050b0b7291 */ /* 0x000fe2000f8e383f */
        /* <DEDUP_REMOVED lines=13> */
[----:B------:R-:W1:Y:S02]  /*13d80*/  SYNCS.PHASECHK.TRANS64.TRYWAIT P0, [R2+URZ+0x60], R5 ;  /* 0x00006005020075a7 */ /* 0x000e64000800017f */
[----:B01----:R-:W-:Y:S05]  /*13d90*/  @!P0 BRA `(.L_x_976) ;  /* 0x0000002800888947 */ /* 0x003fea0003800000 */
.L_x_1036:
[----:B------:R-:W-:Y:S05]  /*13da0*/  @P1 BRA `(.L_x_977) ;  /* 0x0000000000181947 */ /* 0x000fea0003800000 */
[----:B------:R-:W-:Y:S01]  /*13db0*/  ISETP.NE.AND P0, PT, R27, RZ, PT ;  /* 0x000000ff1b00720c */ /* 0x000fe20003f05270 */
[----:B0-----:R-:W-:Y:S02]  /*13dc0*/  IMAD R2, R22, 0x8, R25 ;  /* 0x0000000816027824 */ /* 0x001fe400078e0219 */
[----:B------:R-:W-:-:S04]  /*13dd0*/  IMAD.MOV.U32 R3, RZ, RZ, 0x6000 ;  /* 0x00006000ff037424 */ /* 0x000fc800078e00ff */
[----:B------:R1:W-:Y:S06]  /*13de0*/  SYNCS.ARRIVE.TRANS64 RZ, [R2+URZ+0x2d850], R3 ;  /* 0x02d8500302ff79a7 */ /* 0x0003ec000800003f */
[----:B------:R-:W-:Y:S05]  /*13df0*/  @!P0 BRA `(.L_x_977) ;  /* 0x0000000000048947 */ /* 0x000fea0003800000 */
[----:B------:R-:W-:Y:S01]  /*13e00*/  BPT.TRAP 0x1 ;  /* 0x000000040000795c */ /* 0x000fe20000300000 */
.L_x_977:
[C-C-:B01----:R-:W-:Y:S01]  /*13e10*/  IMAD R2, R22.reuse, 0x8, R25.reuse ;  /* 0x0000000816027824 */ /* 0x143fe200078e0219 */
        /* <DEDUP_REMOVED lines=14> */
[----:B------:R-:W-:Y:S02]  /*13f00*/  ULEA UR11, UR11, UR5, 0x7 ;  /* 0x000000050b0b7291 */ /* 0x000fe4000f8e383f */
        /* <DEDUP_REMOVED lines=14> */
.L_x_972:
[----:B------:R-:W-:Y:S05]  /*13ff0*/  BSYNC B2 ;  /* 0x0000000000027941 */ /* 0x000fea0003800000 */
.L_x_971:
[----:B------:R-:W-:Y:S02]  /*14000*/  IMAD.MOV.U32 R22, RZ, RZ, R12 ;  /* 0x000000ffff167224 */ /* 0x000fe400078e000c */
[----:B------:R-:W-:Y:S02]  /*14010*/  IMAD.MOV.U32 R24, RZ, RZ, R13 ;  /* 0x000000ffff187224 */ /* 0x000fe400078e000d */
[----:B------:R-:W-:-:S07]  /*14020*/  VIADD R10, R28, 0xfffffffd ;  /* 0xfffffffd1c0a7836 */ /* 0x000fce0000000000 */
.L_x_970:
[----:B------:R-:W-:Y:S05]  /*14030*/  BSYNC B1 ;  /* 0x0000000000017941 */ /* 0x000fea0003800000 */
.L_x_969:
[----:B------:R-:W-:Y:S01]  /*14040*/  VIADD R11, R11, 0xfffffffe ;  /* 0xfffffffe0b0b7836 */ /* 0x000fe20000000000 */
[----:B------:R-:W-:-:S04]  /*14050*/  LOP3.LUT R28, RZ, R28, RZ, 0x33, !PT ;  /* 0x0000001cff1c7212 */ /* 0x000fc800078e33ff */
[----:B------:R-:W-:-:S13]  /*14060*/  ISETP.NE.AND P0, PT, R11, R28, PT ;  /* 0x0000001c0b00720c */ /* 0x000fda0003f05270 */
[----:B------:R-:W-:Y:S05]  /*14070*/  @!P0 BRA `(.L_x_968) ;  /* 0x0000000c00948947 */ /* 0x000fea0003800000 */
[----:B------:R-:W-:-:S07]  /*14080*/  IMAD.MOV.U32 R4, RZ, RZ, R8 ;  /* 0x000000ffff047224 */ /* 0x000fce00078e0008 */
.L_x_992:
[----:B------:R-:W-:Y:S01]  /*14090*/  VIADD R11, R22, 0x1 ;  /* 0x00000001160b7836 */ /* 0x000fe20000000000 */
[----:B------:R-:W-:Y:S05]  /*140a0*/  YIELD ;  /* 0x0000000000007946 */ /* 0x000fea0003800000 */
[----:B------:R-:W-:Y:S01]  /*140b0*/  ISETP.NE.AND P0, PT, R11, 0x2, PT ;  /* 0x000000020b00780c */ /* 0x000fe20003f05270 */
[----:B------:R-:W-:Y:S03]  /*140c0*/  BSSY B1, `(.L_x_978) ;  /* 0x000006c000017945 */ /* 0x000fe60003800000 */
[----:B01----:R-:W-:-:S02]  /*140d0*/  SEL R3, RZ, 0x1, P0 ;  /* 0x00000001ff037807 */ /* 0x003fc40000000000 */
[----:B------:R-:W-:Y:S02]  /*140e0*/  SEL R11, R11, RZ, P0 ;  /* 0x000000ff0b0b7207 */ /* 0x000fe40000000000 */
[----:B0-----:R-:W-:Y:S01]  /*140f0*/  LOP3.LUT R12, R24, R3, RZ, 0x3c, !PT ;  /* 0x00000003180c7212 */ /* 0x001fe200078e3cff */
[----:B------:R-:W-:Y:S06]  /*14100*/  @!P6 BRA `(.L_x_979) ;  /* 0x00000004009ce947 */ /* 0x000fec0003800000 */
[----:B------:R-:W-:Y:S01]  /*14110*/  ULDC.64 UR4, c[0x0][0x3f8] ;  /* 0x0000fe0000047ab9 */ /* 0x000fe20000000a00 */
[----:B------:R-:W-:Y:S01]  /*14120*/  IMAD.MOV.U32 R13, RZ, RZ, R10 ;  /* 0x000000ffff0d7224 */ /* 0x000fe200078e000a */
        /* <DEDUP_REMOVED lines=21> */
.L_x_980:
[----:B------:R-:W-:Y:S01]  /*14280*/  IMAD R3, R11, 0x8, R25 ;  /* 0x000000080b037824 */ /* 0x000fe200078e0219 */
[----:B------:R-:W-:-:S04]  /*14290*/  SHF.L.U32 R2, R12, 0x1f, RZ ;  /* 0x0000001f0c027819 */ /* 0x000fc800000006ff */
[----:B------:R-:W1:Y:S02]  /*142a0*/  SYNCS.PHASECHK.TRANS64.TRYWAIT P0, [R3+URZ+0x2d840], R2 ;  /* 0x02d84002030075a7 */ /* 0x000e64000800017f */
[----:B-1----:R-:W-:Y:S05]  /*142b0*/  @!P0 BRA `(.L_x_981) ;  /* 0x0000002400548947 */ /* 0x002fea0003800000 */
.L_x_1037:
[----:B0-----:R-:W0:Y:S02]  /*142c0*/  S2R R5, SR_TID.X ;  /* 0x0000000000057919 */ /* 0x001e240000002100 */
[----:B0-----:R-:W-:-:S04]  /*142d0*/  LOP3.LUT R5, R5, 0x7f, RZ, 0xc0, !PT ;  /* 0x0000007f05057812 */ /* 0x001fc800078ec0ff */
[----:B------:R-:W-:-:S13]  /*142e0*/  ISETP.NE.AND P0, PT, R5, RZ, PT ;  /* 0x000000ff0500720c */ /* 0x000fda0003f05270 */
[----:B------:R-:W-:Y:S05]  /*142f0*/  @P0 BRA `(.L_x_982) ;  /* 0x0000000000140947 */ /* 0x000fea0003800000 */
[----:B------:R-:W-:Y:S01]  /*14300*/  ISETP.NE.AND P1, PT, R27, RZ, PT ;  /* 0x000000ff1b00720c */ /* 0x000fe20003f25270 */
[----:B-1----:R-:W-:-:S04]  /*14310*/  IMAD.MOV.U32 R2, RZ, RZ, 0x6000 ;  /* 0x00006000ff027424 */ /* 0x002fc800078e00ff */
[----:B------:R0:W-:Y:S08]  /*14320*/  SYNCS.ARRIVE.TRANS64 RZ, [R3+URZ+0x2d830], R2 ;  /* 0x02d8300203ff79a7 */ /* 0x0001f0000800003f */
[----:B------:R-:W-:Y:S05]  /*14330*/  @!P1 BRA `(.L_x_982) ;  /* 0x0000000000049947 */ /* 0x000fea0003800000 */
[----:B------:R-:W-:Y:S01]  /*14340*/  BPT.TRAP 0x1 ;  /* 0x000000040000795c */ /* 0x000fe20000300000 */
.L_x_982:
        /* <DEDUP_REMOVED lines=31> */
.L_x_1038:
[----:B------:R-:W-:Y:S05]  /*14540*/  @P0 BRA `(.L_x_984) ;  /* 0x0000000000140947 */ /* 0x000fea0003800000 */
[----:B------:R-:W-:Y:S01]  /*14550*/  ISETP.NE.AND P1, PT, R27, RZ, PT ;  /* 0x000000ff1b00720c */ /* 0x000fe20003f25270 */
[----:B------:R-:W-:-:S04]  /*14560*/  IMAD.MOV.U32 R2, RZ, RZ, 0x6000 ;  /* 0x00006000ff027424 */ /* 0x000fc800078e00ff */
[----:B------:R1:W-:Y:S08]  /*14570*/  SYNCS.ARRIVE.TRANS64 RZ, [R3+URZ+0x50], R2 ;  /* 0x0000500203ff79a7 */ /* 0x0003f0000800003f */
[----:B------:R-:W-:Y:S05]  /*14580*/  @!P1 BRA `(.L_x_984) ;  /* 0x0000000000049947 */ /* 0x000fea0003800000 */
[----:B------:R-:W-:Y:S01]  /*14590*/  BPT.TRAP 0x1 ;  /* 0x000000040000795c */ /* 0x000fe20000300000 */
.L_x_984:
        /* <DEDUP_REMOVED lines=14> */
[----:B------:R-:W-:Y:S02]  /*14680*/  ULEA UR11, UR11, UR5, 0x7 ;  /* 0x000000050b0b7291 */ /* 0x000fe4000f8e383f */
        /* <DEDUP_REMOVED lines=15> */
.L_x_979:
[----:B------:R-:W-:Y:S05]  /*14780*/  BSYNC B1 ;  /* 0x0000000000017941 */ /* 0x000fea0003800000 */
.L_x_978:
[----:B------:R-:W-:Y:S01]  /*14790*/  VIADD R22, R11, 0x1 ;  /* 0x000000010b167836 */ /* 0x000fe20000000000 */
[----:B------:R-:W-:Y:S01]  /*147a0*/  BSSY B1, `(.L_x_985) ;  /* 0x000006f000017945 */ /* 0x000fe20003800000 */
[----:B------:R-:W-:-:S03]  /*147b0*/  VIADD R13, R10, 0xffffffff ;  /* 0xffffffff0a0d7836 */ /* 0x000fc60000000000 */
[----:B------:R-:W-:-:S04]  /*147c0*/  ISETP.NE.AND P0, PT, R22, 0x2, PT ;  /* 0x000000021600780c */ /* 0x000fc80003f05270 */
[----:B01----:R-:W-:Y:S02]  /*147d0*/  SEL R3, RZ, 0x1, P0 ;  /* 0x00000001ff037807 */ /* 0x003fe40000000000 */
        /* <DEDUP_REMOVED lines=26> */
.L_x_987:
[----:B------:R-:W-:Y:S01]  /*14980*/  IMAD R2, R22, 0x8, R25 ;  /* 0x0000000816027824 */ /* 0x000fe200078e0219 */
[----:B------:R-:W-:-:S04]  /*14990*/  SHF.L.U32 R3, R24, 0x1f, RZ ;  /* 0x0000001f18037819 */ /* 0x000fc800000006ff */
[----:B------:R-:W1:Y:S02]  /*149a0*/  SYNCS.PHASECHK.TRANS64.TRYWAIT P0, [R2+URZ+0x2d840], R3 ;  /* 0x02d84003020075a7 */ /* 0x000e64000800017f */
[----:B-1----:R-:W-:Y:S05]  /*149b0*/  @!P0 BRA `(.L_x_988) ;  /* 0x0000001c00bc8947 */ /* 0x002fea0003800000 */
.L_x_1039:
        /* <DEDUP_REMOVED lines=9> */
.L_x_989:
[----:B01----:R-:W-:Y:S01]  /*14a50*/  IMAD R2, R22, 0x6000, R25 ;  /* 0x0000600016027824 */ /* 0x003fe200078e0219 */
[----:B------:R-:W-:Y:S01]  /*14a60*/  R2UR UR11, R14 ;  /* 0x000000000e0b72ca */ /* 0x000fe200000e0000 */
[----:B------:R-:W-:Y:S01]  /*14a70*/  UIADD3 UR4, UP0, UR38, 0x370, URZ ;  /* 0x0000037026047890 */ /* 0x000fe2000ff1e03f */
[----:B------:R-:W-:Y:S01]  /*14a80*/  R2UR UR5, R23 ;  /* 0x00000000170572ca */ /* 0x000fe200000e0000 */
[----:B------:R-:W-:Y:S01]  /*14a90*/  UMOV UR10, URZ ;  /* 0x0000003f000a7c82 */ /* 0x000fe20008000000 */
[----:B------:R-:W-:Y:S01]  /*14aa0*/  R2UR UR8, R2 ;  /* 0x00000000020872ca */ /* 0x000fe200000e0000 */
[----:B------:R-:W-:Y:S01]  /*14ab0*/  VIADD R2, R25, 0x2d800 ;  /* 0x0002d80019027836 */ /* 0x000fe20000000000 */
[----:B------:R-:W-:Y:S01]  /*14ac0*/  R2UR UR12, R0 ;  /* 0x00000000000c72ca */ /* 0x000fe200000e0000 */
[----:B------:R-:W-:Y:S01]  /*14ad0*/  UMOV UR6, 0x0 ;  /* 0x0000000000067882 */ /* 0x000fe20000000000 */
[----:B-----5:R-:W-:Y:S01]  /*14ae0*/  R2UR UR13, R4 ;  /* 0x00000000040d72ca */ /* 0x020fe200000e0000 */
[--C-:B------:R-:W-:Y:S01]  /*14af0*/  IMAD R3, R22, 0x8, R2.reuse ;  /* 0x0000000816037824 */ /* 0x100fe200078e0202 */
[----:B------:R-:W-:Y:S01]  /*14b00*/  UMOV UR7, 0x14f00000 ;  /* 0x14f0000000077882 */ /* 0x000fe20000000000 */
[----:B------:R-:W-:Y:S01]  /*14b10*/  UMOV UR17, 0x20 ;  /* 0x0000002000117882 */ /* 0x000fe20000000000 */
[----:B------:R-:W-:Y:S01]  /*14b20*/  UMOV UR18, 0x40 ;  /* 0x0000004000127882 */ /* 0x000fe20000000000 */
[----:B------:R-:W-:Y:S01]  /*14b30*/  IMAD R2, R11, 0x8, R2 ;  /* 0x000000080b027824 */ /* 0x000fe200078e0202 */
[----:B------:R-:W-:Y:S01]  /*14b40*/  R2UR UR9, R3 ;  /* 0x00000000030972ca */ /* 0x000fe200000e0000 */
[----:B------:R-:W-:Y:S01]  /*14b50*/  ULEA UR11, UR11, UR5, 0x7 ;  /* 0x000000050b0b7291 */ /* 0x000fe2000f8e383f */
[----:B------:R-:W-:Y:S01]  /*14b60*/  SHF.L.U32 R3, R12, 0x1f, RZ ;  /* 0x0000001f0c037819 */ /* 0x000fe200000006ff */
[----:B------:R-:W-:-:S02]  /*14b70*/  UIADD3 UR14, UR8, 0x15400, URZ ;  /* 0x00015400080e7890 */ /* 0x000fc4000fffe03f */
[----:B------:R-:W-:Y:S02]  /*14b80*/  UIADD3.X UR5, URZ, UR39, URZ, UP0, !UPT ;  /* 0x000000273f057290 */ /* 0x000fe400087fe43f */
[----:B------:R-:W-:Y:S02]  /*14b90*/  UIADD3 UR15, UR8, 0x17400, URZ ;  /* 0x00017400080f7890 */ /* 0x000fe4000fffe03f */
[----:B------:R-:W-:-:S03]  /*14ba0*/  UIADD3 UR16, UR8, 0x19400, URZ ;  /* 0x0001940008107890 */ /* 0x000fc6000fffe03f */
[----:B------:R-:W-:Y:S01]  /*14bb0*/  UMOV UR8, UR14 ;  /* 0x0000000e00087c82 */ /* 0x000fe20008000000 */
        /* <DEDUP_REMOVED lines=10> */
.L_x_1040:
[----:B------:R-:W-:Y:S05]  /*14c60*/  @P0 BRA `(.L_x_991) ;  /* 0x0000000000140947 */ /* 0x000fea0003800000 */
[----:B------:R-:W-:Y:S01]  /*14c70*/  ISETP.NE.AND P1, PT, R27, RZ, PT ;  /* 0x000000ff1b00720c */ /* 0x000fe20003f25270 */
[----:B0-----:R-:W-:-:S04]  /*14c80*/  IMAD.MOV.U32 R3, RZ, RZ, 0x6000 ;  /* 0x00006000ff037424 */ /* 0x001fc800078e00ff */
[----:B------:R1:W-:Y:S08]  /*14c90*/  SYNCS.ARRIVE.TRANS64 RZ, [R2+URZ+0x50], R3 ;  /* 0x0000500302ff79a7 */ /* 0x0003f0000800003f */
[----:B------:R-:W-:Y:S05]  /*14ca0*/  @!P1 BRA `(.L_x_991) ;  /* 0x0000000000049947 */ /* 0x000fea0003800000 */
[----:B------:R-:W-:Y:S01]  /*14cb0*/  BPT.TRAP 0x1 ;  /* 0x000000040000795c */ /* 0x000fe20000300000 */
.L_x_991:
        /* <DEDUP_REMOVED lines=27> */
[----:B------:R2:W-:Y:S02]  /*14e70*/  UTMALDG.4D [UR8], [UR4], desc[UR6] ;  /* 0x00000608040075b4 */ /* 0x0005e40008019000 */
[----:B--2---:R-:W-:Y:S01]  /*14e80*/  NOP ;  /* 0x0000000000007918 */ /* 0x004fe20000000000 */
.L_x_986:
[----:B------:R-:W-:Y:S05]  /*14e90*/  BSYNC B1 ;  /* 0x0000000000017941 */ /* 0x000fea0003800000 */
.L_x_985:
[----:B------:R-:W-:Y:S01]  /*14ea0*/  ISETP.GT.AND P0, PT, R13, R26, PT ;  /* 0x0000001a0d00720c */ /* 0x000fe20003f04270 */
[----:B------:R-:W-:-:S12]  /*14eb0*/  VIADD R10, R10, 0xfffffffe ;  /* 0xfffffffe0a0a7836 */ /* 0x000fd80000000000 */
[----:B------:R-:W-:Y:S05]  /*14ec0*/  @P0 BRA `(.L_x_992) ;  /* 0xfffffff000700947 */ /* 0x000fea000383ffff */
.L_x_968:
[----:B------:R-:W-:Y:S05]  /*14ed0*/  BSYNC B0 ;  /* 0x0000000000007941 */ /* 0x000fea0003800000 */
.L_x_967:
[----:B------:R-:W-:Y:S01]  /*14ee0*/  ISETP.NE.AND P0, PT, R27, RZ, PT ;  /* 0x000000ff1b00720c */ /* 0x000fe20003f05270 */
[----:B------:R-:W-:-:S12]  /*14ef0*/  BSSY B0, `(.L_x_993) ;  /* 0x000000e000007945 */ /* 0x000fd80003800000 */
[----:B------:R-:W-:Y:S05]  /*14f00*/  @P0 BRA `(.L_x_994) ;  /* 0x0000000000300947 */ /* 0x000fea0003800000 */
[----:B------:R-:W2:Y:S01]  /*14f10*/  S2R R9, SR_LANEID ;  /* 0x0000000000097919 */ /* 0x000ea20000000000 */
[----:B------:R-:W-:Y:S01]  /*14f20*/  VOTEU.ANY UR4, UPT, PT ;  /* 0x0000000000047886 */ /* 0x000fe200038e0100 */
[----:B01----:R-:W0:Y:S01]  /*14f30*/  LDC.64 R2, c[0x0][0xc38] ;  /* 0x00030e00ff027b82 */ /* 0x003e220000000a00 */
[----:B------:R-:W2:Y:S08]  /*14f40*/  FLO.U32 R4, UR4 ;  /* 0x0000000400047d00 */ /* 0x000eb000080e0000 */
[----:B------:R-:W0:Y:S01]  /*14f50*/  POPC R5, UR4 ;  /* 0x0000000400057d09 */ /* 0x000e220008000000 */
[----:B--2---:R-:W-:-:S13]  /*14f60*/  ISETP.EQ.U32.AND P0, PT, R4, R9, PT ;  /* 0x000000090400720c */ /* 0x004fda0003f02070 */
[----:B0-----:R-:W2:Y:S01]  /*14f70*/  @P0 ATOMG.E.ADD.STRONG.GPU PT, R3, desc[UR48][R2.64], R5 ;  /* 0x00000005020309a8 */ /* 0x001ea200081ee1f0 */
[----:B------:R-:W0:Y:S02]  /*14f80*/  S2R R6, SR_LTMASK ;  /* 0x0000000000067919 */ /* 0x000e240000003900 */
[----:B0-----:R-:W-:-:S04]  /*14f90*/  LOP3.LUT R6, R6, UR4, RZ, 0xc0, !PT ;  /* 0x0000000406067c12 */ /* 0x001fc8000f8ec0ff */
[----:B------:R-:W0:Y:S01]  /*14fa0*/  POPC R9, R6 ;  /* 0x0000000600097309 */ /* 0x000e220000000000 */
[----:B--2---:R-:W0:Y:S02]  /*14fb0*/  SHFL.IDX PT, R4, R3, R4, 0x1f ;  /* 0x00001f0403047589 */ /* 0x004e2400000e0000 */
[----:B0-----:R-:W-:-:S07]  /*14fc0*/  IADD3 R16, R4, UR37, R9 ;  /* 0x0000002504107c10 */ /* 0x001fce000fffe009 */
.L_x_994:
[----:B------:R-:W-:Y:S05]  /*14fd0*/  BSYNC B0 ;  /* 0x0000000000007941 */ /* 0x000fea0003800000 */
.L_x_993:
[----:B------:R-:W-:Y:S04]  /*14fe0*/  BSSY B0, `(.L_x_995) ;  /* 0x000002b000007945 */ /* 0x000fe80003800000 */
[----:B------:R-:W-:Y:S05]  /*14ff0*/  @!P6 BRA `(.L_x_996) ;  /* 0x0000000000a4e947 */ /* 0x000fea0003800000 */
[----:B01----:R-:W-:Y:S01]  /*15000*/  IMAD R3, R22, 0x8, R25 ;  /* 0x0000000816037824 */ /* 0x003fe200078e0219 */
[----:B------:R-:W-:-:S04]  /*15010*/  SHF.L.U32 R2, R24, 0x1f, RZ ;  /* 0x0000001f18027819 */ /* 0x000fc800000006ff */
[----:B------:R-:W0:Y:S02]  /*15020*/  SYNCS.PHASECHK.TRANS64.TRYWAIT P0, [R3+URZ+0x2d860], R2 ;  /* 0x02d86002030075a7 */ /* 0x000e24000800017f */
[----:B0-----:R-:W-:Y:S05]  /*15030*/  @!P0 BRA `(.L_x_997) ;  /* 0x0000001800448947 */ /* 0x001fea0003800000 */
.L_x_1041:
        /* <DEDUP_REMOVED lines=9> */
.L_x_998:
        /* <DEDUP_REMOVED lines=28> */
.L_x_996:
[----:B------:R-:W-:Y:S05]  /*15290*/  BSYNC B0 ;  /* 0x0000000000007941 */ /* 0x000fea0003800000 */
.L_x_995:
[----:B------:R-:W-:-:S05]  /*152a0*/  VIADD R22, R22, 0x1 ;  /* 0x0000000116167836 */ /* 0x000fca0000000000 */
[----:B------:R-:W-:-:S04]  /*152b0*/  ISETP.NE.AND P0, PT, R22, 0x2, PT ;  /* 0x000000021600780c */ /* 0x000fc80003f05270 */
[----:B01----:R-:W-:Y:S02]  /*152c0*/  SEL R3, RZ, 0x1, P0 ;  /* 0x00000001ff037807 */ /* 0x003fe40000000000 */
[----:B------:R-:W-:Y:S02]  /*152d0*/  SEL R22, R22, RZ, P0 ;  /* 0x000000ff16167207 */ /* 0x000fe40000000000 */
[----:B------:R-:W-:-:S07]  /*152e0*/  LOP3.LUT R24, R24, R3, RZ, 0x3c, !PT ;  /* 0x0000000318187212 */ /* 0x000fce00078e3cff */
.L_x_952:
[----:B------:R-:W-:Y:S05]  /*152f0*/  BSYNC B6 ;  /* 0x0000000000067941 */ /* 0x000fea0003800000 */
.L_x_950:
[----:B------:R-:W-:-:S03]  /*15300*/  UMOV UR4, 0xffffffff ;  /* 0xffffffff00047882 */ /* 0x000fc60000000000 */
[----:B------:R-:W-:Y:S05]  /*15310*/  BRA.DIV UR4, `(.L_x_999) ;  /* 0x0000001604a07947 */ /* 0x000fea000b800000 */
[----:B------:R0:W1:Y:S04]  /*15320*/  SHFL.IDX PT, R5, R16, RZ, 0x1f ;  /* 0x00001fff10057589 */ /* 0x00006800000e0000 */
[----:B------:R0:W2:Y:S02]  /*15330*/  SHFL.IDX PT, R4, R16, 0x1, 0x1f ;  /* 0x00201f0010047f89 */ /* 0x0000a400000e0000 */
.L_x_1045:
        /* <DEDUP_REMOVED lines=8> */
[----:B------:R-:W3:Y:S02]  /*153c0*/  LDC.64 R2, c[0x0][0xc58] ;  /* 0x00031600ff027b82 */ /* 0x000ee40000000a00 */
[----:B---3--:R-:W-:-:S06]  /*153d0*/  IMAD.WIDE R2, R7, 0x4, R2 ;  /* 0x0000000407027825 */ /* 0x008fcc00078e0202 */
[----:B------:R3:W5:Y:S02]  /*153e0*/  LDG.E R2, desc[UR48][R2.64] ;  /* 0x0000003002027981 */ /* 0x000764000c1e1900 */
.L_x_1001:
[----:B------:R-:W-:Y:S05]  /*153f0*/  BSYNC B0 ;  /* 0x0000000000007941 */ /* 0x000fea0003800000 */
.L_x_1000:
[----:B------:R-:W-:-:S03]  /*15400*/  UMOV UR4, 0xffffffff ;  /* 0xffffffff00047882 */ /* 0x000fc60000000000 */
[----:B------:R-:W-:Y:S05]  /*15410*/  BRA.DIV UR4, `(.L_x_1002) ;  /* 0x0000001604ac7947 */ /* 0x000fea000b800000 */
[----:B-----5:R-:W4:Y:S01]  /*15420*/  SHFL.UP PT, R14, R2, 0x1, RZ ;  /* 0x04200000020e7989 */ /* 0x020f2200000e00ff */
[C---:B------:R-:W-:Y:S02]  /*15430*/  ISETP.NE.AND P0, PT, R27.reuse, RZ, PT ;  /* 0x000000ff1b00720c */ /* 0x040fe40003f05270 */
[C---:B------:R-:W-:Y:S02]  /*15440*/  ISETP.GE.U32.AND P1, PT, R27.reuse, 0x2, PT ;  /* 0x000000021b00780c */ /* 0x040fe40003f26070 */
[----:B----4-:R-:W-:Y:S02]  /*15450*/  SEL R13, R14, RZ, P0 ;  /* 0x000000ff0e0d7207 */ /* 0x010fe40000000000 */
[----:B------:R-:W-:-:S03]  /*15460*/  ISETP.GE.U32.AND P0, PT, R27, 0x4, PT ;  /* 0x000000041b00780c */ /* 0x000fc60003f06070 */
[----:B------:R-:W-:-:S05]  /*15470*/  IMAD.IADD R13, R2, 0x1, R13 ;  /* 0x00000001020d7824 */ /* 0x000fca00078e020d */
[----:B------:R-:W4:Y:S02]  /*15480*/  SHFL.UP PT, R14, R13, 0x2, RZ ;  /* 0x044000000d0e7989 */ /* 0x000f2400000e00ff */
[----:B----4-:R-:W-:Y:S02]  /*15490*/  SEL R14, R14, RZ, P1 ;  /* 0x000000ff0e0e7207 */ /* 0x010fe40000800000 */
[----:B------:R-:W-:-:S03]  /*154a0*/  ISETP.GE.U32.AND P1, PT, R27, 0x8, PT ;  /* 0x000000081b00780c */ /* 0x000fc60003f26070 */
[----:B---3--:R-:W-:-:S05]  /*154b0*/  IMAD.IADD R3, R13, 0x1, R14 ;  /* 0x000000010d037824 */ /* 0x008fca00078e020e */
[----:B------:R-:W3:Y:S02]  /*154c0*/  SHFL.UP PT, R14, R3, 0x4, RZ ;  /* 0x04800000030e7989 */ /* 0x000ee400000e00ff */
[----:B---3--:R-:W-:Y:S02]  /*154d0*/  SEL R6, R14, RZ, P0 ;  /* 0x000000ff0e067207 */ /* 0x008fe40000000000 */
[----:B------:R-:W-:-:S03]  /*154e0*/  ISETP.GE.U32.AND P0, PT, R27, 0x10, PT ;  /* 0x000000101b00780c */ /* 0x000fc60003f06070 */
[----:B------:R-:W-:-:S05]  /*154f0*/  IMAD.IADD R6, R3, 0x1, R6 ;  /* 0x0000000103067824 */ /* 0x000fca00078e0206 */
[----:B------:R-:W3:Y:S02]  /*15500*/  SHFL.UP PT, R14, R6, 0x8, RZ ;  /* 0x05000000060e7989 */ /* 0x000ee400000e00ff */
[----:B---3--:R-:W-:-:S05]  /*15510*/  SEL R7, R14, RZ, P1 ;  /* 0x000000ff0e077207 */ /* 0x008fca0000800000 */
[----:B------:R-:W-:-:S05]  /*15520*/  IMAD.IADD R7, R6, 0x1, R7 ;  /* 0x0000000106077824 */ /* 0x000fca00078e0207 */
[----:B------:R-:W3:Y:S02]  /*15530*/  SHFL.UP PT, R14, R7, 0x10, RZ ;  /* 0x06000000070e7989 */ /* 0x000ee400000e00ff */
[----:B---3--:R-:W-:-:S05]  /*15540*/  SEL R8, R14, RZ, P0 ;  /* 0x000000ff0e087207 */ /* 0x008fca0000000000 */
[----:B------:R-:W-:-:S05]  /*15550*/  IMAD.IADD R8, R7, 0x1, R8 ;  /* 0x0000000107087824 */ /* 0x000fca00078e0208 */
[----:B------:R3:W4:Y:S02]  /*15560*/  SHFL.IDX PT, R14, R8, 0x1f, 0x1f ;  /* 0x03e01f00080e7f89 */ /* 0x00072400000e0000 */
.L_x_1053:
[----:B------:R-:W-:Y:S02]  /*15570*/  ULDC UR4, c[0x0][0xc10] ;  /* 0x0003040000047ab9 */ /* 0x000fe40000000800 */
[----:B------:R-:W-:-:S04]  /*15580*/  IMAD.U32 R6, RZ, RZ, UR4 ;  /* 0x00000004ff067e24 */ /* 0x000fc8000f8e00ff */
[----:B----4-:R-:W-:-:S04]  /*15590*/  IMAD R7, R14, R6, RZ ;  /* 0x000000060e077224 */ /* 0x010fc800078e02ff */
[----:B--2---:R-:W-:-:S05]  /*155a0*/  IMAD.IADD R4, R4, 0x1, R7 ;  /* 0x0000000104047824 */ /* 0x004fca00078e0207 */
[----:B-1----:R-:W-:-:S13]  /*155b0*/  ISETP.GT.AND P0, PT, R4, R5, PT ;  /* 0x000000050400720c */ /* 0x002fda0003f04270 */
[----:B------:R-:W-:Y:S05]  /*155c0*/  @P0 BRA `(.L_x_1003) ;  /* 0x0000000000ac0947 */ /* 0x000fea0003800000 */
[----:B------:R-:W1:Y:S02]  /*155d0*/  LDC R0, c[0x0][0xc14] ;  /* 0x00030500ff007b82 */ /* 0x000e640000000800 */
.L_x_1008:
[----:B------:R-:W-:-:S05]  /*155e0*/  VIADD R19, R19, 0x1f ;  /* 0x0000001f13137836 */ /* 0x000fca0000000000 */
[----:B-1----:R-:W-:-:S13]  /*155f0*/  ISETP.GE.AND P0, PT, R19, R0, PT ;  /* 0x000000001300720c */ /* 0x002fda0003f06270 */
[----:B------:R-:W-:Y:S05]  /*15600*/  @P0 BRA `(.L_x_1004) ;  /* 0x0000000400e00947 */ /* 0x000fea0003800000 */
[C---:B------:R-:W-:Y:S01]  /*15610*/  IMAD.IADD R7, R27.reuse, 0x1, R19 ;  /* 0x000000011b077824 */ /* 0x040fe200078e0213 */
[----:B------:R-:W-:Y:S01]  /*15620*/  ISETP.NE.AND P1, PT, R27, 0x1f, PT ;  /* 0x0000001f1b00780c */ /* 0x000fe20003f25270 */
[----:B------:R-:W-:Y:S01]  /*15630*/  BSSY B0, `(.L_x_1005) ;  /* 0x0000007000007945 */ /* 0x000fe20003800000 */
[----:B------:R-:W-:Y:S02]  /*15640*/  IMAD.MOV.U32 R2, RZ, RZ, RZ ;  /* 0x000000ffff027224 */ /* 0x000fe400078e00ff */
[----:B------:R-:W-:-:S13]  /*15650*/  ISETP.GE.OR P0, PT, R7, R0, !P1 ;  /* 0x000000000700720c */ /* 0x000fda0004f06670 */
[----:B------:R-:W-:Y:S05]  /*15660*/  @P0 BRA `(.L_x_1006) ;  /* 0x00000000000c0947 */ /* 0x000fea0003800000 */
[----:B------:R-:W1:Y:S02]  /*15670*/  LDC.64 R2, c[0x0][0xc58] ;  /* 0x00031600ff027b82 */ /* 0x000e640000000a00 */
[----:B-1----:R-:W-:-:S06]  /*15680*/  IMAD.WIDE R2, R7, 0x4, R2 ;  /* 0x0000000407027825 */ /* 0x002fcc00078e0202 */
[----:B------:R1:W5:Y:S02]  /*15690*/  LDG.E R2, desc[UR48][R2.64] ;  /* 0x0000003002027981 */ /* 0x000364000c1e1900 */
.L_x_1006:
[----:B------:R-:W-:Y:S05]  /*156a0*/  BSYNC B0 ;  /* 0x0000000000007941 */ /* 0x000fea0003800000 */
.L_x_1005:
[----:B------:R-:W-:-:S03]  /*156b0*/  UMOV UR4, 0xffffffff ;  /* 0xffffffff00047882 */ /* 0x000fc60000000000 */
[----:B------:R-:W-:Y:S05]  /*156c0*/  BRA.DIV UR4, `(.L_x_1007) ;  /* 0x0000001604d07947 */ /* 0x000fea000b800000 */
[----:B-----5:R-:W2:Y:S01]  /*156d0*/  SHFL.UP PT, R14, R2, 0x1, RZ ;  /* 0x04200000020e7989 */ /* 0x020ea200000e00ff */
[C---:B------:R-:W-:Y:S02]  /*156e0*/  ISETP.NE.AND P0, PT, R27.reuse, RZ, PT ;  /* 0x000000ff1b00720c */ /* 0x040fe40003f05270 */
[C---:B------:R-:W-:Y:S02]  /*156f0*/  ISETP.GE.U32.AND P1, PT, R27.reuse, 0x2, PT ;  /* 0x000000021b00780c */ /* 0x040fe40003f26070 */
[----:B--2---:R-:W-:Y:S02]  /*15700*/  SEL R13, R14, RZ, P0 ;  /* 0x000000ff0e0d7207 */ /* 0x004fe40000000000 */
[----:B------:R-:W-:-:S03]  /*15710*/  ISETP.GE.U32.AND P0, PT, R27, 0x4, PT ;  /* 0x000000041b00780c */ /* 0x000fc60003f06070 */
[----:B------:R-:W-:-:S05]  /*15720*/  IMAD.IADD R13, R2, 0x1, R13 ;  /* 0x00000001020d7824 */ /* 0x000fca00078e020d */
[----:B------:R-:W2:Y:S02]  /*15730*/  SHFL.UP PT, R14, R13, 0x2, RZ ;  /* 0x044000000d0e7989 */ /* 0x000ea400000e00ff */
[----:B--2---:R-:W-:Y:S02]  /*15740*/  SEL R14, R14, RZ, P1 ;  /* 0x000000ff0e0e7207 */ /* 0x004fe40000800000 */
[----:B------:R-:W-:-:S03]  /*15750*/  ISETP.GE.U32.AND P1, PT, R27, 0x8, PT ;  /* 0x000000081b00780c */ /* 0x000fc60003f26070 */
[----:B-1----:R-:W-:-:S05]  /*15760*/  IMAD.IADD R3, R13, 0x1, R14 ;  /* 0x000000010d037824 */ /* 0x002fca00078e020e */
[----:B------:R-:W1:Y:S02]  /*15770*/  SHFL.UP PT, R14, R3, 0x4, RZ ;  /* 0x04800000030e7989 */ /* 0x000e6400000e00ff */
[----:B-1----:R-:W-:Y:S02]  /*15780*/  SEL R6, R14, RZ, P0 ;  /* 0x000000ff0e067207 */ /* 0x002fe40000000000 */
[----:B------:R-:W-:-:S03]  /*15790*/  ISETP.GE.U32.AND P0, PT, R27, 0x10, PT ;  /* 0x000000101b00780c */ /* 0x000fc60003f06070 */
[----:B------:R-:W-:-:S05]  /*157a0*/  IMAD.IADD R6, R3, 0x1, R6 ;  /* 0x0000000103067824 */ /* 0x000fca00078e0206 */
[----:B------:R-:W1:Y:S02]  /*157b0*/  SHFL.UP PT, R14, R6, 0x8, RZ ;  /* 0x05000000060e7989 */ /* 0x000e6400000e00ff */
[----:B-1----:R-:W-:-:S05]  /*157c0*/  SEL R7, R14, RZ, P1 ;  /* 0x000000ff0e077207 */ /* 0x002fca0000800000 */
[----:B------:R-:W-:-:S05]  /*157d0*/  IMAD.IADD R7, R6, 0x1, R7 ;  /* 0x0000000106077824 */ /* 0x000fca00078e0207 */
[----:B------:R-:W3:Y:S02]  /*157e0*/  SHFL.UP PT, R14, R7, 0x10, RZ ;  /* 0x06000000070e7989 */ /* 0x000ee400000e00ff */
[----:B---3--:R-:W-:-:S05]  /*157f0*/  SEL R8, R14, RZ, P0 ;  /* 0x000000ff0e087207 */ /* 0x008fca0000000000 */
[----:B------:R-:W-:-:S05]  /*15800*/  IMAD.IADD R8, R7, 0x1, R8 ;  /* 0x0000000107087824 */ /* 0x000fca00078e0208 */
[----:B------:R1:W2:Y:S02]  /*15810*/  SHFL.IDX PT, R14, R8, 0x1f, 0x1f ;  /* 0x03e01f00080e7f89 */ /* 0x0002a400000e0000 */
.L_x_1061:
[----:B------:R-:W-:Y:S02]  /*15820*/  ULDC UR4, c[0x0][0xc10] ;  /* 0x0003040000047ab9 */ /* 0x000fe40000000800 */
[----:B------:R-:W-:-:S04]  /*15830*/  IMAD.U32 R6, RZ, RZ, UR4 ;  /* 0x00000004ff067e24 */ /* 0x000fc8000f8e00ff */
[----:B--2---:R-:W-:-:S04]  /*15840*/  IMAD R7, R14, R6, RZ ;  /* 0x000000060e077224 */ /* 0x004fc800078e02ff */
[----:B------:R-:W-:-:S05]  /*15850*/  IMAD.IADD R4, R7, 0x1, R4 ;  /* 0x0000000107047824 */ /* 0x000fca00078e0204 */
[----:B------:R-:W-:-:S13]  /*15860*/  ISETP.GT.AND P0, PT, R4, R5, PT ;  /* 0x000000050400720c */ /* 0x000fda0003f04270 */
[----:B------:R-:W-:Y:S05]  /*15870*/  @!P0 BRA `(.L_x_1008) ;  /* 0xfffffffc00588947 */ /* 0x000fea000383ffff */
.L_x_1003:
[----:B------:R-:W-:Y:S01]  /*15880*/  IMAD.IADD R7, R4, 0x1, -R7 ;  /* 0x0000000104077824 */ /* 0x000fe200078e0a07 */
[----:B------:R-:W-:-:S03]  /*15890*/  UMOV UR4, 0xffffffff ;  /* 0xffffffff00047882 */ /* 0x000fc60000000000 */
[----:B------:R-:W-:-:S05]  /*158a0*/  IMAD R4, R8, R6, R7 ;  /* 0x0000000608047224 */ /* 0x000fca00078e0207 */
[----:B------:R-:W-:Y:S01]  /*158b0*/  ISETP.GT.AND P6, PT, R4, R5, PT ;  /* 0x000000050400720c */ /* 0x000fe20003fc4270 */
[----:B------:R-:W-:-:S12]  /*158c0*/  BRA.DIV UR4, `(.L_x_1009) ;  /* 0x0000001a04207947 */ /* 0x000fd8000b800000 */
[----:B------:R-:W-:-:S04]  /*158d0*/  VOTE.ANY R3, PT, !P6 ;  /* 0x0000000000037806 */ /* 0x000fc800070e0100 */
[----:B------:R-:W2:Y:S02]  /*158e0*/  POPC R4, R3 ;  /* 0x0000000300047309 */ /* 0x000ea40000000000 */
[----:B--2---:R2:W4:Y:S02]  /*158f0*/  SHFL.IDX PT, R17, R2, R4, 0x1f ;  /* 0x00001f0402117589 */ /* 0x00452400000e0000 */
.L_x_1065:
[----:B------:R-:W-:Y:S01]  /*15900*/  ISETP.NE.AND P0, PT, R3, RZ, PT ;  /* 0x000000ff0300720c */ /* 0x000fe20003f05270 */
[----:B------:R-:W-:-:S12]  /*15910*/  IMAD.MOV.U32 R14, RZ, RZ, RZ ;  /* 0x000000ffff0e7224 */ /* 0x000fd800078e00ff */
[----:B------:R-:W-:Y:S05]  /*15920*/  @!P0 BRA `(.L_x_1010) ;  /* 0x0000000000108947 */ /* 0x000fea0003800000 */
[----:B------:R-:W-:Y:S01]  /*15930*/  UMOV UR4, 0xffffffff ;  /* 0xffffffff00047882 */ /* 0x000fe20000000000 */
[----:B------:R-:W-:Y:S02]  /*15940*/  VIADD R12, R4, 0xffffffff ;  /* 0xffffffff040c7836 */ /* 0x000fe40000000000 */
[----:B------:R-:W-:Y:S05]  /*15950*/  BRA.DIV UR4, `(.L_x_1011) ;  /* 0x0000001a04447947 */ /* 0x000fea000b800000 */
[----:B------:R0:W0:Y:S02]  /*15960*/  SHFL.IDX PT, R14, R8, R12, 0x1f ;  /* 0x00001f0c080e7589 */ /* 0x00002400000e0000 */
.L_x_1010:
[----:B--2---:R-:W2:Y:S01]  /*15970*/  LDC.64 R2, c[0x0][0xc68] ;  /* 0x00031a00ff027b82 */ /* 0x004ea20000000a00 */
[----:B------:R-:W-:-:S04]  /*15980*/  IMAD.IADD R19, R4, 0x1, R19 ;  /* 0x0000000104137824 */ /* 0x000fc800078e0213 */
[----:B--2---:R-:W-:-:S05]  /*15990*/  IMAD.WIDE R2, R19, 0x4, R2 ;  /* 0x0000000413027825 */ /* 0x004fca00078e0202 */
[----:B01-3--:R0:W4:Y:S01]  /*159a0*/  LDG.E R8, desc[UR48][R2.64] ;  /* 0x0000003002087981 */ /* 0x00b122000c1e1900 */
[----:B------:R-:W-:-:S04]  /*159b0*/  IMAD R16, R14, R6, R7 ;  /* 0x000000060e107224 */ /* 0x000fc800078e0207 */
[----:B------:R-:W-:Y:S02]  /*159c0*/  IMAD.IADD R5, R5, 0x1, -R16 ;  /* 0x0000000105057824 */ /* 0x000fe400078e0a10 */
[----:B0-----:R-:W-:Y:S02]  /*159d0*/  IMAD.MOV.U32 R2, RZ, RZ, RZ ;  /* 0x000000ffff027224 */ /* 0x001fe400078e00ff */
[----:B----4-:R-:W-:-:S05]  /*159e0*/  IMAD R4, R17, R8, RZ ;  /* 0x0000000811047224 */ /* 0x010fca00078e02ff */
[----:B------:R-:W-:-:S04]  /*159f0*/  IABS R9, R4 ;  /* 0x0000000400097213 */ /* 0x000fc80000000000 */
[----:B------:R-:W0:Y:S08]  /*15a00*/  I2F.RP R10, R9 ;  /* 0x00000009000a7306 */ /* 0x000e300000209400 */
[----:B0-----:R-:W0:Y:S02]  /*15a10*/  MUFU.RCP R10, R10 ;  /* 0x0000000a000a7308 */ /* 0x001e240000001000 */
[----:B0-----:R-:W-:-:S06]  /*15a20*/  VIADD R11, R10, 0xffffffe ;  /* 0x0ffffffe0a0b7836 */ /* 0x001fcc0000000000 */
[----:B------:R-:W0:Y:S02]  /*15a30*/  F2I.FTZ.U32.TRUNC.NTZ R3, R11 ;  /* 0x0000000b00037305 */ /* 0x000e24000021f000 */
[----:B0-----:R-:W-:-:S04]  /*15a40*/  IMAD.MOV R12, RZ, RZ, -R3 ;  /* 0x000000ffff0c7224 */ /* 0x001fc800078e0a03 */
[----:B------:R-:W-:-:S04]  /*15a50*/  IMAD R7, R12, R9, RZ ;  /* 0x000000090c077224 */ /* 0x000fc800078e02ff */
[----:B------:R-:W-:Y:S01]  /*15a60*/  IMAD.HI.U32 R2, R3, R7, R2 ;  /* 0x0000000703027227 */ /* 0x000fe200078e0002 */
[----:B------:R-:W-:Y:S02]  /*15a70*/  IABS R3, R5 ;  /* 0x0000000500037213 */ /* 0x000fe40000000000 */
[----:B------:R-:W-:-:S03]  /*15a80*/  IABS R7, R4 ;  /* 0x0000000400077213 */ /* 0x000fc60000000000 */
[----:B------:R-:W-:-:S04]  /*15a90*/  IMAD.HI.U32 R2, R2, R3, RZ ;  /* 0x0000000302027227 */ /* 0x000fc800078e00ff */
[----:B------:R-:W-:-:S04]  /*15aa0*/  IMAD.MOV R10, RZ, RZ, -R7 ;  /* 0x000000ffff0a7224 */ /* 0x000fc800078e0a07 */
        /* <DEDUP_REMOVED lines=16> */
[----:B------:R-:W-:Y:S01]  /*15bb0*/  VIADDMNMX R6, R3, R6, R8, PT ;  /* 0x0000000603067246 */ /* 0x000fe20003800108 */
[----:B------:R-:W-:-:S03]  /*15bc0*/  IMAD.IADD R7, R4, 0x1, R7 ;  /* 0x0000000104077824 */ /* 0x000fc600078e0207 */
[----:B------:R-:W-:-:S04]  /*15bd0*/  IABS R8, R6 ;  /* 0x0000000600087213 */ /* 0x000fc80000000000 */
[----:B------:R-:W0:Y:S08]  /*15be0*/  I2F.RP R9, R8 ;  /* 0x0000000800097306 */ /* 0x000e300000209400 */
[----:B0-----:R-:W0:Y:S02]  /*15bf0*/  MUFU.RCP R9, R9 ;  /* 0x0000000900097308 */ /* 0x001e240000001000 */
[----:B0-----:R-:W-:Y:S01]  /*15c00*/  VIADD R3, R9, 0xffffffe ;  /* 0x0ffffffe09037836 */ /* 0x001fe20000000000 */
[----:B------:R-:W-:-:S05]  /*15c10*/  IABS R9, R6 ;  /* 0x0000000600097213 */ /* 0x000fca0000000000 */
[----:B------:R-:W0:Y:S02]  /*15c20*/  F2I.FTZ.U32.TRUNC.NTZ R3, R3 ;  /* 0x0000000300037305 */ /* 0x000e24000021f000 */
[----:B0-----:R-:W-:-:S04]  /*15c30*/  IMAD.MOV R11, RZ, RZ, -R3 ;  /* 0x000000ffff0b7224 */ /* 0x001fc800078e0a03 */
[----:B------:R-:W-:-:S04]  /*15c40*/  IMAD R5, R11, R8, RZ ;  /* 0x000000080b057224 */ /* 0x000fc800078e02ff */
[----:B------:R-:W-:Y:S01]  /*15c50*/  IMAD.HI.U32 R2, R3, R5, R2 ;  /* 0x0000000503027227 */ /* 0x000fe200078e0002 */
[----:B------:R-:W-:-:S03]  /*15c60*/  IABS R5, R4 ;  /* 0x0000000400057213 */ /* 0x000fc60000000000 */
        /* <DEDUP_REMOVED lines=18> */
.L_x_1004:
[----:B------:R-:W-:Y:S01]  /*15d90*/  UMOV UR4, URZ ;  /* 0x0000003f00047c82 */ /* 0x000fe20008000000 */
[----:B------:R-:W-:Y:S01]  /*15da0*/  UMOV UR5, URZ ;  /* 0x0000003f00057c82 */ /* 0x000fe20008000000 */
[----:B------:R-:W-:Y:S01]  /*15db0*/  ULDC UR6, c[0x0][0xc14] ;  /* 0x0003050000067ab9 */ /* 0x000fe20000000800 */
[----:B0-----:R-:W-:Y:S02]  /*15dc0*/  IMAD.MOV.U32 R16, RZ, RZ, R5 ;  /* 0x000000ffff107224 */ /* 0x001fe400078e0005 */
[----:B------:R-:W-:Y:S02]  /*15dd0*/  IMAD.U32 R17, RZ, RZ, UR4 ;  /* 0x00000004ff117e24 */ /* 0x000fe4000f8e00ff */
[----:B------:R-:W-:Y:S02]  /*15de0*/  IMAD.U32 R18, RZ, RZ, UR5 ;  /* 0x00000005ff127e24 */ /* 0x000fe4000f8e00ff */
[----:B------:R-:W-:-:S07]  /*15df0*/  IMAD.U32 R19, RZ, RZ, UR6 ;  /* 0x00000006ff137e24 */ /* 0x000fce000f8e00ff */
.L_x_1012:
[----:B------:R-:W-:Y:S01]  /*15e00*/  ISETP.NE.AND P0, PT, R27, RZ, PT ;  /* 0x000000ff1b00720c */ /* 0x000fe20003f05270 */
[----:B------:R-:W-:Y:S05]  /*15e10*/  WARPSYNC.ALL ;  /* 0x0000000000007948 */ /* 0x000fea0003800000 */
[----:B------:R-:W-:Y:S07]  /*15e20*/  BAR.SYNC.DEFER_BLOCKING 0x4, 0x1a0 ;  /* 0x0106800000007b1d */ /* 0x000fee0000010000 */
[----:B------:R-:W-:Y:S01]  /*15e30*/  @!P0 MOV R2, 0x400 ;  /* 0x0000040000028802 */ /* 0x000fe20000000f00 */
[----:B------:R-:W0:Y:S03]  /*15e40*/  @!P0 S2R R3, SR_CgaCtaId ;  /* 0x0000000000038919 */ /* 0x000e260000008800 */
[----:B0-----:R-:W-:-:S05]  /*15e50*/  @!P0 LEA R2, R3, R2, 0x18 ;  /* 0x0000000203028211 */ /* 0x001fca00078ec0ff */
[----:B------:R1:W-:Y:S01]  /*15e60*/  @!P0 STS.128 [R2+0x2d8d0], R16 ;  /* 0x02d8d01002008388 */ /* 0x0003e20000000c00 */
[----:B------:R-:W-:Y:S06]  /*15e70*/  BAR.ARV 0x5, 0x1a0 ;  /* 0x0146800000007b1d */ /* 0x000fec0000002000 */
[----:B------:R-:W-:-:S13]  /*15e80*/  ISETP.GE.AND P0, PT, R19, R0, PT ;  /* 0x000000001300720c */ /* 0x000fda0003f06270 */
[----:B------:R-:W-:Y:S05]  /*15e90*/  @!P0 BRA `(.L_x_1013) ;  /* 0xffffffc000988947 */ /* 0x000fea000383ffff */
.L_x_938:
[----:B------:R-:W2:Y:S01]  /*15ea0*/  S2R R3, SR_CgaCtaId ;  /* 0x0000000000037919 */ /* 0x000ea20000008800 */
[----:B------:R-:W-:Y:S01]  /*15eb0*/  VIADD R29, R29, 0x1 ;  /* 0x000000011d1d7836 */ /* 0x000fe20000000000 */
[----:B-1----:R-:W-:Y:S01]  /*15ec0*/  MOV R2, 0x400 ;  /* 0x0000040000027802 */ /* 0x002fe20000000f00 */
[----:B------:R-:W-:Y:S03]  /*15ed0*/  BSSY B0, `(.L_x_1014) ;  /* 0x0000008000007945 */ /* 0x000fe60003800000 */
[----:B0-----:R-:W-:-:S04]  /*15ee0*/  LEA.HI R0, R29, R29, RZ, 0x1 ;  /* 0x0000001d1d007211 */ /* 0x001fc800078f08ff */
[----:B------:R-:W-:-:S05]  /*15ef0*/  LOP3.LUT R0, R0, 0xfffffffe, RZ, 0xc0, !PT ;  /* 0xfffffffe00007812 */ /* 0x000fca00078ec0ff */
[----:B------:R-:W-:-:S05]  /*15f00*/  IMAD.IADD R0, R29, 0x1, -R0 ;  /* 0x000000011d007824 */ /* 0x000fca00078e0a00 */
[----:B------:R-:W-:Y:S02]  /*15f10*/  SHF.L.U32 R0, R0, 0x1f, RZ ;  /* 0x0000001f00007819 */ /* 0x000fe400000006ff */
[----:B--2---:R-:W-:-:S04]  /*15f20*/  LEA R9, R3, R2, 0x18 ;  /* 0x0000000203097211 */ /* 0x004fc800078ec0ff */
[----:B------:R-:W0:Y:S02]  /*15f30*/  SYNCS.PHASECHK.TRANS64.TRYWAIT P0, [R9+URZ+0x2d820], R0 ;  /* 0x02d82000090075a7 */ /* 0x000e24000800017f */
[----:B0-----:R-:W-:Y:S05]  /*15f40*/  @!P0 BRA `(.L_x_1015) ;  /* 0x0000001000ec8947 */ /* 0x001fea0003800000 */
.L_x_1068:
[----:B------:R-:W-:Y:S05]  /*15f50*/  BSYNC B0 ;  /* 0x0000000000007941 */ /* 0x000fea0003800000 */
.L_x_1014:
[----:B------:R-:W-:-:S03]  /*15f60*/  UMOV UR4, 0xffffffff ;  /* 0xffffffff00047882 */ /* 0x000fc60000000000 */
[----:B------:R-:W-:Y:S05]  /*15f70*/  BRA.DIV UR4, `(.L_x_1016) ;  /* 0x0000001204f47947 */ /* 0x000fea000b800000 */
[----:B0-----:R-:W0:Y:S02]  /*15f80*/  S2R R0, SR_TID.X ;  /* 0x0000000000007919 */ /* 0x001e240000002100 */
[----:B0-----:R-:W-:-:S04]  /*15f90*/  SHF.R.U32.HI R0, RZ, 0x5, R0 ;  /* 0x00000005ff007819 */ /* 0x001fc80000011600 */
[----:B------:R-:W-:-:S05]  /*15fa0*/  LOP3.LUT R0, R0, 0x3, RZ, 0xc0, !PT ;  /* 0x0000000300007812 */ /* 0x000fca00078ec0ff */
[----:B------:R0:W1:Y:S02]  /*15fb0*/  SHFL.IDX PT, R14, R0, RZ, 0x1f ;  /* 0x00001fff000e7589 */ /* 0x00006400000e0000 */
.L_x_1071:
[----:B-1----:R-:W-:Y:S01]  /*15fc0*/  ISETP.NE.AND P0, PT, R14, RZ, PT ;  /* 0x000000ff0e00720c */ /* 0x002fe20003f05270 */
[----:B------:R-:W-:-:S12]  /*15fd0*/  BSSY B0, `(.L_x_1017) ;  /* 0x0000024000007945 */ /* 0x000fd80003800000 */
[----:B------:R-:W-:Y:S05]  /*15fe0*/  @P0 BRA `(.L_x_1018) ;  /* 0x0000000000880947 */ /* 0x000fea0003800000 */
[----:B------:R-:W-:-:S03]  /*15ff0*/  UMOV UR4, 0xffffffff ;  /* 0xffffffff00047882 */ /* 0x000fc60000000000 */
[----:B------:R-:W-:Y:S05]  /*16000*/  BRA.DIV UR4, `(.L_x_1019) ;  /* 0x0000001604047947 */ /* 0x000fea000b800000 */
[----:B------:R-:W-:-:S13]  /*16010*/  ELECT P6, URZ, PT ;  /* 0x00000000003f782f */ /* 0x000fda00038c0000 */
.L_x_1074:
[----:B------:R-:W-:Y:S05]  /*16020*/  @!P6 BRA `(.L_x_1018) ;  /* 0x000000000078e947 */ /* 0x000fea0003800000 */
[----:B------:R-:W-:-:S06]  /*16030*/  ULOP3.LUT UR4, UR36, 0x2, URZ, 0xfc, !UPT ;  /* 0x0000000224047892 */ /* 0x000fcc000f8efc3f */
[----:B0-----:R-:W-:-:S05]  /*16040*/  IMAD.U32 R0, RZ, RZ, UR4 ;  /* 0x00000004ff007e24 */ /* 0x001fca000f8e00ff */
[----:B------:R-:W-:-:S13]  /*16050*/  ISETP.NE.AND P2, PT, R0, 0x3, PT ;  /* 0x000000030000780c */ /* 0x000fda0003f45270 */
[----:B------:R-:W-:Y:S05]  /*16060*/  @!P2 BRA `(.L_x_1020) ;  /* 0x000000000004a947 */ /* 0x000fea0003800000 */
[----:B------:R-:W-:Y:S01]  /*16070*/  BPT.TRAP 0x1 ;  /* 0x000000040000795c */ /* 0x000fe20000300000 */
.L_x_1020:
        /* <DEDUP_REMOVED lines=8> */
[----:B------:R-:W-:-:S03]  /*16100*/  LOP3.LUT R0, R24, R5, RZ, 0x3c, !PT ;  /* 0x0000000518007212 */ /* 0x000fc600078e3cff */
[----:B------:R-:W-:Y:S01]  /*16110*/  IMAD R3, R4, 0x8, R3 ;  /* 0x0000000804037824 */ /* 0x000fe200078e0203 */
[----:B------:R-:W-:Y:S01]  /*16120*/  SHF.L.U32 R0, R0, 0x1f, RZ ;  /* 0x0000001f00007819 */ /* 0x000fe200000006ff */
[----:B0-----:R-:W-:Y:S06]  /*16130*/  @!P0 BRA `(.L_x_1021) ;  /* 0x0000001000d88947 */ /* 0x001fec0003800000 */
.L_x_1075:
[----:B------:R-:W1:Y:S02]  /*16140*/  SYNCS.PHASECHK.TRANS64.TRYWAIT P0, [R3+URZ], R0 ;  /* 0x00000000030075a7 */ /* 0x000e64000800017f */
[----:B-1----:R-:W-:Y:S05]  /*16150*/  @!P0 BRA `(.L_x_1022) ;  /* 0x0000001000e48947 */ /* 0x002fea0003800000 */
.L_x_1076:
[----:B------:R-:W-:Y:S05]  /*16160*/  @!P2 BRA `(.L_x_1023) ;  /* 0x000000000004a947 */ /* 0x000fea0003800000 */
[----:B------:R-:W-:Y:S01]  /*16170*/  BPT.TRAP 0x1 ;  /* 0x000000040000795c */ /* 0x000fe20000300000 */
.L_x_1023:
[----:B-1----:R-:W-:-:S04]  /*16180*/  VIADD R3, R9, 0x2d860 ;  /* 0x0002d86009037836 */ /* 0x002fc80000000000 */
[----:B------:R-:W-:-:S04]  /*16190*/  IMAD R5, R22, 0x8, R3 ;  /* 0x0000000816057824 */ /* 0x000fc800078e0203 */
[----:B------:R-:W1:Y:S02]  /*161a0*/  SYNCS.PHASECHK.TRANS64.TRYWAIT P0, [R5+URZ], R2 ;  /* 0x00000002050075a7 */ /* 0x000e64000800017f */
[----:B-1----:R-:W-:Y:S05]  /*161b0*/  @!P0 BRA `(.L_x_1024) ;  /* 0x0000001000e08947 */ /* 0x002fea0003800000 */
.L_x_1077:
[----:B------:R-:W-:-:S07]  /*161c0*/  IMAD R3, R4, 0x8, R3 ;  /* 0x0000000804037824 */ /* 0x000fce00078e0203 */
.L_x_1025:
[----:B--2---:R2:W4:Y:S02]  /*161d0*/  SYNCS.PHASECHK.TRANS64.TRYWAIT P0, [R3+URZ], R0 ;  /* 0x00000000030075a7 */ /* 0x004524000800017f */
[----:B----4-:R-:W-:Y:S05]  /*161e0*/  @!P0 NANOSLEEP.SYNCS 0x989680 ;  /* 0x009896800000895d */ /* 0x010fea0003900000 */
[----:B------:R-:W4:Y:S02]  /*161f0*/  @!P0 SYNCS.PHASECHK.TRANS64 P0, [R3+URZ], R0 ;  /* 0x00000000030085a7 */ /* 0x000f24000800007f */
[----:B----4-:R-:W-:Y:S05]  /*16200*/  @!P0 BRA `(.L_x_1025) ;  /* 0xfffffffc00f08947 */ /* 0x010fea000383ffff */
.L_x_1018:
[----:B------:R-:W-:Y:S05]  /*16210*/  BSYNC B0 ;  /* 0x0000000000007941 */ /* 0x000fea0003800000 */
.L_x_1017:
[----:B------:R-:W-:Y:S05]  /*16220*/  EXIT ;  /* 0x000000000000794d */ /* 0x000fea0003800000 */
.L_x_850:
[----:B0-----:R-:W-:-:S04]  /*16230*/  IMAD.U32 R3, RZ, RZ, UR42 ;  /* 0x0000002aff037e24 */ /* 0x001fc8000f8e00ff */
[----:B------:R0:W1:Y:S03]  /*16240*/  SYNCS.PHASECHK.TRANS64.TRYWAIT P1, [R3+URZ+0x2d800], R0 ;  /* 0x02d80000030075a7 */ /* 0x000066000802017f */
[----:B-1----:R-:W-:Y:S05]  /*16250*/  @!P1 NANOSLEEP.SYNCS 0x989680 ;  /* 0x009896800000995d */ /* 0x002fea0003900000 */
[----:B------:R-:W1:Y:S02]  /*16260*/  @!P1 SYNCS.PHASECHK.TRANS64 P1, [R3+URZ+0x2d800], R0 ;  /* 0x02d80000030095a7 */ /* 0x000e64000802007f */
[----:B-1----:R-:W-:Y:S05]  /*16270*/  @!P1 BRA `(.L_x_850) ;  /* 0xfffffffc00ec9947 */ /* 0x002fea000383ffff */
[----:B------:R-:W-:Y:S05]  /*16280*/  BRA `(.L_x_1026) ;  /* 0xfffffeb8002c7947 */ /* 0x000fea000383ffff */
.L_x_854:
[----:B-1----:R1:W2:Y:S02]  /*16290*/  SYNCS.PHASECHK.TRANS64.TRYWAIT P2, [R4+URZ+0x2d830], R3 ;  /* 0x02d83003040075a7 */ /* 0x0022a4000804017f */
[----:B--2---:R-:W-:Y:S05]  /*162a0*/  @!P2 NANOSLEEP.SYNCS 0x989680 ;  /* 0x009896800000a95d */ /* 0x004fea0003900000 */
[----:B------:R-:W2:Y:S02]  /*162b0*/  @!P2 SYNCS.PHASECHK.TRANS64 P2, [R4+URZ+0x2d830], R3 ;  /* 0x02d830030400a5a7 */ /* 0x000ea4000804007f */
[----:B--2---:R-:W-:Y:S05]  /*162c0*/  @!P2 BRA `(.L_x_854) ;  /* 0xfffffffc00f0a947 */ /* 0x004fea000383ffff */
[----:B------:R-:W-:Y:S05]  /*162d0*/  BRA `(.L_x_853) ;  /* 0xfffffeb800507947 */ /* 0x000fea000383ffff */
.L_x_870:
[----:B-1----:R-:W-:-:S04]  /*162e0*/  IMAD.U32 R11, RZ, RZ, UR6 ;  /* 0x00000006ff0b7e24 */ /* 0x002fc8000f8e00ff */
[----:B------:R1:W2:Y:S03]  /*162f0*/  SYNCS.PHASECHK.TRANS64.TRYWAIT P2, [R11+URZ+0x2d830], R10 ;  /* 0x02d8300a0b0075a7 */ /* 0x0002a6000804017f */
[----:B--2---:R-:W-:Y:S05]  /*16300*/  @!P2 NANOSLEEP.SYNCS 0x989680 ;  /* 0x009896800000a95d */ /* 0x004fea0003900000 */
[----:B------:R-:W2:Y:S02]  /*16310*/  @!P2 SYNCS.PHASECHK.TRANS64 P2, [R11+URZ+0x2d830], R10 ;  /* 0x02d8300a0b00a5a7 */ /* 0x000ea4000804007f */
[----:B--2---:R-:W-:Y:S05]  /*16320*/  @!P2 BRA `(.L_x_870) ;  /* 0xfffffffc00eca947 */ /* 0x004fea000383ffff */
[----:B------:R-:W-:Y:S05]  /*16330*/  BRA `(.L_x_867) ;  /* 0xfffffef4000c7947 */ /* 0x000fea000383ffff */
.L_x_874:
[----:B-1----:R-:W-:-:S04]  /*16340*/  IMAD.U32 R11, RZ, RZ, UR6 ;  /* 0x00000006ff0b7e24 */ /* 0x002fc8000f8e00ff */
[----:B------:R1:W2:Y:S03]  /*16350*/  SYNCS.PHASECHK.TRANS64.TRYWAIT P2, [R11+URZ+0x2d850], R10 ;  /* 0x02d8500a0b0075a7 */ /* 0x0002a6000804017f */
[----:B--2---:R-:W-:Y:S05]  /*16360*/  @!P2 NANOSLEEP.SYNCS 0x989680 ;  /* 0x009896800000a95d */ /* 0x004fea0003900000 */
[----:B------:R-:W2:Y:S02]  /*16370*/  @!P2 SYNCS.PHASECHK.TRANS64 P2, [R11+URZ+0x2d850], R10 ;  /* 0x02d8500a0b00a5a7 */ /* 0x000ea4000804007f */
[----:B--2---:R-:W-:Y:S05]  /*16380*/  @!P2 BRA `(.L_x_874) ;  /* 0xfffffffc00eca947 */ /* 0x004fea000383ffff */
[----:B------:R-:W-:Y:S05]  /*16390*/  BRA `(.L_x_871) ;  /* 0xfffffef400ac7947 */ /* 0x000fea000383ffff */
.L_x_891:
[----:B-1----:R-:W-:-:S04]  /*163a0*/  IMAD.U32 R9, RZ, RZ, UR6 ;  /* 0x00000006ff097e24 */ /* 0x002fc8000f8e00ff */
[----:B------:R1:W2:Y:S03]  /*163b0*/  SYNCS.PHASECHK.TRANS64.TRYWAIT P2, [R9+URZ+0x2d830], R8 ;  /* 0x02d83008090075a7 */ /* 0x0002a6000804017f */
[----:B--2---:R-:W-:Y:S05]  /*163c0*/  @!P2 NANOSLEEP.SYNCS 0x989680 ;  /* 0x009896800000a95d */ /* 0x004fea0003900000 */
[----:B------:R-:W2:Y:S02]  /*163d0*/  @!P2 SYNCS.PHASECHK.TRANS64 P2, [R9+URZ+0x2d830], R8 ;  /* 0x02d830080900a5a7 */ /* 0x000ea4000804007f */
[----:B--2---:R-:W-:Y:S05]  /*163e0*/  @!P2 BRA `(.L_x_891) ;  /* 0xfffffffc00eca947 */ /* 0x004fea000383ffff */
[----:B------:R-:W-:Y:S05]  /*163f0*/  BRA `(.L_x_888) ;  /* 0xffffff2c00a07947 */ /* 0x000fea000383ffff */
.L_x_895:
[----:B-1----:R-:W-:-:S04]  /*16400*/  IMAD.U32 R9, RZ, RZ, UR6 ;  /* 0x00000006ff097e24 */ /* 0x002fc8000f8e00ff */
[----:B------:R1:W2:Y:S03]  /*16410*/  SYNCS.PHASECHK.TRANS64.TRYWAIT P2, [R9+URZ+0x2d850], R8 ;  /* 0x02d85008090075a7 */ /* 0x0002a6000804017f */
[----:B--2---:R-:W-:Y:S05]  /*16420*/  @!P2 NANOSLEEP.SYNCS 0x989680 ;  /* 0x009896800000a95d */ /* 0x004fea0003900000 */
[----:B------:R-:W2:Y:S02]  /*16430*/  @!P2 SYNCS.PHASECHK.TRANS64 P2, [R9+URZ+0x2d850], R8 ;  /* 0x02d850080900a5a7 */ /* 0x000ea4000804007f */
[----:B--2---:R-:W-:Y:S05]  /*16440*/  @!P2 BRA `(.L_x_895) ;  /* 0xfffffffc00eca947 */ /* 0x004fea000383ffff */
[----:B------:R-:W-:Y:S05]  /*16450*/  BRA `(.L_x_892) ;  /* 0xffffff3000407947 */ /* 0x000fea000383ffff */
.L_x_901:
[----:B-1----:R-:W-:-:S04]  /*16460*/  IMAD.U32 R13, RZ, RZ, UR6 ;  /* 0x00000006ff0d7e24 */ /* 0x002fc8000f8e00ff */
[----:B------:R1:W2:Y:S03]  /*16470*/  SYNCS.PHASECHK.TRANS64.TRYWAIT P2, [R13+URZ+0x2d830], R12 ;  /* 0x02d8300c0d0075a7 */ /* 0x0002a6000804017f */
[----:B--2---:R-:W-:Y:S05]  /*16480*/  @!P2 NANOSLEEP.SYNCS 0x989680 ;  /* 0x009896800000a95d */ /* 0x004fea0003900000 */
[----:B------:R-:W2:Y:S02]  /*16490*/  @!P2 SYNCS.PHASECHK.TRANS64 P2, [R13+URZ+0x2d830], R12 ;  /* 0x02d8300c0d00a5a7 */ /* 0x000ea4000804007f */
[----:B--2---:R-:W-:Y:S05]  /*164a0*/  @!P2 BRA `(.L_x_901) ;  /* 0xfffffffc00eca947 */ /* 0x004fea000383ffff */
[----:B------:R-:W-:Y:S05]  /*164b0*/  BRA `(.L_x_898) ;  /* 0xffffff5400bc7947 */ /* 0x000fea000383ffff */
.L_x_905:
[----:B-1----:R-:W-:-:S04]  /*164c0*/  IMAD.U32 R13, RZ, RZ, UR6 ;  /* 0x00000006ff0d7e24 */ /* 0x002fc8000f8e00ff */
[----:B------:R1:W2:Y:S03]  /*164d0*/  SYNCS.PHASECHK.TRANS64.TRYWAIT P2, [R13+URZ+0x2d850], R12 ;  /* 0x02d8500c0d0075a7 */ /* 0x0002a6000804017f */
[----:B--2---:R-:W-:Y:S05]  /*164e0*/  @!P2 NANOSLEEP.SYNCS 0x989680 ;  /* 0x009896800000a95d */ /* 0x004fea0003900000 */
[----:B------:R-:W2:Y:S02]  /*164f0*/  @!P2 SYNCS.PHASECHK.TRANS64 P2, [R13+URZ+0x2d850], R12 ;  /* 0x02d8500c0d00a5a7 */ /* 0x000ea4000804007f */
[----:B--2---:R-:W-:Y:S05]  /*16500*/  @!P2 BRA `(.L_x_905) ;  /* 0xfffffffc00eca947 */ /* 0x004fea000383ffff */
[----:B------:R-:W-:Y:S05]  /*16510*/  BRA `(.L_x_902) ;  /* 0xffffff58005c7947 */ /* 0x000fea000383ffff */
.L_x_918:
[----:B----4-:R-:W-:-:S04]  /*16520*/  IMAD.U32 R5, RZ, RZ, UR9 ;  /* 0x00000009ff057e24 */ /* 0x010fc8000f8e00ff */
[----:B------:R4:W0:Y:S03]  /*16530*/  SYNCS.PHASECHK.TRANS64.TRYWAIT P0, [R5+URZ+0x2d850], R0 ;  /* 0x02d85000050075a7 */ /* 0x000826000800017f */
[----:B0-----:R-:W-:Y:S05]  /*16540*/  @!P0 NANOSLEEP.SYNCS 0x989680 ;  /* 0x009896800000895d */ /* 0x001fea0003900000 */
[----:B------:R-:W0:Y:S02]  /*16550*/  @!P0 SYNCS.PHASECHK.TRANS64 P0, [R5+URZ+0x2d850], R0 ;  /* 0x02d85000050085a7 */ /* 0x000e24000800007f */
[----:B0-----:R-:W-:Y:S05]  /*16560*/  @!P0 BRA `(.L_x_918) ;  /* 0xfffffffc00ec8947 */ /* 0x001fea000383ffff */
[----:B------:R-:W-:Y:S05]  /*16570*/  BRA `(.L_x_917) ;  /* 0xffffff8c00707947 */ /* 0x000fea000383ffff */
.L_x_959:
[----:B------:R-:W0:Y:S01]  /*16580*/  S2R R4, SR_TID.X ;  /* 0x0000000000047919 */ /* 0x000e220000002100 */
[----:B------:R-:W-:Y:S01]  /*16590*/  BSSY B0, `(.L_x_1027) ;  /* 0x000000a000007945 */ /* 0x000fe20003800000 */
[----:B------:R-:W-:Y:S02]  /*165a0*/  IMAD.MOV.U32 R12, RZ, RZ, RZ ;  /* 0x000000ffff0c7224 */ /* 0x000fe400078e00ff */
[----:B------:R-:W-:Y:S02]  /*165b0*/  IMAD.MOV.U32 R11, RZ, RZ, 0x1f ;  /* 0x0000001fff0b7424 */ /* 0x000fe400078e00ff */
[----:B------:R-:W-:Y:S01]  /*165c0*/  IMAD.MOV.U32 R15, RZ, RZ, -0x1 ;  /* 0xffffffffff0f7424 */ /* 0x000fe200078e00ff */
[----:B0-----:R-:W-:-:S04]  /*165d0*/  SHF.R.U32.HI R4, RZ, 0x5, R4 ;  /* 0x00000005ff047819 */ /* 0x001fc80000011604 */
[----:B------:R-:W-:-:S05]  /*165e0*/  LOP3.LUT R4, R4, 0x3, RZ, 0xc0, !PT ;  /* 0x0000000304047812 */ /* 0x000fca00078ec0ff */
[----:B------:R-:W-:-:S07]  /*165f0*/  IMAD.MOV.U32 R13, RZ, RZ, R4 ;  /* 0x000000ffff0d7224 */ /* 0x000fce00078e0004 */
[----:B------:R-:W-:Y:S05]  /*16600*/  WARPSYNC.COLLECTIVE R15, `(.L_x_1028) ;  /* 0x000000000f087348 */ /* 0x000fea0003c00000 */
[----:B------:R0:W1:Y:S02]  /*16610*/  SHFL.IDX P6, R14, R13, R12, R11 ;  /* 0x0000000c0d0e7389 */ /* 0x00006400000c000b */
[----:B01----:R-:W-:Y:S01]  /*16620*/  ENDCOLLECTIVE ;  /* 0x000000000000791b */ /* 0x003fe20003800000 */
.L_x_1028:
[----:B------:R-:W-:Y:S05]  /*16630*/  BSYNC B0 ;  /* 0x0000000000007941 */ /* 0x000fea0003800000 */
.L_x_1027:
[----:B------:R-:W-:Y:S05]  /*16640*/  BRA `(.L_x_1029) ;  /* 0xffffffc800c87947 */ /* 0x000fea000383ffff */
.L_x_960:
[----:B------:R-:W-:Y:S01]  /*16650*/  BSSY B0, `(.L_x_1030) ;  /* 0x0000006000007945 */ /* 0x000fe20003800000 */
[----:B------:R-:W-:-:S07]  /*16660*/  IMAD.MOV.U32 R15, RZ, RZ, -0x1 ;  /* 0xffffffffff0f7424 */ /* 0x000fce00078e00ff */
[----:B------:R-:W-:Y:S05]  /*16670*/  WARPSYNC.COLLECTIVE R15, `(.L_x_1031) ;  /* 0x000000000f0c7348 */ /* 0x000fea0003c00000 */
[----:B------:R-:W-:Y:S02]  /*16680*/  ELECT P6, UR62, PT ;  /* 0x00000000003e782f */ /* 0x000fe400038c0000 */
[----:B------:R-:W-:Y:S01]  /*16690*/  MOV R14, UR62 ;  /* 0x0000003e000e7c02 */ /* 0x000fe20008000f00 */
[----:B------:R-:W-:Y:S10]  /*166a0*/  ENDCOLLECTIVE ;  /* 0x000000000000791b */ /* 0x000ff40003800000 */
.L_x_1031:
[----:B------:R-:W-:Y:S05]  /*166b0*/  BSYNC B0 ;  /* 0x0000000000007941 */ /* 0x000fea0003800000 */
.L_x_1030:
[----:B------:R-:W-:Y:S05]  /*166c0*/  BRA `(.L_x_1032) ;  /* 0xffffffc800b87947 */ /* 0x000fea000383ffff */
.L_x_963:
[----:B-1----:R1:W2:Y:S02]  /*166d0*/  SYNCS.PHASECHK.TRANS64.TRYWAIT P0, [R5+URZ+0x2d840], R4 ;  /* 0x02d84004050075a7 */ /* 0x0022a4000800017f */
[----:B--2---:R-:W-:Y:S05]  /*166e0*/  @!P0 NANOSLEEP.SYNCS 0x989680 ;  /* 0x009896800000895d */ /* 0x004fea0003900000 */
[----:B------:R-:W2:Y:S02]  /*166f0*/  @!P0 SYNCS.PHASECHK.TRANS64 P0, [R5+URZ+0x2d840], R4 ;  /* 0x02d84004050085a7 */ /* 0x000ea4000800007f */
[----:B--2---:R-:W-:Y:S05]  /*16700*/  @!P0 BRA `(.L_x_963) ;  /* 0xfffffffc00f08947 */ /* 0x004fea000383ffff */
[----:B------:R-:W-:Y:S05]  /*16710*/  BRA `(.L_x_1033) ;  /* 0xffffffcc000c7947 */ /* 0x000fea000383ffff */
.L_x_966:
[----:B-1----:R1:W2:Y:S02]  /*16720*/  SYNCS.PHASECHK.TRANS64.TRYWAIT P0, [R25+URZ+0x2d820], R4 ;  /* 0x02d82004190075a7 */ /* 0x0022a4000800017f */
[----:B--2---:R-:W-:Y:S05]  /*16730*/  @!P0 NANOSLEEP.SYNCS 0x989680 ;  /* 0x009896800000895d */ /* 0x004fea0003900000 */
[----:B------:R-:W2:Y:S02]  /*16740*/  @!P0 SYNCS.PHASECHK.TRANS64 P0, [R25+URZ+0x2d820], R4 ;  /* 0x02d82004190085a7 */ /* 0x000ea4000800007f */
[----:B--2---:R-:W-:Y:S05]  /*16750*/  @!P0 BRA `(.L_x_966) ;  /* 0xfffffffc00f08947 */ /* 0x004fea000383ffff */
[----:B------:R-:W-:Y:S05]  /*16760*/  BRA `(.L_x_1034) ;  /* 0xffffffd000347947 */ /* 0x000fea000383ffff */
.L_x_974:
[----:B0-----:R0:W1:Y:S02]  /*16770*/  SYNCS.PHASECHK.TRANS64.TRYWAIT P0, [R3+URZ+0x2d840], R2 ;  /* 0x02d84002030075a7 */ /* 0x001064000800017f */
[----:B-1----:R-:W-:Y:S05]  /*16780*/  @!P0 NANOSLEEP.SYNCS 0x989680 ;  /* 0x009896800000895d */ /* 0x002fea0003900000 */
[----:B------:R-:W1:Y:S02]  /*16790*/  @!P0 SYNCS.PHASECHK.TRANS64 P0, [R3+URZ+0x2d840], R2 ;  /* 0x02d84002030085a7 */ /* 0x000e64000800007f */
[----:B-1----:R-:W-:Y:S05]  /*167a0*/  @!P0 BRA `(.L_x_974) ;  /* 0xfffffffc00f08947 */ /* 0x002fea000383ffff */
[----:B------:R-:W-:Y:S05]  /*167b0*/  BRA `(.L_x_1035) ;  /* 0xffffffd000d87947 */ /* 0x000fea000383ffff */
.L_x_976:
[----:B0-----:R0:W1:Y:S02]  /*167c0*/  SYNCS.PHASECHK.TRANS64.TRYWAIT P0, [R2+URZ+0x60], R5 ;  /* 0x00006005020075a7 */ /* 0x001064000800017f */
[----:B-1----:R-:W-:Y:S05]  /*167d0*/  @!P0 NANOSLEEP.SYNCS 0x989680 ;  /* 0x009896800000895d */ /* 0x002fea0003900000 */
[----:B------:R-:W1:Y:S02]  /*167e0*/  @!P0 SYNCS.PHASECHK.TRANS64 P0, [R2+URZ+0x60], R5 ;  /* 0x00006005020085a7 */ /* 0x000e64000800007f */
[----:B-1----:R-:W-:Y:S05]  /*167f0*/  @!P0 BRA `(.L_x_976) ;  /* 0xfffffffc00f08947 */ /* 0x002fea000383ffff */
[----:B------:R-:W-:Y:S05]  /*16800*/  BRA `(.L_x_1036) ;  /* 0xffffffd400647947 */ /* 0x000fea000383ffff */
.L_x_981:
[----:B-1----:R1:W2:Y:S02]  /*16810*/  SYNCS.PHASECHK.TRANS64.TRYWAIT P0, [R3+URZ+0x2d840], R2 ;  /* 0x02d84002030075a7 */ /* 0x0022a4000800017f */
[----:B--2---:R-:W-:Y:S05]  /*16820*/  @!P0 NANOSLEEP.SYNCS 0x989680 ;  /* 0x009896800000895d */ /* 0x004fea0003900000 */
[----:B------:R-:W2:Y:S02]  /*16830*/  @!P0 SYNCS.PHASECHK.TRANS64 P0, [R3+URZ+0x2d840], R2 ;  /* 0x02d84002030085a7 */ /* 0x000ea4000800007f */
[----:B--2---:R-:W-:Y:S05]  /*16840*/  @!P0 BRA `(.L_x_981) ;  /* 0xfffffffc00f08947 */ /* 0x004fea000383ffff */
[----:B------:R-:W-:Y:S05]  /*16850*/  BRA `(.L_x_1037) ;  /* 0xffffffd800987947 */ /* 0x000fea000383ffff */
.L_x_983:
[----:B0-----:R0:W1:Y:S02]  /*16860*/  SYNCS.PHASECHK.TRANS64.TRYWAIT P1, [R3+URZ+0x60], R24 ;  /* 0x00006018030075a7 */ /* 0x001064000802017f */
[----:B-1----:R-:W-:Y:S05]  /*16870*/  @!P1 NANOSLEEP.SYNCS 0x989680 ;  /* 0x009896800000995d */ /* 0x002fea0003900000 */
[----:B------:R-:W1:Y:S02]  /*16880*/  @!P1 SYNCS.PHASECHK.TRANS64 P1, [R3+URZ+0x60], R24 ;  /* 0x00006018030095a7 */ /* 0x000e64000802007f */
[----:B-1----:R-:W-:Y:S05]  /*16890*/  @!P1 BRA `(.L_x_983) ;  /* 0xfffffffc00f09947 */ /* 0x002fea000383ffff */
[----:B------:R-:W-:Y:S05]  /*168a0*/  BRA `(.L_x_1038) ;  /* 0xffffffdc00247947 */ /* 0x000fea000383ffff */
.L_x_988:
[----:B-1----:R1:W2:Y:S02]  /*168b0*/  SYNCS.PHASECHK.TRANS64.TRYWAIT P0, [R2+URZ+0x2d840], R3 ;  /* 0x02d84003020075a7 */ /* 0x0022a4000800017f */
[----:B--2---:R-:W-:Y:S05]  /*168c0*/  @!P0 NANOSLEEP.SYNCS 0x989680 ;  /* 0x009896800000895d */ /* 0x004fea0003900000 */
[----:B------:R-:W2:Y:S02]  /*168d0*/  @!P0 SYNCS.PHASECHK.TRANS64 P0, [R2+URZ+0x2d840], R3 ;  /* 0x02d84003020085a7 */ /* 0x000ea4000800007f */
[----:B--2---:R-:W-:Y:S05]  /*168e0*/  @!P0 BRA `(.L_x_988) ;  /* 0xfffffffc00f08947 */ /* 0x004fea000383ffff */
[----:B------:R-:W-:Y:S05]  /*168f0*/  BRA `(.L_x_1039) ;  /* 0xffffffe000307947 */ /* 0x000fea000383ffff */
.L_x_990:
[----:B0-----:R0:W1:Y:S02]  /*16900*/  SYNCS.PHASECHK.TRANS64.TRYWAIT P1, [R2+URZ+0x60], R3 ;  /* 0x00006003020075a7 */ /* 0x001064000802017f */
[----:B-1----:R-:W-:Y:S05]  /*16910*/  @!P1 NANOSLEEP.SYNCS 0x989680 ;  /* 0x009896800000995d */ /* 0x002fea0003900000 */
[----:B------:R-:W1:Y:S02]  /*16920*/  @!P1 SYNCS.PHASECHK.TRANS64 P1, [R2+URZ+0x60], R3 ;  /* 0x00006003020095a7 */ /* 0x000e64000802007f */
[----:B-1----:R-:W-:Y:S05]  /*16930*/  @!P1 BRA `(.L_x_990) ;  /* 0xfffffffc00f09947 */ /* 0x002fea000383ffff */
[----:B------:R-:W-:Y:S05]  /*16940*/  BRA `(.L_x_1040) ;  /* 0xffffffe000c47947 */ /* 0x000fea000383ffff */
.L_x_997:
[----:B0-----:R0:W1:Y:S02]  /*16950*/  SYNCS.PHASECHK.TRANS64.TRYWAIT P0, [R3+URZ+0x2d860], R2 ;  /* 0x02d86002030075a7 */ /* 0x001064000800017f */
[----:B-1----:R-:W-:Y:S05]  /*16960*/  @!P0 NANOSLEEP.SYNCS 0x989680 ;  /* 0x009896800000895d */ /* 0x002fea0003900000 */
[----:B------:R-:W1:Y:S02]  /*16970*/  @!P0 SYNCS.PHASECHK.TRANS64 P0, [R3+URZ+0x2d860], R2 ;  /* 0x02d86002030085a7 */ /* 0x000e64000800007f */
[----:B-1----:R-:W-:Y:S05]  /*16980*/  @!P0 BRA `(.L_x_997) ;  /* 0xfffffffc00f08947 */ /* 0x002fea000383ffff */
[----:B------:R-:W-:Y:S05]  /*16990*/  BRA `(.L_x_1041) ;  /* 0xffffffe400a87947 */ /* 0x000fea000383ffff */
.L_x_999:
[----:B------:R-:W-:Y:S01]  /*169a0*/  BSSY B0, `(.L_x_1042) ;  /* 0x0000008000007945 */ /* 0x000fe20003800000 */
[----:B------:R-:W-:Y:S02]  /*169b0*/  IMAD.MOV.U32 R13, RZ, RZ, R16 ;  /* 0x000000ffff0d7224 */ /* 0x000fe400078e0010 */
[----:B------:R-:W-:Y:S02]  /*169c0*/  IMAD.MOV.U32 R12, RZ, RZ, RZ ;  /* 0x000000ffff0c7224 */ /* 0x000fe400078e00ff */
[----:B------:R-:W-:Y:S02]  /*169d0*/  IMAD.MOV.U32 R11, RZ, RZ, 0x1f ;  /* 0x0000001fff0b7424 */ /* 0x000fe400078e00ff */
[----:B------:R-:W-:-:S07]  /*169e0*/  IMAD.MOV.U32 R15, RZ, RZ, -0x1 ;  /* 0xffffffffff0f7424 */ /* 0x000fce00078e00ff */
[----:B------:R-:W-:Y:S05]  /*169f0*/  WARPSYNC.COLLECTIVE R15, `(.L_x_1043) ;  /* 0x000000000f087348 */ /* 0x000fea0003c00000 */
[----:B------:R0:W1:Y:S02]  /*16a00*/  SHFL.IDX P6, R14, R13, R12, R11 ;  /* 0x0000000c0d0e7389 */ /* 0x00006400000c000b */
[----:B01----:R-:W-:Y:S01]  /*16a10*/  ENDCOLLECTIVE ;  /* 0x000000000000791b */ /* 0x003fe20003800000 */
.L_x_1043:
[----:B------:R-:W-:Y:S05]  /*16a20*/  BSYNC B0 ;  /* 0x0000000000007941 */ /* 0x000fea0003800000 */
.L_x_1042:
[----:B------:R-:W-:Y:S02]  /*16a30*/  IMAD.MOV.U32 R13, RZ, RZ, R16 ;  /* 0x000000ffff0d7224 */ /* 0x000fe400078e0010 */
[----:B------:R-:W-:Y:S02]  /*16a40*/  IMAD.MOV.U32 R12, RZ, RZ, 0x1 ;  /* 0x00000001ff0c7424 */ /* 0x000fe400078e00ff */
[----:B------:R-:W-:Y:S02]  /*16a50*/  IMAD.MOV.U32 R11, RZ, RZ, 0x1f ;  /* 0x0000001fff0b7424 */ /* 0x000fe400078e00ff */
[----:B------:R-:W-:Y:S02]  /*16a60*/  IMAD.MOV.U32 R15, RZ, RZ, -0x1 ;  /* 0xffffffffff0f7424 */ /* 0x000fe400078e00ff */
[----:B------:R-:W-:-:S07]  /*16a70*/  IMAD.MOV.U32 R5, RZ, RZ, R14 ;  /* 0x000000ffff057224 */ /* 0x000fce00078e000e */
[----:B------:R-:W-:Y:S05]  /*16a80*/  WARPSYNC.COLLECTIVE R15, `(.L_x_1044) ;  /* 0x000000000f087348 */ /* 0x000fea0003c00000 */
[----:B------:R0:W1:Y:S02]  /*16a90*/  SHFL.IDX P6, R14, R13, R12, R11 ;  /* 0x0000000c0d0e7389 */ /* 0x00006400000c000b */
[----:B01----:R-:W-:Y:S01]  /*16aa0*/  ENDCOLLECTIVE ;  /* 0x000000000000791b */ /* 0x003fe20003800000 */
.L_x_1044:
[----:B------:R-:W-:Y:S01]  /*16ab0*/  IMAD.MOV.U32 R4, RZ, RZ, R14 ;  /* 0x000000ffff047224 */ /* 0x000fe200078e000e */
[----:B------:R-:W-:Y:S06]  /*16ac0*/  BRA `(.L_x_1045) ;  /* 0xffffffe8001c7947 */ /* 0x000fec000383ffff */
.L_x_1002:
[----:B------:R-:W-:Y:S01]  /*16ad0*/  BSSY B0, `(.L_x_1046) ;  /* 0x0000008000007945 */ /* 0x000fe20003800000 */
[----:B-----5:R-:W-:Y:S02]  /*16ae0*/  IMAD.MOV.U32 R13, RZ, RZ, R2 ;  /* 0x000000ffff0d7224 */ /* 0x020fe400078e0002 */
[----:B------:R-:W-:Y:S02]  /*16af0*/  IMAD.MOV.U32 R12, RZ, RZ, 0x1 ;  /* 0x00000001ff0c7424 */ /* 0x000fe400078e00ff */
[----:B------:R-:W-:Y:S02]  /*16b00*/  IMAD.MOV.U32 R11, RZ, RZ, RZ ;  /* 0x000000ffff0b7224 */ /* 0x000fe400078e00ff */
[----:B------:R-:W-:-:S07]  /*16b10*/  IMAD.MOV.U32 R15, RZ, RZ, -0x1 ;  /* 0xffffffffff0f7424 */ /* 0x000fce00078e00ff */
[----:B0123--:R-:W-:Y:S05]  /*16b20*/  WARPSYNC.COLLECTIVE R15, `(.L_x_1047) ;  /* 0x000000000f087348 */ /* 0x00ffea0003c00000 */
[----:B------:R4:W0:Y:S02]  /*16b30*/  SHFL.UP P6, R14, R13, R12, R11 ;  /* 0x0400000c0d0e7389 */ /* 0x00082400000c000b */
[----:B01234-:R-:W-:Y:S01]  /*16b40*/  ENDCOLLECTIVE ;  /* 0x000000000000791b */ /* 0x01ffe20003800000 */
.L_x_1047:
[----:B------:R-:W-:Y:S05]  /*16b50*/  BSYNC B0 ;  /* 0x0000000000007941 */ /* 0x000fea0003800000 */
.L_x_1046:
        /* <DEDUP_REMOVED lines=10> */
.L_x_1048:
        /* <DEDUP_REMOVED lines=8> */
.L_x_1049:
        /* <DEDUP_REMOVED lines=8> */
.L_x_1050:
        /* <DEDUP_REMOVED lines=8> */
.L_x_1051:
        /* <DEDUP_REMOVED lines=8> */
.L_x_1052:
[----:B------:R-:W-:Y:S05]  /*16e00*/  BRA `(.L_x_1053) ;  /* 0xffffffe400d87947 */ /* 0x000fea000383ffff */
.L_x_1007:
[----:B------:R-:W-:Y:S01]  /*16e10*/  BSSY B0, `(.L_x_1054) ;  /* 0x0000008000007945 */ /* 0x000fe20003800000 */
[----:B-----5:R-:W-:Y:S02]  /*16e20*/  IMAD.MOV.U32 R13, RZ, RZ, R2 ;  /* 0x000000ffff0d7224 */ /* 0x020fe400078e0002 */
[----:B------:R-:W-:Y:S02]  /*16e30*/  IMAD.MOV.U32 R12, RZ, RZ, 0x1 ;  /* 0x00000001ff0c7424 */ /* 0x000fe400078e00ff */
[----:B------:R-:W-:Y:S02]  /*16e40*/  IMAD.MOV.U32 R11, RZ, RZ, RZ ;  /* 0x000000ffff0b7224 */ /* 0x000fe400078e00ff */
[----:B------:R-:W-:-:S07]  /*16e50*/  IMAD.MOV.U32 R15, RZ, RZ, -0x1 ;  /* 0xffffffffff0f7424 */ /* 0x000fce00078e00ff */
[----:B01-3--:R-:W-:Y:S05]  /*16e60*/  WARPSYNC.COLLECTIVE R15, `(.L_x_1055) ;  /* 0x000000000f087348 */ /* 0x00bfea0003c00000 */
[----:B------:R2:W4:Y:S02]  /*16e70*/  SHFL.UP P6, R14, R13, R12, R11 ;  /* 0x0400000c0d0e7389 */ /* 0x00052400000c000b */
[----:B01234-:R-:W-:Y:S01]  /*16e80*/  ENDCOLLECTIVE ;  /* 0x000000000000791b */ /* 0x01ffe20003800000 */
.L_x_1055:
[----:B------:R-:W-:Y:S05]  /*16e90*/  BSYNC B0 ;  /* 0x0000000000007941 */ /* 0x000fea0003800000 */
.L_x_1054:
        /* <DEDUP_REMOVED lines=10> */
.L_x_1056:
        /* <DEDUP_REMOVED lines=8> */
.L_x_1057:
        /* <DEDUP_REMOVED lines=8> */
.L_x_1058:
        /* <DEDUP_REMOVED lines=8> */
.L_x_1059:
        /* <DEDUP_REMOVED lines=8> */
.L_x_1060:
[----:B------:R-:W-:Y:S05]  /*17140*/  BRA `(.L_x_1061) ;  /* 0xffffffe400b47947 */ /* 0x000fea000383ffff */
.L_x_1009:
[----:B------:R-:W-:Y:S01]  /*17150*/  BSSY B0, `(.L_x_1062) ;  /* 0x0000006000007945 */ /* 0x000fe20003800000 */
[----:B------:R-:W-:Y:S01]  /*17160*/  PLOP3.LUT P6, PT, P6, PT, PT, 0x8, 0x0 ;  /* 0x000000000000781c */ /* 0x000fe200037ce170 */
[----:B------:R-:W-:-:S12]  /*17170*/  IMAD.MOV.U32 R15, RZ, RZ, -0x1 ;  /* 0xffffffffff0f7424 */ /* 0x000fd800078e00ff */
[----:B01-3--:R-:W-:Y:S05]  /*17180*/  WARPSYNC.COLLECTIVE R15, `(.L_x_1063) ;  /* 0x000000000f087348 */ /* 0x00bfea0003c00000 */
[----:B------:R-:W-:Y:S01]  /*17190*/  VOTE.ANY R14, PT, P6 ;  /* 0x00000000000e7806 */ /* 0x000fe200030e0100 */
[----:B01-3--:R-:W-:Y:S06]  /*171a0*/  ENDCOLLECTIVE ;  /* 0x000000000000791b */ /* 0x00bfec0003800000 */
.L_x_1063:
[----:B------:R-:W-:Y:S05]  /*171b0*/  BSYNC B0 ;  /* 0x0000000000007941 */ /* 0x000fea0003800000 */
.L_x_1062:
[----:B------:R-:W-:Y:S02]  /*171c0*/  IMAD.MOV.U32 R3, RZ, RZ, R14 ;  /* 0x000000ffff037224 */ /* 0x000fe400078e000e */
[----:B------:R-:W-:Y:S02]  /*171d0*/  IMAD.MOV.U32 R13, RZ, RZ, R2 ;  /* 0x000000ffff0d7224 */ /* 0x000fe400078e0002 */
[----:B------:R-:W0:Y:S01]  /*171e0*/  POPC R4, R3 ;  /* 0x0000000300047309 */ /* 0x000e220000000000 */
[----:B------:R-:W-:Y:S02]  /*171f0*/  IMAD.MOV.U32 R11, RZ, RZ, 0x1f ;  /* 0x0000001fff0b7424 */ /* 0x000fe400078e00ff */
[----:B------:R-:W-:Y:S02]  /*17200*/  IMAD.MOV.U32 R15, RZ, RZ, -0x1 ;  /* 0xffffffffff0f7424 */ /* 0x000fe400078e00ff */
[----:B0-----:R-:W-:-:S07]  /*17210*/  IMAD.MOV.U32 R12, RZ, RZ, R4 ;  /* 0x000000ffff0c7224 */ /* 0x001fce00078e0004 */
[----:B------:R-:W-:Y:S05]  /*17220*/  WARPSYNC.COLLECTIVE R15, `(.L_x_1064) ;  /* 0x000000000f087348 */ /* 0x000fea0003c00000 */
[----:B------:R0:W1:Y:S02]  /*17230*/  SHFL.IDX P6, R14, R13, R12, R11 ;  /* 0x0000000c0d0e7389 */ /* 0x00006400000c000b */
[----:B01----:R-:W-:Y:S01]  /*17240*/  ENDCOLLECTIVE ;  /* 0x000000000000791b */ /* 0x003fe20003800000 */
.L_x_1064:
[----:B------:R-:W-:Y:S01]  /*17250*/  IMAD.MOV.U32 R17, RZ, RZ, R14 ;  /* 0x000000ffff117224 */ /* 0x000fe200078e000e */
[----:B------:R-:W-:Y:S06]  /*17260*/  BRA `(.L_x_1065) ;  /* 0xffffffe400a47947 */ /* 0x000fec000383ffff */
.L_x_1011:
[----:B------:R-:W-:Y:S01]  /*17270*/  BSSY B0, `(.L_x_1066) ;  /* 0x0000007000007945 */ /* 0x000fe20003800000 */
[----:B------:R-:W-:Y:S02]  /*17280*/  IMAD.MOV.U32 R13, RZ, RZ, R8 ;  /* 0x000000ffff0d7224 */ /* 0x000fe400078e0008 */
[----:B------:R-:W-:Y:S02]  /*17290*/  IMAD.MOV.U32 R11, RZ, RZ, 0x1f ;  /* 0x0000001fff0b7424 */ /* 0x000fe400078e00ff */
[----:B------:R-:W-:-:S07]  /*172a0*/  IMAD.MOV.U32 R15, RZ, RZ, -0x1 ;  /* 0xffffffffff0f7424 */ /* 0x000fce00078e00ff */
[----:B01234-:R-:W-:Y:S05]  /*172b0*/  WARPSYNC.COLLECTIVE R15, `(.L_x_1067) ;  /* 0x000000000f087348 */ /* 0x01ffea0003c00000 */
[----:B------:R0:W0:Y:S02]  /*172c0*/  SHFL.IDX P6, R14, R13, R12, R11 ;  /* 0x0000000c0d0e7389 */ /* 0x00002400000c000b */
[----:B01234-:R-:W-:Y:S01]  /*172d0*/  ENDCOLLECTIVE ;  /* 0x000000000000791b */ /* 0x01ffe20003800000 */
.L_x_1067:
[----:B------:R-:W-:Y:S05]  /*172e0*/  BSYNC B0 ;  /* 0x0000000000007941 */ /* 0x000fea0003800000 */
.L_x_1066:
[----:B------:R-:W-:Y:S05]  /*172f0*/  BRA `(.L_x_1010) ;  /* 0xffffffe4009c7947 */ /* 0x000fea000383ffff */
.L_x_1015:
[----:B0-----:R0:W1:Y:S02]  /*17300*/  SYNCS.PHASECHK.TRANS64.TRYWAIT P0, [R9+URZ+0x2d820], R0 ;  /* 0x02d82000090075a7 */ /* 0x001064000800017f */
[----:B-1----:R-:W-:Y:S05]  /*17310*/  @!P0 NANOSLEEP.SYNCS 0x989680 ;  /* 0x009896800000895d */ /* 0x002fea0003900000 */
[----:B------:R-:W1:Y:S02]  /*17320*/  @!P0 SYNCS.PHASECHK.TRANS64 P0, [R9+URZ+0x2d820], R0 ;  /* 0x02d82000090085a7 */ /* 0x000e64000800007f */
[----:B-1----:R-:W-:Y:S05]  /*17330*/  @!P0 BRA `(.L_x_1015) ;  /* 0xfffffffc00f08947 */ /* 0x002fea000383ffff */
[----:B------:R-:W-:Y:S05]  /*17340*/  BRA `(.L_x_1068) ;  /* 0xffffffec00007947 */ /* 0x000fea000383ffff */
.L_x_1016:
[----:B------:R-:W1:Y:S01]  /*17350*/  S2R R2, SR_TID.X ;  /* 0x0000000000027919 */ /* 0x000e620000002100 */
[----:B------:R-:W-:Y:S01]  /*17360*/  BSSY B0, `(.L_x_1069) ;  /* 0x000000a000007945 */ /* 0x000fe20003800000 */
[----:B------:R-:W-:Y:S02]  /*17370*/  IMAD.MOV.U32 R12, RZ, RZ, RZ ;  /* 0x000000ffff0c7224 */ /* 0x000fe400078e00ff */
[----:B------:R-:W-:Y:S02]  /*17380*/  IMAD.MOV.U32 R11, RZ, RZ, 0x1f ;  /* 0x0000001fff0b7424 */ /* 0x000fe400078e00ff */
[----:B------:R-:W-:Y:S01]  /*17390*/  IMAD.MOV.U32 R15, RZ, RZ, -0x1 ;  /* 0xffffffffff0f7424 */ /* 0x000fe200078e00ff */
[----:B-1----:R-:W-:-:S04]  /*173a0*/  SHF.R.U32.HI R2, RZ, 0x5, R2 ;  /* 0x00000005ff027819 */ /* 0x002fc80000011602 */
[----:B------:R-:W-:-:S05]  /*173b0*/  LOP3.LUT R2, R2, 0x3, RZ, 0xc0, !PT ;  /* 0x0000000302027812 */ /* 0x000fca00078ec0ff */
[----:B------:R-:W-:-:S07]  /*173c0*/  IMAD.MOV.U32 R13, RZ, RZ, R2 ;  /* 0x000000ffff0d7224 */ /* 0x000fce00078e0002 */
[----:B0--3--:R-:W-:Y:S05]  /*173d0*/  WARPSYNC.COLLECTIVE R15, `(.L_x_1070) ;  /* 0x000000000f087348 */ /* 0x009fea0003c00000 */
[----:B------:R1:W2:Y:S02]  /*173e0*/  SHFL.IDX P6, R14, R13, R12, R11 ;  /* 0x0000000c0d0e7389 */ /* 0x0002a400000c000b */
[----:B0123--:R-:W-:Y:S01]  /*173f0*/  ENDCOLLECTIVE ;  /* 0x000000000000791b */ /* 0x00ffe20003800000 */
.L_x_1070:
[----:B------:R-:W-:Y:S05]  /*17400*/  BSYNC B0 ;  /* 0x0000000000007941 */ /* 0x000fea0003800000 */
.L_x_1069:
[----:B------:R-:W-:Y:S05]  /*17410*/  BRA `(.L_x_1071) ;  /* 0xffffffe800e87947 */ /* 0x000fea000383ffff */
.L_x_1019:
[----:B------:R-:W-:Y:S01]  /*17420*/  BSSY B1, `(.L_x_1072) ;  /* 0x0000006000017945 */ /* 0x000fe20003800000 */
[----:B------:R-:W-:-:S07]  /*17430*/  IMAD.MOV.U32 R15, RZ, RZ, -0x1 ;  /* 0xffffffffff0f7424 */ /* 0x000fce00078e00ff */
[----:B0--3--:R-:W-:Y:S05]  /*17440*/  WARPSYNC.COLLECTIVE R15, `(.L_x_1073) ;  /* 0x000000000f0c7348 */ /* 0x009fea0003c00000 */
[----:B------:R-:W-:Y:S02]  /*17450*/  ELECT P6, UR62, PT ;  /* 0x00000000003e782f */ /* 0x000fe400038c0000 */
[----:B------:R-:W-:Y:S01]  /*17460*/  MOV R14, UR62 ;  /* 0x0000003e000e7c02 */ /* 0x000fe20008000f00 */
[----:B0--3--:R-:W-:Y:S10]  /*17470*/  ENDCOLLECTIVE ;  /* 0x000000000000791b */ /* 0x009ff40003800000 */
.L_x_1073:
[----:B------:R-:W-:Y:S05]  /*17480*/  BSYNC B1 ;  /* 0x0000000000017941 */ /* 0x000fea0003800000 */
.L_x_1072:
[----:B------:R-:W-:Y:S05]  /*17490*/  BRA `(.L_x_1074) ;  /* 0xffffffe800e07947 */ /* 0x000fea000383ffff */
.L_x_1021:
[----:B0-----:R0:W1:Y:S02]  /*174a0*/  SYNCS.PHASECHK.TRANS64.TRYWAIT P0, [R7+URZ], R2 ;  /* 0x00000002070075a7 */ /* 0x001064000800017f */
[----:B-1----:R-:W-:Y:S05]  /*174b0*/  @!P0 NANOSLEEP.SYNCS 0x989680 ;  /* 0x009896800000895d */ /* 0x002fea0003900000 */
[----:B------:R-:W1:Y:S02]  /*174c0*/  @!P0 SYNCS.PHASECHK.TRANS64 P0, [R7+URZ], R2 ;  /* 0x00000002070085a7 */ /* 0x000e64000800007f */
[----:B-1----:R-:W-:Y:S05]  /*174d0*/  @!P0 BRA `(.L_x_1021) ;  /* 0xfffffffc00f08947 */ /* 0x002fea000383ffff */
[----:B------:R-:W-:Y:S05]  /*174e0*/  BRA `(.L_x_1075) ;  /* 0xffffffec00147947 */ /* 0x000fea000383ffff */
.L_x_1022:
[----:B-1----:R1:W2:Y:S02]  /*174f0*/  SYNCS.PHASECHK.TRANS64.TRYWAIT P0, [R3+URZ], R0 ;  /* 0x00000000030075a7 */ /* 0x0022a4000800017f */
[----:B--2---:R-:W-:Y:S05]  /*17500*/  @!P0 NANOSLEEP.SYNCS 0x989680 ;  /* 0x009896800000895d */ /* 0x004fea0003900000 */
[----:B------:R-:W2:Y:S02]  /*17510*/  @!P0 SYNCS.PHASECHK.TRANS64 P0, [R3+URZ], R0 ;  /* 0x00000000030085a7 */ /* 0x000ea4000800007f */
[----:B--2---:R-:W-:Y:S05]  /*17520*/  @!P0 BRA `(.L_x_1022) ;  /* 0xfffffffc00f08947 */ /* 0x004fea000383ffff */
[----:B------:R-:W-:Y:S05]  /*17530*/  BRA `(.L_x_1076) ;  /* 0xffffffec00087947 */ /* 0x000fea000383ffff */
.L_x_1024:
[----:B-1----:R1:W2:Y:S02]  /*17540*/  SYNCS.PHASECHK.TRANS64.TRYWAIT P0, [R5+URZ], R2 ;  /* 0x00000002050075a7 */ /* 0x0022a4000800017f */
[----:B--2---:R-:W-:Y:S05]  /*17550*/  @!P0 NANOSLEEP.SYNCS 0x989680 ;  /* 0x009896800000895d */ /* 0x004fea0003900000 */
[----:B------:R-:W2:Y:S02]  /*17560*/  @!P0 SYNCS.PHASECHK.TRANS64 P0, [R5+URZ], R2 ;  /* 0x00000002050085a7 */ /* 0x000ea4000800007f */
[----:B--2---:R-:W-:Y:S05]  /*17570*/  @!P0 BRA `(.L_x_1024) ;  /* 0xfffffffc00f08947 */ /* 0x004fea000383ffff */
[----:B------:R-:W-:Y:S05]  /*17580*/  BRA `(.L_x_1077) ;  /* 0xffffffec000c7947 */ /* 0x000fea000383ffff */
.L_x_1078:
        /* <DEDUP_REMOVED lines=15> */
.L_x_2208:


//--------------------- .text._ZN7cutlass13device_kernelIN5flash11enable_sm90INS1_16FlashAttnFwdSm90INS1_25CollectiveMainloopFwdSm90ILi2EN4cute5tupleIJNS5_1CILi1EEES8_S8_EEENS6_IJNS7_ILi192EEENS7_ILi128EEENS7_ILi96EEEEEELi96ENS_6half_tEfNS_4arch4Sm90ELb0ELb1ELb1ELb1ELb0ELb1ELb0ELb0ELb1ELb0ELb0ELb0EEENS1_21CollectiveEpilogueFwdINS6_IJSA_SC_SB_EEES9_SE_SG_Li384ELb1ELb0ELb0ELb0EEENS1_36VarlenDynamicPersistentTileSchedulerILi192ELi128ELi384ELi32ELb0ELb0ELb1ELb1ELb0ELb1EEEEEEEEEvNT_6ParamsE --------------------------
	.section	.text._ZN7cutlass13device_kernelIN5flash11enable_sm90INS1_16FlashAttnFwdSm90INS1_25CollectiveMainloopFwdSm90ILi2EN4cute5tupleIJNS5_1CILi1EEES8_S8_EEENS6_IJNS7_ILi192EEENS7_ILi128EEENS7_ILi96EEEEEELi96ENS_6half_tEfNS_4arch4Sm90ELb0ELb1ELb1ELb1ELb0ELb1ELb0ELb0ELb1ELb0ELb0ELb0EEENS1_21CollectiveEpilogueFwdINS6_IJSA_SC_SB_EEES9_SE_SG_Li384ELb1ELb0ELb0ELb0EEENS1_36VarlenDynamicPersistentTileSchedulerILi192ELi128ELi384ELi32ELb0ELb0ELb1ELb1ELb0ELb1EEEEEEEEEvNT_6ParamsE,"ax",@progbits
	.align	128
.text._ZN7cutlass13device_kernelIN5flash11enable_sm90INS1_16FlashAttnFwdSm90INS1_25CollectiveMainloopFwdSm90ILi2EN4cute5tupleIJNS5_1CILi1EEES8_S8_EEENS6_IJNS7_ILi192EEENS7_ILi128EEENS7_ILi96EEEEEELi96ENS_6half_tEfNS_4arch4Sm90ELb0ELb1ELb1ELb1ELb0ELb1ELb0ELb0ELb1ELb0ELb0ELb0EEENS1_21CollectiveEpilogueFwdINS6_IJSA_SC_SB_EEES9_SE_SG_Li384ELb1ELb0ELb0ELb0EEENS1_36VarlenDynamicPersistentTileSchedulerILi192ELi128ELi384ELi32ELb0ELb0ELb1ELb1ELb0ELb1EEEEEEEEEvNT_6ParamsE:
        .type           _ZN7cutlass13device_kernelIN5flash11enable_sm90INS1_16FlashAttnFwdSm90INS1_25CollectiveMainloopFwdSm90ILi2EN4cute5tupleIJNS5_1CILi1EEES8_S8_EEENS6_IJNS7_ILi192EEENS7_ILi128EEENS7_ILi96EEEEEELi96ENS_6half_tEfNS_4arch4Sm90ELb0ELb1ELb1ELb1ELb0ELb1ELb0ELb0ELb1ELb0ELb0ELb0EEENS1_21CollectiveEpilogueFwdINS6_IJSA_SC_SB_EEES9_SE_SG_Li384ELb1ELb0ELb0ELb0EEENS1_36VarlenDynamicPersistentTileSchedulerILi192ELi128ELi384ELi32ELb0ELb0ELb1ELb1ELb0ELb1EEEEEEEEEvNT_6ParamsE,@function
        .size           _ZN7cutlass13device_kernelIN5flash11enable_sm90INS1_16FlashAttnFwdSm90INS1_25CollectiveMainloopFwdSm90ILi2EN4cute5tupleIJNS5_1CILi1EEES8_S8_EEENS6_IJNS7_ILi192EEENS7_ILi128EEENS7_ILi96EEEEEELi96ENS_6half_tEfNS_4arch4Sm90ELb0ELb1ELb1ELb1ELb0ELb1ELb0ELb0ELb1ELb0ELb0ELb0EEENS1_21CollectiveEpilogueFwdINS6_IJSA_SC_SB_EEES9_SE_SG_Li384ELb1ELb0ELb0ELb0EEENS1_36VarlenDynamicPersistentTileSchedulerILi192ELi128ELi384ELi32ELb0ELb0ELb1ELb1ELb0ELb1EEEEEEEEEvNT_6ParamsE,(.L_x_2209 - _ZN7cutlass13device_kernelIN5flash11enable_sm90INS1_16FlashAttnFwdSm90INS1_25CollectiveMainloopFwdSm90ILi2EN4cute5tupleIJNS5_1CILi1EEES8_S8_EEENS6_IJNS7_ILi192EEENS7_ILi128EEENS7_ILi96EEEEEELi96ENS_6half_tEfNS_4arch4Sm90ELb0ELb1ELb1ELb1ELb0ELb1ELb0ELb0ELb1ELb0ELb0ELb0EEENS1_21CollectiveEpilogueFwdINS6_IJSA_SC_SB_EEES9_SE_SG_Li384ELb1ELb0ELb0ELb0EEENS1_36VarlenDynamicPersistentTileSchedulerILi192ELi128ELi384ELi32ELb0ELb0ELb1ELb1ELb0ELb1EEEEEEEEEvNT_6ParamsE)
        .other          _ZN7cutlass13device_kernelIN5flash11enable_sm90INS1_16FlashAttnFwdSm90INS1_25CollectiveMainloopFwdSm90ILi2EN4cute5tupleIJNS5_1CILi1EEES8_S8_EEENS6_IJNS7_ILi192EEENS7_ILi128EEENS7_ILi96EEEEEELi96ENS_6half_tEfNS_4arch4Sm90ELb0ELb1ELb1ELb1ELb0ELb1ELb0ELb0ELb1ELb0ELb0ELb0EEENS1_21CollectiveEpilogueFwdINS6_IJSA_SC_SB_EEES9_SE_SG_Li384ELb1ELb0ELb0ELb0EEENS1_36VarlenDynamicPersistentTileSchedulerILi192ELi128ELi384ELi32ELb0ELb0ELb1ELb1ELb0ELb1EEEEEEEEEvNT_6ParamsE,@"STO_CUDA_ENTRY STV_DEFAULT"
_ZN7cutlass13device_kernelIN5flash11enable_sm90INS1_16FlashAttnFwdSm90INS1_25CollectiveMainloopFwdSm90ILi2EN4cute5tupleIJNS5_1CILi1EEES8_S8_EEENS6_IJNS7_ILi192EEENS7_ILi128EEENS7_ILi96EEEEEELi96ENS_6half_tEfNS_4arch4Sm90ELb0ELb1ELb1ELb1ELb0ELb1ELb0ELb0ELb1ELb0ELb0ELb0EEENS1_21CollectiveEpilogueFwdINS6_IJSA_SC_SB_EEES9_SE_SG_Li384ELb1ELb0ELb0ELb0EEENS1_36VarlenDynamicPersistentTileSchedulerILi192ELi128ELi384ELi32ELb0ELb0ELb1ELb1ELb0ELb1EEEEEEEEEvNT_6ParamsE:
        /* <DEDUP_REMOVED lines=27> */
.L_x_1080:
[----:B------:R-:W-:Y:S05]  /*01b0*/  BSYNC B0 ;  /* 0x0000000000007941 */ /* 0x000fea0003800000 */
.L_x_1079:
        /* <DEDUP_REMOVED lines=41> */
.L_x_1081:
        /* <DEDUP_REMOVED lines=22> */
.L_x_1082:
        /* <DEDUP_REMOVED lines=18> */
.L_x_1083:
        /* <DEDUP_REMOVED lines=22> */
.L_x_1084:
        /* <DEDUP_REMOVED lines=22> */
.L_x_1085:
[----:B------:R-:W-:Y:S01]  /*0990*/  PLOP3.LUT P0, PT, PT, PT, UP0, 0x80, 0x0 ;  /* 0x000000000000781c */ /* 0x000fe20003f0f008 */
[----:B------:R-:W-:Y:S01]  /*09a0*/  UMOV UR36, 0x1 ;  /* 0x0000000100247882 */ /* 0x000fe20000000000 */
[----:B------:R-:W-:Y:S01]  /*09b0*/  NOP ;  /* 0x0000000000007918 */ /* 0x000fe20000000000 */
[----:B------:R-:W-:Y:S01]  /*09c0*/  USEL UR36, UR36, 0x2, !UP0 ;  /* 0x0000000224247887 */ /* 0x000fe2000c000000 */
[----:B------:R-:W-:Y:S01]  /*09d0*/  BSSY B7, `(.L_x_1086) ;  /* 0x0002118000077945 */ /* 0x000fe20003800000 */
[----:B------:R-:W-:Y:S01]  /*09e0*/  ULDC.64 UR52, c[0x0][0x208] ;  /* 0x0000820000347ab9 */ /* 0x000fe20000000a00 */
[----:B012-4-:R-:W-:Y:S07]  /*09f0*/  BAR.SYNC.DEFER_BLOCKING 0x0 ;  /* 0x0000000000007b1d */ /* 0x017fee0000010000 */
[----:B------:R-:W-:Y:S05]  /*0a00*/  @!P0 BRA `(.L_x_1087) ;  /* 0x000001b000748947 */ /* 0x000fea0003800000 */
.L_x_1088:
[----:B------:R-:W-:-:S08]  /*0a10*/  NOP ;  /* 0x0000000000007918 */ /* 0x000fd00000000000 */
[----:B------:R-:W0:Y:S02]  /*0a20*/  USETMAXREG.TRY_ALLOC.CTAPOOL UP0, 0xa0 ;  /* 0x000000a0000079c8 */ /* 0x000e240008000600 */
[----:B0-----:R-:W-:-:S13]  /*0a30*/  PLOP3.LUT P0, PT, PT, PT, UP0, 0x80, 0x0 ;  /* 0x000000000000781c */ /* 0x001fda0003f0f008 */
[----:B------:R-:W-:Y:S05]  /*0a40*/  @!P0 BRA `(.L_x_1088) ;  /* 0xfffffffc00f08947 */ /* 0x000fea000383ffff */
[----:B------:R-:W2:Y:S01]  /*0a50*/  LDL.LU R0, [R1] ;  /* 0x0000000001007983 */ /* 0x000ea20000300800 */
[----:B------:R-:W0:Y:S01]  /*0a60*/  S2R R2, SR_TID.X ;  /* 0x0000000000027919 */ /* 0x000e220000002100 */
        /* <DEDUP_REMOVED lines=14> */
[----:B------:R1:W-:Y:S01]  /*0b50*/  STL [R1], R0 ;  /* 0x0000000001007387 */ /* 0x0003e20000100800 */
[----:B0-----:R-:W-:-:S13]  /*0b60*/  ISETP.GE.AND P0, PT, R11, UR4, PT ;  /* 0x000000040b007c0c */ /* 0x001fda000bf06270 */
[----:B-1----:R-:W-:Y:S05]  /*0b70*/  @P0 BRA `(.L_x_1089) ;  /* 0x0000020c00f40947 */ /* 0x002fea0003800000 */
[----:B------:R-:W0:Y:S01]  /*0b80*/  S2R R0, SR_TID.X ;  /* 0x0000000000007919 */ /* 0x000e220000002100 */
[----:B------:R-:W-:Y:S01]  /*0b90*/  R2UR UR38, R2 ;  /* 0x00000000022672ca */ /* 0x000fe200000e0000 */
[----:B------:R-:W-:Y:S01]  /*0ba0*/  IMAD.MOV.U32 R138, RZ, RZ, 0x40 ;  /* 0x00000040ff8a7424 */ /* 0x000fe200078e00ff */
[----:B------:R-:W-:Y:S01]  /*0bb0*/  ULOP3.LUT UR37, UR36, 0x1, URZ, 0xfc, !UPT ;  /* 0x0000000124257892 */ /* 0x000fe2000f8efc3f */
[----:B------:R-:W-:Y:S01]  /*0bc0*/  STL [R1+0x34], R9 ;  /* 0x0000340901007387 */ /* 0x000fe20000100800 */
[----:B------:R-:W-:Y:S02]  /*0bd0*/  IMAD.MOV.U32 R18, RZ, RZ, RZ ;  /* 0x000000ffff127224 */ /* 0x000fe400078e00ff */
[----:B------:R-:W-:Y:S01]  /*0be0*/  IMAD.MOV.U32 R157, RZ, RZ, RZ ;  /* 0x000000ffff9d7224 */ /* 0x000fe200078e00ff */
[----:B------:R-:W-:Y:S01]  /*0bf0*/  STL [R1+0x38], R10 ;  /* 0x0000380a01007387 */ /* 0x000fe20000100800 */
[----:B------:R-:W-:Y:S02]  /*0c00*/  IMAD.MOV.U32 R22, RZ, RZ, RZ ;  /* 0x000000ffff167224 */ /* 0x000fe400078e00ff */
[----:B------:R-:W-:Y:S01]  /*0c10*/  IMAD.MOV.U32 R17, RZ, RZ, RZ ;  /* 0x000000ffff117224 */ /* 0x000fe200078e00ff */
[----:B------:R-:W-:Y:S02]  /*0c20*/  STL [R1+0x3c], R11 ;  /* 0x00003c0b01007387 */ /* 0x000fe40000100800 */
[----:B------:R-:W-:-:S02]  /*0c30*/  UIADD3 UR38, UR38, 0xc400, URZ ;  /* 0x0000c40026267890 */ /* 0x000fc4000fffe03f */
[----:B------:R-:W-:Y:S01]  /*0c40*/  STL [R1+0x4c], RZ ;  /* 0x00004cff01007387 */ /* 0x000fe20000100800 */
[----:B0-----:R-:W-:-:S05]  /*0c50*/  VIADD R0, R0, 0xffffff80 ;  /* 0xffffff8000007836 */ /* 0x001fca0000000000 */
[----:B------:R-:W-:Y:S02]  /*0c60*/  SHF.R.S32.HI R3, RZ, 0x1f, R0 ;  /* 0x0000001fff037819 */ /* 0x000fe40000011400 */
[-C--:B------:R-:W-:Y:S02]  /*0c70*/  LEA.HI R12, R0, R0.reuse, RZ, 0x1 ;  /* 0x00000000000c7211 */ /* 0x080fe400078f08ff */
[CC--:B------:R-:W-:Y:S02]  /*0c80*/  LEA.HI R4, R3.reuse, R0.reuse, RZ, 0x4 ;  /* 0x0000000003047211 */ /* 0x0c0fe400078f20ff */
[CC--:B------:R-:W-:Y:S02]  /*0c90*/  LEA.HI R7, R3.reuse, R0.reuse, RZ, 0x5 ;  /* 0x0000000003077211 */ /* 0x0c0fe400078f28ff */
[----:B------:R-:W-:Y:S02]  /*0ca0*/  LOP3.LUT R5, R4, 0xfffffff0, RZ, 0xc0, !PT ;  /* 0xfffffff004057812 */ /* 0x000fe400078ec0ff */
[----:B------:R-:W-:-:S02]  /*0cb0*/  LEA.HI R6, R3, R0, RZ, 0x2 ;  /* 0x0000000003067211 */ /* 0x000fc400078f10ff */
[----:B------:R-:W-:Y:S01]  /*0cc0*/  LEA.HI R3, R3, R0, RZ, 0x7 ;  /* 0x0000000003037211 */ /* 0x000fe200078f38ff */
[C---:B------:R-:W-:Y:S01]  /*0cd0*/  IMAD.IADD R5, R0.reuse, 0x1, -R5 ;  /* 0x0000000100057824 */ /* 0x040fe200078e0a05 */
[--C-:B------:R-:W-:Y:S02]  /*0ce0*/  SHF.R.S32.HI R8, RZ, 0x2, R6.reuse ;  /* 0x00000002ff087819 */ /* 0x100fe40000011406 */
[----:B------:R-:W-:Y:S02]  /*0cf0*/  LOP3.LUT R3, R3, 0xffffff80, RZ, 0xc0, !PT ;  /* 0xffffff8003037812 */ /* 0x000fe400078ec0ff */
[----:B------:R-:W-:Y:S02]  /*0d00*/  SHF.R.S32.HI R15, RZ, 0x1f, R6 ;  /* 0x0000001fff0f7819 */ /* 0x000fe40000011406 */
[----:B------:R-:W-:Y:S01]  /*0d10*/  SHF.R.S32.HI R6, RZ, 0x1f, R5 ;  /* 0x0000001fff067819 */ /* 0x000fe20000011405 */
[----:B------:R-:W-:Y:S01]  /*0d20*/  IMAD.IADD R136, R0, 0x1, -R3 ;  /* 0x0000000100887824 */ /* 0x000fe200078e0a03 */
[----:B------:R-:W-:-:S02]  /*0d30*/  LOP3.LUT R13, R12, 0xfffffffe, RZ, 0xc0, !PT ;  /* 0xfffffffe0c0d7812 */ /* 0x000fc400078ec0ff */
[----:B------:R-:W-:Y:S02]  /*0d40*/  SHF.R.S32.HI R3, RZ, 0x4, R4 ;  /* 0x00000004ff037819 */ /* 0x000fe40000011404 */
[----:B------:R-:W-:Y:S01]  /*0d50*/  LEA.HI R6, R6, R5, RZ, 0x3 ;  /* 0x0000000506067211 */ /* 0x000fe200078f18ff */
[----:B------:R-:W-:Y:S01]  /*0d60*/  IMAD.IADD R16, R0, 0x1, -R13 ;  /* 0x0000000100107824 */ /* 0x000fe200078e0a0d */
[----:B------:R-:W-:Y:S02]  /*0d70*/  LEA.HI R4, R4, R3, RZ, 0x1 ;  /* 0x0000000304047211 */ /* 0x000fe400078f08ff */
[C---:B------:R-:W-:Y:S01]  /*0d80*/  LOP3.LUT R0, R6.reuse, 0xfffffff8, RZ, 0xc0, !PT ;  /* 0xfffffff806007812 */ /* 0x040fe200078ec0ff */
[----:B------:R-:W-:Y:S01]  /*0d90*/  IMAD.SHL.U32 R6, R6, 0x40, RZ ;  /* 0x0000004006067824 */ /* 0x000fe200078e00ff */
[----:B------:R-:W-:Y:S01]  /*0da0*/  LOP3.LUT R4, R4, 0x1ffffffe, RZ, 0xc0, !PT ;  /* 0x1ffffffe04047812 */ /* 0x000fe200078ec0ff */
[----:B------:R-:W-:Y:S01]  /*0db0*/  IMAD.SHL.U32 R19, R16, 0x8, RZ ;  /* 0x0000000810137824 */ /* 0x000fe200078e00ff */
[----:B------:R-:W-:Y:S01]  /*0dc0*/  LEA.HI R15, R15, R8, RZ, 0x2 ;  /* 0x000000080f0f7211 */ /* 0x000fe200078f10ff */
[----:B------:R-:W-:Y:S01]  /*0dd0*/  IMAD.IADD R0, R5, 0x1, -R0 ;  /* 0x0000000105007824 */ /* 0x000fe200078e0a00 */
[----:B------:R-:W-:Y:S01]  /*0de0*/  SHF.R.S32.HI R23, RZ, 0x1, R12 ;  /* 0x00000001ff177819 */ /* 0x000fe2000001140c */
[----:B------:R-:W-:Y:S01]  /*0df0*/  IMAD.IADD R4, R3, 0x1, -R4 ;  /* 0x0000000103047824 */ /* 0x000fe200078e0a04 */
[----:B------:R-:W-:Y:S01]  /*0e00*/  LOP3.LUT R15, R15, 0xfffffffc, RZ, 0xc0, !PT ;  /* 0xfffffffc0f0f7812 */ /* 0x000fe200078ec0ff */
[----:B------:R-:W-:Y:S01]  /*0e10*/  IMAD.SHL.U32 R5, R0, 0x40, RZ ;  /* 0x0000004000057824 */ /* 0x000fe200078e00ff */
[----:B------:R-:W-:Y:S01]  /*0e20*/  LEA.HI R12, R12, R23, RZ, 0x1 ;  /* 0x000000170c0c7211 */ /* 0x000fe200078f08ff */
[----:B------:R-:W-:Y:S01]  /*0e30*/  IMAD.SHL.U32 R4, R4, 0x8, RZ ;  /* 0x0000000804047824 */ /* 0x000fe200078e00ff */
[----:B------:R-:W-:Y:S01]  /*0e40*/  SHF.R.S32.HI R7, RZ, 0x5, R7 ;  /* 0x00000005ff077819 */ /* 0x000fe20000011407 */
[----:B------:R-:W-:Y:S01]  /*0e50*/  IMAD.IADD R15, R8, 0x1, -R15 ;  /* 0x00000001080f7824 */ /* 0x000fe200078e0a0f */
[----:B------:R-:W-:Y:S01]  /*0e60*/  LOP3.LUT R5, R5, 0x1c0, RZ, 0xc0, !PT ;  /* 0x000001c005057812 */ /* 0x000fe200078ec0ff */
[----:B------:R-:W-:Y:S01]  /*0e70*/  IMAD.SHL.U32 R16, R16, 0x4, RZ ;  /* 0x0000000410107824 */ /* 0x000fe200078e00ff */
[----:B------:R-:W-:Y:S01]  /*0e80*/  LOP3.LUT R6, R6, 0x7ffffe00, RZ, 0xc0, !PT ;  /* 0x7ffffe0006067812 */ /* 0x000fe200078ec0ff */
[----:B------:R-:W-:Y:S01]  /*0e90*/  IMAD.SHL.U32 R15, R15, 0x40, RZ ;  /* 0x000000400f0f7824 */ /* 0x000fe200078e00ff */
[----:B------:R-:W-:-:S02]  /*0ea0*/  LOP3.LUT R4, R5, 0x8, R4, 0xf8, !PT ;  /* 0x0000000805047812 */ /* 0x000fc400078ef804 */
[----:B------:R-:W-:Y:S01]  /*0eb0*/  LOP3.LUT R12, R12, 0x7fffffe, RZ, 0xc0, !PT ;  /* 0x07fffffe0c0c7812 */ /* 0x000fe200078ec0ff */
[----:B------:R-:W-:Y:S01]  /*0ec0*/  IMAD R6, R7, 0x400, R6 ;  /* 0x0000040007067824 */ /* 0x000fe200078e0206 */
[----:B------:R-:W-:Y:S02]  /*0ed0*/  SHF.R.U32.HI R5, RZ, 0x3, R5 ;  /* 0x00000003ff057819 */ /* 0x000fe40000011605 */
[----:B------:R-:W-:Y:S01]  /*0ee0*/  R2P PR, R0, 0x6 ;  /* 0x0000000600007804 */ /* 0x000fe20000000000 */
[----:B------:R-:W-:Y:S01]  /*0ef0*/  IMAD.IADD R12, R23, 0x1, -R12 ;  /* 0x00000001170c7824 */ /* 0x000fe200078e0a0c */
[----:B------:R-:W-:Y:S01]  /*0f00*/  LOP3.LUT R5, R4, R5, RZ, 0x3c, !PT ;  /* 0x0000000504057212 */ /* 0x000fe200078e3cff */
[----:B------:R-:W-:Y:S01]  /*0f10*/  VIADD R4, R19, 0x10 ;  /* 0x0000001013047836 */ /* 0x000fe20000000000 */
[----:B------:R-:W-:Y:S01]  /*0f20*/  SHF.R.S32.HI R0, RZ, 0x1f, R23 ;  /* 0x0000001fff007819 */ /* 0x000fe20000011417 */
[----:B------:R-:W-:Y:S01]  /*0f30*/  IMAD R12, R3, 0x8, R12 ;  /* 0x00000008030c7824 */ /* 0x000fe200078e020c */
[----:B------:R-:W-:-:S02]  /*0f40*/  IADD3 R5, R6, R5, RZ ;  /* 0x0000000506057210 */ /* 0x000fc40007ffe0ff */
[----:B------:R-:W-:Y:S01]  /*0f50*/  LOP3.LUT R3, R15, 0xc0, RZ, 0xc0, !PT ;  /* 0x000000c00f037812 */ /* 0x000fe200078ec0ff */
[----:B------:R-:W-:Y:S01]  /*0f60*/  IMAD.SHL.U32 R4, R12, 0x20, RZ ;  /* 0x000000200c047824 */ /* 0x000fe200078e00ff */
[----:B------:R-:W-:Y:S01]  /*0f70*/  SHF.R.S32.HI R13, RZ, 0x1f, R136 ;  /* 0x0000001fff0d7819 */ /* 0x000fe20000011488 */
[----:B------:R-:W-:Y:S01]  /*0f80*/  IMAD R137, R5, 0x2, R2 ;  /* 0x0000000205897824 */ /* 0x000fe200078e0202 */
[----:B------:R-:W-:Y:S01]  /*0f90*/  LOP3.LUT R0, R3, 0x8, R19, 0xf8, !PT ;  /* 0x0000000803007812 */ /* 0x000fe200078ef813 */
[----:B------:R0:W-:Y:S01]  /*0fa0*/  STL [R1+0xc], R3 ;  /* 0x00000c0301007387 */ /* 0x0001e20000100800 */
[----:B------:R-:W-:Y:S01]  /*0fb0*/  SHF.R.U32.HI R5, RZ, 0x3, R3 ;  /* 0x00000003ff057819 */ /* 0x000fe20000011603 */
[----:B------:R-:W-:Y:S01]  /*0fc0*/  VIADD R139, R137, 0x21800 ;  /* 0x00021800898b7836 */ /* 0x000fe20000000000 */
[----:B------:R-:W-:Y:S02]  /*0fd0*/  LEA.HI R13, R13, R136, RZ, 0x2 ;  /* 0x000000880d0d7211 */ /* 0x000fe400078f10ff */
[----:B------:R-:W-:Y:S01]  /*0fe0*/  LOP3.LUT R0, R0, R5, RZ, 0x3c, !PT ;  /* 0x0000000500007212 */ /* 0x000fe200078e3cff */
[----:B------:R1:W-:Y:S01]  /*0ff0*/  STL [R1+0x10], R5 ;  /* 0x0000100501007387 */ /* 0x0003e20000100800 */
[----:B------:R-:W-:-:S02]  /*1000*/  LOP3.LUT R13, R13, 0x7ffffffc, RZ, 0xc0, !PT ;  /* 0x7ffffffc0d0d7812 */ /* 0x000fc400078ec0ff */
[----:B------:R-:W-:Y:S01]  /*1010*/  SEL R138, R138, 0xffffffc0, !P2 ;  /* 0xffffffc08a8a7807 */ /* 0x000fe20005000000 */
[----:B0-----:R-:W-:Y:S01]  /*1020*/  VIADD R3, R137, 0x21820 ;  /* 0x0002182089037836 */ /* 0x001fe20000000000 */
[----:B------:R-:W-:Y:S01]  /*1030*/  STL [R1+0x14], R4 ;  /* 0x0000140401007387 */ /* 0x000fe20000100800 */
[C---:B------:R-:W-:Y:S01]  /*1040*/  @P1 VIADD R3, R139.reuse, 0xffffffe0 ;  /* 0xffffffe08b031836 */ /* 0x040fe20000000000 */
[----:B------:R-:W-:Y:S01]  /*1050*/  IADD3 R139, R139, R138, RZ ;  /* 0x0000008a8b8b7210 */ /* 0x000fe20007ffe0ff */
[----:B------:R-:W-:Y:S02]  /*1060*/  IMAD.IADD R0, R4, 0x1, R0 ;  /* 0x0000000104007824 */ /* 0x000fe400078e0200 */
[----:B------:R-:W-:Y:S01]  /*1070*/  IMAD.IADD R136, R136, 0x1, -R13 ;  /* 0x0000000188887824 */ /* 0x000fe200078e0a0d */
[----:B------:R-:W-:Y:S01]  /*1080*/  STL [R1+0x1c], R3 ;  /* 0x00001c0301007387 */ /* 0x000fe20000100800 */
[----:B-1----:R-:W-:Y:S02]  /*1090*/  VIADD R5, R19, 0x20 ;  /* 0x0000002013057836 */ /* 0x002fe40000000000 */
[----:B------:R-:W-:Y:S01]  /*10a0*/  IMAD.IADD R138, R138, 0x1, R3 ;  /* 0x000000018a8a7824 */ /* 0x000fe200078e0203 */
[----:B------:R0:W-:Y:S02]  /*10b0*/  STL [R1+0x40], R0 ;  /* 0x0000400001007387 */ /* 0x0001e40000100800 */
[----:B0-----:R-:W-:-:S05]  /*10c0*/  VIADD R0, R3, 0x6000 ;  /* 0x0000600003007836 */ /* 0x001fca0000000000 */
[----:B------:R0:W-:Y:S02]  /*10d0*/  STL [R1+0x20], R0 ;  /* 0x0000200001007387 */ /* 0x0001e40000100800 */
.L_x_1298:
[----:B0-2--5:R-:W2:Y:S01]  /*10e0*/  LDL R30, [R1+0x3c] ;  /* 0x00003c00011e7983 */ /* 0x025ea20000100800 */
[----:B------:R-:W-:Y:S05]  /*10f0*/  YIELD ;  /* 0x0000000000007946 */ /* 0x000fea0003800000 */
[----:B------:R-:W-:Y:S01]  /*1100*/  ULDC.64 UR4, c[0x0][0xa28] ;  /* 0x00028a0000047ab9 */ /* 0x000fe20000000a00 */
[----:B-1-3--:R-:W2:Y:S01]  /*1110*/  LDC.64 R6, c[0x0][0xa08] ;  /* 0x00028200ff067b82 */ /* 0x00aea20000000a00 */
[----:B------:R-:W-:Y:S01]  /*1120*/  ISETP.NE.U32.AND P1, PT, RZ, UR4, PT ;  /* 0x00000004ff007c0c */ /* 0x000fe2000bf25070 */
[----:B0-----:R-:W-:Y:S02]  /*1130*/  IMAD.MOV.U32 R0, RZ, RZ, RZ ;  /* 0x000000ffff007224 */ /* 0x001fe400078e00ff */
[----:B------:R-:W-:Y:S01]  /*1140*/  IMAD.MOV.U32 R72, RZ, RZ, RZ ;  /* 0x000000ffff487224 */ /* 0x000fe200078e00ff */
[----:B------:R-:W-:Y:S01]  /*1150*/  ISETP.NE.AND.EX P1, PT, RZ, UR5, PT, P1 ;  /* 0x00000005ff007c0c */ /* 0x000fe2000bf25310 */
[----:B------:R-:W-:-:S02]  /*1160*/  ULDC.64 UR4, c[0x0][0xa18] ;  /* 0x0002860000047ab9 */ /* 0x000fc40000000a00 */
[----:B------:R-:W-:-:S04]  /*1170*/  ISETP.NE.U32.AND P2, PT, RZ, UR4, PT ;  /* 0x00000004ff007c0c */ /* 0x000fc8000bf45070 */
[----:B------:R-:W-:Y:S01]  /*1180*/  ISETP.NE.AND.EX P2, PT, RZ, UR5, PT, P2 ;  /* 0x00000005ff007c0c */ /* 0x000fe2000bf45320 */
[----:B------:R-:W-:Y:S02]  /*1190*/  ULDC.64 UR4, c[0x0][0xa08] ;  /* 0x0002820000047ab9 */ /* 0x000fe40000000a00 */
[----:B------:R-:W-:-:S03]  /*11a0*/  ISETP.NE.U32.AND P0, PT, RZ, UR4, PT ;  /* 0x00000004ff007c0c */ /* 0x000fc6000bf05070 */
[----:B------:R-:W0:Y:S08]  /*11b0*/  @P1 LDC.64 R4, c[0x0][0xa28] ;  /* 0x00028a00ff041b82 */ /* 0x000e300000000a00 */
[----:B------:R-:W1:Y:S01]  /*11c0*/  @P2 LDC.64 R8, c[0x0][0xa18] ;  /* 0x00028600ff082b82 */ /* 0x000e620000000a00 */
[----:B------:R-:W-:Y:S01]  /*11d0*/  ULDC UR4, c[0x0][0x288] ;  /* 0x0000a20000047ab9 */ /* 0x000fe20000000800 */
[----:B------:R-:W-:Y:S01]  /*11e0*/  ISETP.NE.AND.EX P0, PT, RZ, UR5, PT, P0 ;  /* 0x00000005ff007c0c */ /* 0x000fe2000bf05300 */
[----:B------:R-:W-:Y:S01]  /*11f0*/  IMAD.U32 R3, RZ, RZ, UR4 ;  /* 0x00000004ff037e24 */ /* 0x000fe2000f8e00ff */
[----:B------:R-:W-:Y:S01]  /*1200*/  ULDC.64 UR4, c[0x0][0x3f8] ;  /* 0x0000fe0000047ab9 */ /* 0x000fe20000000a00 */
[----:B--2---:R-:W-:-:S04]  /*1210*/  IMAD.WIDE R10, R30, 0x4, R6 ;  /* 0x000000041e0a7825 */ /* 0x004fc800078e0206 */
[----:B-1----:R-:W-:-:S06]  /*1220*/  @P2 IMAD.WIDE R6, R30, 0x4, R8 ;  /* 0x000000041e062825 */ /* 0x002fcc00078e0208 */
[----:B------:R1:W5:Y:S01]  /*1230*/  @P0 LDG.E R72, desc[UR52][R10.64] ;  /* 0x000000340a480981 */ /* 0x000362000c1e1900 */
[----:B0-----:R-:W-:-:S03]  /*1240*/  @P1 IMAD.WIDE R4, R30, 0x4, R4 ;  /* 0x000000041e041825 */ /* 0x001fc600078e0204 */
[----:B------:R-:W2:Y:S04]  /*1250*/  @P2 LDG.E R3, desc[UR52][R6.64] ;  /* 0x0000003406032981 */ /* 0x000ea8000c1e1900 */
        /* <DEDUP_REMOVED lines=8> */
[----:B------:R-:W-:Y:S02]  /*12e0*/  IMAD.U32 R24, RZ, RZ, UR5 ;  /* 0x00000005ff187e24 */ /* 0x000fe4000f8e00ff */
[----:B------:R-:W-:Y:S01]  /*12f0*/  IMAD.U32 R27, RZ, RZ, UR4 ;  /* 0x00000004ff1b7e24 */ /* 0x000fe2000f8e00ff */
[----:B--2---:R1:W-:Y:S01]  /*1300*/  STL [R1+0x30], R3 ;  /* 0x0000300301007387 */ /* 0x0043e20000100800 */
[----:B------:R-:W-:Y:S01]  /*1310*/  IMAD.MOV.U32 R14, RZ, RZ, R3 ;  /* 0x000000ffff0e7224 */ /* 0x000fe200078e0003 */
[----:B------:R-:W-:Y:S06]  /*1320*/  @P2 BRA `(.L_x_1090) ;  /* 0x0000000000282947 */ /* 0x000fec0003800000 */
[----:B------:R-:W-:Y:S02]  /*1330*/  ULDC.64 UR4, c[0x0][0xa00] ;  /* 0x0002800000047ab9 */ /* 0x000fe40000000a00 */
[----:B------:R-:W-:-:S04]  /*1340*/  ISETP.NE.U32.AND P1, PT, RZ, UR4, PT ;  /* 0x00000004ff007c0c */ /* 0x000fc8000bf25070 */
[----:B------:R-:W-:-:S13]  /*1350*/  ISETP.NE.AND.EX P1, PT, RZ, UR5, PT, P1 ;  /* 0x00000005ff007c0c */ /* 0x000fda000bf25310 */
[----:B------:R-:W-:Y:S05]  /*1360*/  @!P1 BRA `(.L_x_1090) ;  /* 0x0000000000189947 */ /* 0x000fea0003800000 */
[----:B-1----:R-:W0:Y:S02]  /*1370*/  LDC.64 R4, c[0x0][0xa00] ;  /* 0x00028000ff047b82 */ /* 0x002e240000000a00 */
[----:B0-----:R-:W-:-:S05]  /*1380*/  IMAD.WIDE R4, R30, 0x4, R4 ;  /* 0x000000041e047825 */ /* 0x001fca00078e0204 */
[----:B------:R-:W2:Y:S04]  /*1390*/  LDG.E R3, desc[UR52][R4.64] ;  /* 0x0000003404037981 */ /* 0x000ea8000c1e1900 */
[----:B------:R-:W2:Y:S02]  /*13a0*/  LDG.E R6, desc[UR52][R4.64+0x4] ;  /* 0x0000043404067981 */ /* 0x000ea4000c1e1900 */
[----:B--2---:R-:W-:-:S05]  /*13b0*/  IMAD.IADD R14, R6, 0x1, -R3 ;  /* 0x00000001060e7824 */ /* 0x004fca00078e0a03 */
[----:B------:R0:W-:Y:S02]  /*13c0*/  STL [R1+0x30], R14 ;  /* 0x0000300e01007387 */ /* 0x0001e40000100800 */
.L_x_1090:
[----:B------:R-:W2:Y:S01]  /*13d0*/  LDL R13, [R1+0x34] ;  /* 0x00003400010d7983 */ /* 0x000ea20000100800 */
[----:B------:R-:W-:-:S03]  /*13e0*/  ULDC.64 UR4, c[0x0][0xa20] ;  /* 0x0002880000047ab9 */ /* 0x000fc60000000a00 */
[----:B------:R-:W3:Y:S01]  /*13f0*/  LDL R29, [R1+0x38] ;  /* 0x00003800011d7983 */ /* 0x000ee20000100800 */
[----:B------:R-:W-:-:S04]  /*1400*/  ISETP.NE.U32.AND P1, PT, RZ, UR4, PT ;  /* 0x00000004ff007c0c */ /* 0x000fc8000bf25070 */
[----:B------:R-:W-:Y:S01]  /*1410*/  ISETP.NE.AND.EX P1, PT, RZ, UR5, PT, P1 ;  /* 0x00000005ff007c0c */ /* 0x000fe2000bf25310 */
[----:B--2---:R2:W-:Y:S04]  /*1420*/  STL [R1+0x50], R13 ;  /* 0x0000500d01007387 */ /* 0x0045e80000100800 */
[----:B---3--:R2:W-:Y:S04]  /*1430*/  STL [R1+0x44], R29 ;  /* 0x0000441d01007387 */ /* 0x0085e80000100800 */
[----:B------:R2:W-:Y:S04]  /*1440*/  STL [R1+0x48], R30 ;  /* 0x0000481e01007387 */ /* 0x0005e80000100800 */
[----:B------:R-:W-:Y:S05]  /*1450*/  @!P1 BRA `(.L_x_1091) ;  /* 0x0000000000109947 */ /* 0x000fea0003800000 */
[----:B-1----:R-:W1:Y:S02]  /*1460*/  LDC.64 R4, c[0x0][0xa20] ;  /* 0x00028800ff047b82 */ /* 0x002e640000000a00 */
[----:B-1----:R-:W-:-:S05]  /*1470*/  IMAD.WIDE R4, R30, 0x4, R4 ;  /* 0x000000041e047825 */ /* 0x002fca00078e0204 */
[----:B------:R3:W5:Y:S01]  /*1480*/  LDG.E R27, desc[UR52][R4.64] ;  /* 0x00000034041b7981 */ /* 0x000762000c1e1900 */
[----:B------:R-:W-:Y:S05]  /*1490*/  BRA `(.L_x_1092) ;  /* 0x0000000000107947 */ /* 0x000fea0003800000 */
.L_x_1091:
[----:B------:R-:W-:Y:S05]  /*14a0*/  @!P0 BRA `(.L_x_1092) ;  /* 0x00000000000c8947 */ /* 0x000fea0003800000 */
[----:B-1----:R-:W3:Y:S04]  /*14b0*/  LDG.E R4, desc[UR52][R10.64] ;  /* 0x000000340a047981 */ /* 0x002ee8000c1e1900 */
[----:B------:R-:W3:Y:S02]  /*14c0*/  LDG.E R27, desc[UR52][R10.64+0x4] ;  /* 0x000004340a1b7981 */ /* 0x000ee4000c1e1900 */
[----:B---3--:R-:W-:-:S07]  /*14d0*/  IMAD.IADD R27, R27, 0x1, -R4 ;  /* 0x000000011b1b7824 */ /* 0x008fce00078e0a04 */
.L_x_1092:
[----:B------:R-:W-:Y:S01]  /*14e0*/  ULDC.64 UR4, c[0x0][0xa10] ;  /* 0x0002840000047ab9 */ /* 0x000fe20000000a00 */
[----:B-1----:R-:W1:Y:S01]  /*14f0*/  LDC.64 R10, c[0x0][0x9e0] ;  /* 0x00027800ff0a7b82 */ /* 0x002e620000000a00 */
[----:B------:R-:W-:-:S04]  /*1500*/  ISETP.NE.U32.AND P0, PT, RZ, UR4, PT ;  /* 0x00000004ff007c0c */ /* 0x000fc8000bf05070 */
[----:B------:R-:W-:Y:S01]  /*1510*/  ISETP.NE.AND.EX P0, PT, RZ, UR5, PT, P0 ;  /* 0x00000005ff007c0c */ /* 0x000fe2000bf05300 */
[----:B------:R-:W-:Y:S02]  /*1520*/  ULDC.64 UR4, c[0x0][0xa30] ;  /* 0x00028c0000047ab9 */ /* 0x000fe40000000a00 */
[----:B------:R-:W-:-:S04]  /*1530*/  ISETP.NE.U32.AND P1, PT, RZ, UR4, PT ;  /* 0x00000004ff007c0c */ /* 0x000fc8000bf25070 */
[----:B------:R-:W-:-:S06]  /*1540*/  ISETP.NE.AND.EX P1, PT, RZ, UR5, PT, P1 ;  /* 0x00000005ff007c0c */ /* 0x000fcc000bf25310 */
[----:B---3--:R-:W3:Y:S08]  /*1550*/  @P0 LDC.64 R4, c[0x0][0xa10] ;  /* 0x00028400ff040b82 */ /* 0x008ef00000000a00 */
[----:B------:R-:W4:Y:S01]  /*1560*/  @P1 LDC.64 R6, c[0x0][0xa30] ;  /* 0x00028c00ff061b82 */ /* 0x000f220000000a00 */
[----:B---3--:R-:W-:-:S05]  /*1570*/  @P0 IMAD.WIDE R4, R30, 0x4, R4 ;  /* 0x000000041e040825 */ /* 0x008fca00078e0204 */
[----:B------:R-:W3:Y:S04]  /*1580*/  @P0 LDG.E R3, desc[UR52][R4.64] ;  /* 0x0000003404030981 */ /* 0x000ee8000c1e1900 */
[----:B------:R-:W3:Y:S01]  /*1590*/  @P0 LDG.E R8, desc[UR52][R4.64+0x4] ;  /* 0x0000043404080981 */ /* 0x000ee2000c1e1900 */
[----:B-----5:R-:W-:Y:S02]  /*15a0*/  IMAD.IADD R9, R27, 0x1, -R0 ;  /* 0x000000011b097824 */ /* 0x020fe400078e0a00 */
[----:B------:R-:W-:Y:S02]  /*15b0*/  IMAD.MOV.U32 R105, RZ, RZ, R27 ;  /* 0x000000ffff697224 */ /* 0x000fe400078e001b */
[----:B----4-:R-:W-:-:S05]  /*15c0*/  @P1 IMAD.WIDE R6, R30, 0x4, R6 ;  /* 0x000000041e061825 */ /* 0x010fca00078e0206 */
[----:B------:R4:W5:Y:S01]  /*15d0*/  @P1 LDG.E R105, desc[UR52][R6.64] ;  /* 0x0000003406691981 */ /* 0x000962000c1e1900 */
[----:B-1----:R-:W-:Y:S01]  /*15e0*/  ISETP.GE.AND P1, PT, R11, 0x1, PT ;  /* 0x000000010b00780c */ /* 0x002fe20003f26270 */
[----:B------:R-:W-:-:S04]  /*15f0*/  IMAD.MOV.U32 R108, RZ, RZ, 0xc0 ;  /* 0x000000c0ff6c7424 */ /* 0x000fc800078e00ff */
[----:B------:R-:W-:Y:S02]  /*1600*/  IMAD R108, R13, R108, 0xc0 ;  /* 0x000000c00d6c7424 */ /* 0x000fe400078e026c */
[----:B---3--:R-:W-:-:S04]  /*1610*/  @P0 IMAD.IADD R24, R8, 0x1, -R3 ;  /* 0x0000000108180824 */ /* 0x008fc800078e0a03 */
[----:B------:R-:W-:-:S04]  /*1620*/  IMAD.IADD R12, R9, 0x1, R24 ;  /* 0x00000001090c7824 */ /* 0x000fc800078e0218 */
[C---:B------:R-:W-:Y:S01]  /*1630*/  VIADD R0, R12.reuse, 0x7f ;  /* 0x0000007f0c007836 */ /* 0x040fe20000000000 */
[----:B------:R4:W-:Y:S01]  /*1640*/  STL [R1+0x28], R12 ;  /* 0x0000280c01007387 */ /* 0x0009e20000100800 */
[----:B------:R-:W-:-:S03]  /*1650*/  IADD3 R108, R12, R108, -R14 ;  /* 0x0000006c0c6c7210 */ /* 0x000fc60007ffe80e */
[----:B------:R-:W-:-:S04]  /*1660*/  SHF.R.S32.HI R3, RZ, 0x1f, R0 ;  /* 0x0000001fff037819 */ /* 0x000fc80000011400 */
[----:B------:R-:W-:Y:S02]  /*1670*/  LEA.HI R3, R3, R0, RZ, 0x7 ;  /* 0x0000000003037211 */ /* 0x000fe400078f38ff */
[----:B------:R-:W-:Y:S02]  /*1680*/  IADD3 R0, R108, R10, RZ ;  /* 0x0000000a6c007210 */ /* 0x000fe40007ffe0ff */
[----:B------:R-:W-:Y:S01]  /*1690*/  SHF.R.S32.HI R110, RZ, 0x7, R3 ;  /* 0x00000007ff6e7819 */ /* 0x000fe20000011403 */
[----:B----4-:R-:W-:Y:S06]  /*16a0*/  @!P1 BRA `(.L_x_1093) ;  /* 0x0000000000489947 */ /* 0x010fec0003800000 */
[C---:B------:R-:W-:Y:S01]  /*16b0*/  ISETP.GT.AND P0, PT, R108.reuse, RZ, PT ;  /* 0x000000ff6c00720c */ /* 0x040fe20003f04270 */
[----:B------:R-:W-:Y:S01]  /*16c0*/  BSSY B0, `(.L_x_1094) ;  /* 0x000000e000007945 */ /* 0x000fe20003800000 */
[----:B------:R-:W-:-:S11]  /*16d0*/  VIADD R3, R108, 0xffffffff ;  /* 0xffffffff6c037836 */ /* 0x000fd60000000000 */
[----:B------:R-:W-:Y:S05]  /*16e0*/  @P0 BRA `(.L_x_1095) ;  /* 0x00000000001c0947 */ /* 0x000fea0003800000 */
[----:B------:R-:W-:Y:S01]  /*16f0*/  ISETP.NE.AND P0, PT, R11, 0x1, PT ;  /* 0x000000010b00780c */ /* 0x000fe20003f05270 */
[----:B------:R-:W-:-:S12]  /*1700*/  IMAD.MOV R3, RZ, RZ, -R108 ;  /* 0x000000ffff037224 */ /* 0x000fd800078e0a6c */
[----:B------:R-:W1:Y:S02]  /*1710*/  @P0 LDC.64 R4, c[0x0][0x9e8] ;  /* 0x00027a00ff040b82 */ /* 0x000e640000000a00 */
[----:B-1----:R-:W-:-:S05]  /*1720*/  @P0 IMAD.HI.U32 R4, R3, R4, RZ ;  /* 0x0000000403040227 */ /* 0x002fca00078e00ff */
[----:B------:R-:W-:-:S04]  /*1730*/  @P0 SHF.R.U32.HI R3, RZ, R5, R4 ;  /* 0x00000005ff030219 */ /* 0x000fc80000011604 */
[----:B------:R-:W-:Y:S01]  /*1740*/  LOP3.LUT R3, RZ, R3, RZ, 0x33, !PT ;  /* 0x00000003ff037212 */ /* 0x000fe200078e33ff */
[----:B------:R-:W-:Y:S06]  /*1750*/  BRA `(.L_x_1096) ;  /* 0x0000000000107947 */ /* 0x000fec0003800000 */
.L_x_1095:
[----:B------:R-:W-:-:S13]  /*1760*/  ISETP.NE.AND P0, PT, R11, 0x1, PT ;  /* 0x000000010b00780c */ /* 0x000fda0003f05270 */
[----:B------:R-:W1:Y:S02]  /*1770*/  @P0 LDC.64 R4, c[0x0][0x9e8] ;  /* 0x00027a00ff040b82 */ /* 0x000e640000000a00 */
[----:B-1----:R-:W-:-:S05]  /*1780*/  @P0 IMAD.HI.U32 R4, R3, R4, RZ ;  /* 0x0000000403040227 */ /* 0x002fca00078e00ff */
[----:B------:R-:W-:-:S07]  /*1790*/  @P0 SHF.R.U32.HI R3, RZ, R5, R4 ;  /* 0x00000005ff030219 */ /* 0x000fce0000011604 */
.L_x_1096:
[----:B------:R-:W-:Y:S05]  /*17a0*/  BSYNC B0 ;  /* 0x0000000000007941 */ /* 0x000fea0003800000 */
.L_x_1094:
[----:B------:R-:W-:-:S05]  /*17b0*/  IMAD R3, R3, R11, R11 ;  /* 0x0000000b03037224 */ /* 0x000fca00078e020b */
[----:B------:R-:W-:-:S07]  /*17c0*/  VIMNMX R0, R0, R3, PT ;  /* 0x0000000300007248 */ /* 0x000fce0003fe0100 */
.L_x_1093:
[----:B------:R-:W-:Y:S01]  /*17d0*/  IMAD R106, R13, 0xc0, -R14 ;  /* 0x000000c00d6a7824 */ /* 0x000fe200078e0a0e */
[----:B------:R-:W-:-:S03]  /*17e0*/  ULDC UR4, c[0x0][0x9dc] ;  /* 0x0002770000047ab9 */ /* 0x000fc60000000800 */
[----:B------:R-:W-:-:S04]  /*17f0*/  IMAD.IADD R106, R12, 0x1, R106 ;  /* 0x000000010c6a7824 */ /* 0x000fc800078e026a */
[----:B------:R-:W-:Y:S01]  /*1800*/  VIADD R3, R106, -UR4 ;  /* 0x800000046a037c36 */ /* 0x000fe20008000000 */
[----:B------:R-:W-:Y:S06]  /*1810*/  @!P1 BRA `(.L_x_1097) ;  /* 0x0000000000489947 */ /* 0x000fec0003800000 */
[----:B------:R-:W-:Y:S01]  /*1820*/  ISETP.GT.AND P0, PT, R106, -0x1, PT ;  /* 0xffffffff6a00780c */ /* 0x000fe20003f04270 */
[----:B------:R-:W-:-:S12]  /*1830*/  BSSY B0, `(.L_x_1098) ;  /* 0x000000e000007945 */ /* 0x000fd80003800000 */
[----:B------:R-:W-:Y:S05]  /*1840*/  @P0 BRA `(.L_x_1099) ;  /* 0x00000000001c0947 */ /* 0x000fea0003800000 */
[----:B------:R-:W-:Y:S02]  /*1850*/  ISETP.NE.AND P0, PT, R11, 0x1, PT ;  /* 0x000000010b00780c */ /* 0x000fe40003f05270 */
[----:B------:R-:W-:-:S11]  /*1860*/  LOP3.LUT R5, RZ, R106, RZ, 0x33, !PT ;  /* 0x0000006aff057212 */ /* 0x000fd600078e33ff */
[----:B------:R-:W1:Y:S02]  /*1870*/  @P0 LDC.64 R6, c[0x0][0x9e8] ;  /* 0x00027a00ff060b82 */ /* 0x000e640000000a00 */
[----:B-1----:R-:W-:-:S05]  /*1880*/  @P0 IMAD.HI.U32 R4, R5, R6, RZ ;  /* 0x0000000605040227 */ /* 0x002fca00078e00ff */
[----:B------:R-:W-:-:S04]  /*1890*/  @P0 SHF.R.U32.HI R5, RZ, R7, R4 ;  /* 0x00000007ff050219 */ /* 0x000fc80000011604 */
[----:B------:R-:W-:Y:S01]  /*18a0*/  LOP3.LUT R4, RZ, R5, RZ, 0x33, !PT ;  /* 0x00000005ff047212 */ /* 0x000fe200078e33ff */
[----:B------:R-:W-:Y:S06]  /*18b0*/  BRA `(.L_x_1100) ;  /* 0x0000000000147947 */ /* 0x000fec0003800000 */
.L_x_1099:
[----:B------:R-:W-:Y:S01]  /*18c0*/  ISETP.NE.AND P0, PT, R11, 0x1, PT ;  /* 0x000000010b00780c */ /* 0x000fe20003f05270 */
[----:B------:R-:W-:-:S12]  /*18d0*/  IMAD.MOV.U32 R4, RZ, RZ, R106 ;  /* 0x000000ffff047224 */ /* 0x000fd800078e006a */
[----:B------:R-:W1:Y:S02]  /*18e0*/  @P0 LDC.64 R6, c[0x0][0x9e8] ;  /* 0x00027a00ff060b82 */ /* 0x000e640000000a00 */
[----:B-1----:R-:W-:-:S05]  /*18f0*/  @P0 IMAD.HI.U32 R6, R106, R6, RZ ;  /* 0x000000066a060227 */ /* 0x002fca00078e00ff */
[----:B------:R-:W-:-:S07]  /*1900*/  @P0 SHF.R.U32.HI R4, RZ, R7, R6 ;  /* 0x00000007ff040219 */ /* 0x000fce0000011606 */
.L_x_1100:
[----:B------:R-:W-:Y:S05]  /*1910*/  BSYNC B0 ;  /* 0x0000000000007941 */ /* 0x000fea0003800000 */
.L_x_1098:
[----:B------:R-:W-:-:S05]  /*1920*/  IMAD R4, R4, R11, RZ ;  /* 0x0000000b04047224 */ /* 0x000fca00078e02ff */
[----:B------:R-:W-:-:S07]  /*1930*/  VIMNMX R3, R3, R4, !PT ;  /* 0x0000000403037248 */ /* 0x000fce0007fe0100 */
.L_x_1097:
[----:B------:R-:W-:Y:S01]  /*1940*/  VIADD R0, R0, 0x7f ;  /* 0x0000007f00007836 */ /* 0x000fe20000000000 */
[----:B------:R-:W-:-:S04]  /*1950*/  SHF.R.S32.HI R4, RZ, 0x1f, R3 ;  /* 0x0000001fff047819 */ /* 0x000fc80000011403 */
[----:B------:R-:W-:Y:S02]  /*1960*/  SHF.R.S32.HI R5, RZ, 0x1f, R0 ;  /* 0x0000001fff057819 */ /* 0x000fe40000011400 */
[----:B------:R-:W-:Y:S02]  /*1970*/  LEA.HI R4, R4, R3, RZ, 0x7 ;  /* 0x0000000304047211 */ /* 0x000fe400078f38ff */
[----:B------:R-:W-:Y:S02]  /*1980*/  LEA.HI R5, R5, R0, RZ, 0x7 ;  /* 0x0000000005057211 */ /* 0x000fe400078f38ff */
[----:B------:R-:W-:Y:S02]  /*1990*/  SHF.R.S32.HI R4, RZ, 0x7, R4 ;  /* 0x00000007ff047819 */ /* 0x000fe40000011404 */
[----:B------:R-:W-:Y:S02]  /*19a0*/  SHF.R.S32.HI R5, RZ, 0x7, R5 ;  /* 0x00000007ff057819 */ /* 0x000fe40000011405 */
[----:B------:R-:W-:-:S02]  /*19b0*/  VIMNMX R4, RZ, R4, !PT ;  /* 0x00000004ff047248 */ /* 0x000fc40007fe0100 */
[----:B------:R-:W-:-:S03]  /*19c0*/  VIMNMX R5, R110, R5, PT ;  /* 0x000000056e057248 */ /* 0x000fc60003fe0100 */
[--C-:B------:R-:W-:Y:S02]  /*19d0*/  IMAD R4, R4, 0x80, -R9.reuse ;  /* 0x0000008004047824 */ /* 0x100fe400078e0a09 */
[----:B------:R-:W-:-:S03]  /*19e0*/  IMAD R5, R5, 0x80, -R9 ;  /* 0x0000008005057824 */ /* 0x000fc600078e0a09 */
[----:B------:R-:W-:Y:S02]  /*19f0*/  VIMNMX R4, RZ, R4, !PT ;  /* 0x00000004ff047248 */ /* 0x000fe40007fe0100 */
[----:B------:R-:W-:Y:S02]  /*1a00*/  VIMNMX R5, R5, R24, PT ;  /* 0x0000001805057248 */ /* 0x000fe40003fe0100 */
[----:B------:R-:W-:Y:S02]  /*1a10*/  SHF.R.U32.HI R76, RZ, 0x7, R4 ;  /* 0x00000007ff4c7819 */ /* 0x000fe40000011604 */
[----:B------:R-:W-:-:S03]  /*1a20*/  ISETP.GT.AND P0, PT, R5, R4, PT ;  /* 0x000000040500720c */ /* 0x000fc60003f04270 */
[----:B------:R-:W-:-:S10]  /*1a30*/  IMAD.MOV.U32 R25, RZ, RZ, R76 ;  /* 0x000000ffff197224 */ /* 0x000fd400078e004c */
[----:B------:R-:W-:-:S05]  /*1a40*/  @P0 VIADD R0, R5, 0x7f ;  /* 0x0000007f05000836 */ /* 0x000fca0000000000 */
[----:B------:R-:W-:-:S04]  /*1a50*/  @P0 SHF.R.S32.HI R3, RZ, 0x1f, R0 ;  /* 0x0000001fff030819 */ /* 0x000fc80000011400 */
[----:B------:R-:W-:-:S04]  /*1a60*/  @P0 LEA.HI R3, R3, R0, RZ, 0x7 ;  /* 0x0000000003030211 */ /* 0x000fc800078f38ff */
[----:B------:R-:W-:Y:S02]  /*1a70*/  @P0 SHF.R.S32.HI R25, RZ, 0x7, R3 ;  /* 0x00000007ff190819 */ /* 0x000fe40000011403 */
[----:B------:R-:W-:Y:S02]  /*1a80*/  PLOP3.LUT P0, PT, PT, PT, PT, 0x80, 0x0 ;  /* 0x000000000000781c */ /* 0x000fe40003f0f070 */
[----:B------:R-:W-:-:S13]  /*1a90*/  ISETP.GT.AND P1, PT, R25, R76, PT ;  /* 0x0000004c1900720c */ /* 0x000fda0003f24270 */
[----:B------:R-:W-:Y:S05]  /*1aa0*/  @!P1 BRA `(.L_x_1101) ;  /* 0x0000005000349947 */ /* 0x000fea0003800000 */
        /* <DEDUP_REMOVED lines=8> */
[----:B0-----:R0:W1:Y:S01]  /*1b30*/  LDC.64 R14, c[0x4][R0] ;  /* 0x01000000000e7b82 */ /* 0x0010620000000a00 */
        /* <DEDUP_REMOVED lines=8> */
[----:B0-2---:R-:W-:-:S07]  /*1bc0*/  IMAD.MOV.U32 R13, RZ, RZ, RZ ;  /* 0x000000ffff0d7224 */ /* 0x005fce00078e00ff */
[----:B------:R-:W-:-:S07]  /*1bd0*/  LEPC R20, `(.L_x_1103) ;  /* 0x000000001014794e */ /* 0x000fce0000000000 */
[----:B-1---5:R-:W-:Y:S05]  /*1be0*/  CALL.ABS.NOINC R14 ;  /* 0x000000000e007343 */ /* 0x022fea0003c00000 */
.L_x_1103:
[----:B------:R-:W-:Y:S05]  /*1bf0*/  BSYNC B6 ;  /* 0x0000000000067941 */ /* 0x000fea0003800000 */
.L_x_1102:
        /* <DEDUP_REMOVED lines=17> */
[----:B0-2---:R-:W-:-:S07]  /*1d10*/  IMAD.MOV.U32 R13, RZ, RZ, RZ ;  /* 0x000000ffff0d7224 */ /* 0x005fce00078e00ff */
[----:B------:R-:W-:-:S07]  /*1d20*/  LEPC R20, `(.L_x_1105) ;  /* 0x000000001014794e */ /* 0x000fce0000000000 */
[----:B-1---5:R-:W-:Y:S05]  /*1d30*/  CALL.ABS.NOINC R14 ;  /* 0x000000000e007343 */ /* 0x022fea0003c00000 */
.L_x_1105:
[----:B------:R-:W-:Y:S05]  /*1d40*/  BSYNC B6 ;  /* 0x0000000000067941 */ /* 0x000fea0003800000 */
.L_x_1104:
[----:B------:R-:W-:Y:S01]  /*1d50*/  ULDC.64 UR4, c[0x0][0x9f8] ;  /* 0x00027e0000047ab9 */ /* 0x000fe20000000a00 */
[----:B------:R-:W-:Y:S01]  /*1d60*/  IMAD.MOV.U32 R3, RZ, RZ, R30 ;  /* 0x000000ffff037224 */ /* 0x000fe200078e001e */
[----:B------:R-:W-:Y:S01]  /*1d70*/  ISETP.NE.U32.AND P0, PT, RZ, UR4, PT ;  /* 0x00000004ff007c0c */ /* 0x000fe2000bf05070 */
[----:B------:R-:W3:Y:S01]  /*1d80*/  LDL.LU R38, [R1] ;  /* 0x0000000001267983 */ /* 0x000ee20000300800 */
[----:B------:R-:W1:Y:S01]  /*1d90*/  LDC R0, c[0x0][0x428] ;  /* 0x00010a00ff007b82 */ /* 0x000e620000000800 */
[----:B------:R-:W4:Y:S01]  /*1da0*/  S2R R20, SR_TID.X ;  /* 0x0000000000147919 */ /* 0x000f220000002100 */
[----:B------:R-:W-:-:S06]  /*1db0*/  ISETP.NE.AND.EX P0, PT, RZ, UR5, PT, P0 ;  /* 0x00000005ff007c0c */ /* 0x000fcc000bf05300 */
[----:B------:R-:W0:Y:S01]  /*1dc0*/  LDC.64 R6, c[0x0][0x2f0] ;  /* 0x0000bc00ff067b82 */ /* 0x000e220000000a00 */
[----:B------:R-:W-:Y:S01]  /*1dd0*/  IMAD.IADD R72, R72, 0x1, R27 ;  /* 0x0000000148487824 */ /* 0x000fe200078e021b */
[----:B------:R-:W-:Y:S01]  /*1de0*/  ULDC.64 UR6, c[0x0][0xa08] ;  /* 0x0002820000067ab9 */ /* 0x000fe20000000a00 */
[----:B------:R-:W-:Y:S01]  /*1df0*/  IMAD.MOV.U32 R15, RZ, RZ, R29 ;  /* 0x000000ffff0f7224 */ /* 0x000fe200078e001d */
[----:B------:R-:W-:Y:S01]  /*1e00*/  ULDC.64 UR4, c[0x0][0x2f8] ;  /* 0x0000be0000047ab9 */ /* 0x000fe20000000a00 */
[----:B------:R-:W-:Y:S01]  /*1e10*/  SHF.R.S32.HI R32, RZ, 0x1f, R23 ;  /* 0x0000001fff207819 */ /* 0x000fe20000011417 */
[C---:B------:R-:W-:Y:S01]  /*1e20*/  VIADD R37, R19.reuse, 0x10 ;  /* 0x0000001013257836 */ /* 0x040fe20000000000 */
[----:B------:R-:W3:Y:S01]  /*1e30*/  LDL R36, [R1+0xc] ;  /* 0x00000c0001247983 */ /* 0x000ee20000100800 */
[C---:B------:R-:W-:Y:S01]  /*1e40*/  VIADD R103, R19.reuse, 0x30 ;  /* 0x0000003013677836 */ /* 0x040fe20000000000 */
[----:B------:R-:W2:Y:S01]  /*1e50*/  @P0 LDC.64 R4, c[0x0][0x9f8] ;  /* 0x00027e00ff040b82 */ /* 0x000ea20000000a00 */
[----:B------:R-:W-:Y:S01]  /*1e60*/  VIADD R31, R19, 0x20 ;  /* 0x00000020131f7836 */ /* 0x000fe20000000000 */
[----:B------:R-:W3:Y:S06]  /*1e70*/  LDL R35, [R1+0x10] ;  /* 0x0000100001237983 */ /* 0x000eec0000100800 */
[----:B------:R-:W3:Y:S01]  /*1e80*/  LDC R104, c[0x0][0x3d4] ;  /* 0x0000f500ff687b82 */ /* 0x000ee20000000800 */
[----:B--2---:R-:W-:-:S05]  /*1e90*/  @P0 IMAD.WIDE R4, R30, 0x4, R4 ;  /* 0x000000041e040825 */ /* 0x004fca00078e0204 */
[----:B------:R2:W3:Y:S01]  /*1ea0*/  @P0 LDG.E R3, desc[UR52][R4.64] ;  /* 0x0000003404030981 */ /* 0x0004e2000c1e1900 */
[----:B-1----:R-:W-:Y:S02]  /*1eb0*/  ISETP.NE.AND P0, PT, R0, 0x1, PT ;  /* 0x000000010000780c */ /* 0x002fe40003f05270 */
[----:B------:R-:W-:Y:S02]  /*1ec0*/  SHF.R.S32.HI R13, RZ, 0x1f, R72 ;  /* 0x0000001fff0d7819 */ /* 0x000fe40000011448 */
[----:B----4-:R-:W-:-:S03]  /*1ed0*/  SHF.R.U32.HI R34, RZ, 0x7, R20 ;  /* 0x00000007ff227819 */ /* 0x010fc60000011614 */
[-C--:B0-----:R-:W-:Y:S02]  /*1ee0*/  IMAD R8, R13, R6.reuse, RZ ;  /* 0x000000060d087224 */ /* 0x081fe400078e02ff */
[----:B--2---:R-:W-:-:S04]  /*1ef0*/  IMAD.WIDE.U32 R4, R72, R6, RZ ;  /* 0x0000000648047225 */ /* 0x004fc800078e00ff */
[----:B------:R-:W0:Y:S08]  /*1f00*/  @P0 LDC R0, c[0x0][0x42c] ;  /* 0x00010b00ff000b82 */ /* 0x000e300000000800 */
[----:B------:R-:W1:Y:S01]  /*1f10*/  @P0 LDC R9, c[0x0][0x430] ;  /* 0x00010c00ff090b82 */ /* 0x000e620000000800 */
[----:B0-----:R-:W-:-:S05]  /*1f20*/  @P0 IMAD.HI.U32 R0, R29, R0, RZ ;  /* 0x000000001d000227 */ /* 0x001fca00078e00ff */
[----:B-1----:R-:W-:Y:S01]  /*1f30*/  @P0 SHF.R.U32.HI R15, RZ, R9, R0 ;  /* 0x00000009ff0f0219 */ /* 0x002fe20000011600 */
[----:B------:R-:W-:Y:S01]  /*1f40*/  IMAD R9, R72, R7, R8 ;  /* 0x0000000748097224 */ /* 0x000fe200078e0208 */
[----:B------:R-:W-:Y:S02]  /*1f50*/  IADD3 R0, R20, -0x80, RZ ;  /* 0xffffff8014007810 */ /* 0x000fe40007ffe0ff */
[----:B------:R-:W-:Y:S01]  /*1f60*/  SHF.R.S32.HI R10, RZ, 0x1f, R15 ;  /* 0x0000001fff0a7819 */ /* 0x000fe2000001140f */
[----:B------:R-:W-:Y:S01]  /*1f70*/  IMAD.IADD R5, R5, 0x1, R9 ;  /* 0x0000000105057824 */ /* 0x000fe200078e0209 */
[----:B------:R-:W-:Y:S02]  /*1f80*/  SHF.R.S32.HI R11, RZ, 0x1f, R0 ;  /* 0x0000001fff0b7819 */ /* 0x000fe40000011400 */
[----:B------:R-:W-:Y:S01]  /*1f90*/  ISETP.NE.U32.AND P0, PT, RZ, UR6, PT ;  /* 0x00000006ff007c0c */ /* 0x000fe2000bf05070 */
[----:B------:R-:W-:Y:S01]  /*1fa0*/  IMAD R8, R10, UR4, RZ ;  /* 0x000000040a087c24 */ /* 0x000fe2000f8e02ff */
[----:B------:R-:W-:Y:S01]  /*1fb0*/  LEA.HI R11, R11, R0, RZ, 0x2 ;  /* 0x000000000b0b7211 */ /* 0x000fe200078f10ff */
[----:B------:R-:W-:Y:S01]  /*1fc0*/  IMAD.WIDE.U32 R4, R15, UR4, R4 ;  /* 0x000000040f047c25 */ /* 0x000fe2000f8e0004 */
[----:B------:R-:W-:-:S02]  /*1fd0*/  ISETP.NE.AND.EX P0, PT, RZ, UR7, PT, P0 ;  /* 0x00000007ff007c0c */ /* 0x000fc4000bf05300 */
[----:B------:R-:W-:Y:S01]  /*1fe0*/  ISETP.NE.AND P6, PT, R34, 0x1, PT ;  /* 0x000000012200780c */ /* 0x000fe20003fc5270 */
[----:B------:R-:W-:Y:S01]  /*1ff0*/  IMAD R9, R15, UR5, R8 ;  /* 0x000000050f097c24 */ /* 0x000fe2000f8e0208 */
[----:B------:R-:W-:Y:S01]  /*2000*/  ULDC.64 UR4, c[0x0][0x300] ;  /* 0x0000c00000047ab9 */ /* 0x000fe20000000a00 */
[----:B------:R-:W-:Y:S02]  /*2010*/  SHF.R.S32.HI R21, RZ, 0x2, R11 ;  /* 0x00000002ff157819 */ /* 0x000fe4000001140b */
[----:B------:R-:W-:Y:S01]  /*2020*/  IMAD.IADD R5, R5, 0x1, R9 ;  /* 0x0000000105057824 */ /* 0x000fe200078e0209 */
[----:B------:R-:W-:-:S04]  /*2030*/  SHF.R.S32.HI R8, RZ, 0x1f, R11 ;  /* 0x0000001fff087819 */ /* 0x000fc8000001140b */
[----:B------:R-:W-:-:S04]  /*2040*/  LEA.HI R8, R8, R21, RZ, 0x2 ;  /* 0x0000001508087211 */ /* 0x000fc800078f10ff */
[----:B------:R-:W-:-:S05]  /*2050*/  LOP3.LUT R8, R8, 0xfffffffc, RZ, 0xc0, !PT ;  /* 0xfffffffc08087812 */ /* 0x000fca00078ec0ff */
[----:B------:R-:W-:Y:S01]  /*2060*/  IMAD.IADD R21, R21, 0x1, -R8 ;  /* 0x0000000115157824 */ /* 0x000fe200078e0a08 */
[----:B---3--:R-:W-:Y:S02]  /*2070*/  LOP3.LUT R38, R38, 0xfffffffd, RZ, 0xc0, !PT ;  /* 0xfffffffd26267812 */ /* 0x008fe400078ec0ff */
[----:B------:R-:W-:Y:S02]  /*2080*/  SHF.R.S32.HI R0, RZ, 0x1f, R3 ;  /* 0x0000001fff007819 */ /* 0x000fe40000011403 */
[----:B------:R-:W-:Y:S02]  /*2090*/  SEL R63, R3, RZ, !P0 ;  /* 0x000000ff033f7207 */ /* 0x000fe40004000000 */
[----:B------:R-:W-:-:S05]  /*20a0*/  SEL R30, R0, RZ, !P0 ;  /* 0x000000ff001e7207 */ /* 0x000fca0004000000 */
[----:B------:R-:W-:Y:S02]  /*20b0*/  IMAD R0, R30, UR4, RZ ;  /* 0x000000041e007c24 */ /* 0x000fe4000f8e02ff */
[----:B------:R-:W-:-:S04]  /*20c0*/  IMAD.WIDE.U32 R60, R63, UR4, R4 ;  /* 0x000000043f3c7c25 */ /* 0x000fc8000f8e0004 */
[----:B------:R-:W-:Y:S01]  /*20d0*/  IMAD R3, R63, UR5, R0 ;  /* 0x000000053f037c24 */ /* 0x000fe2000f8e0200 */
[----:B------:R-:W-:Y:S05]  /*20e0*/  @!P6 WARPSYNC.ALL ;  /* 0x000000000000e948 */ /* 0x000fea0003800000 */
[----:B------:R-:W-:Y:S01]  /*20f0*/  ULDC.64 UR4, c[0x0][0x320] ;  /* 0x0000c80000047ab9 */ /* 0x000fe20000000a00 */
[--C-:B------:R-:W-:Y:S01]  /*2100*/  SHF.R.S32.HI R5, RZ, 0x1f, R19.reuse ;  /* 0x0000001fff057819 */ /* 0x100fe20000011413 */
[----:B------:R-:W-:Y:S01]  /*2110*/  IMAD R0, R10, UR4, RZ ;  /* 0x000000040a007c24 */ /* 0x000fe2000f8e02ff */
[----:B------:R-:W-:Y:S01]  /*2120*/  ULDC.64 UR6, c[0x0][0x328] ;  /* 0x0000ca0000067ab9 */ /* 0x000fe20000000a00 */
[----:B------:R-:W-:Y:S01]  /*2130*/  IMAD.MOV.U32 R4, RZ, RZ, R19 ;  /* 0x000000ffff047224 */ /* 0x000fe200078e0013 */
[----:B------:R-:W0:Y:S01]  /*2140*/  LDC.64 R10, c[0x0][0x3e8] ;  /* 0x0000fa00ff0a7b82 */ /* 0x000e220000000a00 */
[----:B------:R-:W-:-:S02]  /*2150*/  IMAD R27, R15, UR5, R0 ;  /* 0x000000050f1b7c24 */ /* 0x000fc4000f8e0200 */
[----:B------:R-:W-:Y:S01]  /*2160*/  IMAD.WIDE.U32 R14, R15, UR4, R4 ;  /* 0x000000040f0e7c25 */ /* 0x000fe2000f8e0004 */
[----:B------:R-:W-:-:S03]  /*2170*/  ULDC UR4, c[0x0][0x2e4] ;  /* 0x0000b90000047ab9 */ /* 0x000fc60000000800 */
[-C--:B------:R-:W-:Y:S01]  /*2180*/  IMAD R0, R32, R6.reuse, RZ ;  /* 0x0000000620007224 */ /* 0x080fe200078e02ff */
[----:B------:R-:W-:Y:S02]  /*2190*/  ISETP.GE.AND P0, PT, R19, UR4, PT ;  /* 0x0000000413007c0c */ /* 0x000fe4000bf06270 */
[----:B------:R-:W-:Y:S01]  /*21a0*/  ISETP.GE.AND P1, PT, R37, UR4, PT ;  /* 0x0000000425007c0c */ /* 0x000fe2000bf26270 */
[----:B------:R-:W-:Y:S02]  /*21b0*/  IMAD R83, R23, R7, R0 ;  /* 0x0000000717537224 */ /* 0x000fe400078e0200 */
[----:B------:R-:W-:Y:S01]  /*21c0*/  IMAD.IADD R0, R61, 0x1, R3 ;  /* 0x000000013d007824 */ /* 0x000fe200078e0203 */
[----:B------:R-:W-:Y:S02]  /*21d0*/  SEL R3, RZ, 0x1, P0 ;  /* 0x00000001ff037807 */ /* 0x000fe40000000000 */
[----:B------:R-:W-:Y:S02]  /*21e0*/  LOP3.LUT P0, RZ, R21, 0x2, RZ, 0xc0, !PT ;  /* 0x0000000215ff7812 */ /* 0x000fe4000780c0ff */
[----:B------:R-:W-:Y:S01]  /*21f0*/  SEL R12, RZ, 0xffffffff, P1 ;  /* 0xffffffffff0c7807 */ /* 0x000fe20000800000 */
[----:B------:R-:W-:-:S04]  /*2200*/  IMAD.WIDE.U32 R8, R23, R6, R4 ;  /* 0x0000000617087225 */ /* 0x000fc800078e0004 */
[----:B------:R-:W-:Y:S01]  /*2210*/  IMAD.SHL.U32 R12, R12, 0x2, RZ ;  /* 0x000000020c0c7824 */ /* 0x000fe200078e00ff */
[----:B------:R-:W-:-:S04]  /*2220*/  IADD3 R84, P1, R60, R8, RZ ;  /* 0x000000083c547210 */ /* 0x000fc80007f3e0ff */
[----:B------:R-:W-:Y:S01]  /*2230*/  LOP3.LUT R3, R12, 0x2, R3, 0xe2, !PT ;  /* 0x000000020c037812 */ /* 0x000fe200078ee203 */
[----:B0-----:R-:W-:Y:S01]  /*2240*/  IMAD R12, R32, R10, RZ ;  /* 0x0000000a200c7224 */ /* 0x001fe200078e02ff */
[----:B------:R-:W-:Y:S02]  /*2250*/  IADD3.X R83, R0, R9, R83, P1, !PT ;  /* 0x0000000900537210 */ /* 0x000fe40000ffe453 */
[----:B------:R-:W-:Y:S01]  /*2260*/  @P0 LOP3.LUT R38, R38, 0x2, RZ, 0xfc, !PT ;  /* 0x0000000226260812 */ /* 0x000fe200078efcff */
[----:B------:R-:W-:Y:S01]  /*2270*/  IMAD.IADD R15, R15, 0x1, R27 ;  /* 0x000000010f0f7824 */ /* 0x000fe200078e021b */
[----:B------:R-:W-:Y:S01]  /*2280*/  ISETP.GE.AND P0, PT, R31, UR4, PT ;  /* 0x000000041f007c0c */ /* 0x000fe2000bf06270 */
[----:B------:R-:W0:Y:S01]  /*2290*/  LDC.64 R8, c[0x0][0x3d8] ;  /* 0x0000f600ff087b82 */ /* 0x000e220000000a00 */
[----:B------:R-:W-:Y:S01]  /*22a0*/  ISETP.GE.AND P1, PT, R103, UR4, PT ;  /* 0x0000000467007c0c */ /* 0x000fe2000bf26270 */
[----:B------:R-:W-:Y:S01]  /*22b0*/  IMAD R27, R23, R11, R12 ;  /* 0x0000000b171b7224 */ /* 0x000fe200078e020c */
[----:B------:R-:W-:-:S02]  /*22c0*/  SEL R12, RZ, 0x4, P0 ;  /* 0x00000004ff0c7807 */ /* 0x000fc40000000000 */
[----:B------:R-:W-:-:S04]  /*22d0*/  SEL R20, RZ, 0x8, P1 ;  /* 0x00000008ff147807 */ /* 0x000fc80000800000 */
[----:B------:R-:W-:Y:S01]  /*22e0*/  LOP3.LUT R3, R20, R3, R12, 0xfe, !PT ;  /* 0x0000000314037212 */ /* 0x000fe200078efe0c */
[----:B------:R-:W-:Y:S02]  /*22f0*/  IMAD R20, R30, UR6, RZ ;  /* 0x000000061e147c24 */ /* 0x000fe4000f8e02ff */
[----:B------:R-:W2:Y:S01]  /*2300*/  LDL R30, [R1+0x14] ;  /* 0x00001400011e7983 */ /* 0x000ea20000100800 */
[----:B------:R-:W-:-:S05]  /*2310*/  VIADD R102, R19, 0x40 ;  /* 0x0000004013667836 */ /* 0x000fca0000000000 */
[----:B------:R-:W-:Y:S01]  /*2320*/  ISETP.GE.AND P0, PT, R102, UR4, PT ;  /* 0x0000000466007c0c */ /* 0x000fe2000bf06270 */
[C---:B------:R-:W-:Y:S01]  /*2330*/  IMAD R33, R63.reuse, UR7, R20 ;  /* 0x000000073f217c24 */ /* 0x040fe2000f8e0214 */
[----:B------:R-:W-:Y:S01]  /*2340*/  SHF.R.S32.HI R29, RZ, 0x1f, R16 ;  /* 0x0000001fff1d7819 */ /* 0x000fe20000011410 */
[----:B------:R-:W-:Y:S01]  /*2350*/  IMAD.WIDE.U32 R62, R63, UR6, R14 ;  /* 0x000000063f3e7c25 */ /* 0x000fe2000f8e000e */
[----:B------:R-:W-:Y:S02]  /*2360*/  SEL R12, RZ, 0x10, P0 ;  /* 0x00000010ff0c7807 */ /* 0x000fe40000000000 */
[-C--:B------:R-:W-:Y:S01]  /*2370*/  ISETP.GE.AND P0, PT, R19, R104.reuse, PT ;  /* 0x000000681300720c */ /* 0x080fe20003f06270 */
[----:B------:R-:W-:Y:S01]  /*2380*/  IMAD.MOV.U32 R28, RZ, RZ, R16 ;  /* 0x000000ffff1c7224 */ /* 0x000fe200078e0010 */
[----:B------:R-:W-:Y:S01]  /*2390*/  ISETP.GE.AND P1, PT, R37, R104, PT ;  /* 0x000000682500720c */ /* 0x000fe20003f26270 */
[----:B0-----:R-:W-:Y:S01]  /*23a0*/  IMAD R14, R32, R8, RZ ;  /* 0x00000008200e7224 */ /* 0x001fe200078e02ff */
[----:B------:R-:W-:Y:S01]  /*23b0*/  ISETP.GE.AND P2, PT, R31, R104, PT ;  /* 0x000000681f00720c */ /* 0x000fe20003f46270 */
[----:B------:R-:W-:Y:S01]  /*23c0*/  IMAD.WIDE.U32 R64, R23, R10, R4 ;  /* 0x0000000a17407225 */ /* 0x000fe200078e0004 */
[----:B------:R-:W-:-:S03]  /*23d0*/  LOP3.LUT R12, R3, R12, RZ, 0xfc, !PT ;  /* 0x0000000c030c7212 */ /* 0x000fc600078efcff */
[CC--:B------:R-:W-:Y:S01]  /*23e0*/  IMAD.WIDE.U32 R68, R23.reuse, R8.reuse, R4 ;  /* 0x0000000817447225 */ /* 0x0c0fe200078e0004 */
[C---:B------:R-:W-:Y:S02]  /*23f0*/  SEL R4, R104.reuse, RZ, P0 ;  /* 0x000000ff68047207 */ /* 0x040fe40000000000 */
[C---:B------:R-:W-:Y:S01]  /*2400*/  SEL R3, R104.reuse, RZ, P1 ;  /* 0x000000ff68037207 */ /* 0x040fe20000800000 */
[C---:B------:R-:W-:Y:S01]  /*2410*/  IMAD R15, R23.reuse, R9, R14 ;  /* 0x00000009170f7224 */ /* 0x040fe200078e020e */
[----:B------:R-:W-:Y:S01]  /*2420*/  SEL R5, R104, RZ, P2 ;  /* 0x000000ff68057207 */ /* 0x000fe20001000000 */
[----:B------:R-:W-:Y:S01]  /*2430*/  IMAD.WIDE.U32 R70, R23, R8, R28 ;  /* 0x0000000817467225 */ /* 0x000fe200078e001c */
[----:B------:R-:W-:-:S03]  /*2440*/  IADD3 R4, R19, R4, RZ ;  /* 0x0000000413047210 */ /* 0x000fc60007ffe0ff */
[----:B------:R-:W-:-:S04]  /*2450*/  IMAD.WIDE.U32 R66, R23, R10, R28 ;  /* 0x0000000a17427225 */ /* 0x000fc800078e001c */
[----:B------:R-:W-:Y:S02]  /*2460*/  IMAD.IADD R69, R69, 0x1, R15 ;  /* 0x0000000145457824 */ /* 0x000fe400078e020f */
[----:B------:R-:W-:Y:S02]  /*2470*/  IMAD.IADD R71, R15, 0x1, R71 ;  /* 0x000000010f477824 */ /* 0x000fe400078e0247 */
[----:B------:R-:W-:Y:S02]  /*2480*/  IMAD.IADD R65, R65, 0x1, R27 ;  /* 0x0000000141417824 */ /* 0x000fe400078e021b */
[----:B------:R-:W-:Y:S02]  /*2490*/  IMAD.IADD R67, R27, 0x1, R67 ;  /* 0x000000011b437824 */ /* 0x000fe400078e0243 */
[----:B------:R-:W-:Y:S02]  /*24a0*/  IMAD.IADD R15, R37, 0x1, R3 ;  /* 0x00000001250f7824 */ /* 0x000fe400078e0203 */
[----:B------:R-:W-:Y:S01]  /*24b0*/  IMAD.IADD R27, R31, 0x1, R5 ;  /* 0x000000011f1b7824 */ /* 0x000fe200078e0205 */
[----:B------:R-:W-:-:S02]  /*24c0*/  SHF.R.S32.HI R5, RZ, 0x1f, R4 ;  /* 0x0000001fff057819 */ /* 0x000fc40000011404 */
[----:B------:R-:W-:Y:S02]  /*24d0*/  SHF.R.S32.HI R20, RZ, 0x1f, R15 ;  /* 0x0000001fff147819 */ /* 0x000fe4000001140f */
[CC--:B------:R-:W-:Y:S02]  /*24e0*/  LEA.HI R14, R5.reuse, R4.reuse, RZ, 0x5 ;  /* 0x00000004050e7211 */ /* 0x0c0fe400078f28ff */
[----:B------:R-:W-:Y:S02]  /*24f0*/  LEA.HI R3, R5, R4, RZ, 0x3 ;  /* 0x0000000405037211 */ /* 0x000fe400078f18ff */
[CC--:B------:R-:W-:Y:S02]  /*2500*/  LEA.HI R4, R20.reuse, R15.reuse, RZ, 0x3 ;  /* 0x0000000f14047211 */ /* 0x0c0fe400078f18ff */
[----:B------:R-:W-:Y:S01]  /*2510*/  LEA.HI R20, R20, R15, RZ, 0x5 ;  /* 0x0000000f14147211 */ /* 0x000fe200078f28ff */
[----:B------:R-:W-:Y:S01]  /*2520*/  IMAD.SHL.U32 R15, R14, 0x80, RZ ;  /* 0x000000800e0f7824 */ /* 0x000fe200078e00ff */
[----:B------:R-:W-:-:S02]  /*2530*/  LOP3.LUT R38, R38, 0xfffffffe, RZ, 0xc0, !PT ;  /* 0xfffffffe26267812 */ /* 0x000fc400078ec0ff */
[----:B------:R-:W-:Y:S02]  /*2540*/  LOP3.LUT R14, R36, 0x18, R3, 0xf8, !PT ;  /* 0x00000018240e7812 */ /* 0x000fe400078ef803 */
[----:B------:R-:W-:Y:S02]  /*2550*/  @P2 LOP3.LUT R38, R38, 0x1, RZ, 0xfc, !PT ;  /* 0x0000000126262812 */ /* 0x000fe400078efcff */
[----:B-----5:R-:W-:Y:S02]  /*2560*/  SHF.R.S32.HI R31, RZ, 0x1f, R105 ;  /* 0x0000001fff1f7819 */ /* 0x020fe40000011469 */
[----:B------:R-:W-:Y:S02]  /*2570*/  LOP3.LUT R15, R15, 0xfffff000, RZ, 0xc0, !PT ;  /* 0xfffff0000f0f7812 */ /* 0x000fe400078ec0ff */
[----:B------:R-:W-:Y:S01]  /*2580*/  LOP3.LUT R14, R14, R35, RZ, 0x3c, !PT ;  /* 0x000000230e0e7212 */ /* 0x000fe200078e3cff */
[----:B------:R0:W-:Y:S01]  /*2590*/  STL [R1], R38 ;  /* 0x0000002601007387 */ /* 0x0001e20000100800 */
[----:B------:R-:W-:Y:S01]  /*25a0*/  SHF.R.S32.HI R28, RZ, 0x1f, R27 ;  /* 0x0000001fff1c7819 */ /* 0x000fe2000001141b */
[----:B------:R-:W-:Y:S01]  /*25b0*/  VIADD R101, R19, 0x50 ;  /* 0x0000005013657836 */ /* 0x000fe20000000000 */
[----:B------:R-:W-:-:S02]  /*25c0*/  IADD3 R72, P2, R23, R72, RZ ;  /* 0x0000004817487210 */ /* 0x000fc40007f5e0ff */
[CC--:B------:R-:W-:Y:S02]  /*25d0*/  LEA.HI R5, R28.reuse, R27.reuse, RZ, 0x3 ;  /* 0x0000001b1c057211 */ /* 0x0c0fe400078f18ff */
[----:B------:R-:W-:Y:S01]  /*25e0*/  LEA.HI R28, R28, R27, RZ, 0x5 ;  /* 0x0000001b1c1c7211 */ /* 0x000fe200078f28ff */
[----:B------:R-:W-:Y:S01]  /*25f0*/  IMAD.SHL.U32 R27, R20, 0x80, RZ ;  /* 0x00000080141b7824 */ /* 0x000fe200078e00ff */
[----:B------:R-:W-:Y:S01]  /*2600*/  LOP3.LUT R20, R36, 0x18, R4, 0xf8, !PT ;  /* 0x0000001824147812 */ /* 0x000fe200078ef804 */
[----:B------:R-:W-:Y:S01]  /*2610*/  IMAD.X R73, R32, 0x1, R13, P2 ;  /* 0x0000000120497824 */ /* 0x000fe200010e060d */
[----:B------:R-:W-:Y:S01]  /*2620*/  ISETP.GE.AND P2, PT, R101, UR4, PT ;  /* 0x0000000465007c0c */ /* 0x000fe2000bf46270 */
[----:B------:R-:W-:Y:S01]  /*2630*/  IMAD.SHL.U32 R29, R28, 0x80, RZ ;  /* 0x000000801c1d7824 */ /* 0x000fe200078e00ff */
[----:B------:R-:W-:Y:S02]  /*2640*/  SHF.L.U64.HI R93, R8, 0x7, R9 ;  /* 0x00000007085d7819 */ /* 0x000fe40000010209 */
[----:B------:R-:W-:-:S02]  /*2650*/  LOP3.LUT R27, R27, 0xfffff000, RZ, 0xc0, !PT ;  /* 0xfffff0001b1b7812 */ /* 0x000fc400078ec0ff */
[-C--:B------:R-:W-:Y:S02]  /*2660*/  LOP3.LUT R20, R20, R35.reuse, RZ, 0x3c, !PT ;  /* 0x0000002314147212 */ /* 0x080fe400078e3cff */
[----:B------:R-:W-:Y:S01]  /*2670*/  LOP3.LUT R28, R36, 0x18, R5, 0xf8, !PT ;  /* 0x00000018241c7812 */ /* 0x000fe200078ef805 */
[----:B------:R-:W-:Y:S01]  /*2680*/  IMAD.WIDE.U32 R68, R105, R8, R68 ;  /* 0x0000000869447225 */ /* 0x000fe200078e0044 */
[----:B------:R-:W-:Y:S02]  /*2690*/  LOP3.LUT R29, R29, 0xfffff000, RZ, 0xc0, !PT ;  /* 0xfffff0001d1d7812 */ /* 0x000fe400078ec0ff */
[----:B------:R-:W-:Y:S01]  /*26a0*/  LOP3.LUT R28, R28, R35, RZ, 0x3c, !PT ;  /* 0x000000231c1c7212 */ /* 0x000fe200078e3cff */
[-C--:B------:R-:W-:Y:S01]  /*26b0*/  IMAD.WIDE.U32 R64, R105, R10.reuse, R64 ;  /* 0x0000000a69407225 */ /* 0x080fe200078e0040 */
[----:B------:R-:W-:Y:S02]  /*26c0*/  LOP3.LUT R75, R3, 0xfffffff8, RZ, 0xc0, !PT ;  /* 0xfffffff8034b7812 */ /* 0x000fe400078ec0ff */
[----:B------:R-:W-:Y:S01]  /*26d0*/  LOP3.LUT R74, R4, 0xfffffff8, RZ, 0xc0, !PT ;  /* 0xfffffff8044a7812 */ /* 0x000fe200078ec0ff */
[----:B------:R-:W-:Y:S01]  /*26e0*/  IMAD.WIDE.U32 R66, R105, R10, R66 ;  /* 0x0000000a69427225 */ /* 0x000fe200078e0042 */
[----:B------:R-:W-:-:S03]  /*26f0*/  SHF.L.U64.HI R87, R6, 0x7, R7 ;  /* 0x0000000706577819 */ /* 0x000fc60000010207 */
[----:B------:R-:W-:Y:S01]  /*2700*/  IMAD.WIDE.U32 R70, R105, R8, R70 ;  /* 0x0000000869467225 */ /* 0x000fe200078e0046 */
[----:B------:R-:W-:-:S03]  /*2710*/  SHF.L.U64.HI R92, R10, 0x7, R11 ;  /* 0x000000070a5c7819 */ /* 0x000fc6000001020b */
[----:B------:R-:W-:Y:S01]  /*2720*/  IMAD.SHL.U32 R7, R10, 0x80, RZ ;  /* 0x000000800a077824 */ /* 0x000fe200078e00ff */
[----:B------:R-:W-:Y:S01]  /*2730*/  SHF.R.S32.HI R96, RZ, 0x1f, R75 ;  /* 0x0000001fff607819 */ /* 0x000fe2000001144b */
[----:B------:R-:W-:Y:S01]  /*2740*/  IMAD.SHL.U32 R6, R6, 0x80, RZ ;  /* 0x0000008006067824 */ /* 0x000fe200078e00ff */
[----:B------:R-:W-:Y:S01]  /*2750*/  SHF.R.S32.HI R95, RZ, 0x1f, R74 ;  /* 0x0000001fff5f7819 */ /* 0x000fe2000001144a */
[----:B------:R-:W-:Y:S01]  /*2760*/  VIADD R109, R34, 0x8 ;  /* 0x00000008226d7836 */ /* 0x000fe20000000000 */
[----:B------:R-:W-:Y:S01]  /*2770*/  IADD3 R82, R63, R33, RZ ;  /* 0x000000213f527210 */ /* 0x000fe20007ffe0ff */
[----:B------:R-:W-:Y:S01]  /*2780*/  IMAD.SHL.U32 R107, R104, 0x2, RZ ;  /* 0x00000002686b7824 */ /* 0x000fe200078e00ff */
[----:B--2---:R-:W-:Y:S01]  /*2790*/  IADD3 R100, R14, R15, R30 ;  /* 0x0000000f0e647210 */ /* 0x004fe20007ffe01e */
[----:B------:R-:W-:-:S04]  /*27a0*/  IMAD R14, R31, R10, RZ ;  /* 0x0000000a1f0e7224 */ /* 0x000fc800078e02ff */
[----:B------:R-:W-:Y:S02]  /*27b0*/  IMAD R15, R105, R11, R14 ;  /* 0x0000000b690f7224 */ /* 0x000fe400078e020e */
[----:B------:R-:W-:-:S04]  /*27c0*/  IMAD R14, R31, R8, RZ ;  /* 0x000000081f0e7224 */ /* 0x000fc800078e02ff */
[----:B------:R-:W-:Y:S01]  /*27d0*/  IMAD R77, R105, R9, R14 ;  /* 0x00000009694d7224 */ /* 0x000fe200078e020e */
[----:B------:R-:W-:Y:S02]  /*27e0*/  SEL R9, RZ, 0x20, P2 ;  /* 0x00000020ff097807 */ /* 0x000fe40001000000 */
[----:B------:R-:W-:Y:S02]  /*27f0*/  IADD3 R98, R20, R27, R30 ;  /* 0x0000001b14627210 */ /* 0x000fe40007ffe01e */
[C---:B------:R-:W-:Y:S02]  /*2800*/  LOP3.LUT R14, R12.reuse, R9, RZ, 0xfc, !PT ;  /* 0x000000090c0e7212 */ /* 0x040fe400078efcff */
[----:B------:R-:W-:Y:S01]  /*2810*/  LOP3.LUT R27, R5, 0xfffffff8, RZ, 0xc0, !PT ;  /* 0xfffffff8051b7812 */ /* 0x000fe200078ec0ff */
[----:B------:R-:W-:Y:S01]  /*2820*/  IMAD.IADD R79, R69, 0x1, R77 ;  /* 0x00000001454f7824 */ /* 0x000fe200078e024d */
[----:B------:R-:W-:Y:S01]  /*2830*/  LOP3.LUT R9, R12, 0x1, RZ, 0xc0, !PT ;  /* 0x000000010c097812 */ /* 0x000fe200078ec0ff */
[----:B------:R-:W-:Y:S01]  /*2840*/  IMAD.SHL.U32 R8, R8, 0x80, RZ ;  /* 0x0000008008087824 */ /* 0x000fe200078e00ff */
[C---:B------:R-:W-:Y:S01]  /*2850*/  LOP3.LUT R10, R14.reuse, 0x2, RZ, 0xc0, !PT ;  /* 0x000000020e0a7812 */ /* 0x040fe200078ec0ff */
[----:B------:R-:W-:Y:S01]  /*2860*/  IMAD.IADD R81, R65, 0x1, R15 ;  /* 0x0000000141517824 */ /* 0x000fe200078e020f */
[C---:B------:R-:W-:Y:S01]  /*2870*/  LOP3.LUT R11, R14.reuse, 0x4, RZ, 0xc0, !PT ;  /* 0x000000040e0b7812 */ /* 0x040fe200078ec0ff */
[----:B------:R-:W-:Y:S01]  /*2880*/  IMAD.IADD R78, R15, 0x1, R67 ;  /* 0x000000010f4e7824 */ /* 0x000fe200078e0243 */
[C---:B------:R-:W-:Y:S01]  /*2890*/  LOP3.LUT R12, R14.reuse, 0x8, RZ, 0xc0, !PT ;  /* 0x000000080e0c7812 */ /* 0x040fe200078ec0ff */
[----:B------:R-:W-:Y:S01]  /*28a0*/  IMAD.IADD R77, R77, 0x1, R71 ;  /* 0x000000014d4d7824 */ /* 0x000fe200078e0247 */
[----:B------:R-:W-:-:S02]  /*28b0*/  LOP3.LUT R13, R14, 0x10, RZ, 0xc0, !PT ;  /* 0x000000100e0d7812 */ /* 0x000fc400078ec0ff */
[----:B------:R-:W-:Y:S02]  /*28c0*/  IADD3 R97, R28, R29, R30 ;  /* 0x0000001d1c617210 */ /* 0x000fe40007ffe01e */
[----:B------:R-:W-:Y:S02]  /*28d0*/  SHF.R.S32.HI R94, RZ, 0x1f, R27 ;  /* 0x0000001fff5e7819 */ /* 0x000fe4000001141b */
[----:B------:R-:W-:Y:S01]  /*28e0*/  LOP3.LUT R14, R14, 0x20, RZ, 0xc0, !PT ;  /* 0x000000200e0e7812 */ /* 0x000fe200078ec0ff */
[----:B0-----:R-:W-:Y:S06]  /*28f0*/  @!P6 BAR.SYNC.DEFER_BLOCKING 0x9, 0x100 ;  /* 0x024400000000eb1d */ /* 0x001fec0000010000 */
.L_x_1161:
[----:B-1-3--:R-:W2:Y:S01]  /*2900*/  LDL R28, [R1+0x40] ;  /* 0x00004000011c7983 */ /* 0x00aea20000100800 */
[----:B0-----:R-:W0:Y:S01]  /*2910*/  LDC.64 R88, c[0x0][0x2d8] ;  /* 0x0000b600ff587b82 */ /* 0x001e220000000a00 */
[----:B------:R-:W-:Y:S01]  /*2920*/  VIADD R31, R25, 0xffffffff ;  /* 0xffffffff191f7836 */ /* 0x000fe20000000000 */
[----:B------:R-:W-:Y:S01]  /*2930*/  LOP3.LUT P4, RZ, R21, 0x2, RZ, 0xc0, !PT ;  /* 0x0000000215ff7812 */ /* 0x000fe2000788c0ff */
[----:B------:R-:W-:Y:S05]  /*2940*/  YIELD ;  /* 0x0000000000007946 */ /* 0x000fea0003800000 */
[----:B------:R-:W1:Y:S01]  /*2950*/  LDC R99, c[0x0][0x3d4] ;  /* 0x0000f500ff637b82 */ /* 0x000e620000000800 */
[----:B------:R-:W-:Y:S01]  /*2960*/  SHF.R.S32.HI R30, RZ, 0x1f, R31 ;  /* 0x0000001fff1e7819 */ /* 0x000fe2000001141f */
[-C--:B------:R-:W-:Y:S01]  /*2970*/  IMAD R15, R87, R31.reuse, RZ ;  /* 0x0000001f570f7224 */ /* 0x080fe200078e02ff */
[----:B------:R-:W-:Y:S01]  /*2980*/  BSSY B0, `(.L_x_1106) ;  /* 0x00003d0000007945 */ /* 0x000fe20003800000 */
[----:B------:R-:W-:-:S04]  /*2990*/  IMAD.WIDE.U32 R56, R6, R31, RZ ;  /* 0x0000001f06387225 */ /* 0x000fc800078e00ff */
[----:B------:R-:W-:Y:S01]  /*29a0*/  IMAD R15, R30, R6, R15 ;  /* 0x000000061e0f7224 */ /* 0x000fe200078e020f */
[----:B------:R-:W-:-:S03]  /*29b0*/  IADD3 R20, P2, R84, R56, RZ ;  /* 0x0000003854147210 */ /* 0x000fc60007f5e0ff */
[----:B------:R-:W-:-:S04]  /*29c0*/  IMAD.IADD R91, R57, 0x1, R15 ;  /* 0x00000001395b7824 */ /* 0x000fc800078e020f */
[----:B------:R-:W-:Y:S01]  /*29d0*/  IMAD.X R25, R91, 0x1, R83, P2 ;  /* 0x000000015b197824 */ /* 0x000fe200010e0653 */
[C---:B0-----:R-:W-:Y:S02]  /*29e0*/  LEA R32, P3, R20.reuse, R88, 0x1 ;  /* 0x0000005814207211 */ /* 0x041fe400078608ff */
[----:B------:R-:W-:Y:S02]  /*29f0*/  ISETP.GT.AND P2, PT, R31, R76, PT ;  /* 0x0000004c1f00720c */ /* 0x000fe40003f44270 */
[----:B------:R-:W-:Y:S01]  /*2a00*/  LEA.HI.X R33, R20, R89, R25, 0x1, P3 ;  /* 0x0000005914217211 */ /* 0x000fe200018f0c19 */
[----:B------:R-:W-:Y:S01]  /*2a10*/  IMAD.MOV.U32 R25, RZ, RZ, R31 ;  /* 0x000000ffff197224 */ /* 0x000fe200078e001f */
[----:B-1----:R-:W-:Y:S01]  /*2a20*/  ISETP.GE.AND P3, PT, R99, 0x1, PT ;  /* 0x000000016300780c */ /* 0x002fe20003f66270 */
[----:B--2---:R-:W-:-:S04]  /*2a30*/  IMAD R15, R18, 0x3000, R28 ;  /* 0x00003000120f7824 */ /* 0x004fc800078e021c */
[C---:B------:R-:W-:Y:S02]  /*2a40*/  VIADD R29, R15.reuse, 0x10 ;  /* 0x000000100f1d7836 */ /* 0x040fe40000000000 */
[C---:B------:R-:W-:Y:S02]  /*2a50*/  @P4 VIADD R29, R15.reuse, 0xfffffff0 ;  /* 0xfffffff00f1d4836 */ /* 0x040fe40000000000 */
[--C-:B------:R-:W-:Y:S02]  /*2a60*/  IMAD R80, R15, 0x2, R26.reuse ;  /* 0x000000020f507824 */ /* 0x100fe400078e021a */
[----:B------:R-:W-:Y:S02]  /*2a70*/  IMAD R20, R29, 0x2, R26 ;  /* 0x000000021d147824 */ /* 0x000fe400078e021a */
[----:B------:R-:W-:Y:S05]  /*2a80*/  @!P3 BRA `(.L_x_1107) ;  /* 0x00000038007cb947 */ /* 0x000fea0003800000 */
[----:B------:R-:W-:Y:S01]  /*2a90*/  ULDC.U8 UR4, c[0x0][0x3f0] ;  /* 0x0000fc0000047ab9 */ /* 0x000fe20000000000 */
[-C--:B------:R-:W-:Y:S01]  /*2aa0*/  IMAD R15, R93, R31.reuse, RZ ;  /* 0x0000001f5d0f7224 */ /* 0x080fe200078e02ff */
[----:B------:R-:W-:Y:S01]  /*2ab0*/  ISETP.NE.AND P3, PT, RZ, UR4, PT ;  /* 0x00000004ff007c0c */ /* 0x000fe2000bf65270 */
[-C--:B------:R-:W-:Y:S02]  /*2ac0*/  IMAD R28, R92, R31.reuse, RZ ;  /* 0x0000001f5c1c7224 */ /* 0x080fe400078e02ff */
[----:B------:R-:W-:Y:S02]  /*2ad0*/  IMAD R15, R30, R8, R15 ;  /* 0x000000081e0f7224 */ /* 0x000fe400078e020f */
[----:B------:R-:W-:Y:S02]  /*2ae0*/  IMAD R85, R25, -0x80, R24 ;  /* 0xffffff8019557824 */ /* 0x000fe400078e0218 */
[----:B------:R-:W-:-:S03]  /*2af0*/  IMAD.WIDE.U32 R54, R8, R31, RZ ;  /* 0x0000001f08367225 */ /* 0x000fc600078e00ff */
[----:B------:R-:W-:Y:S01]  /*2b00*/  VIMNMX R85, R85, 0x80, PT ;  /* 0x0000008055557848 */ /* 0x000fe20003fe0100 */
[----:B------:R-:W-:Y:S02]  /*2b10*/  IMAD R29, R30, R7, R28 ;  /* 0x000000071e1d7224 */ /* 0x000fe400078e021c */
        /* <DEDUP_REMOVED lines=24> */
[----:B------:R-:W-:-:S05]  /*2ca0*/  IADD3 R52, P3, R66, R52, RZ ;  /* 0x0000003442347210 */ /* 0x000fca0007f7e0ff */
[----:B------:R-:W-:Y:S01]  /*2cb0*/  IMAD.X R15, R15, 0x1, R78, P3 ;  /* 0x000000010f0f7824 */ /* 0x000fe200018e064e */
        /* <DEDUP_REMOVED lines=29> */
[----:B------:R-:W-:Y:S02]  /*2e90*/  ISETP.GE.AND P3, PT, R34, R99, PT ;  /* 0x000000632200720c */ /* 0x000fe40003f66270 */
[----:B------:R-:W-:Y:S02]  /*2ea0*/  IADD3 R52, R16, 0x28, RZ ;  /* 0x0000002810347810 */ /* 0x000fe40007ffe0ff */
[----:B------:R-:W-:Y:S02]  /*2eb0*/  CS2R R34, SRZ ;  /* 0x0000000000227805 */ /* 0x000fe4000001ff00 */
[----:B------:R-:W-:-:S07]  /*2ec0*/  CS2R R36, SRZ ;  /* 0x0000000000247805 */ /* 0x000fce000001ff00 */
[----:B------:R0:W5:Y:S04]  /*2ed0*/  @!P3 LDG.E.64 R38, desc[UR52][R28.64+0x40] ;  /* 0x000040341c26b981 */ /* 0x000168000c1e1b00 */
[----:B------:R0:W5:Y:S01]  /*2ee0*/  @!P3 LDG.E.64 R40, desc[UR52][R30.64+0x40] ;  /* 0x000040341e28b981 */ /* 0x000162000c1e1b00 */
[----:B------:R-:W-:-:S13]  /*2ef0*/  ISETP.GE.AND P3, PT, R52, R99, PT ;  /* 0x000000633400720c */ /* 0x000fda0003f66270 */
[----:B------:R0:W5:Y:S04]  /*2f00*/  @!P3 LDG.E.64 R34, desc[UR52][R28.64+0x50] ;  /* 0x000050341c22b981 */ /* 0x000168000c1e1b00 */
[----:B------:R0:W5:Y:S02]  /*2f10*/  @!P3 LDG.E.64 R36, desc[UR52][R30.64+0x50] ;  /* 0x000050341e24b981 */ /* 0x000164000c1e1b00 */
.L_x_1110:
[----:B------:R-:W-:Y:S05]  /*2f20*/  BSYNC B1 ;  /* 0x0000000000017941 */ /* 0x000fea0003800000 */
.L_x_1109:
[----:B-----5:R-:W-:Y:S01]  /*2f30*/  IMAD.MOV.U32 R15, RZ, RZ, R34 ;  /* 0x000000ffff0f7224 */ /* 0x020fe200078e0022 */
[----:B------:R-:W-:Y:S01]  /*2f40*/  UISETP.NE.AND UP0, UPT, UR37, 0x3, UPT ;  /* 0x000000032500788c */ /* 0x000fe2000bf05270 */
[----:B0-----:R-:W-:Y:S02]  /*2f50*/  IMAD.MOV.U32 R28, RZ, RZ, R35 ;  /* 0x000000ffff1c7224 */ /* 0x001fe400078e0023 */
[----:B------:R-:W-:Y:S02]  /*2f60*/  IMAD.MOV.U32 R29, RZ, RZ, R38 ;  /* 0x000000ffff1d7224 */ /* 0x000fe400078e0026 */
[----:B------:R-:W-:Y:S01]  /*2f70*/  IMAD.MOV.U32 R30, RZ, RZ, R39 ;  /* 0x000000ffff1e7224 */ /* 0x000fe200078e0027 */
[----:B------:R-:W-:Y:S01]  /*2f80*/  PRMT R52, R15, 0x5410, R28 ;  /* 0x000054100f347816 */ /* 0x000fe2000000001c */
[----:B------:R-:W-:Y:S01]  /*2f90*/  IMAD.MOV.U32 R15, RZ, RZ, R42 ;  /* 0x000000ffff0f7224 */ /* 0x000fe200078e002a */
[----:B------:R-:W-:Y:S01]  /*2fa0*/  PLOP3.LUT P3, PT, PT, PT, UP0, 0x80, 0x0 ;  /* 0x000000000000781c */ /* 0x000fe20003f6f008 */
[----:B------:R-:W-:Y:S01]  /*2fb0*/  IMAD.MOV.U32 R28, RZ, RZ, R43 ;  /* 0x000000ffff1c7224 */ /* 0x000fe200078e002b */
[----:B------:R-:W-:Y:S01]  /*2fc0*/  PRMT R54, R29, 0x5410, R30 ;  /* 0x000054101d367816 */ /* 0x000fe2000000001e */
[----:B------:R-:W-:-:S02]  /*2fd0*/  IMAD.MOV.U32 R29, RZ, RZ, R46 ;  /* 0x000000ffff1d7224 */ /* 0x000fc400078e002e */
[----:B------:R-:W-:Y:S01]  /*2fe0*/  IMAD.MOV.U32 R30, RZ, RZ, R47 ;  /* 0x000000ffff1e7224 */ /* 0x000fe200078e002f */
[----:B------:R-:W-:Y:S01]  /*2ff0*/  PRMT R90, R15, 0x5410, R28 ;  /* 0x000054100f5a7816 */ /* 0x000fe2000000001c */
[----:B------:R-:W-:Y:S02]  /*3000*/  IMAD.MOV.U32 R15, RZ, RZ, R50 ;  /* 0x000000ffff0f7224 */ /* 0x000fe400078e0032 */
[----:B------:R-:W-:Y:S01]  /*3010*/  IMAD.MOV.U32 R28, RZ, RZ, R51 ;  /* 0x000000ffff1c7224 */ /* 0x000fe200078e0033 */
[----:B------:R-:W-:Y:S01]  /*3020*/  PRMT R111, R29, 0x5410, R30 ;  /* 0x000054101d6f7816 */ /* 0x000fe2000000001e */
[----:B------:R-:W-:Y:S02]  /*3030*/  IMAD.MOV.U32 R29, RZ, RZ, R58 ;  /* 0x000000ffff1d7224 */ /* 0x000fe400078e003a */
[----:B------:R-:W-:Y:S01]  /*3040*/  IMAD.MOV.U32 R30, RZ, RZ, R59 ;  /* 0x000000ffff1e7224 */ /* 0x000fe200078e003b */
[----:B------:R-:W-:Y:S01]  /*3050*/  PRMT R113, R28, 0x5410, R15 ;  /* 0x000054101c717816 */ /* 0x000fe2000000000f */
[----:B------:R-:W-:Y:S01]  /*3060*/  IMAD.MOV.U32 R15, RZ, RZ, R36 ;  /* 0x000000ffff0f7224 */ /* 0x000fe200078e0024 */
[----:B------:R-:W-:Y:S01]  /*3070*/  PRMT R117, R29, 0x7610, R117 ;  /* 0x000076101d757816 */ /* 0x000fe20000000075 */
[----:B------:R-:W-:Y:S01]  /*3080*/  IMAD.MOV.U32 R28, RZ, RZ, R37 ;  /* 0x000000ffff1c7224 */ /* 0x000fe200078e0025 */
[----:B------:R-:W-:Y:S01]  /*3090*/  PRMT R119, R30, 0x7610, R119 ;  /* 0x000076101e777816 */ /* 0x000fe20000000077 */
[----:B------:R-:W-:-:S02]  /*30a0*/  IMAD.MOV.U32 R29, RZ, RZ, R40 ;  /* 0x000000ffff1d7224 */ /* 0x000fc400078e0028 */
[----:B------:R-:W-:Y:S01]  /*30b0*/  IMAD.MOV.U32 R30, RZ, RZ, R41 ;  /* 0x000000ffff1e7224 */ /* 0x000fe200078e0029 */
[----:B------:R-:W-:Y:S01]  /*30c0*/  PRMT R53, R15, 0x5410, R28 ;  /* 0x000054100f357816 */ /* 0x000fe2000000001c */
[----:B------:R-:W-:Y:S01]  /*30d0*/  IMAD.MOV.U32 R28, RZ, RZ, R45 ;  /* 0x000000ffff1c7224 */ /* 0x000fe200078e002d */
[----:B------:R-:W-:Y:S02]  /*30e0*/  MOV R15, R44 ;  /* 0x0000002c000f7202 */ /* 0x000fe40000000f00 */
[----:B------:R-:W-:Y:S01]  /*30f0*/  PRMT R55, R29, 0x5410, R30 ;  /* 0x000054101d377816 */ /* 0x000fe2000000001e */
[----:B------:R-:W-:Y:S01]  /*3100*/  IMAD.MOV.U32 R29, RZ, RZ, R48 ;  /* 0x000000ffff1d7224 */ /* 0x000fe200078e0030 */
[----:B------:R-:W-:Y:S01]  /*3110*/  PRMT R91, R15, 0x5410, R28 ;  /* 0x000054100f5b7816 */ /* 0x000fe2000000001c */
[----:B------:R-:W-:Y:S02]  /*3120*/  IMAD.MOV.U32 R30, RZ, RZ, R49 ;  /* 0x000000ffff1e7224 */ /* 0x000fe400078e0031 */
[----:B------:R-:W-:-:S02]  /*3130*/  IMAD.MOV.U32 R15, RZ, RZ, R56 ;  /* 0x000000ffff0f7224 */ /* 0x000fc400078e0038 */
[----:B------:R-:W-:Y:S01]  /*3140*/  IMAD.MOV.U32 R28, RZ, RZ, R57 ;  /* 0x000000ffff1c7224 */ /* 0x000fe200078e0039 */
[----:B------:R-:W-:Y:S01]  /*3150*/  PRMT R112, R29, 0x5410, R30 ;  /* 0x000054101d707816 */ /* 0x000fe2000000001e */
[----:B------:R-:W-:Y:S02]  /*3160*/  IMAD.MOV.U32 R29, RZ, RZ, R88 ;  /* 0x000000ffff1d7224 */ /* 0x000fe400078e0058 */
[----:B------:R-:W-:Y:S01]  /*3170*/  IMAD.MOV.U32 R30, RZ, RZ, R89 ;  /* 0x000000ffff1e7224 */ /* 0x000fe200078e0059 */
[----:B------:R-:W-:Y:S02]  /*3180*/  PRMT R114, R28, 0x5410, R15 ;  /* 0x000054101c727816 */ /* 0x000fe4000000000f */
[----:B------:R-:W-:Y:S02]  /*3190*/  PRMT R117, R117, 0x5410, R29 ;  /* 0x0000541075757816 */ /* 0x000fe4000000001d */
[----:B------:R-:W-:Y:S01]  /*31a0*/  PRMT R119, R119, 0x5410, R30 ;  /* 0x0000541077777816 */ /* 0x000fe2000000001e */
[----:B------:R-:W-:Y:S06]  /*31b0*/  @!P3 BRA `(.L_x_1111) ;  /* 0x000000000004b947 */ /* 0x000fec0003800000 */
[----:B------:R-:W-:Y:S01]  /*31c0*/  BPT.TRAP 0x1 ;  /* 0x000000040000795c */ /* 0x000fe20000300000 */
.L_x_1111:
[----:B------:R-:W-:Y:S01]  /*31d0*/  IMAD R15, R18, 0x8, R2 ;  /* 0x00000008120f7824 */ /* 0x000fe200078e0202 */
[----:B------:R-:W-:Y:S01]  /*31e0*/  SHF.L.U32 R86, R157, 0x1f, RZ ;  /* 0x0000001f9d567819 */ /* 0x000fe200000006ff */
[----:B------:R-:W-:Y:S03]  /*31f0*/  BSSY B1, `(.L_x_1112) ;  /* 0x0000003000017945 */ /* 0x000fe60003800000 */
[----:B------:R-:W0:Y:S02]  /*3200*/  SYNCS.PHASECHK.TRANS64.TRYWAIT P5, [R15+URZ+0x2d890], R86 ;  /* 0x02d890560f0075a7 */ /* 0x000e2400080a017f */
[----:B0-----:R-:W-:Y:S05]  /*3210*/  @!P5 BRA `(.L_x_1113) ;  /* 0x000001e80054d947 */ /* 0x001fea0003800000 */
.L_x_1419:
[----:B------:R-:W-:Y:S05]  /*3220*/  BSYNC B1 ;  /* 0x0000000000017941 */ /* 0x000fea0003800000 */
.L_x_1112:
        /* <DEDUP_REMOVED lines=9> */
[--C-:B--2---:R-:W-:Y:S01]  /*32c0*/  HADD2.F32 R120, -RZ, R29.reuse.H0_H0 ;  /* 0x2000001dff787230 */ /* 0x104fe20000004100 */
[----:B------:R-:W-:Y:S02]  /*32d0*/  SHF.R.U64 R88, R88, 0x10, R89 ;  /* 0x0000001058587819 */ /* 0x000fe40000001259 */
[----:B------:R-:W-:Y:S01]  /*32e0*/  SHF.R.U32.HI R58, RZ, 0x10, R59 ;  /* 0x00000010ff3a7819 */ /* 0x000fe2000001163b */
[----:B------:R-:W-:Y:S01]  /*32f0*/  IMAD.MOV.U32 R59, RZ, RZ, R31 ;  /* 0x000000ffff3b7224 */ /* 0x000fe200078e001f */
[----:B------:R-:W-:Y:S01]  /*3300*/  SHF.R.U32.HI R118, RZ, 0x10, R89 ;  /* 0x00000010ff767819 */ /* 0x000fe20000011659 */
[----:B------:R-:W-:Y:S02]  /*3310*/  HADD2.F32 R89, -RZ, R88.H0_H0 ;  /* 0x20000058ff597230 */ /* 0x000fe40000004100 */
[----:B------:R-:W-:Y:S02]  /*3320*/  HADD2.F32 R88, -RZ, R29.H1_H1 ;  /* 0x3000001dff587230 */ /* 0x000fe40000004100 */
[----:B------:R-:W-:-:S02]  /*3330*/  HADD2.F32 R118, -RZ, R118.H0_H0 ;  /* 0x20000076ff767230 */ /* 0x000fc40000004100 */
[--C-:B------:R-:W-:Y:S02]  /*3340*/  HADD2.F32 R29, -RZ, R59.reuse.H1_H1 ;  /* 0x3000003bff1d7230 */ /* 0x100fe40000004100 */
[----:B------:R-:W-:Y:S02]  /*3350*/  HADD2.F32 R59, -RZ, R59.H0_H0 ;  /* 0x2000003bff3b7230 */ /* 0x000fe40000004100 */
[----:B------:R-:W-:Y:S02]  /*3360*/  HADD2.F32 R116, -RZ, R58.H0_H0 ;  /* 0x2000003aff747230 */ /* 0x000fe40000004100 */
[-C--:B------:R-:W-:Y:S01]  /*3370*/  FMUL.FTZ R122, R29, R118.reuse ;  /* 0x000000761d7a7220 */ /* 0x080fe20000410000 */
[----:B------:R-:W-:Y:S02]  /*3380*/  HADD2.F32 R31, -RZ, R115.H0_H0 ;  /* 0x20000073ff1f7230 */ /* 0x000fe40000004100 */
[-C--:B------:R-:W-:Y:S01]  /*3390*/  FMUL.FTZ R115, R88, R89.reuse ;  /* 0x0000005958737220 */ /* 0x080fe20000410000 */
[C---:B------:R-:W-:Y:S01]  /*33a0*/  FMUL.FTZ R118, R59.reuse, R118 ;  /* 0x000000763b767220 */ /* 0x040fe20000410000 */
[C---:B------:R-:W-:Y:S01]  /*33b0*/  FMUL.FTZ R89, R120.reuse, R89 ;  /* 0x0000005978597220 */ /* 0x040fe20000410000 */
[-C--:B------:R-:W-:Y:S01]  /*33c0*/  FFMA.FTZ R59, R59, R116.reuse, -R122 ;  /* 0x000000743b3b7223 */ /* 0x080fe2000001087a */
[-C--:B------:R-:W-:Y:S01]  /*33d0*/  FFMA.FTZ R58, R120, R31.reuse, -R115 ;  /* 0x0000001f783a7223 */ /* 0x080fe20000010873 */
[----:B------:R-:W-:Y:S01]  /*33e0*/  FFMA.FTZ R116, R29, R116, R118 ;  /* 0x000000741d747223 */ /* 0x000fe20000010076 */
[----:B------:R-:W-:Y:S01]  /*33f0*/  FFMA.FTZ R31, R88, R31, R89 ;  /* 0x0000001f581f7223 */ /* 0x000fe20000010059 */
[----:B------:R-:W-:-:S02]  /*3400*/  HADD2.F32 R29, -RZ, R117.H0_H0 ;  /* 0x20000075ff1d7230 */ /* 0x000fc40000004100 */
[----:B------:R-:W-:Y:S02]  /*3410*/  HADD2.F32 R117, -RZ, R117.H1_H1 ;  /* 0x30000075ff757230 */ /* 0x000fe40000004100 */
[--C-:B------:R-:W-:Y:S02]  /*3420*/  HADD2.F32 R88, -RZ, R28.reuse.H1_H1 ;  /* 0x3000001cff587230 */ /* 0x100fe40000004100 */
[----:B------:R-:W-:Y:S02]  /*3430*/  HADD2.F32 R118, -RZ, R28.H0_H0 ;  /* 0x2000001cff767230 */ /* 0x000fe40000004100 */
[----:B------:R-:W-:Y:S02]  /*3440*/  HADD2.F32 R89, -RZ, R119.H1_H1 ;  /* 0x30000077ff597230 */ /* 0x000fe40000004100 */
[--C-:B------:R-:W-:Y:S02]  /*3450*/  HADD2.F32 R28, -RZ, R30.reuse.H1_H1 ;  /* 0x3000001eff1c7230 */ /* 0x100fe40000004100 */
[----:B------:R-:W-:Y:S01]  /*3460*/  FMUL.FTZ R121, R118, R117 ;  /* 0x0000007576797220 */ /* 0x000fe20000410000 */
[----:B------:R-:W-:-:S02]  /*3470*/  HADD2.F32 R30, -RZ, R30.H0_H0 ;  /* 0x2000001eff1e7230 */ /* 0x000fc40000004100 */
[----:B------:R-:W-:Y:S02]  /*3480*/  HADD2.F32 R115, -RZ, R119.H0_H0 ;  /* 0x20000077ff737230 */ /* 0x000fe40000004100 */
[----:B------:R-:W-:Y:S01]  /*3490*/  FMUL.FTZ R119, R88, R117 ;  /* 0x0000007558777220 */ /* 0x000fe20000410000 */
[-C--:B------:R-:W-:Y:S01]  /*34a0*/  FMUL.FTZ R117, R28, R89.reuse ;  /* 0x000000591c757220 */ /* 0x080fe20000410000 */
[----:B------:R-:W-:Y:S01]  /*34b0*/  FMUL.FTZ R89, R30, R89 ;  /* 0x000000591e597220 */ /* 0x000fe20000410000 */
[-C--:B------:R-:W-:Y:S01]  /*34c0*/  FFMA.FTZ R121, R88, R29.reuse, R121 ;  /* 0x0000001d58797223 */ /* 0x080fe20000010079 */
[----:B------:R-:W-:Y:S01]  /*34d0*/  FFMA.FTZ R118, R118, R29, -R119 ;  /* 0x0000001d76767223 */ /* 0x000fe20000010877 */
[-C--:B------:R-:W-:Y:S01]  /*34e0*/  FFMA.FTZ R117, R30, R115.reuse, -R117 ;  /* 0x000000731e757223 */ /* 0x080fe20000010875 */
[----:B------:R-:W-:Y:S01]  /*34f0*/  FFMA.FTZ R28, R28, R115, R89 ;  /* 0x000000731c1c7223 */ /* 0x000fe20000010059 */
[----:B------:R-:W-:Y:S02]  /*3500*/  F2FP.F16.F32.PACK_AB R29, R31, R58 ;  /* 0x0000003a1f1d723e */ /* 0x000fe400000000ff */
[----:B------:R-:W-:-:S02]  /*3510*/  F2FP.F16.F32.PACK_AB R118, R121, R118 ;  /* 0x000000767976723e */ /* 0x000fc400000000ff */
[----:B------:R-:W-:Y:S02]  /*3520*/  F2FP.F16.F32.PACK_AB R30, R28, R117 ;  /* 0x000000751c1e723e */ /* 0x000fe400000000ff */
[----:B------:R-:W-:Y:S01]  /*3530*/  F2FP.F16.F32.PACK_AB R31, R116, R59 ;  /* 0x0000003b741f723e */ /* 0x000fe200000000ff */
[----:B------:R-:W-:-:S07]  /*3540*/  IMAD.MOV.U32 R28, RZ, RZ, R118 ;  /* 0x000000ffff1c7224 */ /* 0x000fce00078e0076 */
.L_x_1118:
[----:B------:R-:W-:Y:S05]  /*3550*/  BSYNC B2 ;  /* 0x0000000000027941 */ /* 0x000fea0003800000 */
.L_x_1117:
[----:B--2---:R1:W-:Y:S02]  /*3560*/  STG.E.128 desc[UR52][R32.64], R28 ;  /* 0x0000001c20007986 */ /* 0x0043e4000c101d34 */
.L_x_1116:
[----:B------:R-:W-:Y:S05]  /*3570*/  BSYNC B1 ;  /* 0x0000000000017941 */ /* 0x000fea0003800000 */
.L_x_1115:
        /* <DEDUP_REMOVED lines=8> */
[----:B------:R-:W-:Y:S02]  /*3600*/  SHF.R.U64 R58, R50, 0x10, R51 ;  /* 0x00000010323a7819 */ /* 0x000fe40000001233 */
[----:B------:R-:W-:Y:S02]  /*3610*/  SHF.R.U64 R88, R56, 0x10, R57 ;  /* 0x0000001038587819 */ /* 0x000fe40000001239 */
[----:B------:R-:W-:Y:S01]  /*3620*/  SHF.R.U32.HI R50, RZ, 0x10, R51 ;  /* 0x00000010ff327819 */ /* 0x000fe20000011633 */
[----:B--2---:R-:W-:Y:S01]  /*3630*/  IMAD.MOV.U32 R51, RZ, RZ, R31 ;  /* 0x000000ffff337224 */ /* 0x004fe200078e001f */
[----:B------:R-:W-:Y:S01]  /*3640*/  SHF.R.U32.HI R59, RZ, 0x10, R57 ;  /* 0x00000010ff3b7819 */ /* 0x000fe20000011639 */
[----:B------:R-:W-:Y:S02]  /*3650*/  HADD2.F32 R88, -RZ, R88.H0_H0 ;  /* 0x20000058ff587230 */ /* 0x000fe40000004100 */
[--C-:B------:R-:W-:Y:S02]  /*3660*/  HADD2.F32 R31, -RZ, R29.reuse.H1_H1 ;  /* 0x3000001dff1f7230 */ /* 0x100fe40000004100 */
[----:B------:R-:W-:-:S02]  /*3670*/  HADD2.F32 R29, -RZ, R29.H0_H0 ;  /* 0x2000001dff1d7230 */ /* 0x000fc40000004100 */
[----:B------:R-:W-:Y:S02]  /*3680*/  HADD2.F32 R59, -RZ, R59.H0_H0 ;  /* 0x2000003bff3b7230 */ /* 0x000fe40000004100 */
[--C-:B------:R-:W-:Y:S02]  /*3690*/  HADD2.F32 R56, -RZ, R51.reuse.H1_H1 ;  /* 0x30000033ff387230 */ /* 0x100fe40000004100 */
[----:B------:R-:W-:Y:S02]  /*36a0*/  HADD2.F32 R51, -RZ, R51.H0_H0 ;  /* 0x20000033ff337230 */ /* 0x000fe40000004100 */
[----:B------:R-:W-:Y:S02]  /*36b0*/  HADD2.F32 R58, -RZ, R58.H0_H0 ;  /* 0x2000003aff3a7230 */ /* 0x000fe40000004100 */
[-C--:B------:R-:W-:Y:S01]  /*36c0*/  FMUL.FTZ R116, R56, R59.reuse ;  /* 0x0000003b38747220 */ /* 0x080fe20000410000 */
[----:B------:R-:W-:Y:S02]  /*36d0*/  HADD2.F32 R57, -RZ, R50.H0_H0 ;  /* 0x20000032ff397230 */ /* 0x000fe40000004100 */
[-C--:B------:R-:W-:Y:S01]  /*36e0*/  FMUL.FTZ R50, R31, R88.reuse ;  /* 0x000000581f327220 */ /* 0x080fe20000410000 */
[----:B------:R-:W-:Y:S01]  /*36f0*/  FMUL.FTZ R88, R29, R88 ;  /* 0x000000581d587220 */ /* 0x000fe20000410000 */
[----:B------:R-:W-:-:S02]  /*3700*/  FMUL.FTZ R59, R51, R59 ;  /* 0x0000003b333b7220 */ /* 0x000fc40000410000 */
[-C--:B------:R-:W-:Y:S01]  /*3710*/  FFMA.FTZ R29, R29, R58.reuse, -R50 ;  /* 0x0000003a1d1d7223 */ /* 0x080fe20000010832 */
[----:B------:R-:W-:Y:S01]  /*3720*/  FFMA.FTZ R50, R31, R58, R88 ;  /* 0x0000003a1f327223 */ /* 0x000fe20000010058 */
[-C--:B------:R-:W-:Y:S01]  /*3730*/  FFMA.FTZ R31, R51, R57.reuse, -R116 ;  /* 0x00000039331f7223 */ /* 0x080fe20000010874 */
[----:B------:R-:W-:Y:S01]  /*3740*/  FFMA.FTZ R56, R56, R57, R59 ;  /* 0x0000003938387223 */ /* 0x000fe2000001003b */
[----:B------:R-:W-:Y:S02]  /*3750*/  HADD2.F32 R51, -RZ, R28.H1_H1 ;  /* 0x3000001cff337230 */ /* 0x000fe40000004100 */
[----:B------:R-:W-:Y:S01]  /*3760*/  HADD2.F32 R59, -RZ, R114.H1_H1 ;  /* 0x30000072ff3b7230 */ /* 0x000fe20000004100 */
[----:B------:R-:W-:Y:S01]  /*3770*/  F2FP.F16.F32.PACK_AB R29, R50, R29 ;  /* 0x0000001d321d723e */ /* 0x000fe200000000ff */
[----:B------:R-:W-:Y:S01]  /*3780*/  HADD2.F32 R28, -RZ, R28.H0_H0 ;  /* 0x2000001cff1c7230 */ /* 0x000fe20000004100 */
[----:B------:R-:W-:Y:S01]  /*3790*/  F2FP.F16.F32.PACK_AB R31, R56, R31 ;  /* 0x0000001f381f723e */ /* 0x000fe200000000ff */
[----:B------:R-:W-:-:S02]  /*37a0*/  HADD2.F32 R114, -RZ, R114.H0_H0 ;  /* 0x20000072ff727230 */ /* 0x000fc40000004100 */
[-C--:B------:R-:W-:Y:S01]  /*37b0*/  FMUL.FTZ R89, R51, R59.reuse ;  /* 0x0000003b33597220 */ /* 0x080fe20000410000 */
[--C-:B------:R-:W-:Y:S02]  /*37c0*/  HADD2.F32 R57, -RZ, R30.reuse.H1_H1 ;  /* 0x3000001eff397230 */ /* 0x100fe40000004100 */
[----:B------:R-:W-:Y:S01]  /*37d0*/  FMUL.FTZ R88, R28, R59 ;  /* 0x0000003b1c587220 */ /* 0x000fe20000410000 */
[----:B------:R-:W-:Y:S02]  /*37e0*/  HADD2.F32 R30, -RZ, R30.H0_H0 ;  /* 0x2000001eff1e7230 */ /* 0x000fe40000004100 */
        /* <DEDUP_REMOVED lines=9> */
[----:B------:R-:W-:-:S07]  /*3880*/  F2FP.F16.F32.PACK_AB R30, R114, R59 ;  /* 0x0000003b721e723e */ /* 0x000fce00000000ff */
.L_x_1122:
[----:B------:R-:W-:Y:S05]  /*3890*/  BSYNC B2 ;  /* 0x0000000000027941 */ /* 0x000fea0003800000 */
.L_x_1121:
[----:B--2---:R2:W-:Y:S02]  /*38a0*/  STG.E.128 desc[UR52][R32.64+0x20], R28 ;  /* 0x0000201c20007986 */ /* 0x0045e4000c101d34 */
.L_x_1120:
[----:B------:R-:W-:Y:S05]  /*38b0*/  BSYNC B1 ;  /* 0x0000000000017941 */ /* 0x000fea0003800000 */
.L_x_1119:
        /* <DEDUP_REMOVED lines=17> */
[----:B------:R-:W-:-:S02]  /*39d0*/  HADD2.F32 R56, -RZ, R56.H0_H0 ;  /* 0x20000038ff387230 */ /* 0x000fc40000004100 */
[--C-:B------:R-:W-:Y:S02]  /*39e0*/  HADD2.F32 R29, -RZ, R47.reuse.H1_H1 ;  /* 0x3000002fff1d7230 */ /* 0x100fe40000004100 */
[-C--:B------:R-:W-:Y:S01]  /*39f0*/  FMUL.FTZ R58, R28, R49.reuse ;  /* 0x000000311c3a7220 */ /* 0x080fe20000410000 */
[----:B------:R-:W-:Y:S02]  /*3a00*/  HADD2.F32 R47, -RZ, R47.H0_H0 ;  /* 0x2000002fff2f7230 */ /* 0x000fe40000004100 */
[----:B------:R-:W-:Y:S02]  /*3a10*/  HADD2.F32 R48, -RZ, R57.H0_H0 ;  /* 0x20000039ff307230 */ /* 0x000fe40000004100 */
[-C--:B------:R-:W-:Y:S01]  /*3a20*/  FMUL.FTZ R88, R29, R56.reuse ;  /* 0x000000381d587220 */ /* 0x080fe20000410000 */
[----:B------:R-:W-:Y:S02]  /*3a30*/  HADD2.F32 R50, -RZ, R51.H0_H0 ;  /* 0x20000033ff327230 */ /* 0x000fe40000004100 */
[----:B------:R-:W-:Y:S01]  /*3a40*/  FMUL.FTZ R51, R31, R49 ;  /* 0x000000311f337220 */ /* 0x000fe20000410000 */
[----:B------:R-:W-:-:S03]  /*3a50*/  FMUL.FTZ R56, R47, R56 ;  /* 0x000000382f387220 */ /* 0x000fc60000410000 */
[-C--:B------:R-:W-:Y:S01]  /*3a60*/  FFMA.FTZ R28, R28, R48.reuse, -R51 ;  /* 0x000000301c1c7223 */ /* 0x080fe20000010833 */
[----:B------:R-:W-:Y:S01]  /*3a70*/  FFMA.FTZ R51, R31, R48, R58 ;  /* 0x000000301f337223 */ /* 0x000fe2000001003a */
[-C--:B------:R-:W-:Y:S01]  /*3a80*/  FFMA.FTZ R59, R29, R50.reuse, R56 ;  /* 0x000000321d3b7223 */ /* 0x080fe20000010038 */
[--C-:B------:R-:W-:Y:S02]  /*3a90*/  HADD2.F32 R48, -RZ, R112.reuse.H0_H0 ;  /* 0x20000070ff307230 */ /* 0x100fe40000004100 */
[----:B------:R-:W-:Y:S01]  /*3aa0*/  FFMA.FTZ R88, R47, R50, -R88 ;  /* 0x000000322f587223 */ /* 0x000fe20000010858 */
[----:B------:R-:W-:Y:S02]  /*3ab0*/  HADD2.F32 R112, -RZ, R112.H1_H1 ;  /* 0x30000070ff707230 */ /* 0x000fe40000004100 */
[----:B------:R-:W-:Y:S02]  /*3ac0*/  HADD2.F32 R29, -RZ, R46.H1_H1 ;  /* 0x3000002eff1d7230 */ /* 0x000fe40000004100 */
[----:B------:R-:W-:-:S02]  /*3ad0*/  HADD2.F32 R31, -RZ, R30.H1_H1 ;  /* 0x3000001eff1f7230 */ /* 0x000fc40000004100 */
[----:B------:R-:W-:Y:S02]  /*3ae0*/  HADD2.F32 R46, -RZ, R46.H0_H0 ;  /* 0x2000002eff2e7230 */ /* 0x000fe40000004100 */
[----:B------:R-:W-:Y:S01]  /*3af0*/  FMUL.FTZ R49, R29, R48 ;  /* 0x000000301d317220 */ /* 0x000fe20000410000 */
[----:B------:R-:W-:Y:S02]  /*3b00*/  HADD2.F32 R30, -RZ, R30.H0_H0 ;  /* 0x2000001eff1e7230 */ /* 0x000fe40000004100 */
[----:B------:R-:W-:Y:S01]  /*3b10*/  FMUL.FTZ R57, R31, R112 ;  /* 0x000000701f397220 */ /* 0x000fe20000410000 */
        /* <DEDUP_REMOVED lines=12> */
.L_x_1126:
[----:B------:R-:W-:Y:S05]  /*3be0*/  BSYNC B2 ;  /* 0x0000000000027941 */ /* 0x000fea0003800000 */
.L_x_1125:
[----:B--2---:R3:W-:Y:S02]  /*3bf0*/  STG.E.128 desc[UR52][R32.64+0x40], R28 ;  /* 0x0000401c20007986 */ /* 0x0047e4000c101d34 */
.L_x_1124:
[----:B------:R-:W-:Y:S05]  /*3c00*/  BSYNC B1 ;  /* 0x0000000000017941 */ /* 0x000fea0003800000 */
.L_x_1123:
        /* <DEDUP_REMOVED lines=8> */
[--C-:B------:R-:W-:Y:S02]  /*3c90*/  SHF.R.U64 R47, R42, 0x10, R43.reuse ;  /* 0x000000102a2f7819 */ /* 0x100fe4000000122b */
[----:B------:R-:W-:Y:S02]  /*3ca0*/  SHF.R.U32.HI R46, RZ, 0x10, R43 ;  /* 0x00000010ff2e7819 */ /* 0x000fe4000001162b */
[--C-:B------:R-:W-:Y:S01]  /*3cb0*/  SHF.R.U64 R43, R44, 0x10, R45.reuse ;  /* 0x000000102c2b7819 */ /* 0x100fe2000000122d */
[----:B------:R-:W-:Y:S01]  /*3cc0*/  HADD2.F32 R44, -RZ, R47.H0_H0 ;  /* 0x2000002fff2c7230 */ /* 0x000fe20000004100 */
[----:B------:R-:W-:Y:S01]  /*3cd0*/  SHF.R.U32.HI R48, RZ, 0x10, R45 ;  /* 0x00000010ff307819 */ /* 0x000fe2000001162d */
[----:B------:R-:W-:Y:S01]  /*3ce0*/  HADD2.F32 R46, -RZ, R46.H0_H0 ;  /* 0x2000002eff2e7230 */ /* 0x000fe20000004100 */
[----:B--2---:R-:W-:Y:S01]  /*3cf0*/  MOV R42, R30 ;  /* 0x0000001e002a7202 */ /* 0x004fe20000000f00 */
[----:B------:R-:W-:Y:S02]  /*3d00*/  HADD2.F32 R45, -RZ, R43.H0_H0 ;  /* 0x2000002bff2d7230 */ /* 0x000fe40000004100 */
[----:B------:R-:W-:-:S02]  /*3d10*/  HADD2.F32 R30, -RZ, R29.H1_H1 ;  /* 0x3000001dff1e7230 */ /* 0x000fc40000004100 */
[----:B------:R-:W-:Y:S02]  /*3d20*/  HADD2.F32 R29, -RZ, R29.H0_H0 ;  /* 0x2000001dff1d7230 */ /* 0x000fe40000004100 */
[----:B------:R-:W-:Y:S02]  /*3d30*/  HADD2.F32 R48, -RZ, R48.H0_H0 ;  /* 0x20000030ff307230 */ /* 0x000fe40000004100 */
[-C--:B------:R-:W-:Y:S01]  /*3d40*/  FMUL.FTZ R50, R30, R45.reuse ;  /* 0x0000002d1e327220 */ /* 0x080fe20000410000 */
[--C-:B------:R-:W-:Y:S02]  /*3d50*/  HADD2.F32 R43, -RZ, R31.reuse.H1_H1 ;  /* 0x3000001fff2b7230 */ /* 0x100fe40000004100 */
[C---:B------:R-:W-:Y:S01]  /*3d60*/  FMUL.FTZ R45, R29.reuse, R45 ;  /* 0x0000002d1d2d7220 */ /* 0x040fe20000410000 */
[----:B------:R-:W-:Y:S02]  /*3d70*/  HADD2.F32 R31, -RZ, R31.H0_H0 ;  /* 0x2000001fff1f7230 */ /* 0x000fe40000004100 */
[----:B------:R-:W-:Y:S01]  /*3d80*/  FFMA.FTZ R50, R29, R44, -R50 ;  /* 0x0000002c1d327223 */ /* 0x000fe20000010832 */
[----:B------:R-:W-:-:S02]  /*3d90*/  HADD2.F32 R29, -RZ, R28.H1_H1 ;  /* 0x3000001cff1d7230 */ /* 0x000fc40000004100 */
[----:B------:R-:W-:Y:S01]  /*3da0*/  FFMA.FTZ R47, R30, R44, R45 ;  /* 0x0000002c1e2f7223 */ /* 0x000fe2000001002d */
[-C--:B------:R-:W-:Y:S01]  /*3db0*/  FMUL.FTZ R56, R43, R48.reuse ;  /* 0x000000302b387220 */ /* 0x080fe20000410000 */
[--C-:B------:R-:W-:Y:S02]  /*3dc0*/  HADD2.F32 R44, -RZ, R91.reuse.H0_H0 ;  /* 0x2000005bff2c7230 */ /* 0x100fe40000004100 */
[C---:B------:R-:W-:Y:S01]  /*3dd0*/  FMUL.FTZ R48, R31.reuse, R48 ;  /* 0x000000301f307220 */ /* 0x040fe20000410000 */
[----:B------:R-:W-:Y:S02]  /*3de0*/  HADD2.F32 R91, -RZ, R91.H1_H1 ;  /* 0x3000005bff5b7230 */ /* 0x000fe40000004100 */
[-C--:B------:R-:W-:Y:S01]  /*3df0*/  FFMA.FTZ R56, R31, R46.reuse, -R56 ;  /* 0x0000002e1f387223 */ /* 0x080fe20000010838 */
[----:B------:R-:W-:Y:S02]  /*3e00*/  HADD2.F32 R30, -RZ, R42.H1_H1 ;  /* 0x3000002aff1e7230 */ /* 0x000fe40000004100 */
[----:B------:R-:W-:Y:S01]  /*3e10*/  FFMA.FTZ R51, R43, R46, R48 ;  /* 0x0000002e2b337223 */ /* 0x000fe20000010030 */
[----:B------:R-:W-:-:S02]  /*3e20*/  HADD2.F32 R28, -RZ, R28.H0_H0 ;  /* 0x2000001cff1c7230 */ /* 0x000fc40000004100 */
[CC--:B------:R-:W-:Y:S01]  /*3e30*/  FMUL.FTZ R45, R29.reuse, R44.reuse ;  /* 0x0000002c1d2d7220 */ /* 0x0c0fe20000410000 */
[----:B------:R-:W-:Y:S02]  /*3e40*/  HADD2.F32 R42, -RZ, R42.H0_H0 ;  /* 0x2000002aff2a7230 */ /* 0x000fe40000004100 */
        /* <DEDUP_REMOVED lines=13> */
.L_x_1130:
[----:B------:R-:W-:Y:S05]  /*3f20*/  BSYNC B2 ;  /* 0x0000000000027941 */ /* 0x000fea0003800000 */
.L_x_1129:
[----:B--2---:R4:W-:Y:S02]  /*3f30*/  STG.E.128 desc[UR52][R32.64+0x60], R28 ;  /* 0x0000601c20007986 */ /* 0x0049e4000c101d34 */
.L_x_1128:
[----:B------:R-:W-:Y:S05]  /*3f40*/  BSYNC B1 ;  /* 0x0000000000017941 */ /* 0x000fea0003800000 */
.L_x_1127:
        /* <DEDUP_REMOVED lines=49> */
.L_x_1134:
[----:B------:R-:W-:Y:S05]  /*4260*/  BSYNC B2 ;  /* 0x0000000000027941 */ /* 0x000fea0003800000 */
.L_x_1133:
[----:B--2---:R1:W-:Y:S02]  /*4270*/  STG.E.128 desc[UR52][R32.64+0x80], R28 ;  /* 0x0000801c20007986 */ /* 0x0043e4000c101d34 */
.L_x_1132:
[----:B------:R-:W-:Y:S05]  /*4280*/  BSYNC B1 ;  /* 0x0000000000017941 */ /* 0x000fea0003800000 */
.L_x_1131:
        /* <DEDUP_REMOVED lines=48> */
.L_x_1136:
[----:B------:R-:W-:Y:S05]  /*4590*/  BSYNC B1 ;  /* 0x0000000000017941 */ /* 0x000fea0003800000 */
.L_x_1135:
[----:B--2---:R1:W-:Y:S01]  /*45a0*/  STG.E.128 desc[UR52][R32.64+0xa0], R28 ;  /* 0x0000a01c20007986 */ /* 0x0043e2000c101d34 */
[----:B------:R-:W-:Y:S05]  /*45b0*/  BRA `(.L_x_1114) ;  /* 0x0000002000307947 */ /* 0x000fea0003800000 */
.L_x_1108:
        /* <DEDUP_REMOVED lines=18> */
[----:B------:R-:W-:Y:S02]  /*46e0*/  CS2R R36, SRZ ;  /* 0x0000000000247805 */ /* 0x000fe4000001ff00 */
[----:B------:R-:W-:Y:S01]  /*46f0*/  CS2R R50, SRZ ;  /* 0x0000000000327805 */ /* 0x000fe2000001ff00 */
[----:B------:R-:W-:Y:S01]  /*4700*/  IMAD.X R29, R86, 0x1, R79, P3 ;  /* 0x00000001561d7824 */ /* 0x000fe200018e064f */
        /* <DEDUP_REMOVED lines=11> */
[----:B------:R-:W-:Y:S02]  /*47c0*/  CS2R R32, SRZ ;  /* 0x0000000000207805 */ /* 0x000fe4000001ff00 */
[----:B------:R-:W-:Y:S02]  /*47d0*/  CS2R R46, SRZ ;  /* 0x00000000002e7805 */ /* 0x000fe4000001ff00 */
[----:B------:R-:W-:-:S05]  /*47e0*/  CS2R R44, SRZ ;  /* 0x00000000002c7805 */ /* 0x000fca000001ff00 */
[----:B------:R0:W5:Y:S04]  /*47f0*/  @!P3 LDG.E.128 R36, desc[UR52][R52.64] ;  /* 0x000000343424b981 */ /* 0x000168000c1e1d00 */
[----:B------:R0:W5:Y:S01]  /*4800*/  @!P3 LDG.E.128 R48, desc[UR52][R54.64] ;  /* 0x000000343630b981 */ /* 0x000162000c1e1d00 */
[----:B------:R-:W-:Y:S01]  /*4810*/  ISETP.GE.AND P3, PT, R58, R99, PT ;  /* 0x000000633a00720c */ /* 0x000fe20003f66270 */
[----:B------:R-:W-:Y:S01]  /*4820*/  VIADD R58, R19, 0x20 ;  /* 0x00000020133a7836 */ /* 0x000fe20000000000 */
[----:B------:R-:W-:Y:S02]  /*4830*/  CS2R R30, SRZ ;  /* 0x00000000001e7805 */ /* 0x000fe4000001ff00 */
[----:B------:R-:W-:Y:S02]  /*4840*/  CS2R R28, SRZ ;  /* 0x00000000001c7805 */ /* 0x000fe4000001ff00 */
[----:B------:R-:W-:-:S02]  /*4850*/  CS2R R42, SRZ ;  /* 0x00000000002a7805 */ /* 0x000fc4000001ff00 */
[----:B------:R-:W-:-:S05]  /*4860*/  CS2R R40, SRZ ;  /* 0x0000000000287805 */ /* 0x000fca000001ff00 */
[----:B------:R0:W5:Y:S04]  /*4870*/  @!P3 LDG.E.128 R32, desc[UR52][R52.64+0x20] ;  /* 0x000020343420b981 */ /* 0x000168000c1e1d00 */
[----:B------:R0:W5:Y:S01]  /*4880*/  @!P3 LDG.E.128 R44, desc[UR52][R54.64+0x20] ;  /* 0x00002034362cb981 */ /* 0x000162000c1e1d00 */
[----:B------:R-:W-:-:S13]  /*4890*/  ISETP.GE.AND P3, PT, R58, R99, PT ;  /* 0x000000633a00720c */ /* 0x000fda0003f66270 */
[----:B------:R0:W5:Y:S04]  /*48a0*/  @!P3 LDG.E.128 R28, desc[UR52][R52.64+0x40] ;  /* 0x00004034341cb981 */ /* 0x000168000c1e1d00 */
[----:B------:R0:W5:Y:S02]  /*48b0*/  @!P3 LDG.E.128 R40, desc[UR52][R54.64+0x40] ;  /* 0x000040343628b981 */ /* 0x000164000c1e1d00 */
.L_x_1138:
[----:B------:R-:W-:Y:S05]  /*48c0*/  BSYNC B1 ;  /* 0x0000000000017941 */ /* 0x000fea0003800000 */
.L_x_1137:
        /* <DEDUP_REMOVED lines=46> */
.L_x_1139:
[----:B------:R-:W-:Y:S01]  /*4bb0*/  IMAD R15, R18, 0x8, R2 ;  /* 0x00000008120f7824 */ /* 0x000fe200078e0202 */
[----:B------:R-:W-:Y:S01]  /*4bc0*/  SHF.L.U32 R86, R157, 0x1f, RZ ;  /* 0x0000001f9d567819 */ /* 0x000fe200000006ff */
[----:B------:R-:W-:Y:S03]  /*4bd0*/  BSSY B1, `(.L_x_1140) ;  /* 0x0000003000017945 */ /* 0x000fe60003800000 */
[----:B------:R-:W0:Y:S02]  /*4be0*/  SYNCS.PHASECHK.TRANS64.TRYWAIT P5, [R15+URZ+0x2d890], R86 ;  /* 0x02d890560f0075a7 */ /* 0x000e2400080a017f */
[----:B0-----:R-:W-:Y:S05]  /*4bf0*/  @!P5 BRA `(.L_x_1141) ;  /* 0x000001cc00f0d947 */ /* 0x001fea0003800000 */
.L_x_1420:
[----:B------:R-:W-:Y:S05]  /*4c00*/  BSYNC B1 ;  /* 0x0000000000017941 */ /* 0x000fea0003800000 */
.L_x_1140:
[----:B------:R-:W-:Y:S05]  /*4c10*/  @P4 BRA `(.L_x_1114) ;  /* 0x0000001800984947 */ /* 0x000fea0003800000 */
[----:B------:R-:W1:Y:S01]  /*4c20*/  LDC R111, c[0x0][0x2e4] ;  /* 0x0000b900ff6f7b82 */ /* 0x000e620000000800 */
[----:B------:R-:W-:Y:S01]  /*4c30*/  ISETP.NE.AND P4, PT, R9, RZ, PT ;  /* 0x000000ff0900720c */ /* 0x000fe20003f85270 */
[----:B------:R-:W-:Y:S01]  /*4c40*/  ULDC.64 UR4, c[0x0][0x2f0] ;  /* 0x0000bc0000047ab9 */ /* 0x000fe20000000a00 */
[----:B------:R-:W-:Y:S01]  /*4c50*/  SHF.R.S32.HI R52, RZ, 0x1f, R23 ;  /* 0x0000001fff347819 */ /* 0x000fe20000011417 */
[----:B------:R-:W-:Y:S01]  /*4c60*/  BSSY B1, `(.L_x_1142) ;  /* 0x0000083000017945 */ /* 0x000fe20003800000 */
[----:B------:R-:W-:-:S03]  /*4c70*/  MOV R90, R56 ;  /* 0x00000038005a7202 */ /* 0x000fc60000000f00 */
        /* <DEDUP_REMOVED lines=16> */
[----:B------:R-:W-:Y:S01]  /*4d80*/  SHF.R.S32.HI R53, RZ, 0x1f, R52 ;  /* 0x0000001fff357819 */ /* 0x000fe20000011434 */
[----:B------:R-:W-:-:S03]  /*4d90*/  IMAD.SHL.U32 R119, R52, 0x8, RZ ;  /* 0x0000000834777824 */ /* 0x000fc600078e00ff */
[----:B------:R-:W-:-:S05]  /*4da0*/  LEA.HI R52, R53, R52, RZ, 0x2 ;  /* 0x0000003435347211 */ /* 0x000fca00078f10ff */
[----:B------:R-:W-:-:S05]  /*4db0*/  IMAD.SHL.U32 R52, R52, 0x400, RZ ;  /* 0x0000040034347824 */ /* 0x000fca00078e00ff */
[----:B------:R-:W-:Y:S02]  /*4dc0*/  LOP3.LUT R52, R52, 0x7ffff000, RZ, 0xc0, !PT ;  /* 0x7ffff00034347812 */ /* 0x000fe400078ec0ff */
[----:B--2---:R-:W-:-:S04]  /*4dd0*/  LOP3.LUT R53, R58, 0x18, R119, 0xf8, !PT ;  /* 0x000000183a357812 */ /* 0x004fc800078ef877 */
[----:B---3--:R-:W-:Y:S01]  /*4de0*/  LOP3.LUT R53, R53, R55, RZ, 0x3c, !PT ;  /* 0x0000003735357212 */ /* 0x008fe200078e3cff */
[----:B------:R-:W-:-:S03]  /*4df0*/  IMAD R55, R18, 0x3000, R100 ;  /* 0x0000300012377824 */ /* 0x000fc600078e0264 */
[----:B----4-:R-:W-:Y:S01]  /*4e00*/  IADD3 R53, R53, R52, R54 ;  /* 0x0000003435357210 */ /* 0x010fe20007ffe036 */
[----:B------:R-:W-:-:S04]  /*4e10*/  IMAD R52, R55, 0x2, R2 ;  /* 0x0000000237347824 */ /* 0x000fc800078e0202 */
[----:B------:R-:W-:-:S04]  /*4e20*/  IMAD R53, R18, 0x3000, R53 ;  /* 0x0000300012357824 */ /* 0x000fc800078e0235 */
[----:B------:R-:W-:Y:S02]  /*4e30*/  IMAD R56, R53, 0x2, R2 ;  /* 0x0000000235387824 */ /* 0x000fe400078e0202 */
[----:B------:R-:W1:Y:S04]  /*4e40*/  LDS.128 R52, [R52+0x15400] ;  /* 0x0154000034347984 */ /* 0x000e680000000c00 */
[----:B------:R-:W2:Y:S01]  /*4e50*/  LDS.128 R56, [R56+0x15400] ;  /* 0x0154000038387984 */ /* 0x000ea20000000c00 */
[----:B------:R-:W-:Y:S05]  /*4e60*/  @P4 BRA `(.L_x_1145) ;  /* 0x0000000400544947 */ /* 0x000fea0003800000 */
[----:B--2---:R-:W-:Y:S01]  /*4e70*/  IMAD.MOV.U32 R121, RZ, RZ, R57 ;  /* 0x000000ffff797224 */ /* 0x004fe200078e0039 */
[----:B------:R-:W-:Y:S01]  /*4e80*/  SHF.R.U32.HI R124, RZ, 0x10, R49 ;  /* 0x00000010ff7c7819 */ /* 0x000fe20000011631 */
[----:B-1----:R-:W-:Y:S01]  /*4e90*/  IMAD.MOV.U32 R57, RZ, RZ, R53 ;  /* 0x000000ffff397224 */ /* 0x002fe200078e0035 */
[----:B------:R-:W-:Y:S01]  /*4ea0*/  SHF.R.U64 R48, R48, 0x10, R49 ;  /* 0x0000001030307819 */ /* 0x000fe20000001231 */
[----:B------:R-:W-:Y:S01]  /*4eb0*/  HADD2.F32 R127, -RZ, R127.H0_H0 ;  /* 0x2000007fff7f7230 */ /* 0x000fe20000004100 */
[----:B------:R-:W-:Y:S01]  /*4ec0*/  SHF.R.U64 R36, R36, 0x10, R37 ;  /* 0x0000001024247819 */ /* 0x000fe20000001225 */
[----:B------:R-:W-:Y:S01]  /*4ed0*/  HADD2.F32 R118, -RZ, R121.H0_H0 ;  /* 0x20000079ff767230 */ /* 0x000fe20000004100 */
[----:B------:R-:W-:Y:S01]  /*4ee0*/  SHF.R.U64 R50, R50, 0x10, R51 ;  /* 0x0000001032327819 */ /* 0x000fe20000001233 */
[----:B------:R-:W-:Y:S01]  /*4ef0*/  HADD2.F32 R120, -RZ, R57.H0_H0 ;  /* 0x20000039ff787230 */ /* 0x000fe20000004100 */
[----:B------:R-:W-:Y:S01]  /*4f00*/  SHF.R.U64 R38, R38, 0x10, R39 ;  /* 0x0000001026267819 */ /* 0x000fe20000001227 */
[----:B------:R-:W-:-:S02]  /*4f10*/  HADD2.F32 R53, -RZ, R122.H0_H0 ;  /* 0x2000007aff357230 */ /* 0x000fc40000004100 */
[-C--:B------:R-:W-:Y:S01]  /*4f20*/  FMUL.FTZ R129, R118, R127.reuse ;  /* 0x0000007f76817220 */ /* 0x080fe20000410000 */
[----:B------:R-:W-:Y:S02]  /*4f30*/  HADD2.F32 R124, -RZ, R124.H0_H0 ;  /* 0x2000007cff7c7230 */ /* 0x000fe40000004100 */
[C---:B------:R-:W-:Y:S01]  /*4f40*/  FMUL.FTZ R127, R120.reuse, R127 ;  /* 0x0000007f787f7220 */ /* 0x040fe20000410000 */
[----:B------:R-:W-:Y:S01]  /*4f50*/  SHF.R.U32.HI R122, RZ, 0x10, R37 ;  /* 0x00000010ff7a7819 */ /* 0x000fe20000011625 */
[-C--:B------:R-:W-:Y:S01]  /*4f60*/  FFMA.FTZ R120, R120, R53.reuse, -R129 ;  /* 0x0000003578787223 */ /* 0x080fe20000010881 */
[----:B------:R-:W-:Y:S02]  /*4f70*/  HADD2.F32 R57, -RZ, R57.H1_H1 ;  /* 0x30000039ff397230 */ /* 0x000fe40000004100 */
[----:B------:R-:W-:Y:S01]  /*4f80*/  FFMA.FTZ R118, R118, R53, R127 ;  /* 0x0000003576767223 */ /* 0x000fe2000001007f */
[----:B------:R-:W-:Y:S02]  /*4f90*/  HADD2.F32 R53, -RZ, R121.H1_H1 ;  /* 0x30000079ff357230 */ /* 0x000fe40000004100 */
[----:B------:R-:W-:-:S02]  /*4fa0*/  HADD2.F32 R122, -RZ, R122.H0_H0 ;  /* 0x2000007aff7a7230 */ /* 0x000fc40000004100 */
[----:B------:R-:W-:Y:S02]  /*4fb0*/  HADD2.F32 R49, -RZ, R130.H0_H0 ;  /* 0x20000082ff317230 */ /* 0x000fe40000004100 */
[-C--:B------:R-:W-:Y:S01]  /*4fc0*/  FMUL.FTZ R126, R53, R124.reuse ;  /* 0x0000007c357e7220 */ /* 0x080fe20000410000 */
[C---:B------:R-:W-:Y:S01]  /*4fd0*/  FMUL.FTZ R124, R57.reuse, R124 ;  /* 0x0000007c397c7220 */ /* 0x040fe20000410000 */
[----:B------:R-:W-:Y:S02]  /*4fe0*/  HADD2.F32 R121, -RZ, R128.H0_H0 ;  /* 0x20000080ff797230 */ /* 0x000fe40000004100 */
[-C--:B------:R-:W-:Y:S01]  /*4ff0*/  FFMA.FTZ R57, R57, R122.reuse, -R126 ;  /* 0x0000007a39397223 */ /* 0x080fe2000001087e */
[----:B------:R-:W-:Y:S01]  /*5000*/  FFMA.FTZ R53, R53, R122, R124 ;  /* 0x0000007a35357223 */ /* 0x000fe2000001007c */
[----:B------:R-:W-:Y:S02]  /*5010*/  HADD2.F32 R122, -RZ, R59.H0_H0 ;  /* 0x2000003bff7a7230 */ /* 0x000fe40000004100 */
[----:B------:R-:W-:Y:S01]  /*5020*/  HADD2.F32 R124, -RZ, R55.H0_H0 ;  /* 0x20000037ff7c7230 */ /* 0x000fe20000004100 */
[----:B------:R-:W-:Y:S01]  /*5030*/  F2FP.F16.F32.PACK_AB R57, R57, R120 ;  /* 0x000000783939723e */ /* 0x000fe200000000ff */
[----:B------:R-:W-:-:S02]  /*5040*/  HADD2.F32 R130, -RZ, R130.H1_H1 ;  /* 0x30000082ff827230 */ /* 0x000fc40000004100 */
[-C--:B------:R-:W-:Y:S01]  /*5050*/  FMUL.FTZ R37, R122, R49.reuse ;  /* 0x000000317a257220 */ /* 0x080fe20000410000 */
        /* <DEDUP_REMOVED lines=8> */
[----:B------:R-:W-:Y:S01]  /*50e0*/  F2FP.F16.F32.PACK_AB R118, R53, R118 ;  /* 0x000000763576723e */ /* 0x000fe200000000ff */
[----:B------:R-:W-:-:S02]  /*50f0*/  HADD2.F32 R36, -RZ, R36.H0_H0 ;  /* 0x20000024ff247230 */ /* 0x000fc40000004100 */
[----:B------:R-:W-:Y:S01]  /*5100*/  HADD2.F32 R51, -RZ, R49.H0_H0 ;  /* 0x20000031ff337230 */ /* 0x000fe20000004100 */
[----:B------:R-:W-:Y:S01]  /*5110*/  SHF.R.U32.HI R49, RZ, 0x10, R39 ;  /* 0x00000010ff317819 */ /* 0x000fe20000011627 */
[----:B------:R-:W-:Y:S02]  /*5120*/  HADD2.F32 R127, -RZ, R133.H1_H1 ;  /* 0x30000085ff7f7230 */ /* 0x000fe40000004100 */
[----:B------:R-:W-:Y:S02]  /*5130*/  HADD2.F32 R50, -RZ, R50.H0_H0 ;  /* 0x20000032ff327230 */ /* 0x000fe40000004100 */
[-C--:B------:R-:W-:Y:S01]  /*5140*/  FMUL.FTZ R55, R122, R51.reuse ;  /* 0x000000337a377220 */ /* 0x080fe20000410000 */
[----:B------:R-:W-:Y:S02]  /*5150*/  HADD2.F32 R49, -RZ, R49.H0_H0 ;  /* 0x20000031ff317230 */ /* 0x000fe40000004100 */
[----:B------:R-:W-:Y:S01]  /*5160*/  FMUL.FTZ R51, R124, R51 ;  /* 0x000000337c337220 */ /* 0x000fe20000410000 */
[----:B------:R-:W-:-:S02]  /*5170*/  HADD2.F32 R39, -RZ, R58.H1_H1 ;  /* 0x3000003aff277230 */ /* 0x000fc40000004100 */
[----:B------:R-:W-:Y:S02]  /*5180*/  HADD2.F32 R38, -RZ, R38.H0_H0 ;  /* 0x20000026ff267230 */ /* 0x000fe40000004100 */
[-C--:B------:R-:W-:Y:S01]  /*5190*/  FFMA.FTZ R124, R124, R49.reuse, -R55 ;  /* 0x000000317c7c7223 */ /* 0x080fe20000010837 */
[----:B------:R-:W-:Y:S01]  /*51a0*/  FFMA.FTZ R122, R122, R49, R51 ;  /* 0x000000317a7a7223 */ /* 0x000fe20000010033 */
[----:B------:R-:W-:Y:S02]  /*51b0*/  HADD2.F32 R49, -RZ, R56.H0_H0 ;  /* 0x20000038ff317230 */ /* 0x000fe40000004100 */
[----:B------:R-:W-:Y:S02]  /*51c0*/  HADD2.F32 R51, -RZ, R52.H0_H0 ;  /* 0x20000034ff337230 */ /* 0x000fe40000004100 */
[----:B------:R-:W-:Y:S02]  /*51d0*/  HADD2.F32 R55, -RZ, R133.H0_H0 ;  /* 0x20000085ff377230 */ /* 0x000fe40000004100 */
[-C--:B------:R-:W-:Y:S01]  /*51e0*/  FMUL.FTZ R128, R49, R130.reuse ;  /* 0x0000008231807220 */ /* 0x080fe20000410000 */
[----:B------:R-:W-:Y:S01]  /*51f0*/  F2FP.F16.F32.PACK_AB R121, R122, R121 ;  /* 0x000000797a79723e */ /* 0x000fe200000000ff */
[----:B------:R-:W-:Y:S01]  /*5200*/  FMUL.FTZ R130, R51, R130 ;  /* 0x0000008233827220 */ /* 0x000fe20000410000 */
[----:B------:R-:W-:-:S02]  /*5210*/  IMAD.MOV.U32 R53, RZ, RZ, R57 ;  /* 0x000000ffff357224 */ /* 0x000fc400078e0039 */
[-C--:B------:R-:W-:Y:S01]  /*5220*/  FFMA.FTZ R128, R51, R126.reuse, -R128 ;  /* 0x0000007e33807223 */ /* 0x080fe20000010880 */
[----:B------:R-:W-:Y:S02]  /*5230*/  HADD2.F32 R51, -RZ, R56.H1_H1 ;  /* 0x30000038ff337230 */ /* 0x000fe40000004100 */
[----:B------:R-:W-:Y:S01]  /*5240*/  FFMA.FTZ R130, R49, R126, R130 ;  /* 0x0000007e31827223 */ /* 0x000fe20000010082 */
[----:B------:R-:W-:Y:S02]  /*5250*/  HADD2.F32 R49, -RZ, R52.H1_H1 ;  /* 0x30000034ff317230 */ /* 0x000fe40000004100 */
[----:B------:R-:W-:Y:S02]  /*5260*/  IMAD.MOV.U32 R57, RZ, RZ, R118 ;  /* 0x000000ffff397224 */ /* 0x000fe400078e0076 */
[-C--:B------:R-:W-:Y:S01]  /*5270*/  FMUL.FTZ R52, R51, R48.reuse ;  /* 0x0000003033347220 */ /* 0x080fe20000410000 */
[----:B------:R-:W-:-:S03]  /*5280*/  FMUL.FTZ R48, R49, R48 ;  /* 0x0000003031307220 */ /* 0x000fc60000410000 */
[-C--:B------:R-:W-:Y:S01]  /*5290*/  FFMA.FTZ R49, R49, R36.reuse, -R52 ;  /* 0x0000002431317223 */ /* 0x080fe20000010834 */
[----:B------:R-:W-:Y:S01]  /*52a0*/  FFMA.FTZ R51, R51, R36, R48 ;  /* 0x0000002433337223 */ /* 0x000fe20000010030 */
[----:B------:R-:W-:Y:S02]  /*52b0*/  HADD2.F32 R36, -RZ, R58.H0_H0 ;  /* 0x2000003aff247230 */ /* 0x000fe40000004100 */
[----:B------:R-:W-:Y:S01]  /*52c0*/  HADD2.F32 R48, -RZ, R54.H0_H0 ;  /* 0x20000036ff307230 */ /* 0x000fe20000004100 */
[----:B------:R-:W-:Y:S02]  /*52d0*/  F2FP.F16.F32.PACK_AB R52, R49, R128 ;  /* 0x000000803134723e */ /* 0x000fe400000000ff */
[-C--:B------:R-:W-:Y:S01]  /*52e0*/  FMUL.FTZ R59, R36, R127.reuse ;  /* 0x0000007f243b7220 */ /* 0x080fe20000410000 */
[----:B------:R-:W-:Y:S01]  /*52f0*/  F2FP.F16.F32.PACK_AB R56, R51, R130 ;  /* 0x000000823338723e */ /* 0x000fe200000000ff */
[C---:B------:R-:W-:Y:S02]  /*5300*/  FMUL.FTZ R127, R48.reuse, R127 ;  /* 0x0000007f307f7220 */ /* 0x040fe40000410000 */
[----:B------:R-:W-:-:S02]  /*5310*/  FFMA.FTZ R59, R48, R55, -R59 ;  /* 0x00000037303b7223 */ /* 0x000fc4000001083b */
[----:B------:R-:W-:Y:S01]  /*5320*/  FFMA.FTZ R127, R36, R55, R127 ;  /* 0x00000037247f7223 */ /* 0x000fe2000001007f */
[----:B------:R-:W-:Y:S02]  /*5330*/  HADD2.F32 R55, -RZ, R54.H1_H1 ;  /* 0x30000036ff377230 */ /* 0x000fe40000004100 */
[----:B------:R-:W-:-:S03]  /*5340*/  FMUL.FTZ R36, R39, R50 ;  /* 0x0000003227247220 */ /* 0x000fc60000410000 */
[C---:B------:R-:W-:Y:S01]  /*5350*/  FMUL.FTZ R50, R55.reuse, R50 ;  /* 0x0000003237327220 */ /* 0x040fe20000410000 */
[-C--:B------:R-:W-:Y:S01]  /*5360*/  FFMA.FTZ R36, R55, R38.reuse, -R36 ;  /* 0x0000002637247223 */ /* 0x080fe20000010824 */
[----:B------:R-:W-:Y:S02]  /*5370*/  F2FP.F16.F32.PACK_AB R55, R124, R37 ;  /* 0x000000257c37723e */ /* 0x000fe400000000ff */
[----:B------:R-:W-:Y:S02]  /*5380*/  FFMA.FTZ R50, R39, R38, R50 ;  /* 0x0000002627327223 */ /* 0x000fe40000010032 */
[----:B------:R-:W-:Y:S01]  /*5390*/  F2FP.F16.F32.PACK_AB R54, R36, R59 ;  /* 0x0000003b2436723e */ /* 0x000fe200000000ff */
[----:B------:R-:W-:Y:S02]  /*53a0*/  IMAD.MOV.U32 R59, RZ, RZ, R121 ;  /* 0x000000ffff3b7224 */ /* 0x000fe400078e0079 */
[----:B------:R-:W-:-:S07]  /*53b0*/  F2FP.F16.F32.PACK_AB R58, R50, R127 ;  /* 0x0000007f323a723e */ /* 0x000fce00000000ff */
.L_x_1145:
[----:B------:R-:W-:Y:S05]  /*53c0*/  BSYNC B2 ;  /* 0x0000000000027941 */ /* 0x000fea0003800000 */
.L_x_1144:
[----:B------:R-:W-:-:S04]  /*53d0*/  IADD3 R38, P4, P5, R60, R90, R75 ;  /* 0x0000005a3c267210 */ /* 0x000fc80007d9e04b */
[----:B------:R-:W-:Y:S02]  /*53e0*/  IADD3.X R39, R0, R112, R96, P4, P5 ;  /* 0x0000007000277210 */ /* 0x000fe400027ea460 */
        /* <DEDUP_REMOVED lines=10> */
.L_x_1143:
[----:B------:R-:W-:Y:S05]  /*5490*/  BSYNC B1 ;  /* 0x0000000000017941 */ /* 0x000fea0003800000 */
.L_x_1142:
[----:B------:R-:W-:Y:S01]  /*54a0*/  ISETP.NE.AND P4, PT, R10, RZ, PT ;  /* 0x000000ff0a00720c */ /* 0x000fe20003f85270 */
[----:B------:R-:W-:-:S12]  /*54b0*/  BSSY B1, `(.L_x_1146) ;  /* 0x000007c000017945 */ /* 0x000fd80003800000 */
[----:B------:R-:W-:Y:S05]  /*54c0*/  @!P4 BRA `(.L_x_1147) ;  /* 0x0000000400e8c947 */ /* 0x000fea0003800000 */
[----:B------:R-:W2:Y:S04]  /*54d0*/  LDL R48, [R1+0xc] ;  /* 0x00000c0001307983 */ /* 0x000ea80000100800 */
[----:B-1----:R-:W3:Y:S04]  /*54e0*/  LDL R39, [R1+0x10] ;  /* 0x0000100001277983 */ /* 0x002ee80000100800 */
[----:B------:R-:W4:Y:S01]  /*54f0*/  LDL R38, [R1+0x14] ;  /* 0x0000140001267983 */ /* 0x000f220000100800 */
[----:B------:R-:W-:Y:S01]  /*5500*/  SEL R36, R107, R114, !P1 ;  /* 0x000000726b247207 */ /* 0x000fe20004800000 */
[----:B------:R-:W-:Y:S01]  /*5510*/  VIADD R54, R19, 0x10 ;  /* 0x0000001013367836 */ /* 0x000fe20000000000 */
[----:B------:R-:W-:Y:S01]  /*5520*/  IADD3 R52, P4, P5, R60, R90, R74 ;  /* 0x0000005a3c347210 */ /* 0x000fe20007d9e04a */
[----:B------:R-:W-:Y:S01]  /*5530*/  BSSY B2, `(.L_x_1148) ;  /* 0x0000069000027945 */ /* 0x000fe20003800000 */
[----:B------:R-:W-:-:S02]  /*5540*/  SHF.R.S32.HI R37, RZ, 0x1f, R36 ;  /* 0x0000001fff257819 */ /* 0x000fc40000011424 */
[----:B------:R-:W-:Y:S02]  /*5550*/  IADD3.X R53, R0, R112, R95, P4, P5 ;  /* 0x0000007000357210 */ /* 0x000fe400027ea45f */
[----:B------:R-:W-:Y:S02]  /*5560*/  LEA.HI R37, R37, R36, RZ, 0x4 ;  /* 0x0000002425257211 */ /* 0x000fe400078f20ff */
[----:B------:R-:W-:Y:S02]  /*5570*/  ISETP.GE.AND P4, PT, R54, R99, PT ;  /* 0x000000633600720c */ /* 0x000fe40003f86270 */
        /* <DEDUP_REMOVED lines=8> */
[----:B---3--:R-:W-:-:S04]  /*5600*/  LOP3.LUT R36, R36, R39, RZ, 0x3c, !PT ;  /* 0x0000002724247212 */ /* 0x008fc800078e3cff */
[----:B----4-:R-:W-:Y:S01]  /*5610*/  IADD3 R39, R36, R37, R38 ;  /* 0x0000002524277210 */ /* 0x010fe20007ffe026 */
[----:B------:R-:W-:-:S04]  /*5620*/  IMAD R37, R18, 0x3000, R98 ;  /* 0x0000300012257824 */ /* 0x000fc800078e0262 */
[----:B------:R-:W-:Y:S02]  /*5630*/  IMAD R39, R18, 0x3000, R39 ;  /* 0x0000300012277824 */ /* 0x000fe400078e0227 */
[--C-:B------:R-:W-:Y:S02]  /*5640*/  IMAD R37, R37, 0x2, R2.reuse ;  /* 0x0000000225257824 */ /* 0x100fe400078e0202 */
[----:B------:R-:W-:-:S04]  /*5650*/  IMAD R48, R39, 0x2, R2 ;  /* 0x0000000227307824 */ /* 0x000fc800078e0202 */
[----:B------:R-:W1:Y:S04]  /*5660*/  LDS.128 R36, [R37+0x15400] ;  /* 0x0154000025247984 */ /* 0x000e680000000c00 */
[----:B------:R-:W2:Y:S01]  /*5670*/  LDS.128 R48, [R48+0x15400] ;  /* 0x0154000030307984 */ /* 0x000ea20000000c00 */
[----:B------:R-:W-:Y:S05]  /*5680*/  @P4 BRA `(.L_x_1149) ;  /* 0x00000004004c4947 */ /* 0x000fea0003800000 */
[--C-:B------:R-:W-:Y:S01]  /*5690*/  SHF.R.U64 R32, R32, 0x10, R33.reuse ;  /* 0x0000001020207819 */ /* 0x100fe20000001221 */
[--C-:B------:R-:W-:Y:S01]  /*56a0*/  HADD2.F32 R56, -RZ, R132.reuse.H1_H1 ;  /* 0x30000084ff387230 */ /* 0x100fe20000004100 */
[----:B------:R-:W-:Y:S01]  /*56b0*/  SHF.R.U32.HI R54, RZ, 0x10, R33 ;  /* 0x00000010ff367819 */ /* 0x000fe20000011621 */
[----:B------:R-:W-:Y:S01]  /*56c0*/  HADD2.F32 R132, -RZ, R132.H0_H0 ;  /* 0x20000084ff847230 */ /* 0x000fe20000004100 */
[--C-:B------:R-:W-:Y:S01]  /*56d0*/  SHF.R.U64 R33, R44, 0x10, R45.reuse ;  /* 0x000000102c217819 */ /* 0x100fe2000000122d */
[----:B--2---:R-:W-:Y:S01]  /*56e0*/  HADD2.F32 R57, -RZ, R49.H0_H0 ;  /* 0x20000031ff397230 */ /* 0x004fe20000004100 */
[----:B------:R-:W-:Y:S01]  /*56f0*/  SHF.R.U32.HI R44, RZ, 0x10, R45 ;  /* 0x00000010ff2c7819 */ /* 0x000fe2000001162d */
[----:B-1----:R-:W-:Y:S01]  /*5700*/  HADD2.F32 R59, -RZ, R37.H0_H0 ;  /* 0x20000025ff3b7230 */ /* 0x002fe20000004100 */
[--C-:B------:R-:W-:Y:S01]  /*5710*/  SHF.R.U64 R45, R46, 0x10, R47.reuse ;  /* 0x000000102e2d7819 */ /* 0x100fe2000000122f */
[----:B------:R-:W-:Y:S01]  /*5720*/  HADD2.F32 R58, -RZ, R54.H0_H0 ;  /* 0x20000036ff3a7230 */ /* 0x000fe20000004100 */
[----:B------:R-:W-:Y:S01]  /*5730*/  SHF.R.U32.HI R46, RZ, 0x10, R47 ;  /* 0x00000010ff2e7819 */ /* 0x000fe2000001162f */
[----:B------:R-:W-:-:S02]  /*5740*/  HADD2.F32 R47, -RZ, R49.H1_H1 ;  /* 0x30000031ff2f7230 */ /* 0x000fc40000004100 */
[-C--:B------:R-:W-:Y:S01]  /*5750*/  FMUL.FTZ R54, R57, R132.reuse ;  /* 0x0000008439367220 */ /* 0x080fe20000410000 */
[----:B------:R-:W-:Y:S02]  /*5760*/  HADD2.F32 R44, -RZ, R44.H0_H0 ;  /* 0x2000002cff2c7230 */ /* 0x000fe40000004100 */
[C---:B------:R-:W-:Y:S01]  /*5770*/  FMUL.FTZ R132, R59.reuse, R132 ;  /* 0x000000843b847220 */ /* 0x040fe20000410000 */
[----:B------:R-:W-:Y:S02]  /*5780*/  HADD2.F32 R49, -RZ, R37.H1_H1 ;  /* 0x30000025ff317230 */ /* 0x000fe40000004100 */
[----:B------:R-:W-:Y:S01]  /*5790*/  FFMA.FTZ R37, R59, R56, -R54 ;  /* 0x000000383b257223 */ /* 0x000fe20000010836 */
[--C-:B------:R-:W-:Y:S01]  /*57a0*/  SHF.R.U64 R34, R34, 0x10, R35.reuse ;  /* 0x0000001022227819 */ /* 0x100fe20000001223 */
[-C--:B------:R-:W-:Y:S01]  /*57b0*/  FMUL.FTZ R118, R47, R44.reuse ;  /* 0x0000002c2f767220 */ /* 0x080fe20000410000 */
[----:B------:R-:W-:Y:S01]  /*57c0*/  SHF.R.U32.HI R35, RZ, 0x10, R35 ;  /* 0x00000010ff237819 */ /* 0x000fe20000011623 */
[----:B------:R-:W-:Y:S01]  /*57d0*/  FMUL.FTZ R120, R49, R44 ;  /* 0x0000002c31787220 */ /* 0x000fe20000410000 */
[----:B------:R-:W-:Y:S01]  /*57e0*/  FFMA.FTZ R44, R57, R56, R132 ;  /* 0x00000038392c7223 */ /* 0x000fe20000010084 */
[----:B------:R-:W-:Y:S01]  /*57f0*/  FFMA.FTZ R54, R49, R58, -R118 ;  /* 0x0000003a31367223 */ /* 0x000fe20000010876 */
[----:B------:R-:W-:-:S02]  /*5800*/  HADD2.F32 R49, -RZ, R131.H1_H1 ;  /* 0x30000083ff317230 */ /* 0x000fc40000004100 */
[----:B------:R-:W-:Y:S01]  /*5810*/  FFMA.FTZ R47, R47, R58, R120 ;  /* 0x0000003a2f2f7223 */ /* 0x000fe20000010078 */
[----:B------:R-:W-:Y:S02]  /*5820*/  HADD2.F32 R131, -RZ, R131.H0_H0 ;  /* 0x20000083ff837230 */ /* 0x000fe40000004100 */
[----:B------:R-:W-:Y:S01]  /*5830*/  HADD2.F32 R56, -RZ, R51.H0_H0 ;  /* 0x20000033ff387230 */ /* 0x000fe20000004100 */
[----:B------:R-:W-:Y:S01]  /*5840*/  F2FP.F16.F32.PACK_AB R37, R54, R37 ;  /* 0x000000253625723e */ /* 0x000fe200000000ff */
[----:B------:R-:W-:Y:S01]  /*5850*/  HADD2.F32 R58, -RZ, R39.H0_H0 ;  /* 0x20000027ff3a7230 */ /* 0x000fe20000004100 */
[----:B------:R-:W-:Y:S01]  /*5860*/  F2FP.F16.F32.PACK_AB R44, R47, R44 ;  /* 0x0000002c2f2c723e */ /* 0x000fe200000000ff */
[----:B------:R-:W-:Y:S02]  /*5870*/  HADD2.F32 R59, -RZ, R46.H0_H0 ;  /* 0x2000002eff3b7230 */ /* 0x000fe40000004100 */
[----:B------:R-:W-:Y:S02]  /*5880*/  HADD2.F32 R51, -RZ, R51.H1_H1 ;  /* 0x30000033ff337230 */ /* 0x000fe40000004100 */
[----:B------:R-:W-:-:S02]  /*5890*/  HADD2.F32 R46, -RZ, R39.H1_H1 ;  /* 0x30000027ff2e7230 */ /* 0x000fc40000004100 */
[-C--:B------:R-:W-:Y:S01]  /*58a0*/  FMUL.FTZ R39, R58, R131.reuse ;  /* 0x000000833a277220 */ /* 0x080fe20000410000 */
[----:B------:R-:W-:Y:S02]  /*58b0*/  HADD2.F32 R57, -RZ, R35.H0_H0 ;  /* 0x20000023ff397230 */ /* 0x000fe40000004100 */
[----:B------:R-:W-:Y:S01]  /*58c0*/  FMUL.FTZ R35, R56, R131 ;  /* 0x0000008338237220 */ /* 0x000fe20000410000 */
[CC--:B------:R-:W-:Y:S01]  /*58d0*/  FMUL.FTZ R119, R51.reuse, R59.reuse ;  /* 0x0000003b33777220 */ /* 0x0c0fe20000410000 */
[----:B------:R-:W-:Y:S01]  /*58e0*/  FMUL.FTZ R118, R46, R59 ;  /* 0x0000003b2e767220 */ /* 0x000fe20000410000 */
[-C--:B------:R-:W-:Y:S01]  /*58f0*/  FFMA.FTZ R39, R56, R49.reuse, R39 ;  /* 0x0000003138277223 */ /* 0x080fe20000010027 */
[----:B------:R-:W-:Y:S01]  /*5900*/  FFMA.FTZ R35, R58, R49, -R35 ;  /* 0x000000313a237223 */ /* 0x000fe20000010823 */
[-C--:B------:R-:W-:Y:S01]  /*5910*/  FFMA.FTZ R46, R46, R57.reuse, -R119 ;  /* 0x000000392e2e7223 */ /* 0x080fe20000010877 */
[----:B------:R-:W-:Y:S01]  /*5920*/  FFMA.FTZ R56, R51, R57, R118 ;  /* 0x0000003933387223 */ /* 0x000fe20000010076 */
[----:B------:R-:W-:-:S02]  /*5930*/  HADD2.F32 R118, -RZ, R125.H1_H1 ;  /* 0x3000007dff767230 */ /* 0x000fc40000004100 */
[----:B------:R-:W-:Y:S01]  /*5940*/  HADD2.F32 R57, -RZ, R33.H0_H0 ;  /* 0x20000021ff397230 */ /* 0x000fe20000004100 */
[----:B------:R-:W-:Y:S01]  /*5950*/  F2FP.F16.F32.PACK_AB R35, R46, R35 ;  /* 0x000000232e23723e */ /* 0x000fe200000000ff */
[----:B------:R-:W-:Y:S02]  /*5960*/  HADD2.F32 R49, -RZ, R48.H0_H0 ;  /* 0x20000030ff317230 */ /* 0x000fe40000004100 */
[----:B------:R-:W-:Y:S02]  /*5970*/  HADD2.F32 R33, -RZ, R36.H0_H0 ;  /* 0x20000024ff217230 */ /* 0x000fe40000004100 */
[----:B------:R-:W-:Y:S02]  /*5980*/  HADD2.F32 R48, -RZ, R48.H1_H1 ;  /* 0x30000030ff307230 */ /* 0x000fe40000004100 */
[----:B------:R-:W-:Y:S02]  /*5990*/  HADD2.F32 R36, -RZ, R36.H1_H1 ;  /* 0x30000024ff247230 */ /* 0x000fe40000004100 */
[----:B------:R-:W-:-:S02]  /*59a0*/  HADD2.F32 R58, -RZ, R125.H0_H0 ;  /* 0x2000007dff3a7230 */ /* 0x000fc40000004100 */
        /* <DEDUP_REMOVED lines=10> */
[----:B------:R-:W-:Y:S01]  /*5a50*/  HADD2.F32 R59, -RZ, R45.H0_H0 ;  /* 0x2000002dff3b7230 */ /* 0x000fe20000004100 */
[----:B------:R-:W-:Y:S01]  /*5a60*/  F2FP.F16.F32.PACK_AB R32, R49, R32 ;  /* 0x000000203120723e */ /* 0x000fe200000000ff */
[----:B------:R-:W-:Y:S02]  /*5a70*/  HADD2.F32 R48, -RZ, R50.H0_H0 ;  /* 0x20000032ff307230 */ /* 0x000fe40000004100 */
[----:B------:R-:W-:Y:S02]  /*5a80*/  HADD2.F32 R123, -RZ, R123.H1_H1 ;  /* 0x3000007bff7b7230 */ /* 0x000fe40000004100 */
[----:B------:R-:W-:Y:S02]  /*5a90*/  HADD2.F32 R45, -RZ, R38.H0_H0 ;  /* 0x20000026ff2d7230 */ /* 0x000fe40000004100 */
[----:B------:R-:W-:Y:S02]  /*5aa0*/  HADD2.F32 R50, -RZ, R50.H1_H1 ;  /* 0x30000032ff327230 */ /* 0x000fe40000004100 */
[----:B------:R-:W-:-:S02]  /*5ab0*/  HADD2.F32 R38, -RZ, R38.H1_H1 ;  /* 0x30000026ff267230 */ /* 0x000fc40000004100 */
[----:B------:R-:W-:Y:S02]  /*5ac0*/  HADD2.F32 R57, -RZ, R34.H0_H0 ;  /* 0x20000022ff397230 */ /* 0x000fe40000004100 */
[----:B------:R-:W-:Y:S01]  /*5ad0*/  FMUL.FTZ R34, R48, R123 ;  /* 0x0000007b30227220 */ /* 0x000fe20000410000 */
[----:B------:R-:W-:Y:S01]  /*5ae0*/  FMUL.FTZ R119, R50, R59 ;  /* 0x0000003b32777220 */ /* 0x000fe20000410000 */
[C---:B------:R-:W-:Y:S01]  /*5af0*/  FMUL.FTZ R123, R45.reuse, R123 ;  /* 0x0000007b2d7b7220 */ /* 0x040fe20000410000 */
[C---:B------:R-:W-:Y:S01]  /*5b00*/  FMUL.FTZ R59, R38.reuse, R59 ;  /* 0x0000003b263b7220 */ /* 0x040fe20000410000 */
[----:B------:R-:W-:Y:S01]  /*5b10*/  FFMA.FTZ R34, R45, R51, -R34 ;  /* 0x000000332d227223 */ /* 0x000fe20000010822 */
[----:B------:R-:W-:Y:S01]  /*5b20*/  FFMA.FTZ R119, R38, R57, -R119 ;  /* 0x0000003926777223 */ /* 0x000fe20000010877 */
[----:B------:R-:W-:Y:S01]  /*5b30*/  FFMA.FTZ R123, R48, R51, R123 ;  /* 0x00000033307b7223 */ /* 0x000fe2000001007b */
[----:B------:R-:W-:Y:S01]  /*5b40*/  FFMA.FTZ R50, R50, R57, R59 ;  /* 0x0000003932327223 */ /* 0x000fe2000001003b */
[----:B------:R-:W-:Y:S01]  /*5b50*/  F2FP.F16.F32.PACK_AB R51, R56, R39 ;  /* 0x000000273833723e */ /* 0x000fe200000000ff */
[----:B------:R-:W-:Y:S01]  /*5b60*/  IMAD.MOV.U32 R49, RZ, RZ, R44 ;  /* 0x000000ffff317224 */ /* 0x000fe200078e002c */
[----:B------:R-:W-:Y:S01]  /*5b70*/  F2FP.F16.F32.PACK_AB R48, R36, R33 ;  /* 0x000000212430723e */ /* 0x000fe200000000ff */
[----:B------:R-:W-:Y:S01]  /*5b80*/  IMAD.MOV.U32 R39, RZ, RZ, R35 ;  /* 0x000000ffff277224 */ /* 0x000fe200078e0023 */
[----:B------:R-:W-:-:S02]  /*5b90*/  F2FP.F16.F32.PACK_AB R38, R119, R34 ;  /* 0x000000227726723e */ /* 0x000fc400000000ff */
[----:B------:R-:W-:Y:S02]  /*5ba0*/  F2FP.F16.F32.PACK_AB R50, R50, R123 ;  /* 0x0000007b3232723e */ /* 0x000fe400000000ff */
[----:B------:R-:W-:-:S07]  /*5bb0*/  MOV R36, R32 ;  /* 0x0000002000247202 */ /* 0x000fce0000000f00 */
.L_x_1149:
[----:B------:R-:W-:Y:S05]  /*5bc0*/  BSYNC B2 ;  /* 0x0000000000027941 */ /* 0x000fea0003800000 */
.L_x_1148:
        /* <DEDUP_REMOVED lines=10> */
.L_x_1147:
[----:B------:R-:W-:Y:S05]  /*5c70*/  BSYNC B1 ;  /* 0x0000000000017941 */ /* 0x000fea0003800000 */
.L_x_1146:
[----:B------:R-:W-:-:S13]  /*5c80*/  ISETP.NE.AND P4, PT, R11, RZ, PT ;  /* 0x000000ff0b00720c */ /* 0x000fda0003f85270 */
[----:B------:R-:W-:Y:S05]  /*5c90*/  @!P4 BRA `(.L_x_1114) ;  /* 0x000000080078c947 */ /* 0x000fea0003800000 */
[----:B-1-3--:R-:W2:Y:S04]  /*5ca0*/  LDL R36, [R1+0xc] ;  /* 0x00000c0001247983 */ /* 0x00aea80000100800 */
[----:B------:R-:W3:Y:S04]  /*5cb0*/  LDL R35, [R1+0x10] ;  /* 0x0000100001237983 */ /* 0x000ee80000100800 */
[----:B------:R-:W4:Y:S01]  /*5cc0*/  LDL R34, [R1+0x14] ;  /* 0x0000140001227983 */ /* 0x000f220000100800 */
[----:B------:R-:W-:Y:S01]  /*5cd0*/  VIADD R46, R19, 0x20 ;  /* 0x00000020132e7836 */ /* 0x000fe20000000000 */
[----:B------:R-:W-:Y:S01]  /*5ce0*/  IADD3 R32, P4, P5, R60, R90, R27 ;  /* 0x0000005a3c207210 */ /* 0x000fe20007d9e01b */
[----:B------:R-:W-:Y:S03]  /*5cf0*/  BSSY B1, `(.L_x_1150) ;  /* 0x000006e000017945 */ /* 0x000fe60003800000 */
[----:B------:R-:W-:-:S02]  /*5d00*/  ISETP.GE.AND P6, PT, R46, R104, PT ;  /* 0x000000682e00720c */ /* 0x000fc40003fc6270 */
[----:B------:R-:W-:Y:S02]  /*5d10*/  IADD3.X R33, R0, R112, R94, P4, P5 ;  /* 0x0000007000217210 */ /* 0x000fe400027ea45e */
[C---:B------:R-:W-:Y:S02]  /*5d20*/  LEA R44, P4, R32.reuse, R88, 0x1 ;  /* 0x00000058202c7211 */ /* 0x040fe400078808ff */
[----:B------:R-:W-:Y:S02]  /*5d30*/  SEL R114, R107, R114, !P6 ;  /* 0x000000726b727207 */ /* 0x000fe40007000000 */
[----:B------:R-:W-:Y:S02]  /*5d40*/  LEA.HI.X R45, R32, R89, R33, 0x1, P4 ;  /* 0x00000059202d7211 */ /* 0x000fe400020f0c21 */
[----:B------:R-:W-:Y:S02]  /*5d50*/  SHF.R.S32.HI R33, RZ, 0x1f, R114 ;  /* 0x0000001fff217819 */ /* 0x000fe40000011472 */
[----:B------:R-:W-:-:S02]  /*5d60*/  ISETP.GE.AND P4, PT, R46, R99, PT ;  /* 0x000000632e00720c */ /* 0x000fc40003f86270 */
        /* <DEDUP_REMOVED lines=18> */
[----:B------:R-:W-:Y:S01]  /*5e90*/  SHF.R.U32.HI R51, RZ, 0x10, R41 ;  /* 0x00000010ff337819 */ /* 0x000fe20000011629 */
[----:B--2---:R-:W-:Y:S01]  /*5ea0*/  IMAD.MOV.U32 R48, RZ, RZ, R39 ;  /* 0x000000ffff307224 */ /* 0x004fe200078e0027 */
[--C-:B------:R-:W-:Y:S01]  /*5eb0*/  SHF.R.U64 R28, R28, 0x10, R29.reuse ;  /* 0x000000101c1c7819 */ /* 0x100fe2000000121d */
[----:B------:R-:W-:Y:S01]  /*5ec0*/  HADD2.F32 R50, -RZ, R117.H1_H1 ;  /* 0x30000075ff327230 */ /* 0x000fe20000004100 */
[----:B------:R-:W-:Y:S01]  /*5ed0*/  SHF.R.U32.HI R49, RZ, 0x10, R29 ;  /* 0x00000010ff317819 */ /* 0x000fe2000001161d */
[----:B------:R-:W-:Y:S01]  /*5ee0*/  HADD2.F32 R39, -RZ, R37.H0_H0 ;  /* 0x20000025ff277230 */ /* 0x000fe20000004100 */
[----:B------:R-:W-:Y:S01]  /*5ef0*/  SHF.R.U64 R40, R40, 0x10, R41 ;  /* 0x0000001028287819 */ /* 0x000fe20000001229 */
[----:B------:R-:W-:Y:S01]  /*5f00*/  HADD2.F32 R51, -RZ, R51.H0_H0 ;  /* 0x20000033ff337230 */ /* 0x000fe20000004100 */
[--C-:B------:R-:W-:Y:S01]  /*5f10*/  SHF.R.U64 R29, R30, 0x10, R31.reuse ;  /* 0x000000101e1d7819 */ /* 0x100fe2000000121f */
[----:B------:R-:W-:Y:S01]  /*5f20*/  HADD2.F32 R46, -RZ, R115.H1_H1 ;  /* 0x30000073ff2e7230 */ /* 0x000fe20000004100 */
[----:B------:R-:W-:Y:S01]  /*5f30*/  SHF.R.U32.HI R41, RZ, 0x10, R31 ;  /* 0x00000010ff297819 */ /* 0x000fe2000001161f */
[--C-:B-1----:R-:W-:Y:S01]  /*5f40*/  HADD2.F32 R31, -RZ, R33.reuse.H0_H0 ;  /* 0x20000021ff1f7230 */ /* 0x102fe20000004100 */
[----:B------:R-:W-:Y:S01]  /*5f50*/  SHF.R.U64 R30, R42, 0x10, R43 ;  /* 0x000000102a1e7819 */ /* 0x000fe2000000122b */
[----:B------:R-:W-:-:S02]  /*5f60*/  HADD2.F32 R42, -RZ, R33.H1_H1 ;  /* 0x30000021ff2a7230 */ /* 0x000fc40000004100 */
[-C--:B------:R-:W-:Y:S01]  /*5f70*/  FMUL.FTZ R52, R39, R50.reuse ;  /* 0x0000003227347220 */ /* 0x080fe20000410000 */
[----:B------:R-:W-:Y:S01]  /*5f80*/  SHF.R.U32.HI R43, RZ, 0x10, R43 ;  /* 0x00000010ff2b7819 */ /* 0x000fe2000001162b */
[----:B------:R-:W-:Y:S02]  /*5f90*/  HADD2.F32 R37, -RZ, R37.H1_H1 ;  /* 0x30000025ff257230 */ /* 0x000fe40000004100 */
[C---:B------:R-:W-:Y:S01]  /*5fa0*/  FMUL.FTZ R50, R31.reuse, R50 ;  /* 0x000000321f327220 */ /* 0x040fe20000410000 */
[----:B------:R-:W-:Y:S02]  /*5fb0*/  HADD2.F32 R49, -RZ, R49.H0_H0 ;  /* 0x20000031ff317230 */ /* 0x000fe40000004100 */
[-C--:B------:R-:W-:Y:S01]  /*5fc0*/  FMUL.FTZ R54, R42, R51.reuse ;  /* 0x000000332a367220 */ /* 0x080fe20000410000 */
[-C--:B------:R-:W-:Y:S01]  /*5fd0*/  FFMA.FTZ R31, R31, R46.reuse, -R52 ;  /* 0x0000002e1f1f7223 */ /* 0x080fe20000010834 */
[----:B------:R-:W-:Y:S01]  /*5fe0*/  FFMA.FTZ R33, R39, R46, R50 ;  /* 0x0000002e27217223 */ /* 0x000fe20000010032 */
[C---:B------:R-:W-:Y:S01]  /*5ff0*/  FMUL.FTZ R53, R37.reuse, R51 ;  /* 0x0000003325357220 */ /* 0x040fe20000410000 */
[----:B------:R-:W-:Y:S01]  /*6000*/  FFMA.FTZ R46, R37, R49, R54 ;  /* 0x00000031252e7223 */ /* 0x000fe20000010036 */
[----:B------:R-:W-:-:S02]  /*6010*/  HADD2.F32 R39, -RZ, R48.H0_H0 ;  /* 0x20000030ff277230 */ /* 0x000fc40000004100 */
[----:B------:R-:W-:Y:S02]  /*6020*/  HADD2.F32 R50, -RZ, R48.H1_H1 ;  /* 0x30000030ff327230 */ /* 0x000fe40000004100 */
[----:B------:R-:W-:Y:S01]  /*6030*/  FFMA.FTZ R42, R42, R49, -R53 ;  /* 0x000000312a2a7223 */ /* 0x000fe20000010835 */
[----:B------:R-:W-:Y:S01]  /*6040*/  HADD2.F32 R43, -RZ, R43.H0_H0 ;  /* 0x2000002bff2b7230 */ /* 0x000fe20000004100 */
[----:B------:R-:W-:Y:S01]  /*6050*/  F2FP.F16.F32.PACK_AB R46, R46, R33 ;  /* 0x000000212e2e723e */ /* 0x000fe200000000ff */
[----:B------:R-:W-:Y:S02]  /*6060*/  HADD2.F32 R54, -RZ, R116.H1_H1 ;  /* 0x30000074ff367230 */ /* 0x000fe40000004100 */
[--C-:B------:R-:W-:Y:S02]  /*6070*/  HADD2.F32 R48, -RZ, R35.reuse.H1_H1 ;  /* 0x30000023ff307230 */ /* 0x100fe40000004100 */
[----:B------:R-:W-:Y:S01]  /*6080*/  FMUL.FTZ R49, R50, R43 ;  /* 0x0000002b32317220 */ /* 0x000fe20000410000 */
[----:B------:R-:W-:-:S02]  /*6090*/  HADD2.F32 R37, -RZ, R35.H0_H0 ;  /* 0x20000023ff257230 */ /* 0x000fc40000004100 */
[-C--:B------:R-:W-:Y:S01]  /*60a0*/  FMUL.FTZ R56, R39, R54.reuse ;  /* 0x0000003627387220 */ /* 0x080fe20000410000 */
[----:B------:R-:W-:Y:S02]  /*60b0*/  HADD2.F32 R52, -RZ, R113.H1_H1 ;  /* 0x30000071ff347230 */ /* 0x000fe40000004100 */
[----:B------:R-:W-:Y:S01]  /*60c0*/  FMUL.FTZ R43, R48, R43 ;  /* 0x0000002b302b7220 */ /* 0x000fe20000410000 */
[----:B------:R-:W-:Y:S02]  /*60d0*/  HADD2.F32 R41, -RZ, R41.H0_H0 ;  /* 0x20000029ff297230 */ /* 0x000fe40000004100 */
[C---:B------:R-:W-:Y:S01]  /*60e0*/  FMUL.FTZ R54, R37.reuse, R54 ;  /* 0x0000003625367220 */ /* 0x040fe20000410000 */
[----:B------:R-:W-:Y:S02]  /*60f0*/  HADD2.F32 R117, -RZ, R117.H0_H0 ;  /* 0x20000075ff757230 */ /* 0x000fe40000004100 */
[----:B------:R-:W-:Y:S01]  /*6100*/  FFMA.FTZ R35, R37, R52, -R56 ;  /* 0x0000003425237223 */ /* 0x000fe20000010838 */
[----:B------:R-:W-:-:S02]  /*6110*/  HADD2.F32 R115, -RZ, R115.H0_H0 ;  /* 0x20000073ff737230 */ /* 0x000fc40000004100 */
[-C--:B------:R-:W-:Y:S01]  /*6120*/  FFMA.FTZ R50, R50, R41.reuse, R43 ;  /* 0x0000002932327223 */ /* 0x080fe2000001002b */
[----:B------:R-:W-:Y:S01]  /*6130*/  FFMA.FTZ R37, R39, R52, R54 ;  /* 0x0000003427257223 */ /* 0x000fe20000010036 */
[----:B------:R-:W-:Y:S02]  /*6140*/  HADD2.F32 R43, -RZ, R40.H0_H0 ;  /* 0x20000028ff2b7230 */ /* 0x000fe40000004100 */
[----:B------:R-:W-:Y:S01]  /*6150*/  FFMA.FTZ R48, R48, R41, -R49 ;  /* 0x0000002930307223 */ /* 0x000fe20000010831 */
        /* <DEDUP_REMOVED lines=15> */
[----:B------:R-:W-:Y:S02]  /*6250*/  HADD2.F32 R41, -RZ, R30.H0_H0 ;  /* 0x2000001eff297230 */ /* 0x000fe40000004100 */
[----:B------:R-:W-:Y:S01]  /*6260*/  FFMA.FTZ R117, R40, R115, R117 ;  /* 0x0000007328757223 */ /* 0x000fe20000010075 */
[----:B------:R-:W-:Y:S01]  /*6270*/  HADD2.F32 R30, -RZ, R38.H0_H0 ;  /* 0x20000026ff1e7230 */ /* 0x000fe20000004100 */
[----:B------:R-:W-:Y:S01]  /*6280*/  F2FP.F16.F32.PACK_AB R32, R32, R43 ;  /* 0x0000002b2020723e */ /* 0x000fe200000000ff */
[----:B------:R-:W-:-:S02]  /*6290*/  HADD2.F32 R39, -RZ, R116.H0_H0 ;  /* 0x20000074ff277230 */ /* 0x000fc40000004100 */
[----:B------:R-:W-:Y:S01]  /*62a0*/  HADD2.F32 R28, -RZ, R34.H0_H0 ;  /* 0x20000022ff1c7230 */ /* 0x000fe20000004100 */
[----:B------:R-:W-:Y:S01]  /*62b0*/  F2FP.F16.F32.PACK_AB R36, R36, R117 ;  /* 0x000000752424723e */ /* 0x000fe200000000ff */
[----:B------:R-:W-:Y:S02]  /*62c0*/  HADD2.F32 R38, -RZ, R38.H1_H1 ;  /* 0x30000026ff267230 */ /* 0x000fe40000004100 */
[-C--:B------:R-:W-:Y:S01]  /*62d0*/  FMUL.FTZ R49, R30, R39.reuse ;  /* 0x000000271e317220 */ /* 0x080fe20000410000 */
[----:B------:R-:W-:Y:S02]  /*62e0*/  HADD2.F32 R34, -RZ, R34.H1_H1 ;  /* 0x30000022ff227230 */ /* 0x000fe40000004100 */
[----:B------:R-:W-:Y:S01]  /*62f0*/  FMUL.FTZ R39, R28, R39 ;  /* 0x000000271c277220 */ /* 0x000fe20000410000 */
[----:B------:R-:W-:Y:S02]  /*6300*/  HADD2.F32 R113, -RZ, R113.H0_H0 ;  /* 0x20000071ff717230 */ /* 0x000fe40000004100 */
[----:B------:R-:W-:Y:S01]  /*6310*/  FMUL.FTZ R51, R38, R41 ;  /* 0x0000002926337220 */ /* 0x000fe20000410000 */
[----:B------:R-:W-:-:S02]  /*6320*/  HADD2.F32 R29, -RZ, R29.H0_H0 ;  /* 0x2000001dff1d7230 */ /* 0x000fc40000004100 */
[----:B------:R-:W-:Y:S01]  /*6330*/  FMUL.FTZ R41, R34, R41 ;  /* 0x0000002922297220 */ /* 0x000fe20000410000 */
[----:B------:R-:W-:Y:S02]  /*6340*/  IMAD.MOV.U32 R33, RZ, RZ, R31 ;  /* 0x000000ffff217224 */ /* 0x000fe400078e001f */
[-C--:B------:R-:W-:Y:S01]  /*6350*/  FFMA.FTZ R39, R30, R113.reuse, R39 ;  /* 0x000000711e277223 */ /* 0x080fe20000010027 */
[----:B------:R-:W-:Y:S01]  /*6360*/  FFMA.FTZ R49, R28, R113, -R49 ;  /* 0x000000711c317223 */ /* 0x000fe20000010831 */
[-C--:B------:R-:W-:Y:S01]  /*6370*/  FFMA.FTZ R38, R38, R29.reuse, R41 ;  /* 0x0000001d26267223 */ /* 0x080fe20000010029 */
[----:B------:R-:W-:Y:S01]  /*6380*/  FFMA.FTZ R34, R34, R29, -R51 ;  /* 0x0000001d22227223 */ /* 0x000fe20000010833 */
[----:B------:R-:W-:-:S03]  /*6390*/  IMAD.MOV.U32 R37, RZ, RZ, R46 ;  /* 0x000000ffff257224 */ /* 0x000fc600078e002e */
[----:B------:R-:W-:Y:S01]  /*63a0*/  F2FP.F16.F32.PACK_AB R38, R38, R39 ;  /* 0x000000272626723e */ /* 0x000fe200000000ff */
[----:B------:R-:W-:Y:S01]  /*63b0*/  IMAD.MOV.U32 R39, RZ, RZ, R50 ;  /* 0x000000ffff277224 */ /* 0x000fe200078e0032 */
[----:B------:R-:W-:-:S07]  /*63c0*/  F2FP.F16.F32.PACK_AB R34, R34, R49 ;  /* 0x000000312222723e */ /* 0x000fce00000000ff */
.L_x_1151:
[----:B------:R-:W-:Y:S05]  /*63d0*/  BSYNC B1 ;  /* 0x0000000000017941 */ /* 0x000fea0003800000 */
.L_x_1150:
        /* <DEDUP_REMOVED lines=10> */
.L_x_1107:
[----:B------:R-:W-:-:S06]  /*6480*/  UISETP.NE.AND UP0, UPT, UR37, 0x3, UPT ;  /* 0x000000032500788c */ /* 0x000fcc000bf05270 */
[----:B------:R-:W-:-:S13]  /*6490*/  PLOP3.LUT P3, PT, PT, PT, UP0, 0x80, 0x0 ;  /* 0x000000000000781c */ /* 0x000fda0003f6f008 */
[----:B------:R-:W-:Y:S05]  /*64a0*/  @!P3 BRA `(.L_x_1152) ;  /* 0x000000000004b947 */ /* 0x000fea0003800000 */
[----:B------:R-:W-:Y:S01]  /*64b0*/  BPT.TRAP 0x1 ;  /* 0x000000040000795c */ /* 0x000fe20000300000 */
.L_x_1152:
[----:B------:R-:W-:Y:S01]  /*64c0*/  IMAD R15, R18, 0x8, R2 ;  /* 0x00000008120f7824 */ /* 0x000fe200078e0202 */
[----:B------:R-:W-:Y:S01]  /*64d0*/  SHF.L.U32 R86, R157, 0x1f, RZ ;  /* 0x0000001f9d567819 */ /* 0x000fe200000006ff */
[----:B------:R-:W-:Y:S01]  /*64e0*/  IMAD R85, R25, -0x80, R24 ;  /* 0xffffff8019557824 */ /* 0x000fe200078e0218 */
[----:B------:R-:W-:Y:S02]  /*64f0*/  BSSY B1, `(.L_x_1153) ;  /* 0x0000004000017945 */ /* 0x000fe40003800000 */
[----:B------:R-:W0:Y:S02]  /*6500*/  SYNCS.PHASECHK.TRANS64.TRYWAIT P4, [R15+URZ+0x2d890], R86 ;  /* 0x02d890560f0075a7 */ /* 0x000e24000808017f */
[----:B------:R-:W-:Y:S01]  /*6510*/  VIMNMX R85, R85, 0x80, PT ;  /* 0x0000008055557848 */ /* 0x000fe20003fe0100 */
[----:B0-----:R-:W-:Y:S06]  /*6520*/  @!P4 BRA `(.L_x_1154) ;  /* 0x000001b400b8c947 */ /* 0x001fec0003800000 */
.L_x_1421:
[----:B------:R-:W-:Y:S05]  /*6530*/  BSYNC B1 ;  /* 0x0000000000017941 */ /* 0x000fea0003800000 */
.L_x_1153:
        /* <DEDUP_REMOVED lines=20> */
.L_x_1114:
[----:B------:R-:W-:Y:S05]  /*6680*/  BSYNC B0 ;  /* 0x0000000000007941 */ /* 0x000fea0003800000 */
.L_x_1106:
        /* <DEDUP_REMOVED lines=17> */
.L_x_1156:
[----:B------:R-:W-:Y:S05]  /*67a0*/  BSYNC B0 ;  /* 0x0000000000007941 */ /* 0x000fea0003800000 */
.L_x_1155:
[----:B------:R-:W2:Y:S01]  /*67b0*/  SYNCS.PHASECHK.TRANS64.TRYWAIT P3, [R15+URZ+0x2d8b0], R86 ;  /* 0x02d8b0560f0075a7 */ /* 0x000ea2000806017f */
[----:B------:R-:W-:Y:S04]  /*67c0*/  BSSY B0, `(.L_x_1157) ;  /* 0x0000002000007945 */ /* 0x000fe80003800000 */
[----:B--2---:R-:W-:Y:S05]  /*67d0*/  @!P3 BRA `(.L_x_1158) ;  /* 0x000001b40020b947 */ /* 0x004fea0003800000 */
.L_x_1422:
[----:B------:R-:W-:Y:S05]  /*67e0*/  BSYNC B0 ;  /* 0x0000000000007941 */ /* 0x000fea0003800000 */
.L_x_1157:
[----:B------:R-:W-:Y:S01]  /*67f0*/  ISETP.GE.AND P3, PT, R23, R85, PT ;  /* 0x000000551700720c */ /* 0x000fe20003f66270 */
[----:B------:R-:W-:-:S12]  /*6800*/  BSSY B0, `(.L_x_1159) ;  /* 0x0000022000007945 */ /* 0x000fd80003800000 */
[----:B------:R-:W-:Y:S05]  /*6810*/  @P3 BRA `(.L_x_1160) ;  /* 0x0000000000803947 */ /* 0x000fea0003800000 */
[----:B------:R-:W-:Y:S01]  /*6820*/  IMAD.WIDE R30, R25, 0x80, R72 ;  /* 0x00000080191e7825 */ /* 0x000fe200078e0248 */
[----:B------:R-:W-:Y:S01]  /*6830*/  ULDC.64 UR4, c[0x0][0x318] ;  /* 0x0000c60000047ab9 */ /* 0x000fe20000000a00 */
[----:B------:R-:W-:Y:S02]  /*6840*/  IADD3 R34, R19, 0x20, RZ ;  /* 0x0000002013227810 */ /* 0x000fe40007ffe0ff */
[----:B------:R-:W-:Y:S02]  /*6850*/  IMAD R31, R31, UR4, RZ ;  /* 0x000000041f1f7c24 */ /* 0x000fe4000f8e02ff */
[----:B-1----:R-:W-:Y:S02]  /*6860*/  IMAD.MOV.U32 R28, RZ, RZ, R62 ;  /* 0x000000ffff1c7224 */ /* 0x002fe400078e003e */
[----:B------:R-:W-:Y:S02]  /*6870*/  IMAD.MOV.U32 R29, RZ, RZ, R82 ;  /* 0x000000ffff1d7224 */ /* 0x000fe400078e0052 */
[----:B------:R-:W-:-:S02]  /*6880*/  IMAD R31, R30, UR5, R31 ;  /* 0x000000051e1f7c24 */ /* 0x000fc4000f8e021f */
        /* <DEDUP_REMOVED lines=9> */
[----:B------:R-:W-:Y:S01]  /*6920*/  ISETP.GE.AND P3, PT, R34, UR4, PT ;  /* 0x0000000422007c0c */ /* 0x000fe2000bf66270 */
[----:B------:R-:W-:-:S12]  /*6930*/  VIADD R34, R19, 0x10 ;  /* 0x0000001013227836 */ /* 0x000fd80000000000 */
[----:B------:R-:W1:Y:S04]  /*6940*/  @!P3 LDS.128 R28, [R80+0x2000] ;  /* 0x00200000501cb984 */ /* 0x000e680000000c00 */
[----:B-1----:R-:W-:Y:S01]  /*6950*/  @!P3 STG.E.128 desc[UR52][R32.64+0x40], R28 ;  /* 0x0000401c2000b986 */ /* 0x002fe2000c101d34 */
[----:B------:R-:W-:-:S13]  /*6960*/  ISETP.GE.AND P3, PT, R102, UR4, PT ;  /* 0x0000000466007c0c */ /* 0x000fda000bf66270 */
[----:B------:R-:W1:Y:S04]  /*6970*/  @!P3 LDS.128 R28, [R80+0x4000] ;  /* 0x00400000501cb984 */ /* 0x000e680000000c00 */
[----:B-1----:R-:W-:Y:S01]  /*6980*/  @!P3 STG.E.128 desc[UR52][R32.64+0x80], R28 ;  /* 0x0000801c2000b986 */ /* 0x002fe2000c101d34 */
[----:B------:R-:W-:-:S13]  /*6990*/  ISETP.GE.AND P3, PT, R34, UR4, PT ;  /* 0x0000000422007c0c */ /* 0x000fda000bf66270 */
        /* <DEDUP_REMOVED lines=8> */
.L_x_1160:
[----:B------:R-:W-:Y:S05]  /*6a20*/  BSYNC B0 ;  /* 0x0000000000007941 */ /* 0x000fea0003800000 */
.L_x_1159:
[----:B------:R-:W-:Y:S01]  /*6a30*/  @!PT LDS RZ, [RZ] ;  /* 0x00000000fffff984 */ /* 0x000fe20000000800 */
[----:B------:R-:W-:Y:S01]  /*6a40*/  @!PT LDS RZ, [RZ] ;  /* 0x00000000fffff984 */ /* 0x000fe20000000800 */
[----:B------:R-:W-:Y:S01]  /*6a50*/  @!PT LDS RZ, [RZ] ;  /* 0x00000000fffff984 */ /* 0x000fe20000000800 */
[----:B------:R-:W-:Y:S01]  /*6a60*/  @!PT LDS RZ, [RZ] ;  /* 0x00000000fffff984 */ /* 0x000fe20000000800 */
[----:B------:R4:W-:Y:S06]  /*6a70*/  MEMBAR.ALL.CTA ;  /* 0x0000000000007992 */ /* 0x0009ec0000008000 */
[----:B----4-:R-:W4:Y:S01]  /*6a80*/  FENCE.VIEW.ASYNC.S ;  /* 0x00000000000073c6 */ /* 0x010f220000000000 */
[----:B------:R-:W-:Y:S02]  /*6a90*/  VIADD R18, R18, 0x1 ;  /* 0x0000000112127836 */ /* 0x000fe40000000000 */
[----:B0-2---:R-:W-:Y:S01]  /*6aa0*/  @!P4 VIADD R15, R15, 0x2d8c0 ;  /* 0x0002d8c00f0fc836 */ /* 0x005fe20000000000 */
[----:B----4-:R0:W-:Y:S02]  /*6ab0*/  BAR.SYNC.DEFER_BLOCKING R109, 0x80 ;  /* 0x0002006d0000751d */ /* 0x0101e40000010000 */
[----:B------:R-:W-:-:S02]  /*6ac0*/  ISETP.NE.AND P3, PT, R18, 0x2, PT ;  /* 0x000000021200780c */ /* 0x000fc40003f65270 */
[----:B------:R-:W-:Y:S02]  /*6ad0*/  @!P4 PRMT R15, RZ, 0x654, R15 ;  /* 0x00000654ff0fc816 */ /* 0x000fe4000000000f */
[----:B------:R-:W-:Y:S02]  /*6ae0*/  SEL R20, RZ, 0x1, P3 ;  /* 0x00000001ff147807 */ /* 0x000fe40001800000 */
[----:B------:R-:W-:Y:S02]  /*6af0*/  SEL R18, R18, RZ, P3 ;  /* 0x000000ff12127207 */ /* 0x000fe40001800000 */
[----:B------:R-:W-:Y:S01]  /*6b00*/  LOP3.LUT R157, R157, R20, RZ, 0x3c, !PT ;  /* 0x000000149d9d7212 */ /* 0x000fe200078e3cff */
[----:B------:R0:W-:Y:S01]  /*6b10*/  @!P4 SYNCS.ARRIVE.TRANS64.RED.A1T0 RZ, [R15+URZ], RZ ;  /* 0x000000ff0fffc9a7 */ /* 0x0001e2000810043f */
[----:B------:R-:W-:Y:S05]  /*6b20*/  @P2 BRA `(.L_x_1161) ;  /* 0xffffffbc00742947 */ /* 0x000fea000383ffff */
[----:B-1-3--:R-:W1:Y:S01]  /*6b30*/  S2R R28, SR_TID.X ;  /* 0x00000000001c7919 */ /* 0x00ae620000002100 */
[----:B------:R-:W-:Y:S02]  /*6b40*/  PLOP3.LUT P0, PT, PT, PT, PT, 0x8, 0x0 ;  /* 0x000000000000781c */ /* 0x000fe40003f0e170 */
[----:B-1----:R-:W-:-:S04]  /*6b50*/  SHF.R.U32.HI R28, RZ, 0x7, R28 ;  /* 0x00000007ff1c7819 */ /* 0x002fc8000001161c */
[----:B------:R-:W-:-:S13]  /*6b60*/  ISETP.NE.AND P5, PT, R28, 0x1, PT ;  /* 0x000000011c00780c */ /* 0x000fda0003fa5270 */
[----:B------:R-:W-:Y:S06]  /*6b70*/  @!P5 BAR.ARV 0x9, 0x100 ;  /* 0x024400000000db1d */ /* 0x000fec0000002000 */
.L_x_1101:
[----:B------:R-:W1:Y:S02]  /*6b80*/  LDC.64 R4, c[0x0][0x9e0] ;  /* 0x00027800ff047b82 */ /* 0x000e640000000a00 */
[----:B-1----:R-:W-:Y:S01]  /*6b90*/  ISETP.GE.AND P1, PT, R5, 0x1, PT ;  /* 0x000000010500780c */ /* 0x002fe20003f26270 */
[----:B------:R-:W-:-:S12]  /*6ba0*/  @P0 BRA `(.L_x_1162) ;  /* 0x00000000000c0947 */ /* 0x000fd80003800000 */
[----:B------:R-:W1:Y:S01]  /*6bb0*/  FENCE.VIEW.ASYNC.G ;  /* 0x00000000000073c6 */ /* 0x000e620000000100 */
[----:B------:R-:W-:Y:S05]  /*6bc0*/  WARPSYNC.ALL ;  /* 0x0000000000007948 */ /* 0x000fea0003800000 */
[----:B-1----:R-:W-:Y:S06]  /*6bd0*/  BAR.ARV 0xc, 0x1a0 ;  /* 0x0306800000007b1d */ /* 0x002fec0000002000 */
.L_x_1162:
[----:B------:R-:W-:Y:S01]  /*6be0*/  IMAD.IADD R0, R108, 0x1, R4 ;  /* 0x000000016c007824 */ /* 0x000fe200078e0204 */
[----:B------:R-:W-:Y:S06]  /*6bf0*/  @!P1 BRA `(.L_x_1163) ;  /* 0x0000000000489947 */ /* 0x000fec0003800000 */
        /* <DEDUP_REMOVED lines=11> */
.L_x_1165:
[----:B------:R-:W-:-:S13]  /*6cb0*/  ISETP.NE.AND P0, PT, R5, 0x1, PT ;  /* 0x000000010500780c */ /* 0x000fda0003f05270 */
[----:B------:R-:W1:Y:S02]  /*6cc0*/  @P0 LDC.64 R6, c[0x0][0x9e8] ;  /* 0x00027a00ff060b82 */ /* 0x000e640000000a00 */
[----:B-1----:R-:W-:-:S05]  /*6cd0*/  @P0 IMAD.HI.U32 R4, R3, R6, RZ ;  /* 0x0000000603040227 */ /* 0x002fca00078e00ff */
[----:B------:R-:W-:-:S07]  /*6ce0*/  @P0 SHF.R.U32.HI R3, RZ, R7, R4 ;  /* 0x00000007ff030219 */ /* 0x000fce0000011604 */
.L_x_1166:
[----:B------:R-:W-:Y:S05]  /*6cf0*/  BSYNC B0 ;  /* 0x0000000000007941 */ /* 0x000fea0003800000 */
.L_x_1164:
[----:B------:R-:W-:-:S05]  /*6d00*/  IMAD R3, R3, R5, R5 ;  /* 0x0000000503037224 */ /* 0x000fca00078e0205 */
[----:B------:R-:W-:-:S07]  /*6d10*/  VIMNMX R0, R0, R3, PT ;  /* 0x0000000300007248 */ /* 0x000fce0003fe0100 */
.L_x_1163:
[----:B------:R-:W-:Y:S01]  /*6d20*/  VIADD R0, R0, 0x7f ;  /* 0x0000007f00007836 */ /* 0x000fe20000000000 */
[----:B------:R-:W-:-:S04]  /*6d30*/  ULDC UR4, c[0x0][0x9dc] ;  /* 0x0002770000047ab9 */ /* 0x000fc80000000800 */
[----:B------:R-:W-:-:S04]  /*6d40*/  SHF.R.S32.HI R3, RZ, 0x1f, R0 ;  /* 0x0000001fff037819 */ /* 0x000fc80000011400 */
[----:B------:R-:W-:Y:S01]  /*6d50*/  LEA.HI R3, R3, R0, RZ, 0x7 ;  /* 0x0000000003037211 */ /* 0x000fe200078f38ff */
[----:B------:R-:W-:-:S03]  /*6d60*/  VIADD R0, R106, -UR4 ;  /* 0x800000046a007c36 */ /* 0x000fc60008000000 */
        /* <DEDUP_REMOVED lines=13> */
.L_x_1169:
[----:B------:R-:W-:-:S13]  /*6e40*/  ISETP.NE.AND P0, PT, R5, 0x1, PT ;  /* 0x000000010500780c */ /* 0x000fda0003f05270 */
[----:B------:R-:W1:Y:S02]  /*6e50*/  @P0 LDC.64 R6, c[0x0][0x9e8] ;  /* 0x00027a00ff060b82 */ /* 0x000e640000000a00 */
[----:B-1----:R-:W-:-:S05]  /*6e60*/  @P0 IMAD.HI.U32 R6, R106, R6, RZ ;  /* 0x000000066a060227 */ /* 0x002fca00078e00ff */
[----:B------:R-:W-:-:S07]  /*6e70*/  @P0 SHF.R.U32.HI R106, RZ, R7, R6 ;  /* 0x00000007ff6a0219 */ /* 0x000fce0000011606 */
.L_x_1170:
[----:B------:R-:W-:Y:S05]  /*6e80*/  BSYNC B0 ;  /* 0x0000000000007941 */ /* 0x000fea0003800000 */
.L_x_1168:
[----:B------:R-:W-:-:S05]  /*6e90*/  IMAD R3, R106, R5, RZ ;  /* 0x000000056a037224 */ /* 0x000fca00078e02ff */
[----:B------:R-:W-:-:S07]  /*6ea0*/  VIMNMX R0, R0, R3, !PT ;  /* 0x0000000300007248 */ /* 0x000fce0007fe0100 */
.L_x_1167:
[----:B------:R-:W-:Y:S01]  /*6eb0*/  SHF.R.S32.HI R5, RZ, 0x1f, R0 ;  /* 0x0000001fff057819 */ /* 0x000fe20000011400 */
[----:B------:R-:W-:Y:S01]  /*6ec0*/  IMAD.MOV.U32 R3, RZ, RZ, RZ ;  /* 0x000000ffff037224 */ /* 0x000fe200078e00ff */
[----:B------:R-:W-:Y:S02]  /*6ed0*/  PLOP3.LUT P0, PT, PT, PT, PT, 0x80, 0x0 ;  /* 0x000000000000781c */ /* 0x000fe40003f0f070 */
[----:B------:R-:W-:Y:S02]  /*6ee0*/  CS2R R134, SRZ ;  /* 0x0000000000867805 */ /* 0x000fe4000001ff00 */
[----:B------:R-:W-:Y:S01]  /*6ef0*/  LEA.HI R5, R5, R0, RZ, 0x7 ;  /* 0x0000000005057211 */ /* 0x000fe200078f38ff */
[----:B------:R-:W-:Y:S01]  /*6f00*/  IMAD.MOV.U32 R0, RZ, RZ, RZ ;  /* 0x000000ffff007224 */ /* 0x000fe200078e00ff */
[----:B------:R-:W-:Y:S02]  /*6f10*/  CS2R R132, SRZ ;  /* 0x0000000000847805 */ /* 0x000fe4000001ff00 */
[----:B------:R-:W-:-:S02]  /*6f20*/  CS2R R130, SRZ ;  /* 0x0000000000827805 */ /* 0x000fc4000001ff00 */
[----:B------:R-:W-:Y:S02]  /*6f30*/  SHF.R.S32.HI R5, RZ, 0x7, R5 ;  /* 0x00000007ff057819 */ /* 0x000fe40000011405 */
[----:B------:R-:W-:Y:S01]  /*6f40*/  CS2R R128, SRZ ;  /* 0x0000000000807805 */ /* 0x000fe2000001ff00 */
[----:B------:R-:W-:Y:S01]  /*6f50*/  IMAD.MOV.U32 R34, RZ, RZ, RZ ;  /* 0x000000ffff227224 */ /* 0x000fe200078e00ff */
[----:B------:R-:W-:Y:S02]  /*6f60*/  CS2R R26, SRZ ;  /* 0x00000000001a7805 */ /* 0x000fe4000001ff00 */
[----:B------:R-:W-:Y:S01]  /*6f70*/  VIMNMX R4, RZ, R5, !PT ;  /* 0x00000005ff047248 */ /* 0x000fe20007fe0100 */
[----:B------:R-:W-:Y:S01]  /*6f80*/  IMAD.MOV.U32 R125, RZ, RZ, RZ ;  /* 0x000000ffff7d7224 */ /* 0x000fe200078e00ff */
[----:B------:R-:W-:Y:S02]  /*6f90*/  CS2R R122, SRZ ;  /* 0x00000000007a7805 */ /* 0x000fe4000001ff00 */
[----:B------:R-:W-:-:S02]  /*6fa0*/  CS2R R120, SRZ ;  /* 0x0000000000787805 */ /* 0x000fc4000001ff00 */
[----:B------:R-:W-:Y:S01]  /*6fb0*/  ISETP.GT.AND P1, PT, R88, R4, PT ;  /* 0x000000045800720c */ /* 0x000fe20003f24270 */
[----:B------:R1:W-:Y:S01]  /*6fc0*/  STL [R1+0x3c], R4 ;  /* 0x00003c0401007387 */ /* 0x0003e20000100800 */
[----:B------:R-:W-:Y:S02]  /*6fd0*/  CS2R R118, SRZ ;  /* 0x0000000000767805 */ /* 0x000fe4000001ff00 */
[----:B------:R-:W-:Y:S02]  /*6fe0*/  CS2R R116, SRZ ;  /* 0x0000000000747805 */ /* 0x000fe4000001ff00 */
[----:B------:R-:W-:Y:S02]  /*6ff0*/  CS2R R114, SRZ ;  /* 0x0000000000727805 */ /* 0x000fe4000001ff00 */
[----:B------:R-:W-:Y:S02]  /*7000*/  CS2R R112, SRZ ;  /* 0x0000000000707805 */ /* 0x000fe4000001ff00 */
[----:B------:R-:W-:-:S02]  /*7010*/  CS2R R110, SRZ ;  /* 0x00000000006e7805 */ /* 0x000fc4000001ff00 */
[----:B0-----:R-:W-:Y:S02]  /*7020*/  CS2R R108, SRZ ;  /* 0x00000000006c7805 */ /* 0x001fe4000001ff00 */
[----:B------:R-:W-:Y:S01]  /*7030*/  CS2R R106, SRZ ;  /* 0x00000000006a7805 */ /* 0x000fe2000001ff00 */
[----:B------:R-:W-:Y:S01]  /*7040*/  IMAD.MOV.U32 R21, RZ, RZ, RZ ;  /* 0x000000ffff157224 */ /* 0x000fe200078e00ff */
[----:B------:R-:W-:Y:S01]  /*7050*/  CS2R R102, SRZ ;  /* 0x0000000000667805 */ /* 0x000fe2000001ff00 */
[----:B------:R-:W-:Y:S01]  /*7060*/  IMAD.MOV.U32 R104, RZ, RZ, RZ ;  /* 0x000000ffff687224 */ /* 0x000fe200078e00ff */
[----:B------:R-:W-:Y:S02]  /*7070*/  CS2R R100, SRZ ;  /* 0x0000000000647805 */ /* 0x000fe4000001ff00 */
[----:B------:R-:W-:Y:S02]  /*7080*/  CS2R R98, SRZ ;  /* 0x0000000000627805 */ /* 0x000fe4000001ff00 */
[----:B------:R-:W-:-:S02]  /*7090*/  CS2R R96, SRZ ;  /* 0x0000000000607805 */ /* 0x000fc4000001ff00 */
[----:B------:R-:W-:Y:S01]  /*70a0*/  CS2R R94, SRZ ;  /* 0x00000000005e7805 */ /* 0x000fe2000001ff00 */
[----:B------:R-:W-:Y:S01]  /*70b0*/  IMAD.MOV.U32 R93, RZ, RZ, RZ ;  /* 0x000000ffff5d7224 */ /* 0x000fe200078e00ff */
[----:B------:R-:W-:Y:S02]  /*70c0*/  CS2R R6, SRZ ;  /* 0x0000000000067805 */ /* 0x000fe4000001ff00 */
[----:B------:R-:W-:Y:S01]  /*70d0*/  CS2R R90, SRZ ;  /* 0x00000000005a7805 */ /* 0x000fe2000001ff00 */
[----:B--2---:R-:W-:Y:S01]  /*70e0*/  IMAD.MOV.U32 R30, RZ, RZ, RZ ;  /* 0x000000ffff1e7224 */ /* 0x004fe200078e00ff */
[----:B-1----:R-:W-:Y:S06]  /*70f0*/  @!P1 BRA `(.L_x_1171) ;  /* 0x0000013000509947 */ /* 0x002fec0003800000 */
[----:B------:R-:W0:Y:S01]  /*7100*/  S2R R4, SR_TID.X ;  /* 0x0000000000047919 */ /* 0x000e220000002100 */
[----:B------:R-:W-:Y:S01]  /*7110*/  UMOV UR4, 0xffffffff ;  /* 0xffffffff00047882 */ /* 0x000fe20000000000 */
[----:B0-----:R-:W-:-:S04]  /*7120*/  IADD3 R46, R4, -0x80, RZ ;  /* 0xffffff80042e7810 */ /* 0x001fc80007ffe0ff */
[----:B------:R-:W-:-:S04]  /*7130*/  SHF.R.S32.HI R59, RZ, 0x1f, R46 ;  /* 0x0000001fff3b7819 */ /* 0x000fc8000001142e */
[----:B------:R-:W-:-:S04]  /*7140*/  LEA.HI R47, R59, R46, RZ, 0x7 ;  /* 0x0000002e3b2f7211 */ /* 0x000fc800078f38ff */
[----:B------:R-:W-:Y:S01]  /*7150*/  SHF.R.S32.HI R44, RZ, 0x7, R47 ;  /* 0x00000007ff2c7819 */ /* 0x000fe2000001142f */
[----:B------:R-:W-:Y:S06]  /*7160*/  BRA.DIV UR4, `(.L_x_1172) ;  /* 0x000001aa04d07947 */ /* 0x000fec000b800000 */
[----:B------:R-:W0:Y:S04]  /*7170*/  SHFL.IDX PT, R0, R44, RZ, 0x1f ;  /* 0x00001fff2c007589 */ /* 0x000e2800000e0000 */
[----:B0-----:R0:W-:Y:S02]  /*7180*/  STL [R1+0x4], R0 ;  /* 0x0000040001007387 */ /* 0x0011e40000100800 */
.L_x_1425:
[----:B------:R-:W0:Y:S01]  /*7190*/  LDL R3, [R1+0x4] ;  /* 0x0000040001037983 */ /* 0x000e220000100800 */
[----:B------:R-:W-:Y:S01]  /*71a0*/  BSSY B6, `(.L_x_1173) ;  /* 0x0000020000067945 */ /* 0x000fe20003800000 */
[----:B0-----:R-:W-:-:S05]  /*71b0*/  IMAD.HI R0, R3, 0x55555556, RZ ;  /* 0x5555555603007827 */ /* 0x001fca00078e02ff */
[----:B------:R-:W-:-:S05]  /*71c0*/  LEA.HI R0, R0, R0, RZ, 0x1 ;  /* 0x0000000000007211 */ /* 0x000fca00078f08ff */
[----:B------:R-:W-:Y:S02]  /*71d0*/  IMAD R4, R0, -0x3, R3 ;  /* 0xfffffffd00047824 */ /* 0x000fe400078e0203 */
[----:B------:R-:W-:Y:S02]  /*71e0*/  VIADD R3, R2, 0x21800 ;  /* 0x0002180002037836 */ /* 0x000fe40000000000 */
[----:B------:R-:W-:Y:S01]  /*71f0*/  IMAD R0, R4, 0x1000, R2 ;  /* 0x0000100004007824 */ /* 0x000fe200078e0202 */
[----:B------:R0:W-:Y:S02]  /*7200*/  STL [R1+0x24], R4 ;  /* 0x0000240401007387 */ /* 0x0001e40000100800 */
[----:B------:R-:W-:Y:S01]  /*7210*/  LOP3.LUT P0, RZ, R3, 0x3ff, RZ, 0xc0, !PT ;  /* 0x000003ff03ff7812 */ /* 0x000fe2000780c0ff */
[----:B------:R-:W-:-:S05]  /*7220*/  VIADD R0, R0, 0xc400 ;  /* 0x0000c40000007836 */ /* 0x000fca0000000000 */
[----:B------:R-:W-:Y:S01]  /*7230*/  SHF.R.U32.HI R0, RZ, 0x4, R0 ;  /* 0x00000004ff007819 */ /* 0x000fe20000011600 */
[----:B0-----:R-:W-:-:S03]  /*7240*/  IMAD R4, R4, 0x2000, R3 ;  /* 0x0000200004047824 */ /* 0x001fc600078e0203 */
[----:B------:R-:W-:Y:S02]  /*7250*/  LOP3.LUT R45, R0, 0x3fff, RZ, 0xc0, !PT ;  /* 0x00003fff002d7812 */ /* 0x000fe400078ec0ff */
[----:B------:R-:W-:-:S04]  /*7260*/  SHF.R.U32.HI R4, RZ, 0x4, R4 ;  /* 0x00000004ff047819 */ /* 0x000fc80000011604 */
[----:B------:R-:W-:-:S05]  /*7270*/  LOP3.LUT R3, R4, 0x3fff, RZ, 0xc0, !PT ;  /* 0x00003fff04037812 */ /* 0x000fca00078ec0ff */
[----:B------:R0:W-:Y:S01]  /*7280*/  STL [R1+0x38], R3 ;  /* 0x0000380301007387 */ /* 0x0001e20000100800 */
[----:B------:R-:W-:Y:S05]  /*7290*/  @!P0 BRA `(.L_x_1174) ;  /* 0x0000000000408947 */ /* 0x000fea0003800000 */
[----:B------:R-:W-:Y:S01]  /*72a0*/  MOV R0, 0x0 ;  /* 0x0000000000007802 */ /* 0x000fe20000000f00 */
[----:B------:R-:W-:Y:S01]  /*72b0*/  ULDC.64 UR4, c[0x4][0xa8] ;  /* 0x01002a0000047ab9 */ /* 0x000fe20000000a00 */
[----:B------:R-:W-:Y:S01]  /*72c0*/  ULDC.64 UR6, c[0x4][0xb0] ;  /* 0x01002c0000067ab9 */ /* 0x000fe20000000a00 */
[----:B------:R-:W-:Y:S01]  /*72d0*/  IMAD.U32 R4, RZ, RZ, UR4 ;  /* 0x00000004ff047e24 */ /* 0x000fe2000f8e00ff */
[----:B-1----:R1:W2:Y:S01]  /*72e0*/  LDC.64 R14, c[0x4][R0] ;  /* 0x01000000000e7b82 */ /* 0x0022a20000000a00 */
        /* <DEDUP_REMOVED lines=10> */
[----:B0-2--5:R-:W-:Y:S05]  /*7390*/  CALL.ABS.NOINC R14 ;  /* 0x000000000e007343 */ /* 0x025fea0003c00000 */
.L_x_1174:
[----:B------:R-:W-:Y:S05]  /*73a0*/  BSYNC B6 ;  /* 0x0000000000067941 */ /* 0x000fea0003800000 */
.L_x_1173:
[----:B------:R-:W-:Y:S02]  /*73b0*/  ULDC UR4, c[0x0][0x3d4] ;  /* 0x0000f50000047ab9 */ /* 0x000fe40000000800 */
[----:B------:R-:W-:-:S13]  /*73c0*/  ISETP.LT.AND P0, PT, RZ, UR4, PT ;  /* 0x00000004ff007c0c */ /* 0x000fda000bf01270 */
[----:B------:R-:W-:Y:S05]  /*73d0*/  @P0 BRA `(.L_x_1175) ;  /* 0x0000000000400947 */ /* 0x000fea0003800000 */
[----:B------:R-:W2:Y:S02]  /*73e0*/  LDL R20, [R1+0x4c] ;  /* 0x00004c0001147983 */ /* 0x000ea40000100800 */
[----:B--2---:R-:W-:-:S04]  /*73f0*/  LEA.HI R0, R20, R20, RZ, 0x1 ;  /* 0x0000001414007211 */ /* 0x004fc800078f08ff */
[----:B------:R-:W-:-:S05]  /*7400*/  LOP3.LUT R0, R0, 0xfffffffe, RZ, 0xc0, !PT ;  /* 0xfffffffe00007812 */ /* 0x000fca00078ec0ff */
[----:B------:R-:W-:-:S05]  /*7410*/  IMAD.IADD R0, R20, 0x1, -R0 ;  /* 0x0000000114007824 */ /* 0x000fca00078e0a00 */
[----:B0-----:R-:W-:-:S04]  /*7420*/  SHF.L.U32 R3, R0, 0x1f, RZ ;  /* 0x0000001f00037819 */ /* 0x001fc800000006ff */
[----:B------:R0:W2:Y:S03]  /*7430*/  SYNCS.PHASECHK.TRANS64.TRYWAIT P0, [R2+URZ+0x2d800], R3 ;  /* 0x02d80003020075a7 */ /* 0x0000a6000800017f */
[----:B--2---:R-:W-:Y:S05]  /*7440*/  @!P0 NANOSLEEP.SYNCS 0x989680 ;  /* 0x009896800000895d */ /* 0x004fea0003900000 */
[----:B------:R-:W2:Y:S01]  /*7450*/  @!P0 SYNCS.PHASECHK.TRANS64 P0, [R2+URZ+0x2d800], R3 ;  /* 0x02d80003020085a7 */ /* 0x000ea2000800007f */
[----:B------:R-:W-:Y:S04]  /*7460*/  BSSY B0, `(.L_x_1176) ;  /* 0x0000006000007945 */ /* 0x000fe80003800000 */
[----:B--2---:R-:W-:Y:S05]  /*7470*/  @P0 BRA `(.L_x_1177) ;  /* 0x0000000000100947 */ /* 0x004fea0003800000 */
.L_x_1178:
[----:B--2---:R2:W3:Y:S02]  /*7480*/  SYNCS.PHASECHK.TRANS64.TRYWAIT P0, [R2+URZ+0x2d800], R3 ;  /* 0x02d80003020075a7 */ /* 0x0044e4000800017f */
[----:B---3--:R-:W-:Y:S05]  /*7490*/  @!P0 NANOSLEEP.SYNCS 0x989680 ;  /* 0x009896800000895d */ /* 0x008fea0003900000 */
[----:B------:R-:W3:Y:S02]  /*74a0*/  @!P0 SYNCS.PHASECHK.TRANS64 P0, [R2+URZ+0x2d800], R3 ;  /* 0x02d80003020085a7 */ /* 0x000ee4000800007f */
[----:B---3--:R-:W-:Y:S05]  /*74b0*/  @!P0 BRA `(.L_x_1178) ;  /* 0xfffffffc00f08947 */ /* 0x008fea000383ffff */
.L_x_1177:
[----:B------:R-:W-:Y:S05]  /*74c0*/  BSYNC B0 ;  /* 0x0000000000007941 */ /* 0x000fea0003800000 */
.L_x_1176:
[----:B------:R-:W-:Y:S05]  /*74d0*/  BRA `(.L_x_1179) ;  /* 0x0000003c00507947 */ /* 0x000fea0003800000 */
.L_x_1175:
[----:B------:R-:W-:Y:S01]  /*74e0*/  ULOP3.LUT UP0, URZ, UR38, 0x1bf, URZ, 0xc0, !UPT ;  /* 0x000001bf263f7892 */ /* 0x000fe2000f80c03f */
[----:B-----5:R-:W-:Y:S01]  /*74f0*/  SHF.R.S32.HI R0, RZ, 0x1f, R105 ;  /* 0x0000001fff007819 */ /* 0x020fe20000011469 */
[----:B------:R-:W-:Y:S01]  /*7500*/  ULDC.64 UR4, c[0x0][0x3d8] ;  /* 0x0000f60000047ab9 */ /* 0x000fe20000000a00 */
[----:B------:R-:W-:Y:S01]  /*7510*/  ULDC.64 UR6, c[0x0][0x3e8] ;  /* 0x0000fa0000067ab9 */ /* 0x000fe20000000a00 */
[----:B------:R-:W-:Y:S01]  /*7520*/  IMAD.WIDE.U32 R48, R105, UR4, RZ ;  /* 0x0000000469307c25 */ /* 0x000fe2000f8e00ff */
[----:B------:R-:W-:Y:S02]  /*7530*/  SHF.R.S32.HI R61, RZ, 0x1f, R16 ;  /* 0x0000001fff3d7819 */ /* 0x000fe40000011410 */
[----:B------:R-:W-:Y:S01]  /*7540*/  PLOP3.LUT P0, PT, PT, PT, UP0, 0x80, 0x0 ;  /* 0x000000000000781c */ /* 0x000fe20003f0f008 */
[C---:B------:R-:W-:Y:S01]  /*7550*/  IMAD R4, R0.reuse, UR4, RZ ;  /* 0x0000000400047c24 */ /* 0x040fe2000f8e02ff */
[----:B------:R-:W-:Y:S01]  /*7560*/  SHF.R.S32.HI R62, RZ, 0x1f, R19 ;  /* 0x0000001fff3e7819 */ /* 0x000fe20000011413 */
[----:B------:R-:W-:-:S02]  /*7570*/  IMAD R0, R0, UR6, RZ ;  /* 0x0000000600007c24 */ /* 0x000fc4000f8e02ff */
[C---:B------:R-:W-:Y:S02]  /*7580*/  IMAD R57, R105.reuse, UR5, R4 ;  /* 0x0000000569397c24 */ /* 0x040fe4000f8e0204 */
[C---:B------:R-:W-:Y:S02]  /*7590*/  IMAD R55, R105.reuse, UR7, R0 ;  /* 0x0000000769377c24 */ /* 0x040fe4000f8e0200 */
[----:B------:R-:W-:-:S04]  /*75a0*/  IMAD.WIDE.U32 R50, R105, UR6, RZ ;  /* 0x0000000669327c25 */ /* 0x000fc8000f8e00ff */
[----:B------:R-:W-:Y:S02]  /*75b0*/  IMAD.IADD R57, R57, 0x1, R49 ;  /* 0x0000000139397824 */ /* 0x000fe400078e0231 */
[----:B------:R-:W-:Y:S01]  /*75c0*/  IMAD.IADD R55, R55, 0x1, R51 ;  /* 0x0000000137377824 */ /* 0x000fe200078e0233 */
[----:B------:R-:W-:Y:S06]  /*75d0*/  @!P0 BRA `(.L_x_1180) ;  /* 0x0000000000408947 */ /* 0x000fec0003800000 */
[----:B------:R-:W-:Y:S01]  /*75e0*/  MOV R0, 0x0 ;  /* 0x0000000000007802 */ /* 0x000fe20000000f00 */
[----:B------:R-:W-:Y:S01]  /*75f0*/  ULDC.64 UR4, c[0x4][0xa8] ;  /* 0x01002a0000047ab9 */ /* 0x000fe20000000a00 */
[----:B------:R-:W-:Y:S01]  /*7600*/  ULDC.64 UR6, c[0x4][0xb0] ;  /* 0x01002c0000067ab9 */ /* 0x000fe20000000a00 */
[----:B------:R-:W-:Y:S01]  /*7610*/  MOV R4, UR4 ;  /* 0x0000000400047c02 */ /* 0x000fe20008000f00 */
        /* <DEDUP_REMOVED lines=11> */
[----:B0-2---:R-:W-:Y:S05]  /*76d0*/  CALL.ABS.NOINC R14 ;  /* 0x000000000e007343 */ /* 0x005fea0003c00000 */
.L_x_1180:
[----:B------:R-:W0:Y:S01]  /*76e0*/  LDL R56, [R1+0x34] ;  /* 0x0000340001387983 */ /* 0x000e220000100800 */
[----:B------:R-:W2:Y:S01]  /*76f0*/  LDC.64 R12, c[0x0][0x3d8] ;  /* 0x0000f600ff0c7b82 */ /* 0x000ea20000000a00 */
[----:B------:R-:W-:Y:S02]  /*7700*/  ULDC.U8 UR4, c[0x0][0x3f0] ;  /* 0x0000fc0000047ab9 */ /* 0x000fe40000000000 */
[----:B------:R-:W3:Y:S05]  /*7710*/  LDL R20, [R1+0x30] ;  /* 0x0000300001147983 */ /* 0x000eea0000100800 */
[----:B------:R-:W4:Y:S01]  /*7720*/  LDC.64 R10, c[0x0][0x3e8] ;  /* 0x0000fa00ff0a7b82 */ /* 0x000f220000000a00 */
[----:B------:R-:W-:Y:S01]  /*7730*/  ISETP.NE.AND P0, PT, RZ, UR4, PT ;  /* 0x00000004ff007c0c */ /* 0x000fe2000bf05270 */
[----:B------:R-:W-:Y:S01]  /*7740*/  BSSY B0, `(.L_x_1181) ;  /* 0x00003a5000007945 */ /* 0x000fe20003800000 */
[----:B0-----:R-:W-:Y:S01]  /*7750*/  SHF.R.S32.HI R3, RZ, 0x1f, R56 ;  /* 0x0000001fff037819 */ /* 0x001fe20000011438 */
[----:B--2---:R-:W-:-:S04]  /*7760*/  IMAD.WIDE.U32 R52, R56, R12, RZ ;  /* 0x0000000c38347225 */ /* 0x004fc800078e00ff */
[C---:B------:R-:W-:Y:S02]  /*7770*/  IMAD R4, R3.reuse, R12, RZ ;  /* 0x0000000c03047224 */ /* 0x040fe400078e02ff */
[-C--:B----4-:R-:W-:Y:S02]  /*7780*/  IMAD R6, R3, R10.reuse, RZ ;  /* 0x0000000a03067224 */ /* 0x090fe400078e02ff */
[C---:B---3--:R-:W-:Y:S02]  /*7790*/  IMAD R0, R56.reuse, -0xc0, R20 ;  /* 0xffffff4038007824 */ /* 0x048fe400078e0214 */
[----:B-1----:R-:W-:-:S04]  /*77a0*/  IMAD.WIDE.U32 R14, R56, R10, RZ ;  /* 0x0000000a380e7225 */ /* 0x002fc800078e00ff */
[C---:B------:R-:W-:Y:S02]  /*77b0*/  IMAD R3, R56.reuse, R13, R4 ;  /* 0x0000000d38037224 */ /* 0x040fe400078e0204 */
[----:B------:R-:W-:Y:S01]  /*77c0*/  IMAD R5, R56, R11, R6 ;  /* 0x0000000b38057224 */ /* 0x000fe200078e0206 */
[----:B------:R-:W-:Y:S01]  /*77d0*/  VIMNMX R4, R0, 0xc0, PT ;  /* 0x000000c000047848 */ /* 0x000fe20003fe0100 */
[----:B------:R-:W-:Y:S02]  /*77e0*/  IMAD.IADD R60, R53, 0x1, R3 ;  /* 0x00000001353c7824 */ /* 0x000fe400078e0203 */
[----:B------:R-:W-:Y:S01]  /*77f0*/  IMAD.IADD R0, R15, 0x1, R5 ;  /* 0x000000010f007824 */ /* 0x000fe200078e0205 */
[----:B------:R-:W-:Y:S06]  /*7800*/  @!P0 BRA `(.L_x_1182) ;  /* 0x0000001c00088947 */ /* 0x000fec0003800000 */
[----:B------:R-:W0:Y:S01]  /*7810*/  LDC R54, c[0x0][0x428] ;  /* 0x00010a00ff367b82 */ /* 0x000e220000000800 */
        /* <DEDUP_REMOVED lines=15> */
[----:B------:R-:W-:Y:S01]  /*7910*/  SHF.R.S32.HI R58, RZ, 0x1f, R23 ;  /* 0x0000001fff3a7819 */ /* 0x000fe20000011417 */
[----:B------:R-:W-:Y:S01]  /*7920*/  IMAD.MOV.U32 R4, RZ, RZ, R16 ;  /* 0x000000ffff047224 */ /* 0x000fe200078e0010 */
[----:B------:R-:W-:Y:S01]  /*7930*/  ULDC UR4, c[0x0][0x3d4] ;  /* 0x0000f50000047ab9 */ /* 0x000fe20000000800 */
[----:B------:R-:W-:Y:S01]  /*7940*/  IMAD.MOV.U32 R5, RZ, RZ, R61 ;  /* 0x000000ffff057224 */ /* 0x000fe200078e003d */
[----:B------:R-:W-:Y:S01]  /*7950*/  ISETP.GE.AND P4, PT, R16, UR4, PT ;  /* 0x0000000410007c0c */ /* 0x000fe2000bf86270 */
[CC--:B------:R-:W-:Y:S01]  /*7960*/  IMAD R20, R58.reuse, R12.reuse, RZ ;  /* 0x0000000c3a147224 */ /* 0x0c0fe200078e02ff */
[----:B------:R-:W-:Y:S01]  /*7970*/  ULDC.64 UR6, c[0x0][0x3c8] ;  /* 0x0000f20000067ab9 */ /* 0x000fe20000000a00 */
[----:B------:R-:W-:Y:S01]  /*7980*/  IMAD.WIDE.U32 R6, R23, R12, R4 ;  /* 0x0000000c17067225 */ /* 0x000fe200078e0004 */
[----:B------:R-:W-:Y:S01]  /*7990*/  ULDC.64 UR8, c[0x0][0x3e0] ;  /* 0x0000f80000087ab9 */ /* 0x000fe20000000a00 */
[----:B------:R-:W-:Y:S02]  /*79a0*/  CS2R R40, SRZ ;  /* 0x0000000000287805 */ /* 0x000fe4000001ff00 */
[----:B------:R-:W-:Y:S01]  /*79b0*/  CS2R R42, SRZ ;  /* 0x00000000002a7805 */ /* 0x000fe2000001ff00 */
[----:B------:R-:W-:-:S02]  /*79c0*/  IMAD R24, R58, R10, RZ ;  /* 0x0000000a3a187224 */ /* 0x000fc400078e02ff */
[----:B------:R-:W-:Y:S01]  /*79d0*/  IMAD.WIDE.U32 R8, R23, R10, R4 ;  /* 0x0000000a17087225 */ /* 0x000fe200078e0004 */
[----:B------:R-:W-:-:S03]  /*79e0*/  IADD3 R4, P1, R6, R48, RZ ;  /* 0x0000003006047210 */ /* 0x000fc60007f3e0ff */
[C---:B------:R-:W-:Y:S01]  /*79f0*/  IMAD R20, R23.reuse, R13, R20 ;  /* 0x0000000d17147224 */ /* 0x040fe200078e0214 */
[----:B------:R-:W-:Y:S01]  /*7a00*/  IADD3 R6, P2, R8, R50, RZ ;  /* 0x0000003208067210 */ /* 0x000fe20007f5e0ff */
[----:B------:R-:W-:Y:S02]  /*7a10*/  IMAD R24, R23, R11, R24 ;  /* 0x0000000b17187224 */ /* 0x000fe400078e0218 */
[C---:B------:R-:W-:Y:S01]  /*7a20*/  VIADD R3, R16.reuse, 0x8 ;  /* 0x0000000810037836 */ /* 0x040fe20000000000 */
[----:B------:R-:W-:Y:S01]  /*7a30*/  IADD3.X R5, R57, R20, R7, P1, !PT ;  /* 0x0000001439057210 */ /* 0x000fe20000ffe407 */
[----:B------:R-:W-:Y:S01]  /*7a40*/  VIADD R8, R16, 0x10 ;  /* 0x0000001010087836 */ /* 0x000fe20000000000 */
[----:B------:R-:W-:Y:S02]  /*7a50*/  IADD3.X R7, R55, R24, R9, P2, !PT ;  /* 0x0000001837077210 */ /* 0x000fe400017fe409 */
[----:B------:R-:W-:Y:S01]  /*7a60*/  ISETP.GE.AND P1, PT, R3, UR4, PT ;  /* 0x0000000403007c0c */ /* 0x000fe2000bf26270 */
[----:B------:R-:W-:Y:S01]  /*7a70*/  IMAD.WIDE.U32 R52, R52, 0xc0, R4 ;  /* 0x000000c034347825 */ /* 0x000fe200078e0004 */
[----:B------:R-:W-:-:S03]  /*7a80*/  ISETP.GE.AND P3, PT, R8, UR4, PT ;  /* 0x0000000408007c0c */ /* 0x000fc6000bf66270 */
[----:B------:R-:W-:Y:S01]  /*7a90*/  IMAD R5, R60, 0xc0, RZ ;  /* 0x000000c03c057824 */ /* 0x000fe200078e02ff */
[----:B------:R-:W-:Y:S01]  /*7aa0*/  LEA R4, P2, R52, UR6, 0x1 ;  /* 0x0000000634047c11 */ /* 0x000fe2000f8408ff */
[----:B------:R-:W-:-:S04]  /*7ab0*/  IMAD.WIDE.U32 R14, R14, 0xc0, R6 ;  /* 0x000000c00e0e7825 */ /* 0x000fc800078e0006 */
[----:B------:R-:W-:Y:S01]  /*7ac0*/  IMAD R3, R0, 0xc0, RZ ;  /* 0x000000c000037824 */ /* 0x000fe200078e02ff */
[----:B------:R-:W-:Y:S01]  /*7ad0*/  LEA R6, P5, R14, UR8, 0x1 ;  /* 0x000000080e067c11 */ /* 0x000fe2000f8a08ff */
[----:B------:R-:W-:Y:S02]  /*7ae0*/  IMAD.IADD R5, R53, 0x1, R5 ;  /* 0x0000000135057824 */ /* 0x000fe400078e0205 */
[C---:B------:R-:W-:Y:S01]  /*7af0*/  VIADD R0, R16.reuse, 0x18 ;  /* 0x0000001810007836 */ /* 0x040fe20000000000 */
[----:B------:R-:W-:Y:S01]  /*7b00*/  IADD3 R3, R15, R3, RZ ;  /* 0x000000030f037210 */ /* 0x000fe20007ffe0ff */
[----:B------:R-:W-:Y:S01]  /*7b10*/  VIADD R8, R16, 0x20 ;  /* 0x0000002010087836 */ /* 0x000fe20000000000 */
[----:B------:R-:W-:Y:S02]  /*7b20*/  LEA.HI.X R5, R52, UR7, R5, 0x1, P2 ;  /* 0x0000000734057c11 */ /* 0x000fe400090f0c05 */
[----:B------:R-:W-:Y:S01]  /*7b30*/  ISETP.GE.AND P2, PT, R0, UR4, PT ;  /* 0x0000000400007c0c */ /* 0x000fe2000bf46270 */
[----:B------:R-:W-:Y:S01]  /*7b40*/  VIADD R0, R16, 0x28 ;  /* 0x0000002810007836 */ /* 0x000fe20000000000 */
[----:B------:R-:W-:Y:S01]  /*7b50*/  LEA.HI.X R7, R14, UR9, R3, 0x1, P5 ;  /* 0x000000090e077c11 */ /* 0x000fe2000a8f0c03 */
[----:B------:R1:W5:Y:S01]  /*7b60*/  @!P4 LDG.E.64 R40, desc[UR52][R4.64] ;  /* 0x000000340428c981 */ /* 0x000362000c1e1b00 */
[----:B------:R-:W-:-:S03]  /*7b70*/  ISETP.GE.AND P5, PT, R8, UR4, PT ;  /* 0x0000000408007c0c */ /* 0x000fc6000bfa6270 */
[----:B------:R1:W5:Y:S01]  /*7b80*/  @!P4 LDG.E.64 R42, desc[UR52][R6.64] ;  /* 0x00000034062ac981 */ /* 0x000362000c1e1b00 */
        /* <DEDUP_REMOVED lines=21> */
.L_x_1184:
[----:B------:R-:W-:Y:S05]  /*7ce0*/  BSYNC B1 ;  /* 0x0000000000017941 */ /* 0x000fea0003800000 */
.L_x_1183:
[----:B------:R-:W2:Y:S01]  /*7cf0*/  LDL R52, [R1+0x4c] ;  /* 0x00004c0001347983 */ /* 0x000ea20000100800 */
[----:B0-----:R-:W-:Y:S01]  /*7d00*/  ISETP.NE.AND P1, PT, R54, 0x1, PT ;  /* 0x000000013600780c */ /* 0x001fe20003f25270 */
[----:B------:R-:W-:Y:S01]  /*7d10*/  IMAD R3, R56, 0xc0, R23 ;  /* 0x000000c038037824 */ /* 0x000fe200078e0217 */
[----:B------:R-:W-:Y:S01]  /*7d20*/  ULDC.64 UR4, c[0x0][0x3c8] ;  /* 0x0000f20000047ab9 */ /* 0x000fe20000000a00 */
[----:B-1---5:R-:W-:Y:S01]  /*7d30*/  IMAD.MOV.U32 R4, RZ, RZ, R43 ;  /* 0x000000ffff047224 */ /* 0x022fe200078e002b */
[----:B------:R-:W-:-:S09]  /*7d40*/  ULDC.64 UR6, c[0x0][0x3e0] ;  /* 0x0000f80000067ab9 */ /* 0x000fd20000000a00 */
[----:B------:R-:W0:Y:S08]  /*7d50*/  @P1 LDC R0, c[0x0][0x42c] ;  /* 0x00010b00ff001b82 */ /* 0x000e300000000800 */
[----:B------:R-:W1:Y:S01]  /*7d60*/  @P1 LDC R5, c[0x0][0x430] ;  /* 0x00010c00ff051b82 */ /* 0x000e620000000800 */
[----:B------:R-:W-:Y:S02]  /*7d70*/  IMAD.MOV.U32 R6, RZ, RZ, R38 ;  /* 0x000000ffff067224 */ /* 0x000fe400078e0026 */
[----:B------:R-:W-:-:S02]  /*7d80*/  IMAD.MOV.U32 R7, RZ, RZ, R39 ;  /* 0x000000ffff077224 */ /* 0x000fc400078e0027 */
[----:B0-----:R-:W-:-:S05]  /*7d90*/  @P1 IMAD.HI.U32 R0, R3, R0, RZ ;  /* 0x0000000003001227 */ /* 0x001fca00078e00ff */
[----:B-1----:R-:W-:Y:S01]  /*7da0*/  @P1 SHF.R.U32.HI R3, RZ, R5, R0 ;  /* 0x00000005ff031219 */ /* 0x002fe20000011600 */
[----:B------:R-:W-:-:S03]  /*7db0*/  IMAD.MOV.U32 R0, RZ, RZ, R42 ;  /* 0x000000ffff007224 */ /* 0x000fc600078e002a */
[----:B------:R-:W-:Y:S01]  /*7dc0*/  SHF.R.S32.HI R5, RZ, 0x1f, R3 ;  /* 0x0000001fff057819 */ /* 0x000fe20000011403 */
[----:B------:R-:W-:Y:S01]  /*7dd0*/  IMAD.MOV.U32 R56, RZ, RZ, R48 ;  /* 0x000000ffff387224 */ /* 0x000fe200078e0030 */
[----:B------:R-:W-:Y:S01]  /*7de0*/  PRMT R58, R0, 0x7610, R58 ;  /* 0x00007610003a7816 */ /* 0x000fe2000000003a */
[----:B------:R-:W-:Y:S01]  /*7df0*/  IMAD.MOV.U32 R54, RZ, RZ, R50 ;  /* 0x000000ffff367224 */ /* 0x000fe200078e0032 */
[----:B------:R-:W-:Y:S01]  /*7e00*/  PRMT R51, R4, 0x7610, R51 ;  /* 0x0000761004337816 */ /* 0x000fe20000000033 */
[C---:B------:R-:W-:Y:S02]  /*7e10*/  IMAD R0, R5.reuse, R12, RZ ;  /* 0x0000000c05007224 */ /* 0x040fe400078e02ff */
[----:B------:R-:W-:Y:S01]  /*7e20*/  IMAD R4, R5, R10, RZ ;  /* 0x0000000a05047224 */ /* 0x000fe200078e02ff */
[----:B------:R-:W-:Y:S01]  /*7e30*/  PRMT R50, R7, 0x5410, R6 ;  /* 0x0000541007327816 */ /* 0x000fe20000000006 */
[----:B------:R-:W-:-:S04]  /*7e40*/  IMAD.WIDE.U32 R6, R3, R12, R56 ;  /* 0x0000000c03067225 */ /* 0x000fc800078e0038 */
[----:B------:R-:W-:-:S04]  /*7e50*/  IMAD.WIDE.U32 R14, R3, R10, R54 ;  /* 0x0000000a030e7225 */ /* 0x000fc800078e0036 */
[C---:B------:R-:W-:Y:S02]  /*7e60*/  IMAD R13, R3.reuse, R13, R0 ;  /* 0x0000000d030d7224 */ /* 0x040fe400078e0200 */
[----:B------:R-:W-:Y:S01]  /*7e70*/  IMAD R3, R3, R11, R4 ;  /* 0x0000000b03037224 */ /* 0x000fe200078e0204 */
[----:B------:R-:W-:Y:S01]  /*7e80*/  LEA R4, P1, R6, UR4, 0x1 ;  /* 0x0000000406047c11 */ /* 0x000fe2000f8208ff */
[----:B------:R-:W-:Y:S01]  /*7e90*/  IMAD.IADD R13, R7, 0x1, R13 ;  /* 0x00000001070d7824 */ /* 0x000fe200078e020d */
[----:B------:R-:W-:Y:S01]  /*7ea0*/  LEA R0, P2, R14, UR6, 0x1 ;  /* 0x000000060e007c11 */ /* 0x000fe2000f8408ff */
[----:B------:R-:W-:Y:S01]  /*7eb0*/  IMAD.IADD R3, R15, 0x1, R3 ;  /* 0x000000010f037824 */ /* 0x000fe200078e0203 */
[----:B------:R-:W-:Y:S01]  /*7ec0*/  UMOV UR4, 0xffffffff ;  /* 0xffffffff00047882 */ /* 0x000fe20000000000 */
[----:B------:R-:W-:Y:S02]  /*7ed0*/  IMAD.MOV.U32 R5, RZ, RZ, R32 ;  /* 0x000000ffff057224 */ /* 0x000fe400078e0020 */
[----:B------:R-:W-:Y:S01]  /*7ee0*/  IMAD.MOV.U32 R10, RZ, RZ, R33 ;  /* 0x000000ffff0a7224 */ /* 0x000fe200078e0021 */
[----:B------:R-:W-:-:S02]  /*7ef0*/  LEA.HI.X R13, R6, UR5, R13, 0x1, P1 ;  /* 0x00000005060d7c11 */ /* 0x000fc400088f0c0d */
[----:B------:R-:W-:Y:S02]  /*7f00*/  LEA.HI.X R3, R14, UR7, R3, 0x1, P2 ;  /* 0x000000070e037c11 */ /* 0x000fe400090f0c03 */
[----:B------:R-:W-:Y:S02]  /*7f10*/  PRMT R48, R5, 0x5410, R10 ;  /* 0x0000541005307816 */ /* 0x000fe4000000000a */
[----:B--2---:R-:W-:Y:S01]  /*7f20*/  LEA.HI R5, R52, R52, RZ, 0x1 ;  /* 0x0000003434057211 */ /* 0x004fe200078f08ff */
[----:B------:R-:W-:Y:S06]  /*7f30*/  BRA.DIV UR4, `(.L_x_1185) ;  /* 0x0000019e04887947 */ /* 0x000fec000b800000 */
.L_x_1428:
[----:B------:R-:W-:Y:S01]  /*7f40*/  UMOV UR4, 0xffffffff ;  /* 0xffffffff00047882 */ /* 0x000fe20000000000 */
[----:B------:R-:W-:Y:S02]  /*7f50*/  LOP3.LUT R5, R5, 0xfffffffe, RZ, 0xc0, !PT ;  /* 0xfffffffe05057812 */ /* 0x000fe400078ec0ff */
[----:B------:R-:W-:Y:S05]  /*7f60*/  BRA.DIV UR4, `(.L_x_1186) ;  /* 0x0000019e04a07947 */ /* 0x000fea000b800000 */
.L_x_1431:
[----:B------:R-:W-:Y:S01]  /*7f70*/  UMOV UR4, 0xffffffff ;  /* 0xffffffff00047882 */ /* 0x000fe20000000000 */
[----:B------:R-:W-:Y:S02]  /*7f80*/  IMAD.IADD R5, R52, 0x1, -R5 ;  /* 0x0000000134057824 */ /* 0x000fe400078e0a05 */
[----:B------:R-:W-:Y:S05]  /*7f90*/  BRA.DIV UR4, `(.L_x_1187) ;  /* 0x0000019e04bc7947 */ /* 0x000fea000b800000 */
.L_x_1434:
[----:B------:R-:W-:Y:S01]  /*7fa0*/  UMOV UR4, 0xffffffff ;  /* 0xffffffff00047882 */ /* 0x000fe20000000000 */
[----:B------:R-:W-:Y:S02]  /*7fb0*/  SHF.L.U32 R3, R5, 0x1f, RZ ;  /* 0x0000001f05037819 */ /* 0x000fe400000006ff */
[----:B------:R-:W-:Y:S05]  /*7fc0*/  BRA.DIV UR4, `(.L_x_1188) ;  /* 0x0000019e04d87947 */ /* 0x000fea000b800000 */
.L_x_1437:
        /* <DEDUP_REMOVED lines=27> */
[----:B------:R-:W-:-:S02]  /*8180*/  IMAD.MOV.U32 R0, RZ, RZ, R20 ;  /* 0x000000ffff007224 */ /* 0x000fc400078e0014 */
[----:B------:R-:W-:Y:S01]  /*8190*/  IMAD.MOV.U32 R4, RZ, RZ, R21 ;  /* 0x000000ffff047224 */ /* 0x000fe200078e0015 */
[----:B------:R-:W-:Y:S01]  /*81a0*/  PRMT R13, R5, 0x5410, R6 ;  /* 0x00005410050d7816 */ /* 0x000fe20000000006 */
[----:B0-----:R-:W-:Y:S06]  /*81b0*/  @!P1 BRA `(.L_x_1190) ;  /* 0x0000019c00849947 */ /* 0x001fec0003800000 */
.L_x_1438:
[----:B------:R-:W-:Y:S05]  /*81c0*/  BSYNC B1 ;  /* 0x0000000000017941 */ /* 0x000fea0003800000 */
.L_x_1189:
[----:B------:R-:W-:Y:S01]  /*81d0*/  PRMT R11, R0, 0x5410, R4 ;  /* 0x00005410000b7816 */ /* 0x000fe20000000004 */
[----:B------:R-:W-:Y:S06]  /*81e0*/  @P0 BRA `(.L_x_1191) ;  /* 0x0000002c00e80947 */ /* 0x000fec0003800000 */
[----:B------:R-:W2:Y:S01]  /*81f0*/  LDL R6, [R1+0x40] ;  /* 0x0000400001067983 */ /* 0x000ea20000100800 */
[----:B------:R-:W1:Y:S01]  /*8200*/  LDC R5, c[0x0][0x3d4] ;  /* 0x0000f500ff057b82 */ /* 0x000e620000000800 */
[----:B------:R-:W-:Y:S01]  /*8210*/  LEA.HI R59, R59, R46, RZ, 0x2 ;  /* 0x0000002e3b3b7211 */ /* 0x000fe200078f10ff */
[----:B------:R-:W-:Y:S03]  /*8220*/  BSSY B1, `(.L_x_1192) ;  /* 0x000003f000017945 */ /* 0x000fe60003800000 */
[--C-:B0-----:R-:W-:Y:S02]  /*8230*/  SHF.R.S32.HI R3, RZ, 0x2, R59.reuse ;  /* 0x00000002ff037819 */ /* 0x101fe4000001143b */
[----:B------:R-:W-:-:S04]  /*8240*/  SHF.R.S32.HI R0, RZ, 0x1f, R59 ;  /* 0x0000001fff007819 */ /* 0x000fc8000001143b */
[----:B------:R-:W-:-:S04]  /*8250*/  LEA.HI R0, R0, R3, RZ, 0x2 ;  /* 0x0000000300007211 */ /* 0x000fc800078f10ff */
[----:B------:R-:W-:Y:S02]  /*8260*/  LOP3.LUT R4, R0, 0xfffffffc, RZ, 0xc0, !PT ;  /* 0xfffffffc00047812 */ /* 0x000fe400078ec0ff */
[----:B------:R-:W-:-:S03]  /*8270*/  IADD3 R0, R16, 0x8, RZ ;  /* 0x0000000810007810 */ /* 0x000fc60007ffe0ff */
[----:B------:R-:W-:Y:S02]  /*8280*/  IMAD.IADD R3, R3, 0x1, -R4 ;  /* 0x0000000103037824 */ /* 0x000fe400078e0a04 */
[C---:B------:R-:W-:Y:S01]  /*8290*/  VIADD R4, R16.reuse, 0x10 ;  /* 0x0000001010047836 */ /* 0x040fe20000000000 */
[-C--:B-1----:R-:W-:Y:S02]  /*82a0*/  ISETP.GE.AND P6, PT, R16, R5.reuse, PT ;  /* 0x000000051000720c */ /* 0x082fe40003fc6270 */
[-C--:B------:R-:W-:Y:S01]  /*82b0*/  ISETP.GE.AND P0, PT, R0, R5.reuse, PT ;  /* 0x000000050000720c */ /* 0x080fe20003f06270 */
[----:B------:R-:W-:Y:S01]  /*82c0*/  VIADD R0, R16, 0x18 ;  /* 0x0000001810007836 */ /* 0x000fe20000000000 */
[----:B------:R-:W-:Y:S02]  /*82d0*/  LOP3.LUT P1, RZ, R3, 0x2, RZ, 0xc0, !PT ;  /* 0x0000000203ff7812 */ /* 0x000fe4000782c0ff */
[-C--:B------:R-:W-:Y:S01]  /*82e0*/  ISETP.GE.AND P2, PT, R4, R5.reuse, PT ;  /* 0x000000050400720c */ /* 0x080fe20003f46270 */
[----:B------:R-:W-:Y:S01]  /*82f0*/  VIADD R4, R16, 0x20 ;  /* 0x0000002010047836 */ /* 0x000fe20000000000 */
[----:B------:R-:W-:-:S04]  /*8300*/  ISETP.GE.AND P3, PT, R0, R5, PT ;  /* 0x000000050000720c */ /* 0x000fc80003f66270 */
[----:B------:R-:W-:Y:S01]  /*8310*/  ISETP.GE.AND P4, PT, R4, R5, PT ;  /* 0x000000050400720c */ /* 0x000fe20003f86270 */
[----:B--2---:R-:W-:Y:S02]  /*8320*/  IMAD R3, R6, 0x2, R2 ;  /* 0x0000000206037824 */ /* 0x004fe400078e0202 */
[----:B------:R-:W-:Y:S02]  /*8330*/  VIADD R6, R16, 0x28 ;  /* 0x0000002810067836 */ /* 0x000fe40000000000 */
[----:B------:R-:W-:-:S03]  /*8340*/  VIADD R0, R3, 0x20 ;  /* 0x0000002003007836 */ /* 0x000fc60000000000 */
[----:B------:R-:W-:Y:S01]  /*8350*/  ISETP.GE.AND P5, PT, R6, R5, PT ;  /* 0x000000050600720c */ /* 0x000fe20003fa6270 */
[----:B------:R-:W-:-:S12]  /*8360*/  @P6 BRA `(.L_x_1193) ;  /* 0x0000000000a86947 */ /* 0x000fd80003800000 */
[----:B------:R-:W0:Y:S01]  /*8370*/  LDS.128 R4, [R3+0xc400] ;  /* 0x00c4000003047984 */ /* 0x000e220000000c00 */
        /* <DEDUP_REMOVED lines=8> */
[----:B0-----:R-:W-:-:S02]  /*8400*/  HADD2.F32 R42, -RZ, R7.H0_H0 ;  /* 0x20000007ff2a7230 */ /* 0x001fc40000004100 */
[----:B------:R-:W-:Y:S02]  /*8410*/  HADD2.F32 R43, -RZ, R7.H1_H1 ;  /* 0x30000007ff2b7230 */ /* 0x000fe40000004100 */
[--C-:B------:R-:W-:Y:S02]  /*8420*/  HADD2.F32 R7, -RZ, R4.reuse.H0_H0 ;  /* 0x20000004ff077230 */ /* 0x100fe40000004100 */
[----:B------:R-:W-:Y:S02]  /*8430*/  HADD2.F32 R4, -RZ, R4.H1_H1 ;  /* 0x30000004ff047230 */ /* 0x000fe40000004100 */
[C---:B------:R-:W-:Y:S01]  /*8440*/  FMUL.FTZ R58, R43.reuse, R53 ;  /* 0x000000352b3a7220 */ /* 0x040fe20000410000 */
[-C--:B------:R-:W-:Y:S01]  /*8450*/  FMUL.FTZ R57, R43, R55.reuse ;  /* 0x000000372b397220 */ /* 0x080fe20000410000 */
[--C-:B------:R-:W-:Y:S02]  /*8460*/  HADD2.F32 R40, -RZ, R6.reuse.H0_H0 ;  /* 0x20000006ff287230 */ /* 0x100fe40000004100 */
[----:B------:R-:W-:Y:S01]  /*8470*/  FMUL.FTZ R56, R4, R54 ;  /* 0x0000003604387220 */ /* 0x000fe20000410000 */
[----:B------:R-:W-:Y:S01]  /*8480*/  FFMA.FTZ R60, R42, R55, R58 ;  /* 0x000000372a3c7223 */ /* 0x000fe2000001003a */
[----:B------:R-:W-:-:S02]  /*8490*/  HADD2.F32 R41, -RZ, R6.H1_H1 ;  /* 0x30000006ff297230 */ /* 0x000fc40000004100 */
[-C--:B------:R-:W-:Y:S01]  /*84a0*/  FMUL.FTZ R58, R4, R52.reuse ;  /* 0x00000034043a7220 */ /* 0x080fe20000410000 */
[C---:B------:R-:W-:Y:S01]  /*84b0*/  FFMA.FTZ R56, R7.reuse, R52, -R56 ;  /* 0x0000003407387223 */ /* 0x040fe20000010838 */
[----:B------:R-:W-:Y:S02]  /*84c0*/  HADD2.F32 R6, -RZ, R5.H0_H0 ;  /* 0x20000005ff067230 */ /* 0x000fe40000004100 */
[----:B------:R-:W-:Y:S01]  /*84d0*/  FFMA.FTZ R57, R42, R53, -R57 ;  /* 0x000000352a397223 */ /* 0x000fe20000010839 */
[----:B------:R-:W-:Y:S02]  /*84e0*/  HADD2.F32 R52, -RZ, R51.H0_H0 ;  /* 0x20000033ff347230 */ /* 0x000fe40000004100 */
[----:B------:R-:W-:Y:S01]  /*84f0*/  FFMA.FTZ R53, R7, R54, R58 ;  /* 0x0000003607357223 */ /* 0x000fe2000001003a */
[----:B------:R-:W-:Y:S02]  /*8500*/  HADD2.F32 R5, -RZ, R5.H1_H1 ;  /* 0x30000005ff057230 */ /* 0x000fe40000004100 */
[----:B------:R-:W-:-:S02]  /*8510*/  HADD2.F32 R42, -RZ, R62.H0_H0 ;  /* 0x2000003eff2a7230 */ /* 0x000fc40000004100 */
[C---:B------:R-:W-:Y:S01]  /*8520*/  FMUL.FTZ R55, R41.reuse, R52 ;  /* 0x0000003429377220 */ /* 0x040fe20000410000 */
[----:B------:R-:W-:Y:S02]  /*8530*/  HADD2.F32 R43, -RZ, R59.H0_H0 ;  /* 0x2000003bff2b7230 */ /* 0x000fe40000004100 */
[----:B------:R-:W-:Y:S02]  /*8540*/  HADD2.F32 R4, -RZ, R61.H0_H0 ;  /* 0x2000003dff047230 */ /* 0x000fe40000004100 */
[-C--:B------:R-:W-:Y:S01]  /*8550*/  FMUL.FTZ R41, R41, R42.reuse ;  /* 0x0000002a29297220 */ /* 0x080fe20000410000 */
[C---:B------:R-:W-:Y:S01]  /*8560*/  FFMA.FTZ R55, R40.reuse, R42, -R55 ;  /* 0x0000002a28377223 */ /* 0x040fe20000010837 */
[C---:B------:R-:W-:Y:S01]  /*8570*/  FMUL.FTZ R7, R5.reuse, R43 ;  /* 0x0000002b05077220 */ /* 0x040fe20000410000 */
[----:B------:R-:W-:Y:S01]  /*8580*/  FMUL.FTZ R54, R5, R4 ;  /* 0x0000000405367220 */ /* 0x000fe20000410000 */
[----:B------:R-:W-:Y:S02]  /*8590*/  FFMA.FTZ R40, R40, R52, R41 ;  /* 0x0000003428287223 */ /* 0x000fe40000010029 */
[----:B------:R-:W-:Y:S01]  /*85a0*/  FFMA.FTZ R5, R6, R4, -R7 ;  /* 0x0000000406057223 */ /* 0x000fe20000010807 */
[----:B------:R-:W-:Y:S01]  /*85b0*/  F2FP.F16.F32.PACK_AB R7, R60, R57 ;  /* 0x000000393c07723e */ /* 0x000fe200000000ff */
[----:B------:R-:W-:Y:S01]  /*85c0*/  FFMA.FTZ R54, R6, R43, R54 ;  /* 0x0000002b06367223 */ /* 0x000fe20000010036 */
[----:B------:R-:W-:-:S02]  /*85d0*/  F2FP.F16.F32.PACK_AB R4, R53, R56 ;  /* 0x000000383504723e */ /* 0x000fc400000000ff */
[----:B------:R-:W-:Y:S02]  /*85e0*/  F2FP.F16.F32.PACK_AB R6, R40, R55 ;  /* 0x000000372806723e */ /* 0x000fe400000000ff */
[----:B------:R-:W-:-:S05]  /*85f0*/  F2FP.F16.F32.PACK_AB R5, R54, R5 ;  /* 0x000000053605723e */ /* 0x000fca00000000ff */
[----:B------:R0:W-:Y:S02]  /*8600*/  STS.128 [R3+0xc400], R4 ;  /* 0x00c4000403007388 */ /* 0x0001e40000000c00 */
.L_x_1193:
[----:B------:R-:W-:Y:S05]  /*8610*/  BSYNC B1 ;  /* 0x0000000000017941 */ /* 0x000fea0003800000 */
.L_x_1192:
[----:B------:R-:W-:Y:S01]  /*8620*/  BSSY B1, `(.L_x_1194) ;  /* 0x000002d000017945 */ /* 0x000fe20003800000 */
[----:B------:R-:W-:-:S03]  /*8630*/  @P1 VIADD R0, R3, 0xffffffe0 ;  /* 0xffffffe003001836 */ /* 0x000fc60000000000 */
[----:B------:R-:W-:Y:S05]  /*8640*/  @P0 BRA `(.L_x_1195) ;  /* 0x0000000000a80947 */ /* 0x000fea0003800000 */
[----:B0-----:R-:W0:Y:S01]  /*8650*/  LDS.128 R4, [R0+0xc400] ;  /* 0x00c4000000047984 */ /* 0x001e220000000c00 */
[----:B------:R-:W-:Y:S01]  /*8660*/  SHF.R.U32.HI R41, RZ, 0x10, R37 ;  /* 0x00000010ff297819 */ /* 0x000fe20000011625 */
[----:B------:R-:W-:Y:S01]  /*8670*/  HADD2.F32 R40, -RZ, R62.H1_H1 ;  /* 0x3000003eff287230 */ /* 0x000fe20000004100 */
[--C-:B------:R-:W-:Y:S01]  /*8680*/  SHF.R.U32.HI R43, RZ, 0x10, R39.reuse ;  /* 0x00000010ff2b7819 */ /* 0x100fe20000011627 */
[--C-:B------:R-:W-:Y:S01]  /*8690*/  HADD2.F32 R42, -RZ, R50.reuse.H1_H1 ;  /* 0x30000032ff2a7230 */ /* 0x100fe20000004100 */
[----:B------:R-:W-:Y:S01]  /*86a0*/  SHF.R.U64 R55, R38, 0x10, R39 ;  /* 0x0000001026377819 */ /* 0x000fe20000001227 */
[----:B------:R-:W-:Y:S01]  /*86b0*/  HADD2.F32 R41, -RZ, R41.H0_H0 ;  /* 0x20000029ff297230 */ /* 0x000fe20000004100 */
[----:B------:R-:W-:Y:S01]  /*86c0*/  SHF.R.U64 R57, R36, 0x10, R37 ;  /* 0x0000001024397819 */ /* 0x000fe20000001225 */
[----:B------:R-:W-:Y:S02]  /*86d0*/  HADD2.F32 R43, -RZ, R43.H0_H0 ;  /* 0x2000002bff2b7230 */ /* 0x000fe40000004100 */
[----:B------:R-:W-:-:S02]  /*86e0*/  HADD2.F32 R50, -RZ, R50.H0_H0 ;  /* 0x20000032ff327230 */ /* 0x000fc40000004100 */
[----:B------:R-:W-:Y:S02]  /*86f0*/  HADD2.F32 R51, -RZ, R51.H1_H1 ;  /* 0x30000033ff337230 */ /* 0x000fe40000004100 */
[--C-:B0-----:R-:W-:Y:S02]  /*8700*/  HADD2.F32 R39, -RZ, R7.reuse.H1_H1 ;  /* 0x30000007ff277230 */ /* 0x101fe40000004100 */
[----:B------:R-:W-:Y:S02]  /*8710*/  HADD2.F32 R38, -RZ, R7.H0_H0 ;  /* 0x20000007ff267230 */ /* 0x000fe40000004100 */
[--C-:B------:R-:W-:Y:S02]  /*8720*/  HADD2.F32 R7, -RZ, R4.reuse.H0_H0 ;  /* 0x20000004ff077230 */ /* 0x100fe40000004100 */
[C---:B------:R-:W-:Y:S01]  /*8730*/  FMUL.FTZ R54, R39.reuse, R41 ;  /* 0x0000002927367220 */ /* 0x040fe20000410000 */
[----:B------:R-:W-:Y:S02]  /*8740*/  HADD2.F32 R4, -RZ, R4.H1_H1 ;  /* 0x30000004ff047230 */ /* 0x000fe40000004100 */
[----:B------:R-:W-:Y:S01]  /*8750*/  FMUL.FTZ R53, R39, R43 ;  /* 0x0000002b27357220 */ /* 0x000fe20000410000 */
[----:B------:R-:W-:-:S02]  /*8760*/  HADD2.F32 R36, -RZ, R6.H0_H0 ;  /* 0x20000006ff247230 */ /* 0x000fc40000004100 */
[----:B------:R-:W-:Y:S01]  /*8770*/  FFMA.FTZ R56, R38, R43, R54 ;  /* 0x0000002b26387223 */ /* 0x000fe20000010036 */
[----:B------:R-:W-:Y:S02]  /*8780*/  HADD2.F32 R37, -RZ, R6.H1_H1 ;  /* 0x30000006ff257230 */ /* 0x000fe40000004100 */
[----:B------:R-:W-:Y:S01]  /*8790*/  FMUL.FTZ R52, R4, R42 ;  /* 0x0000002a04347220 */ /* 0x000fe20000410000 */
[--C-:B------:R-:W-:Y:S02]  /*87a0*/  HADD2.F32 R6, -RZ, R5.reuse.H0_H0 ;  /* 0x20000005ff067230 */ /* 0x100fe40000004100 */
[----:B------:R-:W-:Y:S01]  /*87b0*/  FFMA.FTZ R53, R38, R41, -R53 ;  /* 0x0000002926357223 */ /* 0x000fe20000010835 */
[-C--:B------:R-:W-:Y:S01]  /*87c0*/  FMUL.FTZ R54, R4, R40.reuse ;  /* 0x0000002804367220 */ /* 0x080fe20000410000 */
[----:B------:R-:W-:Y:S02]  /*87d0*/  HADD2.F32 R5, -RZ, R5.H1_H1 ;  /* 0x30000005ff057230 */ /* 0x000fe40000004100 */
[----:B------:R-:W-:Y:S01]  /*87e0*/  FFMA.FTZ R52, R7, R40, -R52 ;  /* 0x0000002807347223 */ /* 0x000fe20000010834 */
[----:B------:R-:W-:-:S02]  /*87f0*/  HADD2.F32 R38, -RZ, R55.H0_H0 ;  /* 0x20000037ff267230 */ /* 0x000fc40000004100 */
[----:B------:R-:W-:Y:S01]  /*8800*/  FFMA.FTZ R39, R7, R42, R54 ;  /* 0x0000002a07277223 */ /* 0x000fe20000010036 */
[----:B------:R-:W-:Y:S02]  /*8810*/  HADD2.F32 R4, -RZ, R57.H0_H0 ;  /* 0x20000039ff047230 */ /* 0x000fe40000004100 */
[C---:B------:R-:W-:Y:S01]  /*8820*/  FMUL.FTZ R41, R37.reuse, R50 ;  /* 0x0000003225297220 */ /* 0x040fe20000410000 */
[-C--:B------:R-:W-:Y:S01]  /*8830*/  FMUL.FTZ R43, R37, R51.reuse ;  /* 0x00000033252b7220 */ /* 0x080fe20000410000 */
        /* <DEDUP_REMOVED lines=11> */
.L_x_1195:
[----:B------:R-:W-:Y:S05]  /*88f0*/  BSYNC B1 ;  /* 0x0000000000017941 */ /* 0x000fea0003800000 */
.L_x_1194:
[----:B------:R-:W-:Y:S04]  /*8900*/  BSSY B1, `(.L_x_1196) ;  /* 0x000002c000017945 */ /* 0x000fe80003800000 */
[----:B------:R-:W-:Y:S05]  /*8910*/  @P2 BRA `(.L_x_1197) ;  /* 0x0000000000a82947 */ /* 0x000fea0003800000 */
[----:B01----:R-:W0:Y:S01]  /*8920*/  LDS.128 R4, [R3+0xf400] ;  /* 0x00f4000003047984 */ /* 0x003e220000000c00 */
[----:B------:R-:W-:Y:S01]  /*8930*/  SHF.R.U32.HI R37, RZ, 0x10, R35 ;  /* 0x00000010ff257819 */ /* 0x000fe20000011623 */
[----:B------:R-:W-:Y:S01]  /*8940*/  HADD2.F32 R36, -RZ, R49.H1_H1 ;  /* 0x30000031ff247230 */ /* 0x000fe20000004100 */
[----:B------:R-:W-:Y:S01]  /*8950*/  SHF.R.U32.HI R39, RZ, 0x10, R33 ;  /* 0x00000010ff277819 */ /* 0x000fe20000011621 */
[--C-:B------:R-:W-:Y:S01]  /*8960*/  HADD2.F32 R38, -RZ, R48.reuse.H0_H0 ;  /* 0x20000030ff267230 */ /* 0x100fe20000004100 */
[----:B------:R-:W-:Y:S01]  /*8970*/  SHF.R.U64 R51, R34, 0x10, R35 ;  /* 0x0000001022337819 */ /* 0x000fe20000001223 */
[----:B------:R-:W-:Y:S01]  /*8980*/  HADD2.F32 R37, -RZ, R37.H0_H0 ;  /* 0x20000025ff257230 */ /* 0x000fe20000004100 */
[----:B------:R-:W-:Y:S01]  /*8990*/  SHF.R.U64 R43, R32, 0x10, R33 ;  /* 0x00000010202b7819 */ /* 0x000fe20000001221 */
[----:B------:R-:W-:Y:S02]  /*89a0*/  HADD2.F32 R39, -RZ, R39.H0_H0 ;  /* 0x20000027ff277230 */ /* 0x000fe40000004100 */
[----:B------:R-:W-:-:S02]  /*89b0*/  HADD2.F32 R48, -RZ, R48.H1_H1 ;  /* 0x30000030ff307230 */ /* 0x000fc40000004100 */
[----:B------:R-:W-:Y:S02]  /*89c0*/  HADD2.F32 R49, -RZ, R49.H0_H0 ;  /* 0x20000031ff317230 */ /* 0x000fe40000004100 */
        /* <DEDUP_REMOVED lines=31> */
.L_x_1197:
[----:B------:R-:W-:Y:S05]  /*8bc0*/  BSYNC B1 ;  /* 0x0000000000017941 */ /* 0x000fea0003800000 */
.L_x_1196:
[----:B------:R-:W-:Y:S04]  /*8bd0*/  BSSY B1, `(.L_x_1198) ;  /* 0x000002c000017945 */ /* 0x000fe80003800000 */
[----:B------:R-:W-:Y:S05]  /*8be0*/  @P3 BRA `(.L_x_1199) ;  /* 0x0000000000a83947 */ /* 0x000fea0003800000 */
[----:B012---:R-:W0:Y:S01]  /*8bf0*/  LDS.128 R4, [R0+0xf400] ;  /* 0x00f4000000047984 */ /* 0x007e220000000c00 */
[----:B------:R-:W-:Y:S01]  /*8c00*/  SHF.R.U32.HI R33, RZ, 0x10, R31 ;  /* 0x00000010ff217819 */ /* 0x000fe2000001161f */
[----:B------:R-:W-:Y:S01]  /*8c10*/  HADD2.F32 R32, -RZ, R15.H0_H0 ;  /* 0x2000000fff207230 */ /* 0x000fe20000004100 */
[----:B------:R-:W-:Y:S01]  /*8c20*/  SHF.R.U32.HI R35, RZ, 0x10, R29 ;  /* 0x00000010ff237819 */ /* 0x000fe2000001161d */
        /* <DEDUP_REMOVED lines=38> */
.L_x_1199:
[----:B------:R-:W-:Y:S05]  /*8e90*/  BSYNC B1 ;  /* 0x0000000000017941 */ /* 0x000fea0003800000 */
.L_x_1198:
[----:B------:R-:W-:Y:S04]  /*8ea0*/  BSSY B1, `(.L_x_1200) ;  /* 0x000002c000017945 */ /* 0x000fe80003800000 */
[----:B------:R-:W-:Y:S05]  /*8eb0*/  @P4 BRA `(.L_x_1201) ;  /* 0x0000000000a84947 */ /* 0x000fea0003800000 */
[----:B0123--:R-:W0:Y:S01]  /*8ec0*/  LDS.128 R4, [R3+0x12400] ;  /* 0x0124000003047984 */ /* 0x00fe220000000c00 */
[--C-:B------:R-:W-:Y:S01]  /*8ed0*/  SHF.R.U64 R35, R26, 0x10, R27.reuse ;  /* 0x000000101a237819 */ /* 0x100fe2000000121b */
[--C-:B------:R-:W-:Y:S01]  /*8ee0*/  HADD2.F32 R26, -RZ, R13.reuse.H0_H0 ;  /* 0x2000000dff1a7230 */ /* 0x100fe20000004100 */
[----:B------:R-:W-:Y:S01]  /*8ef0*/  SHF.R.U32.HI R27, RZ, 0x10, R27 ;  /* 0x00000010ff1b7819 */ /* 0x000fe2000001161b */
[----:B------:R-:W-:Y:S01]  /*8f00*/  HADD2.F32 R28, -RZ, R12.H0_H0 ;  /* 0x2000000cff1c7230 */ /* 0x000fe20000004100 */
[--C-:B------:R-:W-:Y:S01]  /*8f10*/  SHF.R.U32.HI R29, RZ, 0x10, R25.reuse ;  /* 0x00000010ff1d7819 */ /* 0x100fe20000011619 */
[----:B------:R-:W-:Y:S01]  /*8f20*/  HADD2.F32 R13, -RZ, R13.H1_H1 ;  /* 0x3000000dff0d7230 */ /* 0x000fe20000004100 */
[----:B------:R-:W-:Y:S01]  /*8f30*/  SHF.R.U64 R33, R24, 0x10, R25 ;  /* 0x0000001018217819 */ /* 0x000fe20000001219 */
[----:B------:R-:W-:Y:S02]  /*8f40*/  HADD2.F32 R27, -RZ, R27.H0_H0 ;  /* 0x2000001bff1b7230 */ /* 0x000fe40000004100 */
[----:B------:R-:W-:-:S02]  /*8f50*/  HADD2.F32 R29, -RZ, R29.H0_H0 ;  /* 0x2000001dff1d7230 */ /* 0x000fc40000004100 */
        /* <DEDUP_REMOVED lines=32> */
.L_x_1201:
[----:B------:R-:W-:Y:S05]  /*9160*/  BSYNC B1 ;  /* 0x0000000000017941 */ /* 0x000fea0003800000 */
.L_x_1200:
        /* <DEDUP_REMOVED lines=44> */
.L_x_1182:
[----:B------:R-:W2:Y:S01]  /*9430*/  LDL R5, [R1+0x34] ;  /* 0x0000340001057983 */ /* 0x000ea20000100800 */
[----:B------:R-:W0:Y:S01]  /*9440*/  LDC R3, c[0x0][0x428] ;  /* 0x00010a00ff037b82 */ /* 0x000e220000000800 */
[----:B------:R-:W-:Y:S01]  /*9450*/  ISETP.GE.AND P0, PT, R23, R4, PT ;  /* 0x000000041700720c */ /* 0x000fe20003f06270 */
[----:B------:R-:W-:Y:S01]  /*9460*/  BSSY B1, `(.L_x_1202) ;  /* 0x0000046000017945 */ /* 0x000fe20003800000 */
[----:B------:R-:W-:Y:S01]  /*9470*/  IMAD.MOV.U32 R56, RZ, RZ, R48 ;  /* 0x000000ffff387224 */ /* 0x000fe200078e0030 */
[----:B------:R-:W-:Y:S01]  /*9480*/  CS2R R6, SRZ ;  /* 0x0000000000067805 */ /* 0x000fe2000001ff00 */
[----:B------:R-:W-:Y:S01]  /*9490*/  IMAD.MOV.U32 R54, RZ, RZ, R50 ;  /* 0x000000ffff367224 */ /* 0x000fe200078e0032 */
        /* <DEDUP_REMOVED lines=10> */
[----:B0-----:R-:W-:-:S13]  /*9540*/  ISETP.NE.AND P1, PT, R3, 0x1, PT ;  /* 0x000000010300780c */ /* 0x001fda0003f25270 */
[----:B------:R-:W0:Y:S08]  /*9550*/  @P1 LDC R58, c[0x0][0x42c] ;  /* 0x00010b00ff3a1b82 */ /* 0x000e300000000800 */
[----:B------:R-:W1:Y:S01]  /*9560*/  @P1 LDC R59, c[0x0][0x430] ;  /* 0x00010c00ff3b1b82 */ /* 0x000e620000000800 */
[----:B--2---:R-:W-:Y:S01]  /*9570*/  IMAD R3, R5, 0xc0, R23 ;  /* 0x000000c005037824 */ /* 0x004fe200078e0217 */
[----:B------:R-:W-:-:S03]  /*9580*/  CS2R R4, SRZ ;  /* 0x0000000000047805 */ /* 0x000fc6000001ff00 */
[----:B0-----:R-:W-:Y:S01]  /*9590*/  @P1 IMAD.HI.U32 R58, R3, R58, RZ ;  /* 0x0000003a033a1227 */ /* 0x001fe200078e00ff */
[----:B-1----:R-:W-:Y:S06]  /*95a0*/  @P0 BRA `(.L_x_1203) ;  /* 0x0000000000c40947 */ /* 0x002fec0003800000 */
[----:B------:R-:W-:Y:S01]  /*95b0*/  IMAD.MOV.U32 R4, RZ, RZ, R19 ;  /* 0x000000ffff047224 */ /* 0x000fe200078e0013 */
[----:B------:R-:W-:Y:S01]  /*95c0*/  SHF.R.S32.HI R9, RZ, 0x1f, R23 ;  /* 0x0000001fff097819 */ /* 0x000fe20000011417 */
[----:B------:R-:W-:Y:S01]  /*95d0*/  IMAD.MOV.U32 R5, RZ, RZ, R62 ;  /* 0x000000ffff057224 */ /* 0x000fe200078e003e */
[----:B------:R-:W-:Y:S01]  /*95e0*/  ULDC.64 UR4, c[0x0][0x3c8] ;  /* 0x0000f20000047ab9 */ /* 0x000fe20000000a00 */
[----:B------:R-:W-:Y:S01]  /*95f0*/  ULDC.64 UR6, c[0x0][0x3e0] ;  /* 0x0000f80000067ab9 */ /* 0x000fe20000000a00 */
[C---:B------:R-:W-:Y:S01]  /*9600*/  VIADD R63, R19.reuse, 0x10 ;  /* 0x00000010133f7836 */ /* 0x040fe20000000000 */
[----:B------:R-:W-:Y:S01]  /*9610*/  IADD3 R61, R19, 0x20, RZ ;  /* 0x00000020133d7810 */ /* 0x000fe20007ffe0ff */
[----:B------:R-:W-:Y:S01]  /*9620*/  IMAD.WIDE.U32 R6, R23, R12, R4 ;  /* 0x0000000c17067225 */ /* 0x000fe200078e0004 */
[----:B------:R-:W-:Y:S02]  /*9630*/  CS2R R32, SRZ ;  /* 0x0000000000207805 */ /* 0x000fe4000001ff00 */
[----:B------:R-:W-:-:S02]  /*9640*/  CS2R R34, SRZ ;  /* 0x0000000000227805 */ /* 0x000fc4000001ff00 */
[----:B------:R-:W-:Y:S01]  /*9650*/  CS2R R36, SRZ ;  /* 0x0000000000247805 */ /* 0x000fe2000001ff00 */
[C---:B------:R-:W-:Y:S01]  /*9660*/  IMAD R8, R9.reuse, R12, RZ ;  /* 0x0000000c09087224 */ /* 0x040fe200078e02ff */
[----:B------:R-:W-:Y:S01]  /*9670*/  IADD3 R48, P2, R6, R48, RZ ;  /* 0x0000003006307210 */ /* 0x000fe20007f5e0ff */
[-C--:B------:R-:W-:Y:S01]  /*9680*/  IMAD R20, R9, R10.reuse, RZ ;  /* 0x0000000a09147224 */ /* 0x080fe200078e02ff */
[----:B------:R-:W-:Y:S01]  /*9690*/  CS2R R38, SRZ ;  /* 0x0000000000267805 */ /* 0x000fe2000001ff00 */
[C---:B------:R-:W-:Y:S01]  /*96a0*/  IMAD.WIDE.U32 R4, R23.reuse, R10, R4 ;  /* 0x0000000a17047225 */ /* 0x040fe200078e0004 */
[----:B------:R-:W-:Y:S02]  /*96b0*/  CS2R R40, SRZ ;  /* 0x0000000000287805 */ /* 0x000fe4000001ff00 */
[----:B------:R-:W-:Y:S02]  /*96c0*/  CS2R R42, SRZ ;  /* 0x00000000002a7805 */ /* 0x000fe4000001ff00 */
[----:B------:R-:W-:Y:S01]  /*96d0*/  CS2R R24, SRZ ;  /* 0x0000000000187805 */ /* 0x000fe2000001ff00 */
[C---:B------:R-:W-:Y:S01]  /*96e0*/  IMAD R6, R23.reuse, R13, R8 ;  /* 0x0000000d17067224 */ /* 0x040fe200078e0208 */
[----:B------:R-:W-:Y:S01]  /*96f0*/  IADD3 R50, P3, R4, R50, RZ ;  /* 0x0000003204327210 */ /* 0x000fe20007f7e0ff */
[----:B------:R-:W-:Y:S01]  /*9700*/  IMAD R20, R23, R11, R20 ;  /* 0x0000000b17147224 */ /* 0x000fe200078e0214 */
[----:B------:R-:W-:-:S02]  /*9710*/  CS2R R26, SRZ ;  /* 0x00000000001a7805 */ /* 0x000fc4000001ff00 */
[----:B------:R-:W-:Y:S02]  /*9720*/  CS2R R28, SRZ ;  /* 0x00000000001c7805 */ /* 0x000fe4000001ff00 */
[----:B------:R-:W-:Y:S01]  /*9730*/  IADD3.X R49, R57, R7, R6, P2, !PT ;  /* 0x0000000739317210 */ /* 0x000fe200017fe406 */
[----:B------:R-:W-:Y:S01]  /*9740*/  IMAD R7, R60, 0xc0, RZ ;  /* 0x000000c03c077824 */ /* 0x000fe200078e02ff */
[----:B------:R-:W-:Y:S01]  /*9750*/  IADD3.X R51, R55, R5, R20, P3, !PT ;  /* 0x0000000537337210 */ /* 0x000fe20001ffe414 */
[----:B------:R-:W-:Y:S01]  /*9760*/  IMAD R5, R0, 0xc0, RZ ;  /* 0x000000c000057824 */ /* 0x000fe200078e02ff */
[----:B------:R-:W-:Y:S01]  /*9770*/  CS2R R30, SRZ ;  /* 0x00000000001e7805 */ /* 0x000fe2000001ff00 */
[----:B------:R-:W-:-:S04]  /*9780*/  IMAD.WIDE.U32 R52, R52, 0xc0, R48 ;  /* 0x000000c034347825 */ /* 0x000fc800078e0030 */
[----:B------:R-:W-:Y:S01]  /*9790*/  IMAD.WIDE.U32 R14, R14, 0xc0, R50 ;  /* 0x000000c00e0e7825 */ /* 0x000fe200078e0032 */
[----:B------:R-:W-:Y:S01]  /*97a0*/  LEA R8, P2, R52, UR4, 0x1 ;  /* 0x0000000434087c11 */ /* 0x000fe2000f8408ff */
[----:B------:R-:W-:Y:S02]  /*97b0*/  ULDC UR4, c[0x0][0x3d4] ;  /* 0x0000f50000047ab9 */ /* 0x000fe40000000800 */
[----:B------:R-:W-:Y:S01]  /*97c0*/  IMAD.IADD R7, R7, 0x1, R53 ;  /* 0x0000000107077824 */ /* 0x000fe200078e0235 */
[----:B------:R-:W-:Y:S01]  /*97d0*/  LEA R20, P3, R14, UR6, 0x1 ;  /* 0x000000060e147c11 */ /* 0x000fe2000f8608ff */
[----:B------:R-:W-:Y:S01]  /*97e0*/  IMAD.IADD R5, R5, 0x1, R15 ;  /* 0x0000000105057824 */ /* 0x000fe200078e020f */
[----:B------:R-:W-:Y:S02]  /*97f0*/  ISETP.GE.AND P4, PT, R61, UR4, PT ;  /* 0x000000043d007c0c */ /* 0x000fe4000bf86270 */
[----:B------:R-:W-:Y:S02]  /*9800*/  LEA.HI.X R9, R52, UR5, R7, 0x1, P2 ;  /* 0x0000000534097c11 */ /* 0x000fe400090f0c07 */
[----:B------:R-:W-:-:S02]  /*9810*/  CS2R R6, SRZ ;  /* 0x0000000000067805 */ /* 0x000fc4000001ff00 */
[----:B------:R-:W-:Y:S02]  /*9820*/  LEA.HI.X R21, R14, UR7, R5, 0x1, P3 ;  /* 0x000000070e157c11 */ /* 0x000fe400098f0c05 */
[----:B------:R-:W-:Y:S02]  /*9830*/  CS2R R4, SRZ ;  /* 0x0000000000047805 */ /* 0x000fe4000001ff00 */
[----:B------:R-:W-:Y:S02]  /*9840*/  ISETP.GE.AND P2, PT, R19, UR4, PT ;  /* 0x0000000413007c0c */ /* 0x000fe4000bf46270 */
[----:B------:R-:W-:Y:S01]  /*9850*/  ISETP.GE.AND P3, PT, R63, UR4, PT ;  /* 0x000000043f007c0c */ /* 0x000fe2000bf66270 */
[----:B------:R0:W5:Y:S04]  /*9860*/  @!P4 LDG.E.128 R40, desc[UR52][R8.64+0x40] ;  /* 0x000040340828c981 */ /* 0x000168000c1e1d00 */
[----:B------:R0:W5:Y:S06]  /*9870*/  @!P4 LDG.E.128 R28, desc[UR52][R20.64+0x40] ;  /* 0x00004034141cc981 */ /* 0x00016c000c1e1d00 */
[----:B------:R0:W5:Y:S04]  /*9880*/  @!P2 LDG.E.128 R32, desc[UR52][R8.64] ;  /* 0x000000340820a981 */ /* 0x000168000c1e1d00 */
[----:B------:R0:W5:Y:S04]  /*9890*/  @!P3 LDG.E.128 R36, desc[UR52][R8.64+0x20] ;  /* 0x000020340824b981 */ /* 0x000168000c1e1d00 */
[----:B------:R0:W5:Y:S04]  /*98a0*/  @!P2 LDG.E.128 R4, desc[UR52][R20.64] ;  /* 0x000000341404a981 */ /* 0x000168000c1e1d00 */
[----:B------:R0:W5:Y:S02]  /*98b0*/  @!P3 LDG.E.128 R24, desc[UR52][R20.64+0x20] ;  /* 0x000020341418b981 */ /* 0x000164000c1e1d00 */
.L_x_1203:
[----:B------:R-:W-:Y:S05]  /*98c0*/  BSYNC B1 ;  /* 0x0000000000017941 */ /* 0x000fea0003800000 */
.L_x_1202:
[----:B0-----:R-:W2:Y:S01]  /*98d0*/  LDL R20, [R1+0x4c] ;  /* 0x00004c0001147983 */ /* 0x001ea20000100800 */
[----:B------:R-:W-:Y:S01]  /*98e0*/  @P1 SHF.R.U32.HI R3, RZ, R59, R58 ;  /* 0x0000003bff031219 */ /* 0x000fe2000001163a */
[----:B-----5:R-:W-:Y:S01]  /*98f0*/  IMAD.MOV.U32 R0, RZ, RZ, R4 ;  /* 0x000000ffff007224 */ /* 0x020fe200078e0004 */
[----:B------:R-:W-:Y:S01]  /*9900*/  ULDC.64 UR4, c[0x0][0x3c8] ;  /* 0x0000f20000047ab9 */ /* 0x000fe20000000a00 */
[----:B------:R-:W-:Y:S01]  /*9910*/  IMAD.MOV.U32 R8, RZ, RZ, R5 ;  /* 0x000000ffff087224 */ /* 0x000fe200078e0005 */
[----:B------:R-:W-:Y:S01]  /*9920*/  SHF.R.S32.HI R9, RZ, 0x1f, R3 ;  /* 0x0000001fff097819 */ /* 0x000fe20000011403 */
[-C--:B------:R-:W-:Y:S01]  /*9930*/  IMAD.WIDE.U32 R56, R3, R12.reuse, R56 ;  /* 0x0000000c03387225 */ /* 0x080fe200078e0038 */
[----:B------:R-:W-:Y:S02]  /*9940*/  ULDC.64 UR6, c[0x0][0x3e0] ;  /* 0x0000f80000067ab9 */ /* 0x000fe40000000a00 */
[----:B------:R-:W-:Y:S01]  /*9950*/  PRMT R59, R0, 0x5410, R8 ;  /* 0x00005410003b7816 */ /* 0x000fe20000000008 */
[----:B------:R-:W-:-:S02]  /*9960*/  IMAD R0, R9, R12, RZ ;  /* 0x0000000c09007224 */ /* 0x000fc400078e02ff */
[-C--:B------:R-:W-:Y:S02]  /*9970*/  IMAD R8, R9, R10.reuse, RZ ;  /* 0x0000000a09087224 */ /* 0x080fe400078e02ff */
[----:B------:R-:W-:-:S04]  /*9980*/  IMAD.WIDE.U32 R54, R3, R10, R54 ;  /* 0x0000000a03367225 */ /* 0x000fc800078e0036 */
[C---:B------:R-:W-:Y:S01]  /*9990*/  IMAD R13, R3.reuse, R13, R0 ;  /* 0x0000000d030d7224 */ /* 0x040fe200078e0200 */
[----:B------:R-:W-:Y:S01]  /*99a0*/  LEA R0, P2, R54, UR6, 0x1 ;  /* 0x0000000636007c11 */ /* 0x000fe2000f8408ff */
[----:B------:R-:W-:Y:S01]  /*99b0*/  IMAD R3, R3, R11, R8 ;  /* 0x0000000b03037224 */ /* 0x000fe200078e0208 */
[C---:B------:R-:W-:Y:S01]  /*99c0*/  LEA R8, P1, R56.reuse, UR4, 0x1 ;  /* 0x0000000438087c11 */ /* 0x040fe2000f8208ff */
[----:B------:R-:W-:Y:S01]  /*99d0*/  IMAD.IADD R13, R57, 0x1, R13 ;  /* 0x00000001390d7824 */ /* 0x000fe200078e020d */
[----:B------:R-:W-:Y:S01]  /*99e0*/  UMOV UR4, 0xffffffff ;  /* 0xffffffff00047882 */ /* 0x000fe20000000000 */
[----:B------:R-:W-:Y:S02]  /*99f0*/  IMAD.IADD R3, R55, 0x1, R3 ;  /* 0x0000000137037824 */ /* 0x000fe400078e0203 */
[----:B------:R-:W-:Y:S01]  /*9a00*/  IMAD.MOV.U32 R9, RZ, RZ, R24 ;  /* 0x000000ffff097224 */ /* 0x000fe200078e0018 */
[----:B------:R-:W-:Y:S01]  /*9a10*/  LEA.HI.X R13, R56, UR5, R13, 0x1, P1 ;  /* 0x00000005380d7c11 */ /* 0x000fe200088f0c0d */
[----:B------:R-:W-:Y:S01]  /*9a20*/  IMAD.MOV.U32 R10, RZ, RZ, R25 ;  /* 0x000000ffff0a7224 */ /* 0x000fe200078e0019 */
[----:B------:R-:W-:Y:S01]  /*9a30*/  LEA.HI.X R3, R54, UR7, R3, 0x1, P2 ;  /* 0x0000000736037c11 */ /* 0x000fe200090f0c03 */
[----:B------:R-:W-:-:S02]  /*9a40*/  IMAD.MOV.U32 R14, RZ, RZ, R6 ;  /* 0x000000ffff0e7224 */ /* 0x000fc400078e0006 */
[----:B------:R-:W-:Y:S01]  /*9a50*/  IMAD.MOV.U32 R15, RZ, RZ, R7 ;  /* 0x000000ffff0f7224 */ /* 0x000fe200078e0007 */
[----:B------:R-:W-:-:S04]  /*9a60*/  PRMT R49, R9, 0x5410, R10 ;  /* 0x0000541009317816 */ /* 0x000fc8000000000a */
[----:B------:R-:W-:Y:S02]  /*9a70*/  PRMT R58, R15, 0x5410, R14 ;  /* 0x000054100f3a7816 */ /* 0x000fe4000000000e */
[----:B--2---:R-:W-:Y:S01]  /*9a80*/  LEA.HI R9, R20, R20, RZ, 0x1 ;  /* 0x0000001414097211 */ /* 0x004fe200078f08ff */
[----:B------:R-:W-:Y:S06]  /*9a90*/  BRA.DIV UR4, `(.L_x_1204) ;  /* 0x0000018604607947 */ /* 0x000fec000b800000 */
.L_x_1441:
[----:B------:R-:W-:Y:S01]  /*9aa0*/  UMOV UR4, 0xffffffff ;  /* 0xffffffff00047882 */ /* 0x000fe20000000000 */
[----:B------:R-:W-:Y:S02]  /*9ab0*/  LOP3.LUT R9, R9, 0xfffffffe, RZ, 0xc0, !PT ;  /* 0xfffffffe09097812 */ /* 0x000fe400078ec0ff */
[----:B------:R-:W-:Y:S05]  /*9ac0*/  BRA.DIV UR4, `(.L_x_1205) ;  /* 0x0000018604787947 */ /* 0x000fea000b800000 */
.L_x_1444:
[----:B------:R-:W-:Y:S01]  /*9ad0*/  UMOV UR4, 0xffffffff ;  /* 0xffffffff00047882 */ /* 0x000fe20000000000 */
[----:B------:R-:W-:Y:S02]  /*9ae0*/  IMAD.IADD R9, R20, 0x1, -R9 ;  /* 0x0000000114097824 */ /* 0x000fe400078e0a09 */
[----:B------:R-:W-:Y:S05]  /*9af0*/  BRA.DIV UR4, `(.L_x_1206) ;  /* 0x0000018604947947 */ /* 0x000fea000b800000 */
.L_x_1447:
[----:B------:R-:W-:Y:S01]  /*9b00*/  UMOV UR4, 0xffffffff ;  /* 0xffffffff00047882 */ /* 0x000fe20000000000 */
[----:B------:R-:W-:Y:S02]  /*9b10*/  SHF.L.U32 R9, R9, 0x1f, RZ ;  /* 0x0000001f09097819 */ /* 0x000fe400000006ff */
[----:B------:R-:W-:Y:S05]  /*9b20*/  BRA.DIV UR4, `(.L_x_1207) ;  /* 0x0000018604b07947 */ /* 0x000fea000b800000 */
.L_x_1450:
[----:B------:R-:W0:Y:S01]  /*9b30*/  SYNCS.PHASECHK.TRANS64.TRYWAIT P1, [R2+URZ+0x2d800], R9 ;  /* 0x02d80009020075a7 */ /* 0x000e22000802017f */
[----:B------:R-:W-:Y:S01]  /*9b40*/  IMAD.MOV.U32 R0, RZ, RZ, R26 ;  /* 0x000000ffff007224 */ /* 0x000fe200078e001a */
[----:B------:R-:W-:Y:S01]  /*9b50*/  BSSY B1, `(.L_x_1208) ;  /* 0x000001c000017945 */ /* 0x000fe20003800000 */
[----:B------:R-:W-:Y:S02]  /*9b60*/  IMAD.MOV.U32 R3, RZ, RZ, R27 ;  /* 0x000000ffff037224 */ /* 0x000fe400078e001b */
[----:B------:R-:W-:Y:S02]  /*9b70*/  IMAD.MOV.U32 R8, RZ, RZ, R28 ;  /* 0x000000ffff087224 */ /* 0x000fe400078e001c */
[----:B------:R-:W-:Y:S01]  /*9b80*/  IMAD.MOV.U32 R10, RZ, RZ, R29 ;  /* 0x000000ffff0a7224 */ /* 0x000fe200078e001d */
[----:B------:R-:W-:Y:S01]  /*9b90*/  PRMT R52, R0, 0x5410, R3 ;  /* 0x0000541000347816 */ /* 0x000fe20000000003 */
[----:B------:R-:W-:Y:S02]  /*9ba0*/  IMAD.MOV.U32 R0, RZ, RZ, R30 ;  /* 0x000000ffff007224 */ /* 0x000fe400078e001e */
        /* <DEDUP_REMOVED lines=18> */
[----:B------:R-:W-:Y:S02]  /*9cd0*/  IMAD.MOV.U32 R0, RZ, RZ, R42 ;  /* 0x000000ffff007224 */ /* 0x000fe400078e002a */
[----:B------:R-:W-:Y:S01]  /*9ce0*/  IMAD.MOV.U32 R8, RZ, RZ, R43 ;  /* 0x000000ffff087224 */ /* 0x000fe200078e002b */
[----:B------:R-:W-:Y:S01]  /*9cf0*/  PRMT R21, R10, 0x5410, R11 ;  /* 0x000054100a157816 */ /* 0x000fe2000000000b */
[----:B0-----:R-:W-:Y:S06]  /*9d00*/  @!P1 BRA `(.L_x_1209) ;  /* 0x0000018400609947 */ /* 0x001fec0003800000 */
.L_x_1451:
[----:B------:R-:W-:Y:S05]  /*9d10*/  BSYNC B1 ;  /* 0x0000000000017941 */ /* 0x000fea0003800000 */
.L_x_1208:
[----:B------:R-:W-:Y:S01]  /*9d20*/  PRMT R48, R0, 0x5410, R8 ;  /* 0x0000541000307816 */ /* 0x000fe20000000008 */
[----:B------:R-:W-:Y:S06]  /*9d30*/  @P0 BRA `(.L_x_1191) ;  /* 0x0000001400140947 */ /* 0x000fec0003800000 */
[----:B------:R1:W5:Y:S01]  /*9d40*/  LDL R75, [R1+0xc] ;  /* 0x00000c00014b7983 */ /* 0x0003620000100800 */
[----:B------:R-:W2:Y:S03]  /*9d50*/  LDC R0, c[0x0][0x3d4] ;  /* 0x0000f500ff007b82 */ /* 0x000ea60000000800 */
[----:B------:R1:W5:Y:S04]  /*9d60*/  LDL R74, [R1+0x14] ;  /* 0x00001400014a7983 */ /* 0x0003680000100800 */
[----:B------:R1:W5:Y:S01]  /*9d70*/  LDL R73, [R1+0x10] ;  /* 0x0000100001497983 */ /* 0x0003620000100800 */
[C---:B------:R-:W-:Y:S01]  /*9d80*/  VIADD R77, R19.reuse, 0x10 ;  /* 0x00000010134d7836 */ /* 0x040fe20000000000 */
[----:B------:R-:W-:Y:S01]  /*9d90*/  BSSY B1, `(.L_x_1210) ;  /* 0x000006b000017945 */ /* 0x000fe20003800000 */
[C---:B------:R-:W-:Y:S01]  /*9da0*/  VIADD R76, R19.reuse, 0x20 ;  /* 0x00000020134c7836 */ /* 0x040fe20000000000 */
[----:B--2---:R-:W-:-:S02]  /*9db0*/  ISETP.GE.AND P0, PT, R19, R0, PT ;  /* 0x000000001300720c */ /* 0x004fc40003f06270 */
[-C--:B------:R-:W-:Y:S02]  /*9dc0*/  ISETP.GE.AND P1, PT, R77, R0.reuse, PT ;  /* 0x000000004d00720c */ /* 0x080fe40003f26270 */
[----:B------:R-:W-:-:S09]  /*9dd0*/  ISETP.GE.AND P2, PT, R76, R0, PT ;  /* 0x000000004c00720c */ /* 0x000fd20003f46270 */
[----:B-1----:R-:W-:Y:S05]  /*9de0*/  @P0 BRA `(.L_x_1211) ;  /* 0x0000000400940947 */ /* 0x002fea0003800000 */
[----:B------:R-:W-:Y:S01]  /*9df0*/  LEA.HI R8, R46, R46, RZ, 0x1 ;  /* 0x0000002e2e087211 */ /* 0x000fe200078f08ff */
[----:B------:R-:W-:Y:S01]  /*9e00*/  HADD2.F32 R57, -RZ, R57.H0_H0 ;  /* 0x20000039ff397230 */ /* 0x000fe20000004100 */
[----:B-----5:R-:W-:Y:S01]  /*9e10*/  LOP3.LUT R10, R75, 0x18, R19, 0xf8, !PT ;  /* 0x000000184b0a7812 */ /* 0x020fe200078ef813 */
[----:B------:R-:W-:Y:S01]  /*9e20*/  HADD2.F32 R61, -RZ, R59.H1_H1 ;  /* 0x3000003bff3d7230 */ /* 0x000fe20000004100 */
[----:B0-----:R-:W-:Y:S02]  /*9e30*/  LOP3.LUT R9, R8, 0xfffffffe, RZ, 0xc0, !PT ;  /* 0xfffffffe08097812 */ /* 0x001fe400078ec0ff */
[----:B------:R-:W-:Y:S02]  /*9e40*/  LOP3.LUT R10, R10, R73, RZ, 0x3c, !PT ;  /* 0x000000490a0a7212 */ /* 0x000fe400078e3cff */
[----:B------:R-:W-:Y:S01]  /*9e50*/  SHF.R.U64 R71, R4, 0x10, R5 ;  /* 0x0000001004477819 */ /* 0x000fe20000001205 */
[----:B------:R-:W-:Y:S01]  /*9e60*/  IMAD.IADD R9, R46, 0x1, -R9 ;  /* 0x000000012e097824 */ /* 0x000fe200078e0a09 */
[----:B------:R-:W-:-:S02]  /*9e70*/  IADD3 R10, R74, R10, RZ ;  /* 0x0000000a4a0a7210 */ /* 0x000fc40007ffe0ff */
[----:B------:R-:W-:Y:S02]  /*9e80*/  SHF.R.U32.HI R62, RZ, 0x10, R5 ;  /* 0x00000010ff3e7819 */ /* 0x000fe40000011605 */
[----:B------:R-:W-:Y:S02]  /*9e90*/  LEA.HI R8, R0, R9, RZ, 0x1d ;  /* 0x0000000900087211 */ /* 0x000fe400078fe8ff */
[----:B------:R-:W-:Y:S01]  /*9ea0*/  LEA R50, R10, UR38, 0x1 ;  /* 0x000000260a327c11 */ /* 0x000fe2000f8e08ff */
[----:B------:R-:W-:Y:S01]  /*9eb0*/  HADD2.F32 R62, -RZ, R62.H0_H0 ;  /* 0x2000003eff3e7230 */ /* 0x000fe20000004100 */
[----:B------:R-:W-:Y:S02]  /*9ec0*/  SHF.R.S32.HI R9, RZ, 0x1f, R8 ;  /* 0x0000001fff097819 */ /* 0x000fe40000011408 */
[----:B------:R-:W-:Y:S02]  /*9ed0*/  SHF.R.U64 R4, R34, 0x10, R35 ;  /* 0x0000001022047819 */ /* 0x000fe40000001223 */
[----:B------:R-:W-:Y:S01]  /*9ee0*/  LEA.HI R9, R9, R8, RZ, 0x2 ;  /* 0x0000000809097211 */ /* 0x000fe200078f10ff */
[----:B------:R-:W-:Y:S01]  /*9ef0*/  IMAD.SHL.U32 R8, R8, 0x8, RZ ;  /* 0x0000000808087824 */ /* 0x000fe200078e00ff */
[----:B------:R-:W-:-:S02]  /*9f00*/  SHF.R.U32.HI R60, RZ, 0x10, R33 ;  /* 0x00000010ff3c7819 */ /* 0x000fc40000011621 */
[----:B------:R-:W-:Y:S02]  /*9f10*/  SHF.R.S32.HI R9, RZ, 0x2, R9 ;  /* 0x00000002ff097819 */ /* 0x000fe40000011409 */
[----:B------:R-:W-:Y:S02]  /*9f20*/  LOP3.LUT R8, R75, 0x18, R8, 0xf8, !PT ;  /* 0x000000184b087812 */ /* 0x000fe400078ef808 */
[----:B------:R-:W-:Y:S01]  /*9f30*/  SHF.R.U32.HI R70, RZ, 0x10, R35 ;  /* 0x00000010ff467819 */ /* 0x000fe20000011623 */
[----:B------:R-:W-:Y:S01]  /*9f40*/  IMAD R12, R9, 0x1800, R74 ;  /* 0x00001800090c7824 */ /* 0x000fe200078e024a */
[----:B------:R-:W-:Y:S02]  /*9f50*/  LOP3.LUT R13, R8, R73, RZ, 0x3c, !PT ;  /* 0x00000049080d7212 */ /* 0x000fe400078e3cff */
[----:B------:R-:W0:Y:S01]  /*9f60*/  LDS.128 R8, [R50] ;  /* 0x0000000032087984 */ /* 0x000e220000000c00 */
[----:B------:R-:W-:Y:S02]  /*9f70*/  SHF.R.U64 R69, R6, 0x10, R7 ;  /* 0x0000001006457819 */ /* 0x000fe40000001207 */
[----:B------:R-:W-:Y:S01]  /*9f80*/  IMAD.IADD R13, R12, 0x1, R13 ;  /* 0x000000010c0d7824 */ /* 0x000fe200078e020d */
[----:B------:R-:W-:-:S02]  /*9f90*/  SHF.R.U32.HI R67, RZ, 0x10, R7 ;  /* 0x00000010ff437819 */ /* 0x000fc40000011607 */
[----:B------:R-:W-:Y:S01]  /*9fa0*/  SHF.R.U64 R32, R32, 0x10, R33 ;  /* 0x0000001020207819 */ /* 0x000fe20000001221 */
[----:B------:R-:W-:-:S05]  /*9fb0*/  IMAD R51, R13, 0x2, R2 ;  /* 0x000000020d337824 */ /* 0x000fca00078e0202 */
[----:B------:R-:W1:Y:S01]  /*9fc0*/  LDS.128 R12, [R51+0xc400] ;  /* 0x00c40000330c7984 */ /* 0x000e620000000c00 */
[--C-:B0-----:R-:W-:Y:S02]  /*9fd0*/  HADD2.F32 R6, -RZ, R9.reuse.H0_H0 ;  /* 0x20000009ff067230 */ /* 0x101fe40000004100 */
[----:B------:R-:W-:Y:S02]  /*9fe0*/  HADD2.F32 R9, -RZ, R9.H1_H1 ;  /* 0x30000009ff097230 */ /* 0x000fe40000004100 */
[----:B------:R-:W-:Y:S02]  /*9ff0*/  HADD2.F32 R5, -RZ, R8.H0_H0 ;  /* 0x20000008ff057230 */ /* 0x000fe40000004100 */
[----:B------:R-:W-:Y:S02]  /*a000*/  HADD2.F32 R7, -RZ, R10.H0_H0 ;  /* 0x2000000aff077230 */ /* 0x000fe40000004100 */
[--C-:B------:R-:W-:Y:S02]  /*a010*/  HADD2.F32 R33, -RZ, R11.reuse.H0_H0 ;  /* 0x2000000bff217230 */ /* 0x100fe40000004100 */
[----:B------:R-:W-:-:S02]  /*a020*/  HADD2.F32 R11, -RZ, R11.H1_H1 ;  /* 0x3000000bff0b7230 */ /* 0x000fc40000004100 */
[--C-:B-1----:R-:W-:Y:S02]  /*a030*/  HADD2.F32 R34, -RZ, R13.reuse.H0_H0 ;  /* 0x2000000dff227230 */ /* 0x102fe40000004100 */
[----:B------:R-:W-:Y:S02]  /*a040*/  HADD2.F32 R35, -RZ, R13.H1_H1 ;  /* 0x3000000dff237230 */ /* 0x000fe40000004100 */
[----:B------:R-:W-:Y:S02]  /*a050*/  HADD2.F32 R13, -RZ, R12.H0_H0 ;  /* 0x2000000cff0d7230 */ /* 0x000fe40000004100 */
[C---:B------:R-:W-:Y:S01]  /*a060*/  FMUL.FTZ R63, R34.reuse, R61 ;  /* 0x0000003d223f7220 */ /* 0x040fe20000410000 */
[----:B------:R-:W-:Y:S01]  /*a070*/  FMUL.FTZ R65, R34, R57 ;  /* 0x0000003922417220 */ /* 0x000fe20000410000 */
[----:B------:R-:W-:Y:S02]  /*a080*/  HADD2.F32 R34, -RZ, R60.H0_H0 ;  /* 0x2000003cff227230 */ /* 0x000fe40000004100 */
[----:B------:R-:W-:Y:S01]  /*a090*/  FMUL.FTZ R64, R35, R62 ;  /* 0x0000003e23407220 */ /* 0x000fe20000410000 */
[----:B------:R-:W-:-:S02]  /*a0a0*/  HADD2.F32 R60, -RZ, R59.H0_H0 ;  /* 0x2000003bff3c7230 */ /* 0x000fc40000004100 */
[C---:B------:R-:W-:Y:S01]  /*a0b0*/  FFMA.FTZ R63, R6.reuse, R57, -R63 ;  /* 0x00000039063f7223 */ /* 0x040fe2000001083f */
[----:B------:R-:W-:Y:S01]  /*a0c0*/  FFMA.FTZ R65, R6, R61, R65 ;  /* 0x0000003d06417223 */ /* 0x000fe20000010041 */
[----:B------:R-:W-:Y:S02]  /*a0d0*/  HADD2.F32 R6, -RZ, R66.H0_H0 ;  /* 0x20000042ff067230 */ /* 0x000fe40000004100 */
[----:B------:R-:W-:Y:S01]  /*a0e0*/  FFMA.FTZ R66, R9, R34, -R64 ;  /* 0x0000002209427223 */ /* 0x000fe20000010840 */
[----:B------:R-:W-:Y:S01]  /*a0f0*/  FMUL.FTZ R64, R13, R60 ;  /* 0x0000003c0d407220 */ /* 0x000fe20000410000 */
[----:B------:R-:W-:Y:S01]  /*a100*/  FMUL.FTZ R68, R35, R34 ;  /* 0x0000002223447220 */ /* 0x000fe20000410000 */
[----:B------:R-:W-:Y:S02]  /*a110*/  HADD2.F32 R55, -RZ, R14.H0_H0 ;  /* 0x2000000eff377230 */ /* 0x000fe40000004100 */
[----:B------:R-:W-:Y:S01]  /*a120*/  FMUL.FTZ R13, R13, R6 ;  /* 0x000000060d0d7220 */ /* 0x000fe20000410000 */
[----:B------:R-:W-:-:S02]  /*a130*/  HADD2.F32 R34, -RZ, R58.H1_H1 ;  /* 0x3000003aff227230 */ /* 0x000fc40000004100 */
[C---:B------:R-:W-:Y:S01]  /*a140*/  FFMA.FTZ R64, R5.reuse, R6, -R64 ;  /* 0x0000000605407223 */ /* 0x040fe20000010840 */
[--C-:B------:R-:W-:Y:S02]  /*a150*/  HADD2.F32 R6, -RZ, R72.reuse.H0_H0 ;  /* 0x20000048ff067230 */ /* 0x100fe40000004100 */
[----:B------:R-:W-:Y:S01]  /*a160*/  FFMA.FTZ R35, R5, R60, R13 ;  /* 0x0000003c05237223 */ /* 0x000fe2000001000d */
[----:B------:R-:W-:Y:S02]  /*a170*/  HADD2.F32 R56, -RZ, R15.H0_H0 ;  /* 0x2000000fff387230 */ /* 0x000fe40000004100 */
[----:B------:R-:W-:Y:S01]  /*a180*/  FMUL.FTZ R60, R55, R34 ;  /* 0x00000022373c7220 */ /* 0x000fe20000410000 */
[----:B------:R-:W-:Y:S02]  /*a190*/  HADD2.F32 R5, -RZ, R72.H1_H1 ;  /* 0x30000048ff057230 */ /* 0x000fe40000004100 */
[----:B------:R-:W-:Y:S01]  /*a1a0*/  FFMA.FTZ R68, R9, R62, R68 ;  /* 0x0000003e09447223 */ /* 0x000fe20000010044 */
[----:B------:R-:W-:-:S02]  /*a1b0*/  HADD2.F32 R58, -RZ, R58.H0_H0 ;  /* 0x2000003aff3a7230 */ /* 0x000fc40000004100 */
[-C--:B------:R-:W-:Y:S01]  /*a1c0*/  FMUL.FTZ R62, R55, R6.reuse ;  /* 0x00000006373e7220 */ /* 0x080fe20000410000 */
[C---:B------:R-:W-:Y:S01]  /*a1d0*/  FFMA.FTZ R55, R7.reuse, R6, -R60 ;  /* 0x0000000607377223 */ /* 0x040fe2000001083c */
[----:B------:R-:W-:Y:S02]  /*a1e0*/  HADD2.F32 R15, -RZ, R15.H1_H1 ;  /* 0x3000000fff0f7230 */ /* 0x000fe40000004100 */
[C---:B------:R-:W-:Y:S01]  /*a1f0*/  FMUL.FTZ R9, R56.reuse, R5 ;  /* 0x0000000538097220 */ /* 0x040fe20000410000 */
[----:B------:R-:W-:Y:S02]  /*a200*/  HADD2.F32 R60, -RZ, R67.H0_H0 ;  /* 0x20000043ff3c7230 */ /* 0x000fe40000004100 */
[----:B------:R-:W-:Y:S01]  /*a210*/  FFMA.FTZ R62, R7, R34, R62 ;  /* 0x00000022073e7223 */ /* 0x000fe2000001003e */
[----:B------:R-:W-:Y:S02]  /*a220*/  HADD2.F32 R6, -RZ, R70.H0_H0 ;  /* 0x20000046ff067230 */ /* 0x000fe40000004100 */
[-C--:B------:R-:W-:Y:S01]  /*a230*/  FMUL.FTZ R70, R56, R58.reuse ;  /* 0x0000003a38467220 */ /* 0x080fe20000410000 */
[----:B------:R-:W-:Y:S01]  /*a240*/  FFMA.FTZ R58, R33, R58, R9 ;  /* 0x0000003a213a7223 */ /* 0x000fe20000010009 */
[----:B------:R-:W-:-:S02]  /*a250*/  HADD2.F32 R12, -RZ, R12.H1_H1 ;  /* 0x3000000cff0c7230 */ /* 0x000fc40000004100 */
[----:B------:R-:W-:Y:S01]  /*a260*/  FMUL.FTZ R34, R15, R60 ;  /* 0x0000003c0f227220 */ /* 0x000fe20000410000 */
[----:B------:R-:W-:Y:S02]  /*a270*/  HADD2.F32 R14, -RZ, R14.H1_H1 ;  /* 0x3000000eff0e7230 */ /* 0x000fe40000004100 */
[----:B------:R-:W-:Y:S01]  /*a280*/  FFMA.FTZ R70, R33, R5, -R70 ;  /* 0x0000000521467223 */ /* 0x000fe20000010846 */
[-C--:B------:R-:W-:Y:S01]  /*a290*/  FMUL.FTZ R56, R15, R6.reuse ;  /* 0x000000060f387220 */ /* 0x080fe20000410000 */
[----:B------:R-:W-:Y:S02]  /*a2a0*/  HADD2.F32 R9, -RZ, R71.H0_H0 ;  /* 0x20000047ff097230 */ /* 0x000fe40000004100 */
[C---:B------:R-:W-:Y:S01]  /*a2b0*/  FFMA.FTZ R57, R11.reuse, R6, -R34 ;  /* 0x000000060b397223 */ /* 0x040fe20000010822 */
[----:B------:R-:W-:Y:S02]  /*a2c0*/  HADD2.F32 R13, -RZ, R69.H0_H0 ;  /* 0x20000045ff0d7230 */ /* 0x000fe40000004100 */
[----:B------:R-:W-:Y:S01]  /*a2d0*/  FFMA.FTZ R59, R11, R60, R56 ;  /* 0x0000003c0b3b7223 */ /* 0x000fe20000010038 */
[----:B------:R-:W-:-:S02]  /*a2e0*/  HADD2.F32 R5, -RZ, R32.H0_H0 ;  /* 0x20000020ff057230 */ /* 0x000fc40000004100 */
[----:B------:R-:W-:Y:S01]  /*a2f0*/  FMUL.FTZ R11, R12, R9 ;  /* 0x000000090c0b7220 */ /* 0x000fe20000410000 */
[----:B------:R-:W-:Y:S02]  /*a300*/  HADD2.F32 R7, -RZ, R4.H0_H0 ;  /* 0x20000004ff077230 */ /* 0x000fe40000004100 */
[----:B------:R-:W-:Y:S01]  /*a310*/  FMUL.FTZ R33, R14, R13 ;  /* 0x0000000d0e217220 */ /* 0x000fe20000410000 */
[----:B------:R-:W-:Y:S02]  /*a320*/  HADD2.F32 R8, -RZ, R8.H1_H1 ;  /* 0x30000008ff087230 */ /* 0x000fe40000004100 */
[----:B------:R-:W-:Y:S01]  /*a330*/  FMUL.FTZ R12, R12, R5 ;  /* 0x000000050c0c7220 */ /* 0x000fe20000410000 */
[----:B------:R-:W-:Y:S02]  /*a340*/  HADD2.F32 R10, -RZ, R10.H1_H1 ;  /* 0x3000000aff0a7230 */ /* 0x000fe40000004100 */
        /* <DEDUP_REMOVED lines=8> */
[----:B------:R-:W-:Y:S02]  /*a3d0*/  F2FP.F16.F32.PACK_AB R6, R6, R55 ;  /* 0x000000370606723e */ /* 0x000fe400000000ff */
[----:B------:R-:W-:Y:S02]  /*a3e0*/  F2FP.F16.F32.PACK_AB R11, R59, R58 ;  /* 0x0000003a3b0b723e */ /* 0x000fe400000000ff */
[----:B------:R-:W-:Y:S01]  /*a3f0*/  F2FP.F16.F32.PACK_AB R9, R68, R65 ;  /* 0x000000414409723e */ /* 0x000fe200000000ff */
[----:B------:R1:W-:Y:S01]  /*a400*/  STS.128 [R50], R4 ;  /* 0x0000000432007388 */ /* 0x0003e20000000c00 */
[----:B------:R-:W-:-:S02]  /*a410*/  F2FP.F16.F32.PACK_AB R8, R8, R35 ;  /* 0x000000230808723e */ /* 0x000fc400000000ff */
[----:B------:R-:W-:-:S05]  /*a420*/  F2FP.F16.F32.PACK_AB R10, R13, R62 ;  /* 0x0000003e0d0a723e */ /* 0x000fca00000000ff */
[----:B------:R1:W-:Y:S02]  /*a430*/  STS.128 [R51+0xc400], R8 ;  /* 0x00c4000833007388 */ /* 0x0003e40000000c00 */
.L_x_1211:
[----:B------:R-:W-:Y:S05]  /*a440*/  BSYNC B1 ;  /* 0x0000000000017941 */ /* 0x000fea0003800000 */
.L_x_1210:
[----:B------:R-:W-:Y:S04]  /*a450*/  BSSY B1, `(.L_x_1212) ;  /* 0x000006a000017945 */ /* 0x000fe80003800000 */
[----:B------:R-:W-:Y:S05]  /*a460*/  @P1 BRA `(.L_x_1213) ;  /* 0x0000000400a01947 */ /* 0x000fea0003800000 */
[----:B-1----:R-:W-:Y:S01]  /*a470*/  SHF.R.S32.HI R4, RZ, 0x1f, R77 ;  /* 0x0000001fff047819 */ /* 0x002fe2000001144d */
[----:B------:R-:W-:Y:S01]  /*a480*/  HADD2.F32 R35, -RZ, R53.H1_H1 ;  /* 0x30000035ff237230 */ /* 0x000fe20000004100 */
[----:B------:R-:W-:Y:S02]  /*a490*/  SHF.R.U64 R59, R36, 0x10, R37 ;  /* 0x00000010243b7819 */ /* 0x000fe40000001225 */
[CC--:B------:R-:W-:Y:S02]  /*a4a0*/  LEA.HI R5, R4.reuse, R77.reuse, RZ, 0x3 ;  /* 0x0000004d04057211 */ /* 0x0c0fe400078f18ff */
[----:B------:R-:W-:Y:S02]  /*a4b0*/  LEA.HI R6, R4, R77, RZ, 0x5 ;  /* 0x0000004d04067211 */ /* 0x000fe400078f28ff */
[----:B------:R-:W-:Y:S02]  /*a4c0*/  SHF.R.S32.HI R7, RZ, 0x3, R5 ;  /* 0x00000003ff077819 */ /* 0x000fe40000011405 */
[----:B------:R-:W-:Y:S01]  /*a4d0*/  SHF.R.U32.HI R36, RZ, 0x10, R37 ;  /* 0x00000010ff247819 */ /* 0x000fe20000011625 */
[----:B------:R-:W-:Y:S01]  /*a4e0*/  HADD2.F32 R37, -RZ, R49.H1_H1 ;  /* 0x30000031ff257230 */ /* 0x000fe20000004100 */
[----:B------:R-:W-:-:S02]  /*a4f0*/  LEA.HI R4, R0, R7, RZ, 0x1d ;  /* 0x0000000700047211 */ /* 0x000fc400078fe8ff */
[----:B------:R-:W-:Y:S02]  /*a500*/  SHF.R.S32.HI R7, RZ, 0x5, R6 ;  /* 0x00000005ff077819 */ /* 0x000fe40000011406 */
[----:B-----5:R-:W-:Y:S02]  /*a510*/  LOP3.LUT R6, R75, 0x18, R5, 0xf8, !PT ;  /* 0x000000184b067812 */ /* 0x020fe400078ef805 */
[----:B------:R-:W-:Y:S01]  /*a520*/  SHF.R.S32.HI R5, RZ, 0x1f, R4 ;  /* 0x0000001fff057819 */ /* 0x000fe20000011404 */
[----:B------:R-:W-:Y:S01]  /*a530*/  IMAD R7, R7, 0x1800, R74 ;  /* 0x0000180007077824 */ /* 0x000fe200078e024a */
[----:B------:R-:W-:Y:S02]  /*a540*/  LOP3.LUT R6, R6, R73, RZ, 0x3c, !PT ;  /* 0x0000004906067212 */ /* 0x000fe400078e3cff */
[----:B------:R-:W-:Y:S01]  /*a550*/  LEA.HI R5, R5, R4, RZ, 0x2 ;  /* 0x0000000405057211 */ /* 0x000fe200078f10ff */
[----:B------:R-:W-:Y:S01]  /*a560*/  IMAD.SHL.U32 R4, R4, 0x8, RZ ;  /* 0x0000000804047824 */ /* 0x000fe200078e00ff */
[----:B------:R-:W-:Y:S01]  /*a570*/  SHF.R.U64 R55, R26, 0x10, R27 ;  /* 0x000000101a377819 */ /* 0x000fe2000000121b */
[----:B------:R-:W-:Y:S01]  /*a580*/  IMAD.IADD R6, R7, 0x1, R6 ;  /* 0x0000000107067824 */ /* 0x000fe200078e0206 */
[----:B------:R-:W-:-:S02]  /*a590*/  SHF.R.S32.HI R5, RZ, 0x2, R5 ;  /* 0x00000002ff057819 */ /* 0x000fc40000011405 */
[----:B------:R-:W-:Y:S02]  /*a5a0*/  LOP3.LUT R4, R75, 0x18, R4, 0xf8, !PT ;  /* 0x000000184b047812 */ /* 0x000fe400078ef804 */
[----:B------:R-:W-:Y:S01]  /*a5b0*/  LEA R12, R6, UR38, 0x1 ;  /* 0x00000026060c7c11 */ /* 0x000fe2000f8e08ff */
[----:B------:R-:W-:Y:S01]  /*a5c0*/  IMAD R8, R5, 0x1800, R74 ;  /* 0x0000180005087824 */ /* 0x000fe200078e024a */
[----:B0-----:R-:W-:Y:S02]  /*a5d0*/  LOP3.LUT R9, R4, R73, RZ, 0x3c, !PT ;  /* 0x0000004904097212 */ /* 0x001fe400078e3cff */
[----:B------:R-:W-:Y:S01]  /*a5e0*/  SHF.R.U32.HI R34, RZ, 0x10, R25 ;  /* 0x00000010ff227819 */ /* 0x000fe20000011619 */
[----:B------:R-:W0:Y:S01]  /*a5f0*/  LDS.128 R4, [R12] ;  /* 0x000000000c047984 */ /* 0x000e220000000c00 */
[----:B------:R-:W-:Y:S01]  /*a600*/  SHF.R.U64 R58, R38, 0x10, R39 ;  /* 0x00000010263a7819 */ /* 0x000fe20000001227 */
[----:B------:R-:W-:Y:S01]  /*a610*/  IMAD.IADD R9, R8, 0x1, R9 ;  /* 0x0000000108097824 */ /* 0x000fe200078e0209 */
[----:B------:R-:W-:Y:S01]  /*a620*/  SHF.R.U32.HI R56, RZ, 0x10, R39 ;  /* 0x00000010ff387819 */ /* 0x000fe20000011627 */
[----:B------:R-:W-:Y:S01]  /*a630*/  HADD2.F32 R34, -RZ, R34.H0_H0 ;  /* 0x20000022ff227230 */ /* 0x000fe20000004100 */
[----:B------:R-:W-:Y:S01]  /*a640*/  SHF.R.U32.HI R50, RZ, 0x10, R27 ;  /* 0x00000010ff327819 */ /* 0x000fe2000001161b */
[----:B------:R-:W-:Y:S01]  /*a650*/  IMAD R13, R9, 0x2, R2 ;  /* 0x00000002090d7824 */ /* 0x000fe200078e0202 */
[----:B------:R-:W-:-:S04]  /*a660*/  SHF.R.U64 R57, R24, 0x10, R25 ;  /* 0x0000001018397819 */ /* 0x000fc80000001219 */
[----:B------:R-:W1:Y:S01]  /*a670*/  LDS.128 R8, [R13+0xc400] ;  /* 0x00c400000d087984 */ /* 0x000e620000000c00 */
[--C-:B0-----:R-:W-:Y:S02]  /*a680*/  HADD2.F32 R14, -RZ, R5.reuse.H0_H0 ;  /* 0x20000005ff0e7230 */ /* 0x101fe40000004100 */
[----:B------:R-:W-:Y:S02]  /*a690*/  HADD2.F32 R15, -RZ, R5.H1_H1 ;  /* 0x30000005ff0f7230 */ /* 0x000fe40000004100 */
[--C-:B------:R-:W-:Y:S02]  /*a6a0*/  HADD2.F32 R24, -RZ, R7.reuse.H0_H0 ;  /* 0x20000007ff187230 */ /* 0x100fe40000004100 */
[----:B------:R-:W-:Y:S02]  /*a6b0*/  HADD2.F32 R25, -RZ, R7.H1_H1 ;  /* 0x30000007ff197230 */ /* 0x000fe40000004100 */
[----:B------:R-:W-:Y:S02]  /*a6c0*/  HADD2.F32 R5, -RZ, R4.H0_H0 ;  /* 0x20000004ff057230 */ /* 0x000fe40000004100 */
[----:B------:R-:W-:-:S02]  /*a6d0*/  HADD2.F32 R7, -RZ, R6.H0_H0 ;  /* 0x20000006ff077230 */ /* 0x000fc40000004100 */
[--C-:B-1----:R-:W-:Y:S02]  /*a6e0*/  HADD2.F32 R26, -RZ, R9.reuse.H0_H0 ;  /* 0x20000009ff1a7230 */ /* 0x102fe40000004100 */
[----:B------:R-:W-:Y:S02]  /*a6f0*/  HADD2.F32 R27, -RZ, R9.H1_H1 ;  /* 0x30000009ff1b7230 */ /* 0x000fe40000004100 */
[----:B------:R-:W-:Y:S02]  /*a700*/  HADD2.F32 R32, -RZ, R11.H0_H0 ;  /* 0x2000000bff207230 */ /* 0x000fe40000004100 */
[C---:B------:R-:W-:Y:S01]  /*a710*/  FMUL.FTZ R39, R26.reuse, R37 ;  /* 0x000000251a277220 */ /* 0x040fe20000410000 */
[-C--:B------:R-:W-:Y:S01]  /*a720*/  FMUL.FTZ R51, R26, R35.reuse ;  /* 0x000000231a337220 */ /* 0x080fe20000410000 */
[----:B------:R-:W-:Y:S02]  /*a730*/  HADD2.F32 R26, -RZ, R36.H0_H0 ;  /* 0x20000024ff1a7230 */ /* 0x000fe40000004100 */
[----:B------:R-:W-:Y:S01]  /*a740*/  FMUL.FTZ R36, R27, R34 ;  /* 0x000000221b247220 */ /* 0x000fe20000410000 */
[----:B------:R-:W-:Y:S01]  /*a750*/  FFMA.FTZ R38, R14, R35, -R39 ;  /* 0x000000230e267223 */ /* 0x000fe20000010827 */
[----:B------:R-:W-:-:S02]  /*a760*/  HADD2.F32 R39, -RZ, R52.H1_H1 ;  /* 0x30000034ff277230 */ /* 0x000fc40000004100 */
[----:B------:R-:W-:Y:S01]  /*a770*/  FFMA.FTZ R51, R14, R37, R51 ;  /* 0x000000250e337223 */ /* 0x000fe20000010033 */
[----:B------:R-:W-:Y:S02]  /*a780*/  HADD2.F32 R35, -RZ, R54.H1_H1 ;  /* 0x30000036ff237230 */ /* 0x000fe40000004100 */
[-C--:B------:R-:W-:Y:S01]  /*a790*/  FMUL.FTZ R14, R27, R26.reuse ;  /* 0x0000001a1b0e7220 */ /* 0x080fe20000410000 */
[----:B------:R-:W-:Y:S01]  /*a7a0*/  FFMA.FTZ R37, R15, R26, -R36 ;  /* 0x0000001a0f257223 */ /* 0x000fe20000010824 */
[C---:B------:R-:W-:Y:S01]  /*a7b0*/  FMUL.FTZ R27, R32.reuse, R39 ;  /* 0x00000027201b7220 */ /* 0x040fe20000410000 */
[----:B------:R-:W-:Y:S02]  /*a7c0*/  HADD2.F32 R33, -RZ, R11.H1_H1 ;  /* 0x3000000bff217230 */ /* 0x000fe40000004100 */
[-C--:B------:R-:W-:Y:S01]  /*a7d0*/  FMUL.FTZ R32, R32, R35.reuse ;  /* 0x0000002320207220 */ /* 0x080fe20000410000 */
[----:B------:R-:W-:Y:S02]  /*a7e0*/  HADD2.F32 R36, -RZ, R50.H0_H0 ;  /* 0x20000032ff247230 */ /* 0x000fe40000004100 */
[----:B------:R-:W-:Y:S01]  /*a7f0*/  FFMA.FTZ R35, R24, R35, -R27 ;  /* 0x0000002318237223 */ /* 0x000fe2000001081b */
[----:B------:R-:W-:-:S02]  /*a800*/  HADD2.F32 R26, -RZ, R56.H0_H0 ;  /* 0x20000038ff1a7230 */ /* 0x000fc40000004100 */
[----:B------:R-:W-:Y:S01]  /*a810*/  FFMA.FTZ R39, R24, R39, R32 ;  /* 0x0000002718277223 */ /* 0x000fe20000010020 */
[----:B------:R-:W-:Y:S02]  /*a820*/  HADD2.F32 R9, -RZ, R8.H0_H0 ;  /* 0x20000008ff097230 */ /* 0x000fe40000004100 */
[----:B------:R-:W-:Y:S01]  /*a830*/  FMUL.FTZ R32, R33, R36 ;  /* 0x0000002421207220 */ /* 0x000fe20000410000 */
[----:B------:R-:W-:Y:S02]  /*a840*/  HADD2.F32 R24, -RZ, R49.H0_H0 ;  /* 0x20000031ff187230 */ /* 0x000fe40000004100 */
[----:B------:R-:W-:Y:S01]  /*a850*/  FFMA.FTZ R34, R15, R34, R14 ;  /* 0x000000220f227223 */ /* 0x000fe2000001000e */
[----:B------:R-:W-:Y:S02]  /*a860*/  HADD2.F32 R14, -RZ, R53.H0_H0 ;  /* 0x20000035ff0e7230 */ /* 0x000fe40000004100 */
[-C--:B------:R-:W-:Y:S01]  /*a870*/  FMUL.FTZ R56, R33, R26.reuse ;  /* 0x0000001a21387220 */ /* 0x080fe20000410000 */
[----:B------:R-:W-:Y:S01]  /*a880*/  FFMA.FTZ R50, R25, R26, -R32 ;  /* 0x0000001a19327223 */ /* 0x000fe20000010820 */
[----:B------:R-:W-:-:S02]  /*a890*/  HADD2.F32 R11, -RZ, R10.H0_H0 ;  /* 0x2000000aff0b7230 */ /* 0x000fc40000004100 */
[C---:B------:R-:W-:Y:S01]  /*a8a0*/  FMUL.FTZ R26, R9.reuse, R24 ;  /* 0x00000018091a7220 */ /* 0x040fe20000410000 */
[----:B------:R-:W-:Y:S02]  /*a8b0*/  HADD2.F32 R52, -RZ, R52.H0_H0 ;  /* 0x20000034ff347230 */ /* 0x000fe40000004100 */
[-C--:B------:R-:W-:Y:S01]  /*a8c0*/  FMUL.FTZ R9, R9, R14.reuse ;  /* 0x0000000e09097220 */ /* 0x080fe20000410000 */
[----:B------:R-:W-:Y:S02]  /*a8d0*/  HADD2.F32 R54, -RZ, R54.H0_H0 ;  /* 0x20000036ff367230 */ /* 0x000fe40000004100 */
[----:B------:R-:W-:Y:S01]  /*a8e0*/  FFMA.FTZ R26, R5, R14, -R26 ;  /* 0x0000000e051a7223 */ /* 0x000fe2000001081a */
[----:B------:R-:W-:Y:S02]  /*a8f0*/  HADD2.F32 R8, -RZ, R8.H1_H1 ;  /* 0x30000008ff087230 */ /* 0x000fe40000004100 */
[----:B------:R-:W-:Y:S01]  /*a900*/  FMUL.FTZ R32, R11, R52 ;  /* 0x000000340b207220 */ /* 0x000fe20000410000 */
[----:B------:R-:W-:-:S02]  /*a910*/  HADD2.F32 R10, -RZ, R10.H1_H1 ;  /* 0x3000000aff0a7230 */ /* 0x000fc40000004100 */
[----:B------:R-:W-:Y:S01]  /*a920*/  FMUL.FTZ R14, R11, R54 ;  /* 0x000000360b0e7220 */ /* 0x000fe20000410000 */
[----:B------:R-:W-:Y:S01]  /*a930*/  FFMA.FTZ R24, R5, R24, R9 ;  /* 0x0000001805187223 */ /* 0x000fe20000010009 */
[----:B------:R-:W-:Y:S02]  /*a940*/  HADD2.F32 R11, -RZ, R57.H0_H0 ;  /* 0x20000039ff0b7230 */ /* 0x000fe40000004100 */
[C---:B------:R-:W-:Y:S01]  /*a950*/  FFMA.FTZ R32, R7.reuse, R54, -R32 ;  /* 0x0000003607207223 */ /* 0x040fe20000010820 */
[----:B------:R-:W-:Y:S02]  /*a960*/  HADD2.F32 R15, -RZ, R55.H0_H0 ;  /* 0x20000037ff0f7230 */ /* 0x000fe40000004100 */
[----:B------:R-:W-:Y:S01]  /*a970*/  FFMA.FTZ R14, R7, R52, R14 ;  /* 0x00000034070e7223 */ /* 0x000fe2000001000e */
[----:B------:R-:W-:Y:S02]  /*a980*/  HADD2.F32 R5, -RZ, R59.H0_H0 ;  /* 0x2000003bff057230 */ /* 0x000fe40000004100 */
[----:B------:R-:W-:Y:S01]  /*a990*/  FMUL.FTZ R7, R8, R11 ;  /* 0x0000000b08077220 */ /* 0x000fe20000410000 */
[----:B------:R-:W-:-:S02]  /*a9a0*/  HADD2.F32 R9, -RZ, R58.H0_H0 ;  /* 0x2000003aff097230 */ /* 0x000fc40000004100 */
[----:B------:R-:W-:Y:S01]  /*a9b0*/  FMUL.FTZ R33, R10, R15 ;  /* 0x0000000f0a217220 */ /* 0x000fe20000410000 */
[----:B------:R-:W-:Y:S02]  /*a9c0*/  HADD2.F32 R4, -RZ, R4.H1_H1 ;  /* 0x30000004ff047230 */ /* 0x000fe40000004100 */
[----:B------:R-:W-:Y:S01]  /*a9d0*/  FMUL.FTZ R8, R8, R5 ;  /* 0x0000000508087220 */ /* 0x000fe20000410000 */
[----:B------:R-:W-:Y:S02]  /*a9e0*/  HADD2.F32 R6, -RZ, R6.H1_H1 ;  /* 0x30000006ff067230 */ /* 0x000fe40000004100 */
[----:B------:R-:W-:Y:S01]  /*a9f0*/  FMUL.FTZ R10, R10, R9 ;  /* 0x000000090a0a7220 */ /* 0x000fe20000410000 */
[----:B------:R-:W-:Y:S01]  /*aa00*/  FFMA.FTZ R56, R25, R36, R56 ;  /* 0x0000002419387223 */ /* 0x000fe20000010038 */
        /* <DEDUP_REMOVED lines=14> */
.L_x_1213:
[----:B------:R-:W-:Y:S05]  /*aaf0*/  BSYNC B1 ;  /* 0x0000000000017941 */ /* 0x000fea0003800000 */
.L_x_1212:
[----:B------:R-:W-:Y:S05]  /*ab00*/  @P2 BRA `(.L_x_1191) ;  /* 0x0000000400a02947 */ /* 0x000fea0003800000 */
[----:B-12---:R-:W-:Y:S02]  /*ab10*/  SHF.R.S32.HI R4, RZ, 0x1f, R76 ;  /* 0x0000001fff047819 */ /* 0x006fe4000001144c */
[----:B------:R-:W-:Y:S02]  /*ab20*/  SHF.R.U64 R37, R30, 0x10, R31 ;  /* 0x000000101e257819 */ /* 0x000fe4000000121f */
[CC--:B------:R-:W-:Y:S02]  /*ab30*/  LEA.HI R5, R4.reuse, R76.reuse, RZ, 0x3 ;  /* 0x0000004c04057211 */ /* 0x0c0fe400078f18ff */
[----:B------:R-:W-:Y:S02]  /*ab40*/  LEA.HI R4, R4, R76, RZ, 0x5 ;  /* 0x0000004c04047211 */ /* 0x000fe400078f28ff */
[----:B------:R-:W-:Y:S02]  /*ab50*/  SHF.R.S32.HI R7, RZ, 0x3, R5 ;  /* 0x00000003ff077819 */ /* 0x000fe40000011405 */
[----:B------:R-:W-:-:S02]  /*ab60*/  SHF.R.S32.HI R6, RZ, 0x5, R4 ;  /* 0x00000005ff067819 */ /* 0x000fc40000011404 */
[----:B------:R-:W-:Y:S02]  /*ab70*/  LEA.HI R0, R0, R7, RZ, 0x1d ;  /* 0x0000000700007211 */ /* 0x000fe400078fe8ff */
[----:B-----5:R-:W-:Y:S01]  /*ab80*/  LOP3.LUT R4, R75, 0x18, R5, 0xf8, !PT ;  /* 0x000000184b047812 */ /* 0x020fe200078ef805 */
[----:B------:R-:W-:Y:S01]  /*ab90*/  IMAD R6, R6, 0x1800, R74 ;  /* 0x0000180006067824 */ /* 0x000fe200078e024a */
[----:B------:R-:W-:Y:S02]  /*aba0*/  SHF.R.S32.HI R5, RZ, 0x1f, R0 ;  /* 0x0000001fff057819 */ /* 0x000fe40000011400 */
[----:B------:R-:W-:Y:S02]  /*abb0*/  LOP3.LUT R7, R4, R73, RZ, 0x3c, !PT ;  /* 0x0000004904077212 */ /* 0x000fe400078e3cff */
[----:B------:R-:W-:Y:S01]  /*abc0*/  LEA.HI R5, R5, R0, RZ, 0x2 ;  /* 0x0000000005057211 */ /* 0x000fe200078f10ff */
[----:B------:R-:W-:Y:S01]  /*abd0*/  IMAD.SHL.U32 R0, R0, 0x8, RZ ;  /* 0x0000000800007824 */ /* 0x000fe200078e00ff */
[----:B------:R-:W-:Y:S01]  /*abe0*/  SHF.R.U32.HI R34, RZ, 0x10, R31 ;  /* 0x00000010ff227819 */ /* 0x000fe2000001161f */
[----:B------:R-:W-:Y:S01]  /*abf0*/  IMAD.IADD R6, R6, 0x1, R7 ;  /* 0x0000000106067824 */ /* 0x000fe200078e0207 */
[----:B------:R-:W-:Y:S01]  /*ac00*/  SHF.R.S32.HI R5, RZ, 0x2, R5 ;  /* 0x00000002ff057819 */ /* 0x000fe20000011405 */
[----:B------:R-:W-:Y:S01]  /*ac10*/  HADD2.F32 R31, -RZ, R3.H1_H1 ;  /* 0x30000003ff1f7230 */ /* 0x000fe20000004100 */
[----:B------:R-:W-:-:S02]  /*ac20*/  LOP3.LUT R0, R75, 0x18, R0, 0xf8, !PT ;  /* 0x000000184b007812 */ /* 0x000fc400078ef800 */
[----:B------:R-:W-:Y:S01]  /*ac30*/  LEA R50, R6, UR38, 0x1 ;  /* 0x0000002606327c11 */ /* 0x000fe2000f8e08ff */
[----:B------:R-:W-:Y:S01]  /*ac40*/  IMAD R8, R5, 0x1800, R74 ;  /* 0x0000180005087824 */ /* 0x000fe200078e024a */
[----:B0-----:R-:W-:Y:S02]  /*ac50*/  LOP3.LUT R9, R0, R73, RZ, 0x3c, !PT ;  /* 0x0000004900097212 */ /* 0x001fe400078e3cff */
[--C-:B------:R-:W-:Y:S01]  /*ac60*/  SHF.R.U64 R38, R28, 0x10, R29.reuse ;  /* 0x000000101c267819 */ /* 0x100fe2000000121d */
[----:B------:R-:W0:Y:S01]  /*ac70*/  LDS.128 R4, [R50] ;  /* 0x0000000032047984 */ /* 0x000e220000000c00 */
[----:B------:R-:W-:Y:S01]  /*ac80*/  SHF.R.U32.HI R28, RZ, 0x10, R29 ;  /* 0x00000010ff1c7819 */ /* 0x000fe2000001161d */
[----:B------:R-:W-:Y:S01]  /*ac90*/  IMAD.IADD R9, R8, 0x1, R9 ;  /* 0x0000000108097824 */ /* 0x000fe200078e0209 */
[--C-:B------:R-:W-:Y:S01]  /*aca0*/  SHF.R.U64 R49, R40, 0x10, R41.reuse ;  /* 0x0000001028317819 */ /* 0x100fe20000001229 */
[----:B------:R-:W-:Y:S01]  /*acb0*/  HADD2.F32 R29, -RZ, R21.H1_H1 ;  /* 0x30000015ff1d7230 */ /* 0x000fe20000004100 */
[----:B------:R-:W-:Y:S01]  /*acc0*/  SHF.R.U32.HI R40, RZ, 0x10, R41 ;  /* 0x00000010ff287819 */ /* 0x000fe20000011629 */
[----:B------:R-:W-:Y:S01]  /*acd0*/  IMAD R0, R9, 0x2, R2 ;  /* 0x0000000209007824 */ /* 0x000fe200078e0202 */
[--C-:B------:R-:W-:Y:S01]  /*ace0*/  SHF.R.U64 R39, R42, 0x10, R43.reuse ;  /* 0x000000102a277819 */ /* 0x100fe2000000122b */
[----:B------:R-:W-:Y:S01]  /*acf0*/  HADD2.F32 R28, -RZ, R28.H0_H0 ;  /* 0x2000001cff1c7230 */ /* 0x000fe20000004100 */
[----:B------:R-:W-:-:S02]  /*ad00*/  SHF.R.U32.HI R42, RZ, 0x10, R43 ;  /* 0x00000010ff2a7819 */ /* 0x000fc4000001162b */
        /* <DEDUP_REMOVED lines=28> */
[----:B------:R-:W-:Y:S01]  /*aed0*/  FFMA.FTZ R28, R13, R28, R12 ;  /* 0x0000001c0d1c7223 */ /* 0x000fe2000001000c */
[C---:B------:R-:W-:Y:S01]  /*aee0*/  FMUL.FTZ R26, R27.reuse, R30 ;  /* 0x0000001e1b1a7220 */ /* 0x040fe20000410000 */
[----:B------:R-:W-:Y:S02]  /*aef0*/  HADD2.F32 R14, -RZ, R3.H0_H0 ;  /* 0x20000003ff0e7230 */ /* 0x000fe40000004100 */
[-C--:B------:R-:W-:Y:S01]  /*af00*/  FMUL.FTZ R36, R27, R24.reuse ;  /* 0x000000181b247220 */ /* 0x080fe20000410000 */
[----:B------:R-:W-:Y:S02]  /*af10*/  HADD2.F32 R12, -RZ, R21.H0_H0 ;  /* 0x20000015ff0c7230 */ /* 0x000fe40000004100 */
        /* <DEDUP_REMOVED lines=9> */
[----:B------:R-:W-:Y:S01]  /*afb0*/  FFMA.FTZ R14, R5, R14, R9 ;  /* 0x0000000e050e7223 */ /* 0x000fe20000010009 */
[----:B------:R-:W-:Y:S01]  /*afc0*/  FMUL.FTZ R12, R11, R48 ;  /* 0x000000300b0c7220 */ /* 0x000fe20000410000 */
[----:B------:R-:W-:-:S02]  /*afd0*/  HADD2.F32 R10, -RZ, R10.H1_H1 ;  /* 0x3000000aff0a7230 */ /* 0x000fc40000004100 */
        /* <DEDUP_REMOVED lines=27> */
.L_x_1191:
[----:B------:R-:W-:Y:S05]  /*b190*/  BSYNC B0 ;  /* 0x0000000000007941 */ /* 0x000fea0003800000 */
.L_x_1181:
        /* <DEDUP_REMOVED lines=8> */
.L_x_1179:
[----:B0--3--:R-:W-:-:S05]  /*b220*/  IMAD.U32 R0, RZ, RZ, UR37 ;  /* 0x00000025ff007e24 */ /* 0x009fca000f8e00ff */
[----:B------:R-:W-:-:S13]  /*b230*/  ISETP.NE.AND P0, PT, R0, 0x3, PT ;  /* 0x000000030000780c */ /* 0x000fda0003f05270 */
[----:B------:R-:W-:Y:S05]  /*b240*/  @!P0 BRA `(.L_x_1214) ;  /* 0x0000000000048947 */ /* 0x000fea0003800000 */
[----:B------:R-:W-:Y:S01]  /*b250*/  BPT.TRAP 0x1 ;  /* 0x000000040000795c */ /* 0x000fe20000300000 */
.L_x_1214:
[----:B------:R-:W-:Y:S01]  /*b260*/  IMAD R0, R17, 0x8, R2 ;  /* 0x0000000811007824 */ /* 0x000fe200078e0202 */
[----:B--2-4-:R-:W-:-:S04]  /*b270*/  SHF.L.U32 R3, R22, 0x1f, RZ ;  /* 0x0000001f16037819 */ /* 0x014fc800000006ff */
[----:B------:R0:W2:Y:S01]  /*b280*/  SYNCS.PHASECHK.TRANS64.TRYWAIT P2, [R0+URZ+0x2d830], R3 ;  /* 0x02d83003000075a7 */ /* 0x0000a2000804017f */
[----:B------:R-:W-:Y:S05]  /*b290*/  @!P0 BRA `(.L_x_1215) ;  /* 0x0000000000048947 */ /* 0x000fea0003800000 */
[----:B------:R-:W-:Y:S01]  /*b2a0*/  BPT.TRAP 0x1 ;  /* 0x000000040000795c */ /* 0x000fe20000300000 */
.L_x_1215:
[----:B------:R-:W3:Y:S01]  /*b2b0*/  S2R R8, SR_TID.X ;  /* 0x0000000000087919 */ /* 0x000ee20000002100 */
[----:B------:R-:W-:-:S05]  /*b2c0*/  LOP3.LUT R47, R47, 0xffffff80, RZ, 0xc0, !PT ;  /* 0xffffff802f2f7812 */ /* 0x000fca00078ec0ff */
[----:B------:R-:W-:-:S05]  /*b2d0*/  IMAD.IADD R47, R46, 0x1, -R47 ;  /* 0x000000012e2f7824 */ /* 0x000fca00078e0a2f */
[----:B------:R-:W-:-:S04]  /*b2e0*/  SHF.R.S32.HI R6, RZ, 0x1f, R47 ;  /* 0x0000001fff067819 */ /* 0x000fc8000001142f */
[CC--:B------:R-:W-:Y:S02]  /*b2f0*/  LEA.HI R4, R6.reuse, R47.reuse, RZ, 0x2 ;  /* 0x0000002f06047211 */ /* 0x0c0fe400078f10ff */
[----:B------:R-:W-:Y:S02]  /*b300*/  LEA.HI R6, R6, R47, RZ, 0x5 ;  /* 0x0000002f06067211 */ /* 0x000fe400078f28ff */
[--C-:B------:R-:W-:Y:S02]  /*b310*/  SHF.R.S32.HI R7, RZ, 0x2, R4.reuse ;  /* 0x00000002ff077819 */ /* 0x100fe40000011404 */
[----:B------:R-:W-:Y:S02]  /*b320*/  SHF.R.S32.HI R4, RZ, 0x1f, R4 ;  /* 0x0000001fff047819 */ /* 0x000fe40000011404 */
[----:B------:R-:W-:Y:S02]  /*b330*/  SHF.R.S32.HI R6, RZ, 0x5, R6 ;  /* 0x00000005ff067819 */ /* 0x000fe40000011406 */
[----:B------:R-:W-:Y:S01]  /*b340*/  LEA.HI R5, R4, R7, RZ, 0x3 ;  /* 0x0000000704057211 */ /* 0x000fe200078f18ff */
[----:B------:R-:W-:Y:S01]  /*b350*/  IMAD.HI R4, R44, 0x55555556, RZ ;  /* 0x555555562c047827 */ /* 0x000fe200078e02ff */
[----:B---3--:R-:W-:-:S02]  /*b360*/  LOP3.LUT R9, R8, 0x7f, RZ, 0xc0, !PT ;  /* 0x0000007f08097812 */ /* 0x008fc400078ec0ff */
[----:B------:R-:W-:Y:S02]  /*b370*/  LOP3.LUT R8, R5, 0xfffffff8, RZ, 0xc0, !PT ;  /* 0xfffffff805087812 */ /* 0x000fe400078ec0ff */
[----:B------:R-:W-:Y:S02]  /*b380*/  LEA.HI R5, R4, R4, RZ, 0x1 ;  /* 0x0000000404057211 */ /* 0x000fe400078f08ff */
[----:B------:R-:W-:Y:S01]  /*b390*/  ISETP.NE.AND P1, PT, R9, RZ, PT ;  /* 0x000000ff0900720c */ /* 0x000fe20003f25270 */
[----:B------:R-:W-:Y:S02]  /*b3a0*/  IMAD.IADD R7, R7, 0x1, -R8 ;  /* 0x0000000107077824 */ /* 0x000fe400078e0a08 */
[----:B------:R-:W-:Y:S02]  /*b3b0*/  IMAD R5, R5, -0x3, R44 ;  /* 0xfffffffd05057824 */ /* 0x000fe400078e022c */
[----:B------:R-:W-:Y:S01]  /*b3c0*/  IMAD R6, R6, 0x10, R7 ;  /* 0x0000001006067824 */ /* 0x000fe200078e0207 */
[----:B--2---:R-:W-:Y:S07]  /*b3d0*/  @P2 BRA `(.L_x_1216) ;  /* 0x0000000000082947 */ /* 0x004fee0003800000 */
[----:B------:R-:W2:Y:S02]  /*b3e0*/  SYNCS.PHASECHK.TRANS64.TRYWAIT P2, [R0+URZ+0x2d830], R3 ;  /* 0x02d83003000075a7 */ /* 0x000ea4000804017f */
[----:B--2---:R-:W-:Y:S05]  /*b3f0*/  @!P2 BRA `(.L_x_1217) ;  /* 0x0000016c00b8a947 */ /* 0x004fea0003800000 */
.L_x_1216:
[----:B------:R-:W-:Y:S05]  /*b400*/  WARPSYNC.ALL ;  /* 0x0000000000007948 */ /* 0x000fea0003800000 */
[----:B------:R-:W-:Y:S01]  /*b410*/  LEA R20, R5, R6, 0x6 ;  /* 0x0000000605147211 */ /* 0x000fe200078e30ff */
[----:B0-2---:R-:W-:Y:S01]  /*b420*/  VIADD R3, R2, 0x15400 ;  /* 0x0001540002037836 */ /* 0x005fe20000000000 */
[----:B------:R-:W-:-:S04]  /*b430*/  LOP3.LUT R6, R45, 0x10000, RZ, 0xfc, !PT ;  /* 0x000100002d067812 */ /* 0x000fc800078efcff */
[----:B------:R-:W-:-:S04]  /*b440*/  SHF.R.U32.HI R3, RZ, 0x4, R3 ;  /* 0x00000004ff037819 */ /* 0x000fc80000011603 */
[----:B------:R-:W-:-:S04]  /*b450*/  LOP3.LUT R3, R3, 0x3fff, RZ, 0xc0, !PT ;  /* 0x00003fff03037812 */ /* 0x000fc800078ec0ff */
[----:B------:R-:W-:Y:S01]  /*b460*/  LOP3.LUT R4, R3, 0x10000, RZ, 0xfc, !PT ;  /* 0x0001000003047812 */ /* 0x000fe200078efcff */
[----:B------:R-:W-:Y:S02]  /*b470*/  IMAD.MOV.U32 R7, RZ, RZ, -0x7fffffe0 ;  /* 0x80000020ff077424 */ /* 0x000fe400078e00ff */
[----:B------:R-:W-:Y:S02]  /*b480*/  IMAD.MOV.U32 R5, RZ, RZ, -0x7fffffe0 ;  /* 0x80000020ff057424 */ /* 0x000fe400078e00ff */
[----:B------:R0:W-:Y:S01]  /*b490*/  STL [R1+0x8], R4 ;  /* 0x0000080401007387 */ /* 0x0001e20000100800 */
[C---:B------:R-:W-:Y:S02]  /*b4a0*/  R2UR UR4, R6.reuse ;  /* 0x00000000060472ca */ /* 0x040fe400000e0000 */
[----:B------:R-:W-:Y:S01]  /*b4b0*/  R2UR UR5, R7 ;  /* 0x00000000070572ca */ /* 0x000fe200000e0000 */
[----:B-----5:R-:W-:Y:S01]  /*b4c0*/  WARPGROUP.ARRIVE ;  /* 0x00000000000079c5 */ /* 0x020fe20000000000 */
[----:B------:R-:W-:Y:S01]  /*b4d0*/  R2UR UR7, R5 ;  /* 0x00000000050772ca */ /* 0x000fe200000e0000 */
[----:B------:R-:W-:Y:S01]  /*b4e0*/  VIADD R154, R6, 0x2 ;  /* 0x00000002069a7836 */ /* 0x000fe20000000000 */
[----:B------:R-:W2:Y:S01]  /*b4f0*/  LDL R97, [R1+0x28] ;  /* 0x0000280001617983 */ /* 0x000ea20000100800 */
[----:B0-----:R-:W-:-:S03]  /*b500*/  IMAD R4, R17, 0x600, R4 ;  /* 0x0000060011047824 */ /* 0x001fc600078e0204 */
[----:B------:R-:W3:Y:S02]  /*b510*/  LDL R98, [R1+0x30] ;  /* 0x0000300001627983 */ /* 0x000ee40000100800 */
[C---:B------:R-:W-:Y:S01]  /*b520*/  R2UR UR6, R4.reuse ;  /* 0x00000000040672ca */ /* 0x040fe200000e0000 */
[----:B------:R-:W-:Y:S01]  /*b530*/  IMAD.MOV.U32 R155, RZ, RZ, -0x7fffffe0 ;  /* 0x80000020ff9b7424 */ /* 0x000fe200078e00ff */
[----:B------:R-:W4:Y:S11]  /*b540*/  LDL R96, [R1+0x34] ;  /* 0x0000340001607983 */ /* 0x000f360000100800 */
[----:B------:R-:W-:Y:S01]  /*b550*/  HGMMA.64x128x16.F32 R24, gdesc[UR4], RZ, !UPT, gsb0 ;  /* 0x01e00000041879f0 */ /* 0x000fe2000c0008ff */
[----:B------:R-:W-:-:S02]  /*b560*/  VIADD R8, R4, 0x2 ;  /* 0x0000000204087836 */ /* 0x000fc40000000000 */
[----:B------:R-:W-:Y:S01]  /*b570*/  IMAD.MOV.U32 R9, RZ, RZ, -0x7fffffe0 ;  /* 0x80000020ff097424 */ /* 0x000fe200078e00ff */
[----:B------:R-:W-:Y:S02]  /*b580*/  R2UR UR4, R154 ;  /* 0x000000009a0472ca */ /* 0x000fe400000e0000 */
[----:B------:R-:W-:Y:S02]  /*b590*/  R2UR UR5, R155 ;  /* 0x000000009b0572ca */ /* 0x000fe400000e0000 */
[----:B------:R-:W-:Y:S02]  /*b5a0*/  R2UR UR6, R8 ;  /* 0x00000000080672ca */ /* 0x000fe400000e0000 */
[----:B------:R-:W-:Y:S01]  /*b5b0*/  R2UR UR7, R9 ;  /* 0x00000000090772ca */ /* 0x000fe200000e0000 */
[----:B------:R-:W-:Y:S02]  /*b5c0*/  VIADD R152, R6, 0x300 ;  /* 0x0000030006987836 */ /* 0x000fe40000000000 */
[----:B------:R-:W-:-:S02]  /*b5d0*/  VIADD R8, R4, 0x200 ;  /* 0x0000020004087836 */ /* 0x000fc40000000000 */
[----:B------:R-:W-:Y:S02]  /*b5e0*/  IMAD.MOV.U32 R153, RZ, RZ, -0x7fffffe0 ;  /* 0x80000020ff997424 */ /* 0x000fe400078e00ff */
[----:B------:R-:W-:Y:S01]  /*b5f0*/  IMAD.MOV.U32 R9, RZ, RZ, -0x7fffffe0 ;  /* 0x80000020ff097424 */ /* 0x000fe200078e00ff */
[----:B------:R-:W-:Y:S02]  /*b600*/  WARPGROUP.DEPBAR.LE gsb0, 0x0 ;  /* 0x00008000000079c5 */ /* 0x000fe40000010000 */
[----:B------:R-:W-:-:S06]  /*b610*/  WARPGROUP.ARRIVE ;  /* 0x00000000000079c5 */ /* 0x000fcc0000000000 */
[----:B------:R-:W-:Y:S01]  /*b620*/  HGMMA.64x128x16.F32 R24, gdesc[UR4], R24, gsb0 ;  /* 0x01e00000041879f0 */ /* 0x000fe20008000818 */
        /* <DEDUP_REMOVED lines=15> */
[----:B------:R-:W-:Y:S01]  /*b720*/  VIADD R8, R4, 0x400 ;  /* 0x0000040004087836 */ /* 0x000fe20000000000 */
[----:B------:R-:W-:Y:S01]  /*b730*/  IADD3 R148, R6, 0x600, RZ ;  /* 0x0000060006947810 */ /* 0x000fe20007ffe0ff */
[----:B------:R-:W-:-:S02]  /*b740*/  IMAD.MOV.U32 R149, RZ, RZ, -0x7fffffe0 ;  /* 0x80000020ff957424 */ /* 0x000fc400078e00ff */
        /* <DEDUP_REMOVED lines=19> */
[----:B------:R-:W-:Y:S01]  /*b880*/  @!P1 VIADD R0, R0, 0x2d840 ;  /* 0x0002d84000009836 */ /* 0x000fe20000000000 */
[----:B------:R-:W-:Y:S02]  /*b890*/  WARPGROUP.DEPBAR.LE gsb0, 0x0 ;  /* 0x00008000000079c5 */ /* 0x000fe40000010000 */
[----:B------:R-:W-:-:S09]  /*b8a0*/  WARPGROUP.ARRIVE ;  /* 0x00000000000079c5 */ /* 0x000fd20000000000 */
[----:B------:R-:W-:Y:S01]  /*b8b0*/  HGMMA.64x128x16.F32 R24, gdesc[UR4], R24, gsb0 ;  /* 0x01e00000041879f0 */ /* 0x000fe20008000818 */
[----:B------:R-:W-:Y:S01]  /*b8c0*/  ULDC.64 UR4, c[0x0][0x9d8] ;  /* 0x0002760000047ab9 */ /* 0x000fe20000000a00 */
[----:B------:R-:W-:Y:S02]  /*b8d0*/  ULDC.64 UR6, c[0x0][0x9e0] ;  /* 0x0002780000067ab9 */ /* 0x000fe40000000a00 */
[----:B------:R-:W-:-:S06]  /*b8e0*/  UISETP.GE.AND UP0, UPT, UR7, 0x1, UPT ;  /* 0x000000010700788c */ /* 0x000fcc000bf06270 */
[----:B------:R-:W-:Y:S01]  /*b8f0*/  PLOP3.LUT P2, PT, PT, PT, UP0, 0x40, 0x0 ;  /* 0x000000000000781c */ /* 0x000fe20003f4e808 */
[----:B------:R-:W-:Y:S01]  /*b900*/  ULOP3.LUT UR50, URZ, UR5, URZ, 0x33, !UPT ;  /* 0x000000053f327292 */ /* 0x000fe2000f8e333f */
[----:B----4-:R-:W-:Y:S01]  /*b910*/  IMAD R20, R96, 0xc0, R20 ;  /* 0x000000c060147824 */ /* 0x010fe200078e0214 */
[----:B------:R-:W-:Y:S02]  /*b920*/  WARPGROUP.DEPBAR.LE gsb0, 0x0 ;  /* 0x00008000000079c5 */ /* 0x000fe40000010000 */
[----:B------:R-:W-:Y:S01]  /*b930*/  FMUL.FTZ R12, R35, UR4 ;  /* 0x00000004230c7c20 */ /* 0x000fe20008410000 */
[----:B------:R-:W-:Y:S01]  /*b940*/  FMUL.FTZ R35, R55, UR4 ;  /* 0x0000000437237c20 */ /* 0x000fe20008410000 */
[----:B------:R-:W-:Y:S01]  /*b950*/  FMUL.FTZ R55, R60, UR4 ;  /* 0x000000043c377c20 */ /* 0x000fe20008410000 */
[----:B------:R-:W-:Y:S01]  /*b960*/  FMUL.FTZ R60, R69, UR4 ;  /* 0x00000004453c7c20 */ /* 0x000fe20008410000 */
[----:B------:R-:W-:Y:S02]  /*b970*/  IMAD.MOV.U32 R69, RZ, RZ, -0x80 ;  /* 0xffffff80ff457424 */ /* 0x000fe400078e00ff */
[----:B------:R-:W-:Y:S01]  /*b980*/  FMUL.FTZ R10, R25, UR4 ;  /* 0x00000004190a7c20 */ /* 0x000fe20008410000 */
[----:B------:R-:W-:Y:S01]  /*b990*/  FMUL.FTZ R25, R32, UR4 ;  /* 0x0000000420197c20 */ /* 0x000fe20008410000 */
[----:B------:R-:W-:Y:S01]  /*b9a0*/  FMUL.FTZ R32, R50, UR4 ;  /* 0x0000000432207c20 */ /* 0x000fe20008410000 */
[----:B------:R-:W-:Y:S01]  /*b9b0*/  IMAD R69, R88, R69, 0x80 ;  /* 0x0000008058457424 */ /* 0x000fe200078e0245 */
[----:B------:R-:W-:Y:S01]  /*b9c0*/  @!P1 PRMT R50, RZ, 0x654, R0 ;  /* 0x00000654ff329816 */ /* 0x000fe20000000000 */
[----:B------:R-:W-:Y:S01]  /*b9d0*/  FMUL.FTZ R5, R27, UR4 ;  /* 0x000000041b057c20 */ /* 0x000fe20008410000 */
[----:B-1----:R-:W-:Y:S01]  /*b9e0*/  FMUL.FTZ R14, R28, UR4 ;  /* 0x000000041c0e7c20 */ /* 0x002fe20008410000 */
        /* <DEDUP_REMOVED lines=37> */
[----:B--2---:R-:W-:Y:S01]  /*bc40*/  IMAD.IADD R71, R97, 0x1, R69 ;  /* 0x0000000161477824 */ /* 0x004fe200078e0245 */
[----:B------:R0:W-:Y:S01]  /*bc50*/  @!P1 SYNCS.ARRIVE.TRANS64.RED.A1T0 RZ, [R50+URZ], RZ ;  /* 0x000000ff32ff99a7 */ /* 0x0001e2000810043f */
        /* <DEDUP_REMOVED lines=16> */
[----:B0-----:R-:W-:Y:S01]  /*bd60*/  FMUL.FTZ R50, R87, UR4 ;  /* 0x0000000457327c20 */ /* 0x001fe20008410000 */
[----:B------:R-:W-:Y:S01]  /*bd70*/  FMUL.FTZ R86, R86, UR4 ;  /* 0x0000000456567c20 */ /* 0x000fe20008410000 */
[----:B---3--:R-:W-:Y:S01]  /*bd80*/  IADD3 R51, -R98, 0x1, R71 ;  /* 0x0000000162337810 */ /* 0x008fe20007ffe147 */
[----:B------:R-:W0:Y:S04]  /*bd90*/  MUFU.TANH R4, R4 ;  /* 0x0000000400047308 */ /* 0x000e280000002400 */
[----:B------:R-:W-:-:S04]  /*bda0*/  IMAD R51, R136, -0x2, R51 ;  /* 0xfffffffe88337824 */ /* 0x000fc800078e0233 */
[----:B------:R-:W1:Y:S01]  /*bdb0*/  MUFU.TANH R10, R10 ;  /* 0x0000000a000a7308 */ /* 0x000e620000002400 */
[----:B------:R-:W-:-:S07]  /*bdc0*/  IMAD R71, R136, -0x2, R71 ;  /* 0xfffffffe88477824 */ /* 0x000fce00078e0247 */
[----:B------:R-:W2:Y:S01]  /*bdd0*/  MUFU.TANH R3, R3 ;  /* 0x0000000300037308 */ /* 0x000ea20000002400 */
[----:B------:R-:W-:-:S07]  /*bde0*/  VIADD R72, R51, UR6 ;  /* 0x0000000633487c36 */ /* 0x000fce0008000000 */
        /* <DEDUP_REMOVED lines=59> */
[----:B------:R0:W0:Y:S08]  /*c1a0*/  MUFU.TANH R0, R86 ;  /* 0x0000005600007308 */ /* 0x0000300000002400 */
[----:B------:R-:W0:Y:S01]  /*c1b0*/  MUFU.TANH R50, R50 ;  /* 0x0000003200327308 */ /* 0x000e220000002400 */
[----:B------:R-:W-:Y:S01]  /*c1c0*/  VIADD R73, R51, UR50 ;  /* 0x0000003233497c36 */ /* 0x000fe20008000000 */
[----:B------:R-:W-:-:S02]  /*c1d0*/  LEA R70, R88, 0xffffff80, 0x7 ;  /* 0xffffff8058467811 */ /* 0x000fc400078e38ff */
[----:B------:R-:W-:Y:S01]  /*c1e0*/  VIADDMNMX R74, R20, R72, R71, PT ;  /* 0x00000048144a7246 */ /* 0x000fe20003800147 */
[----:B------:R-:W-:Y:S01]  /*c1f0*/  IMAD.IADD R76, R73, 0x1, R20 ;  /* 0x00000001494c7824 */ /* 0x000fe200078e0214 */
[----:B-1234-:R-:W-:Y:S06]  /*c200*/  @P2 BRA `(.L_x_1218) ;  /* 0x0000000000582947 */ /* 0x01efec0003800000 */
        /* <DEDUP_REMOVED lines=12> */
.L_x_1220:
[----:B------:R-:W-:-:S06]  /*c2d0*/  UISETP.NE.AND UP1, UPT, UR7, 0x1, UPT ;  /* 0x000000010700788c */ /* 0x000fcc000bf25270 */
[----:B------:R-:W-:-:S05]  /*c2e0*/  PLOP3.LUT P2, PT, PT, PT, UP1, 0x80, 0x0 ;  /* 0x000000000000781c */ /* 0x000fca0003f4f018 */
[----:B------:R-:W-:-:S08]  /*c2f0*/  @UP1 ULDC.64 UR4, c[0x0][0x9e8] ;  /* 0x00027a0000041ab9 */ /* 0x000fd00000000a00 */
[----:B------:R-:W-:-:S05]  /*c300*/  @P2 IMAD.HI.U32 R75, R51, UR4, RZ ;  /* 0x00000004334b2c27 */ /* 0x000fca000f8e00ff */
[----:B------:R-:W-:-:S07]  /*c310*/  @P2 SHF.R.U32.HI R51, RZ, UR5, R75 ;  /* 0x00000005ff332c19 */ /* 0x000fce000801164b */
.L_x_1221:
[----:B------:R-:W-:Y:S05]  /*c320*/  BSYNC B0 ;  /* 0x0000000000007941 */ /* 0x000fea0003800000 */
.L_x_1219:
[----:B------:R-:W-:-:S04]  /*c330*/  IMAD R51, R51, UR7, -R70 ;  /* 0x0000000733337c24 */ /* 0x000fc8000f8e0a46 */
[----:B------:R-:W-:-:S05]  /*c340*/  IMAD R51, R136, -0x2, R51 ;  /* 0xfffffffe88337824 */ /* 0x000fca00078e0233 */
[----:B------:R-:W-:Y:S02]  /*c350*/  VIMNMX R76, R76, R51, !PT ;  /* 0x000000334c4c7248 */ /* 0x000fe40007fe0100 */
[----:B------:R-:W-:-:S07]  /*c360*/  VIADDMNMX R74, R51, UR7, R74, PT ;  /* 0x00000007334a7c46 */ /* 0x000fce000b80014a */
.L_x_1218:
[----:B------:R-:W2:Y:S01]  /*c370*/  LDL.LU R77, [R1] ;  /* 0x00000000014d7983 */ /* 0x000ea20000300800 */
[C---:B------:R-:W-:Y:S02]  /*c380*/  ISETP.GE.AND P3, PT, R69.reuse, 0x9, PT ;  /* 0x000000094500780c */ /* 0x040fe40003f66270 */
[C---:B------:R-:W-:Y:S02]  /*c390*/  ISETP.GE.AND P2, PT, R69.reuse, 0x2, PT ;  /* 0x000000024500780c */ /* 0x040fe40003f46270 */
[----:B------:R-:W-:Y:S02]  /*c3a0*/  ISETP.GE.AND P5, PT, R69, 0xa, PT ;  /* 0x0000000a4500780c */ /* 0x000fe40003fa6270 */
[----:B------:R-:W-:-:S04]  /*c3b0*/  ISETP.GT.AND P4, PT, R76, 0x1, !P2 ;  /* 0x000000014c00780c */ /* 0x000fc80005784270 */
[----:B------:R-:W-:-:S04]  /*c3c0*/  ISETP.LT.OR P4, PT, R74, 0x2, P4 ;  /* 0x000000024a00780c */ /* 0x000fc80002781670 */
[----:B------:R-:W-:Y:S02]  /*c3d0*/  FSEL R10, R10, -INF , !P4 ;  /* 0xff8000000a0a7808 */ /* 0x000fe40006000000 */
[----:B------:R-:W-:Y:S02]  /*c3e0*/  ISETP.GE.AND P4, PT, R69, 0x11, PT ;  /* 0x000000114500780c */ /* 0x000fe40003f86270 */
[----:B--2---:R-:W-:-:S04]  /*c3f0*/  LOP3.LUT R77, R77, 0xfffffffd, RZ, 0xc0, !PT ;  /* 0xfffffffd4d4d7812 */ /* 0x004fc800078ec0ff */
[----:B------:R-:W-:Y:S02]  /*c400*/  @P3 LOP3.LUT R77, R77, 0x2, RZ, 0xfc, !PT ;  /* 0x000000024d4d3812 */ /* 0x000fe400078efcff */
[----:B------:R-:W-:Y:S02]  /*c410*/  ISETP.GT.AND P3, PT, R76, 0x8, !P3 ;  /* 0x000000084c00780c */ /* 0x000fe40005f64270 */
[----:B------:R-:W-:Y:S02]  /*c420*/  LOP3.LUT R77, R77, 0xfffffffb, RZ, 0xc0, !PT ;  /* 0xfffffffb4d4d7812 */ /* 0x000fe400078ec0ff */
[----:B------:R-:W-:Y:S02]  /*c430*/  ISETP.LT.OR P3, PT, R74, 0x9, P3 ;  /* 0x000000094a00780c */ /* 0x000fe40001f61670 */
[----:B------:R-:W-:Y:S02]  /*c440*/  @P5 LOP3.LUT R77, R77, 0x4, RZ, 0xfc, !PT ;  /* 0x000000044d4d5812 */ /* 0x000fe400078efcff */
[----:B------:R-:W-:-:S02]  /*c450*/  FSEL R14, R14, -INF , !P3 ;  /* 0xff8000000e0e7808 */ /* 0x000fc40005800000 */
[----:B------:R-:W-:Y:S02]  /*c460*/  ISETP.GT.AND P3, PT, R76, 0x9, !P5 ;  /* 0x000000094c00780c */ /* 0x000fe40006f64270 */
[----:B------:R-:W-:Y:S02]  /*c470*/  LOP3.LUT R77, R77, 0xfffffff7, RZ, 0xc0, !PT ;  /* 0xfffffff74d4d7812 */ /* 0x000fe400078ec0ff */
[----:B------:R-:W-:Y:S02]  /*c480*/  ISETP.LT.OR P3, PT, R74, 0xa, P3 ;  /* 0x0000000a4a00780c */ /* 0x000fe40001f61670 */
[----:B------:R-:W-:Y:S02]  /*c490*/  @P4 LOP3.LUT R77, R77, 0x8, RZ, 0xfc, !PT ;  /* 0x000000084d4d4812 */ /* 0x000fe400078efcff */
[----:B0-----:R-:W-:Y:S02]  /*c4a0*/  FSEL R13, R13, -INF , !P3 ;  /* 0xff8000000d0d7808 */ /* 0x001fe40005800000 */
[----:B------:R-:W-:-:S02]  /*c4b0*/  ISETP.GT.AND P3, PT, R76, 0x10, !P4 ;  /* 0x000000104c00780c */ /* 0x000fc40006764270 */
[----:B------:R-:W-:Y:S02]  /*c4c0*/  ISETP.GE.AND P4, PT, R69, 0x12, PT ;  /* 0x000000124500780c */ /* 0x000fe40003f86270 */
[----:B------:R-:W-:Y:S02]  /*c4d0*/  ISETP.LT.OR P3, PT, R74, 0x11, P3 ;  /* 0x000000114a00780c */ /* 0x000fe40001f61670 */
[----:B------:R-:W-:Y:S02]  /*c4e0*/  LOP3.LUT R77, R77, 0xfbffffff, RZ, 0xc0, !PT ;  /* 0xfbffffff4d4d7812 */ /* 0x000fe400078ec0ff */
[----:B------:R-:W-:Y:S02]  /*c4f0*/  FSEL R25, R25, -INF , !P3 ;  /* 0xff80000019197808 */ /* 0x000fe40005800000 */
[----:B------:R-:W-:-:S04]  /*c500*/  ISETP.GT.AND P3, PT, R76, 0x11, !P4 ;  /* 0x000000114c00780c */ /* 0x000fc80006764270 */
[----:B------:R-:W-:Y:S02]  /*c510*/  ISETP.LT.OR P3, PT, R74, 0x12, P3 ;  /* 0x000000124a00780c */ /* 0x000fe40001f61670 */
[----:B------:R-:W-:Y:S02]  /*c520*/  @P4 LOP3.LUT R77, R77, 0x4000000, RZ, 0xfc, !PT ;  /* 0x040000004d4d4812 */ /* 0x000fe400078efcff */
[----:B------:R-:W-:Y:S02]  /*c530*/  ISETP.GE.AND P4, PT, R69, 0x19, PT ;  /* 0x000000194500780c */ /* 0x000fe40003f86270 */
[----:B------:R-:W-:Y:S02]  /*c540*/  LOP3.LUT R77, R77, 0xfdffffff, RZ, 0xc0, !PT ;  /* 0xfdffffff4d4d7812 */ /* 0x000fe400078ec0ff */
[----:B------:R-:W-:Y:S01]  /*c550*/  FSEL R51, R21, -INF , !P3 ;  /* 0xff80000015337808 */ /* 0x000fe20005800000 */
[----:B------:R-:W-:Y:S01]  /*c560*/  VIADD R21, R20, 0x8 ;  /* 0x0000000814157836 */ /* 0x000fe20000000000 */
        /* <DEDUP_REMOVED lines=149> */
[----:B------:R-:W-:Y:S02]  /*cec0*/  ISETP.GE.AND P6, PT, R69, 0x7a, PT ;  /* 0x0000007a4500780c */ /* 0x000fe40003fc6270 */
[----:B------:R-:W-:-:S11]  /*ced0*/  VIADDMNMX R69, R21, R72, R71, PT ;  /* 0x0000004815457246 */ /* 0x000fd60003800147 */
[----:B------:R-:W-:Y:S02]  /*cee0*/  @P6 LOP3.LUT R77, R77, 0x8000000, RZ, 0xfc, !PT ;  /* 0x080000004d4d6812 */ /* 0x000fe400078efcff */
[----:B------:R-:W-:-:S03]  /*cef0*/  ISETP.GT.AND P6, PT, R76, 0x79, !P6 ;  /* 0x000000794c00780c */ /* 0x000fc600077c4270 */
[----:B------:R0:W-:Y:S01]  /*cf00*/  STL [R1], R77 ;  /* 0x0000004d01007387 */ /* 0x0001e20000100800 */
[----:B------:R-:W-:-:S04]  /*cf10*/  ISETP.LT.OR P6, PT, R74, 0x7a, P6 ;  /* 0x0000007a4a00780c */ /* 0x000fc800037c1670 */
[----:B------:R-:W-:Y:S01]  /*cf20*/  FSEL R4, R68, -INF , !P6 ;  /* 0xff80000044047808 */ /* 0x000fe20007000000 */
[----:B------:R-:W-:Y:S01]  /*cf30*/  IMAD.IADD R68, R73, 0x1, R21 ;  /* 0x0000000149447824 */ /* 0x000fe200078e0215 */
[----:B------:R-:W-:-:S13]  /*cf40*/  PLOP3.LUT P6, PT, PT, PT, UP0, 0x40, 0x0 ;  /* 0x000000000000781c */ /* 0x000fda0003fce808 */
[----:B0-----:R-:W-:Y:S05]  /*cf50*/  @P6 BRA `(.L_x_1222) ;  /* 0x0000000000646947 */ /* 0x001fea0003800000 */
[----:B------:R-:W-:Y:S01]  /*cf60*/  IADD3 R71, R97, 0x8, R20 ;  /* 0x0000000861477810 */ /* 0x000fe20007ffe014 */
[----:B------:R-:W-:Y:S03]  /*cf70*/  BSSY B0, `(.L_x_1223) ;  /* 0x0000013000007945 */ /* 0x000fe60003800000 */
[----:B------:R-:W-:-:S04]  /*cf80*/  IADD3 R71, R71, -R98, RZ ;  /* 0x8000006247477210 */ /* 0x000fc80007ffe0ff */
        /* <DEDUP_REMOVED lines=11> */
.L_x_1224:
[----:B------:R-:W-:-:S06]  /*d040*/  UISETP.NE.AND UP1, UPT, UR7, 0x1, UPT ;  /* 0x000000010700788c */ /* 0x000fcc000bf25270 */
[----:B------:R-:W-:-:S05]  /*d050*/  PLOP3.LUT P6, PT, PT, PT, UP1, 0x80, 0x0 ;  /* 0x000000000000781c */ /* 0x000fca0003fcf018 */
[----:B------:R-:W-:-:S08]  /*d060*/  @UP1 ULDC.64 UR4, c[0x0][0x9e8] ;  /* 0x00027a0000041ab9 */ /* 0x000fd00000000a00 */
[----:B------:R-:W-:Y:S01]  /*d070*/  @P6 IMAD.HI.U32 R72, R71, UR4, RZ ;  /* 0x0000000447486c27 */ /* 0x000fe2000f8e00ff */
[----:B------:R-:W-:-:S13]  /*d080*/  PLOP3.LUT P6, PT, PT, PT, UP1, 0x80, 0x0 ;  /* 0x000000000000781c */ /* 0x000fda0003fcf018 */
[----:B------:R-:W-:-:S07]  /*d090*/  @P6 SHF.R.U32.HI R71, RZ, UR5, R72 ;  /* 0x00000005ff476c19 */ /* 0x000fce0008011648 */
.L_x_1225:
[----:B------:R-:W-:Y:S05]  /*d0a0*/  BSYNC B0 ;  /* 0x0000000000007941 */ /* 0x000fea0003800000 */
.L_x_1223:
[----:B------:R-:W-:-:S04]  /*d0b0*/  IMAD R71, R71, UR7, -R70 ;  /* 0x0000000747477c24 */ /* 0x000fc8000f8e0a46 */
[----:B------:R-:W-:-:S05]  /*d0c0*/  IMAD R71, R136, -0x2, R71 ;  /* 0xfffffffe88477824 */ /* 0x000fca00078e0247 */
[----:B------:R-:W-:Y:S02]  /*d0d0*/  VIMNMX R68, R68, R71, !PT ;  /* 0x0000004744447248 */ /* 0x000fe40007fe0100 */
[----:B------:R-:W-:-:S07]  /*d0e0*/  VIADDMNMX R69, R71, UR7, R69, PT ;  /* 0x0000000747457c46 */ /* 0x000fce000b800145 */
.L_x_1222:
[----:B------:R-:W-:Y:S01]  /*d0f0*/  ISETP.GT.AND P2, PT, R68, 0x1, !P2 ;  /* 0x000000014400780c */ /* 0x000fe20005744270 */
[----:B------:R-:W-:Y:S01]  /*d100*/  ULDC UR39, c[0x0][0x988] ;  /* 0x0002620000277ab9 */ /* 0x000fe20000000800 */
[----:B------:R-:W-:Y:S01]  /*d110*/  LOP3.LUT P6, RZ, R77, 0x4000000, RZ, 0xc0, !PT ;  /* 0x040000004dff7812 */ /* 0x000fe200078cc0ff */
[----:B------:R-:W2:Y:S01]  /*d120*/  LDL R87, [R1+0x1c] ;  /* 0x00001c0001577983 */ /* 0x000ea20000100800 */
[----:B------:R-:W-:Y:S02]  /*d130*/  ISETP.LT.OR P2, PT, R69, 0x2, P2 ;  /* 0x000000024500780c */ /* 0x000fe40001741670 */
[----:B------:R-:W-:Y:S02]  /*d140*/  FMNMX.FTZ R71, R75, R10, !PT ;  /* 0x0000000a4b477209 */ /* 0x000fe40007810000 */
        /* <DEDUP_REMOVED lines=87> */
[----:B------:R-:W-:Y:S01]  /*d6c0*/  ISETP.GT.AND P2, PT, R68, 0x40, !P6 ;  /* 0x000000404400780c */ /* 0x000fe20007744270 */
[----:B------:R-:W0:Y:S01]  /*d6d0*/  SHFL.BFLY PT, R12, R71, 0x2, 0x1f ;  /* 0x0c401f00470c7f89 */ /* 0x000e2200000e0000 */
[----:B------:R-:W-:-:S02]  /*d6e0*/  LOP3.LUT P6, RZ, R77, 0x10, RZ, 0xc0, !PT ;  /* 0x000000104dff7812 */ /* 0x000fc400078cc0ff */
[----:B------:R-:W-:-:S04]  /*d6f0*/  ISETP.LT.OR P2, PT, R69, 0x41, P2 ;  /* 0x000000414500780c */ /* 0x000fc80001741670 */
[----:B------:R-:W-:Y:S02]  /*d700*/  FSEL R36, R36, -INF , !P2 ;  /* 0xff80000024247808 */ /* 0x000fe40005000000 */
[----:B------:R-:W-:-:S04]  /*d710*/  LOP3.LUT P2, RZ, R77, 0x4000, RZ, 0xc0, !PT ;  /* 0x000040004dff7812 */ /* 0x000fc8000784c0ff */
[----:B------:R-:W-:-:S04]  /*d720*/  ISETP.GT.AND P2, PT, R68, 0x41, !P2 ;  /* 0x000000414400780c */ /* 0x000fc80005744270 */
[----:B------:R-:W-:-:S04]  /*d730*/  ISETP.LT.OR P2, PT, R69, 0x42, P2 ;  /* 0x000000424500780c */ /* 0x000fc80001741670 */
[----:B------:R-:W-:Y:S02]  /*d740*/  FSEL R37, R37, -INF , !P2 ;  /* 0xff80000025257808 */ /* 0x000fe40005000000 */
[----:B------:R-:W-:Y:S02]  /*d750*/  LOP3.LUT P2, RZ, R77, 0x2000, RZ, 0xc0, !PT ;  /* 0x000020004dff7812 */ /* 0x000fe4000784c0ff */
[----:B0-----:R-:W-:Y:S02]  /*d760*/  FMNMX.FTZ R73, R71, R12, !PT ;  /* 0x0000000c47497209 */ /* 0x001fe40007810000 */
[----:B------:R-:W-:-:S03]  /*d770*/  ISETP.GT.AND P2, PT, R68, 0x48, !P2 ;  /* 0x000000484400780c */ /* 0x000fc60005744270 */
[----:B------:R-:W0:Y:S01]  /*d780*/  SHFL.BFLY PT, R12, R73, 0x1, 0x1f ;  /* 0x0c201f00490c7f89 */ /* 0x000e2200000e0000 */
        /* <DEDUP_REMOVED lines=42> */
[C---:B------:R-:W-:Y:S02]  /*da30*/  ISETP.GT.AND P2, PT, R68.reuse, RZ, !P6 ;  /* 0x000000ff4400720c */ /* 0x040fe40007744270 */
[----:B------:R-:W-:Y:S02]  /*da40*/  ISETP.GT.AND P3, PT, R68, 0x70, !P3 ;  /* 0x000000704400780c */ /* 0x000fe40005f64270 */
[----:B------:R-:W-:Y:S01]  /*da50*/  ISETP.LT.OR P2, PT, R69, 0x1, P2 ;  /* 0x000000014500780c */ /* 0x000fe20001741670 */
[--C-:B------:R-:W-:Y:S01]  /*da60*/  FFMA.FTZ R74, R10, UR39, -R86.reuse ;  /* 0x000000270a4a7c23 */ /* 0x100fe20008010856 */
[--C-:B------:R-:W-:Y:S01]  /*da70*/  FFMA.FTZ R73, R13, UR39, -R86.reuse ;  /* 0x000000270d497c23 */ /* 0x100fe20008010856 */
[--C-:B------:R-:W-:Y:S01]  /*da80*/  FFMA.FTZ R80, R28, UR39, -R86.reuse ;  /* 0x000000271c507c23 */ /* 0x100fe20008010856 */
[----:B------:R-:W-:Y:S01]  /*da90*/  FSEL R72, R3, -INF , !P2 ;  /* 0xff80000003487808 */ /* 0x000fe20005000000 */
[----:B------:R-:W-:Y:S01]  /*daa0*/  FFMA.FTZ R10, R14, UR39, -R86 ;  /* 0x000000270e0a7c23 */ /* 0x000fe20008010856 */
[----:B------:R-:W-:-:S02]  /*dab0*/  LOP3.LUT P6, RZ, R77, 0x8000000, RZ, 0xc0, !PT ;  /* 0x080000004dff7812 */ /* 0x000fc400078cc0ff */
[----:B------:R-:W-:-:S04]  /*dac0*/  FMNMX.FTZ R3, R72, R5, !PT ;  /* 0x0000000548037209 */ /* 0x000fc80007810000 */
        /* <DEDUP_REMOVED lines=23> */
[----:B------:R-:W-:Y:S02]  /*dc40*/  FMNMX.FTZ R13, R45, R82, !PT ;  /* 0x000000522d0d7209 */ /* 0x000fe40007810000 */
[----:B------:R-:W-:Y:S02]  /*dc50*/  ISETP.GT.AND P4, PT, R68, 0x71, !P4 ;  /* 0x000000714400780c */ /* 0x000fe40006784270 */
[----:B------:R-:W-:Y:S02]  /*dc60*/  ISETP.LT.OR P3, PT, R69, 0x71, P3 ;  /* 0x000000714500780c */ /* 0x000fe40001f61670 */
[----:B------:R-:W-:Y:S02]  /*dc70*/  FMNMX.FTZ R82, R46, R13, !PT ;  /* 0x0000000d2e527209 */ /* 0x000fe40007810000 */
[C---:B------:R-:W-:Y:S02]  /*dc80*/  ISETP.GT.AND P5, PT, R68.reuse, 0x78, !P5 ;  /* 0x000000784400780c */ /* 0x040fe40006fa4270 */
[----:B------:R-:W-:-:S02]  /*dc90*/  ISETP.GT.AND P2, PT, R68, 0x79, !P6 ;  /* 0x000000794400780c */ /* 0x000fc40007744270 */
[----:B------:R-:W-:Y:S02]  /*dca0*/  ISETP.LT.OR P4, PT, R69, 0x72, P4 ;  /* 0x000000724500780c */ /* 0x000fe40002781670 */
[----:B------:R-:W-:Y:S02]  /*dcb0*/  FSEL R68, R48, -INF , !P3 ;  /* 0xff80000030447808 */ /* 0x000fe40005800000 */
[----:B------:R-:W-:Y:S02]  /*dcc0*/  FMNMX.FTZ R13, R47, R82, !PT ;  /* 0x000000522f0d7209 */ /* 0x000fe40007810000 */
[----:B------:R-:W-:Y:S02]  /*dcd0*/  ISETP.LT.OR P5, PT, R69, 0x79, P5 ;  /* 0x000000794500780c */ /* 0x000fe40002fa1670 */
[----:B------:R-:W-:Y:S02]  /*dce0*/  FSEL R79, R49, -INF , !P4 ;  /* 0xff800000314f7808 */ /* 0x000fe40006000000 */
[----:B------:R-:W-:-:S02]  /*dcf0*/  FMNMX.FTZ R48, R68, R13, !PT ;  /* 0x0000000d44307209 */ /* 0x000fc40007810000 */
[----:B------:R-:W-:Y:S02]  /*dd00*/  ISETP.LT.OR P2, PT, R69, 0x7a, P2 ;  /* 0x0000007a4500780c */ /* 0x000fe40001741670 */
[----:B------:R-:W-:Y:S02]  /*dd10*/  FSEL R83, R0, -INF , !P5 ;  /* 0xff80000000537808 */ /* 0x000fe40006800000 */
[----:B------:R-:W-:Y:S02]  /*dd20*/  FMNMX.FTZ R48, R79, R48, !PT ;  /* 0x000000304f307209 */ /* 0x000fe40007810000 */
[----:B------:R-:W-:Y:S02]  /*dd30*/  FSEL R84, R50, -INF , !P2 ;  /* 0xff80000032547808 */ /* 0x000fe40005000000 */
[----:B------:R-:W-:-:S04]  /*dd40*/  FMNMX.FTZ R13, R83, R48, !PT ;  /* 0x00000030530d7209 */ /* 0x000fc80007810000 */
[----:B------:R-:W-:-:S05]  /*dd50*/  FMNMX.FTZ R13, R84, R13, !PT ;  /* 0x0000000d540d7209 */ /* 0x000fca0007810000 */
[----:B------:R-:W0:Y:S02]  /*dd60*/  SHFL.BFLY PT, R0, R13, 0x2, 0x1f ;  /* 0x0c401f000d007f89 */ /* 0x000e2400000e0000 */
[----:B0-----:R-:W-:-:S05]  /*dd70*/  FMNMX.FTZ R48, R13, R0, !PT ;  /* 0x000000000d307209 */ /* 0x001fca0007810000 */
[----:B------:R-:W0:Y:S01]  /*dd80*/  SHFL.BFLY PT, R13, R48, 0x1, 0x1f ;  /* 0x0c201f00300d7f89 */ /* 0x000e2200000e0000 */
[--C-:B------:R-:W-:Y:S01]  /*dd90*/  FFMA.FTZ R71, R75, UR39, -R86.reuse ;  /* 0x000000274b477c23 */ /* 0x100fe20008010856 */
[--C-:B------:R-:W-:Y:S01]  /*dda0*/  FFMA.FTZ R53, R53, UR39, -R86.reuse ;  /* 0x0000002735357c23 */ /* 0x100fe20008010856 */
[----:B------:R-:W-:Y:S08]  /*ddb0*/  MUFU.EX2 R74, R74 ;  /* 0x0000004a004a7308 */ /* 0x000ff00000000800 */
[----:B------:R1:W-:Y:S01]  /*ddc0*/  MUFU.EX2 R69, R53 ;  /* 0x0000003500457308 */ /* 0x0003e20000000800 */
[----:B0-----:R-:W-:Y:S01]  /*ddd0*/  FMNMX.FTZ R13, R48, R13, !PT ;  /* 0x0000000d300d7209 */ /* 0x001fe20007810000 */
[----:B------:R-:W-:-:S03]  /*dde0*/  FFMA.FTZ R48, R62, UR39, -R86 ;  /* 0x000000273e307c23 */ /* 0x000fc60008010856 */
[C---:B------:R-:W-:Y:S01]  /*ddf0*/  FSETP.NEU.FTZ.AND P2, PT, R13.reuse, -INF , PT ;  /* 0xff8000000d00780b */ /* 0x040fe20003f5d000 */
[----:B------:R-:W-:Y:S01]  /*de00*/  FMUL.FTZ R62, R13, UR39 ;  /* 0x000000270d3e7c20 */ /* 0x000fe20008410000 */
[--C-:B-1----:R-:W-:Y:S01]  /*de10*/  FFMA.FTZ R53, R4, UR39, -R86.reuse ;  /* 0x0000002704357c23 */ /* 0x102fe20008010856 */
[----:B------:R-:W0:Y:S03]  /*de20*/  MUFU.EX2 R71, R71 ;  /* 0x0000004700477308 */ /* 0x000e260000000800 */
[----:B------:R-:W-:Y:S01]  /*de30*/  FSEL R4, R62, RZ, P2 ;  /* 0x000000ff3e047208 */ /* 0x000fe20001000000 */
[--C-:B------:R-:W-:Y:S01]  /*de40*/  FFMA.FTZ R25, R25, UR39, -R86.reuse ;  /* 0x0000002719197c23 */ /* 0x100fe20008010856 */
[----:B------:R-:W-:-:S03]  /*de50*/  FFMA.FTZ R82, R56, UR39, -R86 ;  /* 0x0000002738527c23 */ /* 0x000fc60008010856 */
[----:B------:R-:W1:Y:S01]  /*de60*/  MUFU.EX2 R10, R10 ;  /* 0x0000000a000a7308 */ /* 0x000e620000000800 */
[--C-:B------:R-:W-:Y:S01]  /*de70*/  FFMA.FTZ R62, R72, UR39, -R4.reuse ;  /* 0x00000027483e7c23 */ /* 0x100fe20008010804 */
[----:B------:R-:W-:Y:S01]  /*de80*/  FFMA.FTZ R5, R5, UR39, -R4 ;  /* 0x0000002705057c23 */ /* 0x000fe20008010804 */
[--C-:B------:R-:W-:Y:S01]  /*de90*/  FFMA.FTZ R56, R59, UR39, -R86.reuse ;  /* 0x000000273b387c23 */ /* 0x100fe20008010856 */
[----:B------:R-:W-:Y:S01]  /*dea0*/  FFMA.FTZ R59, R63, UR39, -R86 ;  /* 0x000000273f3b7c23 */ /* 0x000fe20008010856 */
[----:B------:R-:W-:Y:S01]  /*deb0*/  FFMA.FTZ R63, R8, UR39, -R4 ;  /* 0x00000027083f7c23 */ /* 0x000fe20008010804 */
[--C-:B------:R-:W-:Y:S02]  /*dec0*/  FFMA.FTZ R76, R51, UR39, -R86.reuse ;  /* 0x00000027334c7c23 */ /* 0x100fe40008010856 */
[----:B------:R-:W3:Y:S01]  /*ded0*/  MUFU.EX2 R73, R73 ;  /* 0x0000004900497308 */ /* 0x000ee20000000800 */
[--C-:B------:R-:W-:Y:S01]  /*dee0*/  FFMA.FTZ R77, R29, UR39, -R86.reuse ;  /* 0x000000271d4d7c23 */ /* 0x100fe20008010856 */
[----:B------:R-:W-:Y:S01]  /*def0*/  FFMA.FTZ R0, R66, UR39, -R86 ;  /* 0x0000002742007c23 */ /* 0x000fe20008010856 */
[----:B------:R-:W-:-:S05]  /*df00*/  FFMA.FTZ R66, R9, UR39, -R4 ;  /* 0x0000002709427c23 */ /* 0x000fca0008010804 */
[----:B------:R-:W-:Y:S01]  /*df10*/  MUFU.EX2 R62, R62 ;  /* 0x0000003e003e7308 */ /* 0x000fe20000000800 */
[----:B0-----:R-:W-:-:S07]  /*df20*/  FADD.FTZ R9, R71, R74 ;  /* 0x0000004a47097221 */ /* 0x001fce0000010000 */
[----:B------:R-:W-:Y:S08]  /*df30*/  MUFU.EX2 R5, R5 ;  /* 0x0000000500057308 */ /* 0x000ff00000000800 */
[----:B------:R-:W0:Y:S01]  /*df40*/  MUFU.EX2 R25, R25 ;  /* 0x0000001900197308 */ /* 0x000e220000000800 */
[----:B-1----:R-:W-:-:S07]  /*df50*/  FADD.FTZ R8, R10, R9 ;  /* 0x000000090a087221 */ /* 0x002fce0000010000 */
[----:B------:R-:W1:Y:S01]  /*df60*/  MUFU.EX2 R63, R63 ;  /* 0x0000003f003f7308 */ /* 0x000e620000000800 */
[----:B------:R-:W-:-:S07]  /*df70*/  FFMA.FTZ R90, R90, UR39, -R86 ;  /* 0x000000275a5a7c23 */ /* 0x000fce0008010856 */
[----:B------:R-:W4:Y:S01]  /*df80*/  MUFU.EX2 R76, R76 ;  /* 0x0000004c004c7308 */ /* 0x000f220000000800 */
[--C-:B------:R-:W-:Y:S01]  /*df90*/  FFMA.FTZ R81, R55, UR39, -R86.reuse ;  /* 0x0000002737517c23 */ /* 0x100fe20008010856 */
[----:B------:R-:W-:Y:S01]  /*dfa0*/  FFMA.FTZ R55, R58, UR39, -R86 ;  /* 0x000000273a377c23 */ /* 0x000fe20008010856 */
[----:B---3--:R-:W-:-:S05]  /*dfb0*/  FADD.FTZ R8, R73, R8 ;  /* 0x0000000849087221 */ /* 0x008fca0000010000 */
[----:B------:R-:W3:Y:S01]  /*dfc0*/  MUFU.EX2 R77, R77 ;  /* 0x0000004d004d7308 */ /* 0x000ee20000000800 */
[--C-:B------:R-:W-:Y:S01]  /*dfd0*/  FFMA.FTZ R14, R89, UR39, -R86.reuse ;  /* 0x00000027590e7c23 */ /* 0x100fe20008010856 */
[--C-:B------:R-:W-:Y:S01]  /*dfe0*/  FFMA.FTZ R58, R61, UR39, -R86.reuse ;  /* 0x000000273d3a7c23 */ /* 0x100fe20008010856 */
[----:B------:R-:W-:Y:S01]  /*dff0*/  FFMA.FTZ R61, R67, UR39, -R86 ;  /* 0x00000027433d7c23 */ /* 0x000fe20008010856 */
[----:B------:R-:W-:-:S04]  /*e000*/  FFMA.FTZ R67, R11, UR39, -R4 ;  /* 0x000000270b437c23 */ /* 0x000fc80008010804 */
[----:B------:R-:W5:Y:S01]  /*e010*/  MUFU.EX2 R80, R80 ;  /* 0x0000005000507308 */ /* 0x000f620000000800 */
[----:B0-----:R-:W-:Y:S01]  /*e020*/  FADD.FTZ R11, R25, R8 ;  /* 0x00000008190b7221 */ /* 0x001fe20000010000 */
[----:B------:R-:W-:-:S06]  /*e030*/  FFMA.FTZ R28, R92, UR39, -R86 ;  /* 0x000000275c1c7c23 */ /* 0x000fcc0008010856 */
[----:B------:R0:W2:Y:S01]  /*e040*/  MUFU.EX2 R3, R90 ;  /* 0x0000005a00037308 */ /* 0x0000a20000000800 */
[--C-:B------:R-:W-:Y:S01]  /*e050*/  FFMA.FTZ R72, R31, UR39, -R4.reuse ;  /* 0x000000271f487c23 */ /* 0x100fe20008010804 */
[--C-:B------:R-:W-:Y:S01]  /*e060*/  FFMA.FTZ R31, R32, UR39, -R4.reuse ;  /* 0x00000027201f7c23 */ /* 0x100fe20008010804 */
[----:B0-----:R-:W-:Y:S01]  /*e070*/  FFMA.FTZ R90, R24, UR39, -R4 ;  /* 0x00000027185a7c23 */ /* 0x001fe20008010804 */
[----:B------:R-:W-:-:S04]  /*e080*/  FADD.FTZ R24, R62, R5 ;  /* 0x000000053e187221 */ /* 0x000fc80000010000 */
[----:B------:R-:W0:Y:S01]  /*e090*/  MUFU.EX2 R66, R66 ;  /* 0x0000004200427308 */ /* 0x000e220000000800 */
[----:B------:R-:W-:Y:S01]  /*e0a0*/  FFMA.FTZ R29, R91, UR39, -R86 ;  /* 0x000000275b1d7c23 */ /* 0x000fe20008010856 */
[----:B-1----:R-:W-:Y:S01]  /*e0b0*/  FADD.FTZ R9, R63, R24 ;  /* 0x000000183f097221 */ /* 0x002fe20000010000 */
[----:B----4-:R-:W-:Y:S01]  /*e0c0*/  FADD.FTZ R24, R76, R11 ;  /* 0x0000000b4c187221 */ /* 0x010fe20000010000 */
[--C-:B------:R-:W-:Y:S01]  /*e0d0*/  FFMA.FTZ R70, R70, UR39, -R4.reuse ;  /* 0x0000002746467c23 */ /* 0x100fe20008010804 */
[----:B------:R-:W-:-:S03]  /*e0e0*/  FFMA.FTZ R32, R33, UR39, -R4 ;  /* 0x0000002721207c23 */ /* 0x000fc60008010804 */
[----:B------:R-:W1:Y:S01]  /*e0f0*/  MUFU.EX2 R14, R14 ;  /* 0x0000000e000e7308 */ /* 0x000e620000000800 */
[--C-:B------:R-:W-:Y:S01]  /*e100*/  FFMA.FTZ R33, R34, UR39, -R4.reuse ;  /* 0x0000002722217c23 */ /* 0x100fe20008010804 */
[--C-:B------:R-:W-:Y:S01]  /*e110*/  FFMA.FTZ R34, R35, UR39, -R4.reuse ;  /* 0x0000002723227c23 */ /* 0x100fe20008010804 */
[----:B------:R-:W-:Y:S01]  /*e120*/  FFMA.FTZ R35, R36, UR39, -R4 ;  /* 0x0000002724237c23 */ /* 0x000fe20008010804 */
[----:B---3--:R-:W-:Y:S01]  /*e130*/  FADD.FTZ R11, R77, R24 ;  /* 0x000000184d0b7221 */ /* 0x008fe20000010000 */
[----:B------:R-:W-:Y:S01]  /*e140*/  FFMA.FTZ R51, R94, UR39, -R86 ;  /* 0x000000275e337c23 */ /* 0x000fe20008010856 */
[--C-:B------:R-:W-:Y:S02]  /*e150*/  FFMA.FTZ R36, R37, UR39, -R4.reuse ;  /* 0x0000002725247c23 */ /* 0x100fe40008010804 */
[----:B------:R-:W-:Y:S01]  /*e160*/  MUFU.EX2 R28, R28 ;  /* 0x0000001c001c7308 */ /* 0x000fe20000000800 */
[----:B------:R-:W-:Y:S01]  /*e170*/  FFMA.FTZ R37, R38, UR39, -R4 ;  /* 0x0000002726257c23 */ /* 0x000fe20008010804 */
[----:B------:R-:W-:Y:S01]  /*e180*/  FFMA.FTZ R50, R57, UR39, -R86 ;  /* 0x0000002739327c23 */ /* 0x000fe20008010856 */
[----:B------:R-:W-:-:S05]  /*e190*/  FFMA.FTZ R38, R40, UR39, -R4 ;  /* 0x0000002728267c23 */ /* 0x000fca0008010804 */
[----:B------:R-:W3:Y:S01]  /*e1a0*/  MUFU.EX2 R67, R67 ;  /* 0x0000004300437308 */ /* 0x000ee20000000800 */
[--C-:B------:R-:W-:Y:S01]  /*e1b0*/  FFMA.FTZ R57, R60, UR39, -R86.reuse ;  /* 0x000000273c397c23 */ /* 0x100fe20008010856 */
[----:B-----5:R-:W-:Y:S01]  /*e1c0*/  FADD.FTZ R40, R80, R11 ;  /* 0x0000000b50287221 */ /* 0x020fe20000010000 */
[--C-:B------:R-:W-:Y:S01]  /*e1d0*/  FFMA.FTZ R78, R93, UR39, -R86.reuse ;  /* 0x000000275d4e7c23 */ /* 0x100fe20008010856 */
[--C-:B------:R-:W-:Y:S01]  /*e1e0*/  FFMA.FTZ R75, R95, UR39, -R86.reuse ;  /* 0x000000275f4b7c23 */ /* 0x100fe20008010856 */
[--C-:B------:R-:W-:Y:S01]  /*e1f0*/  FFMA.FTZ R52, R52, UR39, -R86.reuse ;  /* 0x0000002734347c23 */ /* 0x100fe20008010856 */
[--C-:B------:R-:W-:Y:S02]  /*e200*/  FFMA.FTZ R54, R54, UR39, -R86.reuse ;  /* 0x0000002736367c23 */ /* 0x100fe40008010856 */
[----:B------:R-:W-:Y:S01]  /*e210*/  MUFU.EX2 R29, R29 ;  /* 0x0000001d001d7308 */ /* 0x000fe20000000800 */
[--C-:B------:R-:W-:Y:S01]  /*e220*/  FFMA.FTZ R60, R65, UR39, -R86.reuse ;  /* 0x00000027413c7c23 */ /* 0x100fe20008010856 */
[----:B------:R-:W-:Y:S01]  /*e230*/  FFMA.FTZ R49, R64, UR39, -R86 ;  /* 0x0000002740317c23 */ /* 0x000fe20008010856 */
[--C-:B------:R-:W-:Y:S01]  /*e240*/  FFMA.FTZ R86, R39, UR39, -R4.reuse ;  /* 0x0000002727567c23 */ /* 0x100fe20008010804 */
[----:B------:R-:W-:-:S04]  /*e250*/  FFMA.FTZ R39, R41, UR39, -R4 ;  /* 0x0000002729277c23 */ /* 0x000fc80008010804 */
[----:B------:R-:W4:Y:S01]  /*e260*/  MUFU.EX2 R70, R70 ;  /* 0x0000004600467308 */ /* 0x000f220000000800 */
[----:B--2---:R-:W-:Y:S01]  /*e270*/  FADD.FTZ R41, R3, R40 ;  /* 0x0000002803297221 */ /* 0x004fe20000010000 */
[--C-:B------:R-:W-:Y:S01]  /*e280*/  FFMA.FTZ R85, R15, UR39, -R4.reuse ;  /* 0x000000270f557c23 */ /* 0x100fe20008010804 */
[----:B------:R-:W-:Y:S01]  /*e290*/  FFMA.FTZ R15, R26, UR39, -R4 ;  /* 0x000000271a0f7c23 */ /* 0x000fe20008010804 */
[----:B0-----:R-:W-:-:S04]  /*e2a0*/  F2FP.F16.F32.PACK_AB R11, R66, R63 ;  /* 0x0000003f420b723e */ /* 0x001fc800000000ff */
[----:B------:R-:W0:Y:S01]  /*e2b0*/  MUFU.EX2 R51, R51 ;  /* 0x0000003300337308 */ /* 0x000e220000000800 */
[----:B------:R-:W-:Y:S01]  /*e2c0*/  FADD.FTZ R26, R66, R9 ;  /* 0x00000009421a7221 */ /* 0x000fe20000010000 */
[----:B-1----:R-:W-:Y:S01]  /*e2d0*/  FADD.FTZ R63, R14, R41 ;  /* 0x000000290e3f7221 */ /* 0x002fe20000010000 */
[----:B------:R-:W-:-:S05]  /*e2e0*/  FFMA.FTZ R41, R44, UR39, -R4 ;  /* 0x000000272c297c23 */ /* 0x000fca0008010804 */
[----:B------:R-:W1:Y:S01]  /*e2f0*/  MUFU.EX2 R78, R78 ;  /* 0x0000004e004e7308 */ /* 0x000e620000000800 */
[----:B---3--:R-:W-:Y:S01]  /*e300*/  FADD.FTZ R9, R67, R26 ;  /* 0x0000001a43097221 */ /* 0x008fe20000010000 */
[----:B------:R-:W-:Y:S01]  /*e310*/  FADD.FTZ R44, R28, R63 ;  /* 0x0000003f1c2c7221 */ /* 0x000fe20000010000 */
[--C-:B------:R-:W-:Y:S01]  /*e320*/  FFMA.FTZ R42, R42, UR39, -R4.reuse ;  /* 0x000000272a2a7c23 */ /* 0x100fe20008010804 */
[----:B------:R-:W-:-:S04]  /*e330*/  FFMA.FTZ R65, R30, UR39, -R4 ;  /* 0x000000271e417c23 */ /* 0x000fc80008010804 */
[----:B------:R-:W2:Y:S01]  /*e340*/  MUFU.EX2 R75, R75 ;  /* 0x0000004b004b7308 */ /* 0x000ea20000000800 */
[----:B----4-:R-:W-:Y:S01]  /*e350*/  FADD.FTZ R30, R70, R9 ;  /* 0x00000009461e7221 */ /* 0x010fe20000010000 */
[----:B------:R-:W-:Y:S01]  /*e360*/  FADD.FTZ R44, R29, R44 ;  /* 0x0000002c1d2c7221 */ /* 0x000fe20000010000 */
[----:B------:R-:W-:-:S05]  /*e370*/  F2FP.F16.F32.PACK_AB R9, R5, R62 ;  /* 0x0000003e0509723e */ /* 0x000fca00000000ff */
[----:B------:R3:W-:Y:S02]  /*e380*/  MUFU.EX2 R5, R42 ;  /* 0x0000002a00057308 */ /* 0x0007e40000000800 */
[----:B---3--:R-:W-:Y:S01]  /*e390*/  FFMA.FTZ R42, R45, UR39, -R4 ;  /* 0x000000272d2a7c23 */ /* 0x008fe20008010804 */
[----:B0-----:R-:W-:-:S04]  /*e3a0*/  FADD.FTZ R45, R51, R44 ;  /* 0x0000002c332d7221 */ /* 0x001fc80000010000 */
[----:B-1----:R-:W-:-:S04]  /*e3b0*/  FADD.FTZ R44, R78, R45 ;  /* 0x0000002d4e2c7221 */ /* 0x002fc80000010000 */
[----:B--2---:R-:W-:Y:S02]  /*e3c0*/  FADD.FTZ R45, R75, R44 ;  /* 0x0000002c4b2d7221 */ /* 0x004fe40000010000 */
[----:B------:R-:W2:Y:S01]  /*e3d0*/  LDL R44, [R1+0x20] ;  /* 0x00002000012c7983 */ /* 0x000ea20000100800 */
[----:B------:R-:W0:Y:S01]  /*e3e0*/  MUFU.EX2 R85, R85 ;  /* 0x0000005500557308 */ /* 0x000e220000000800 */
[----:B------:R-:W-:-:S07]  /*e3f0*/  FFMA.FTZ R64, R27, UR39, -R4 ;  /* 0x000000271b407c23 */ /* 0x000fce0008010804 */
[----:B------:R-:W1:Y:S08]  /*e400*/  MUFU.EX2 R90, R90 ;  /* 0x0000005a005a7308 */ /* 0x000e700000000800 */
[----:B------:R-:W3:Y:S01]  /*e410*/  MUFU.EX2 R15, R15 ;  /* 0x0000000f000f7308 */ /* 0x000ee20000000800 */
[----:B0-----:R-:W-:-:S07]  /*e420*/  FADD.FTZ R27, R85, R30 ;  /* 0x0000001e551b7221 */ /* 0x001fce0000010000 */
[----:B------:R-:W0:Y:S01]  /*e430*/  MUFU.EX2 R64, R64 ;  /* 0x0000004000407308 */ /* 0x000e220000000800 */
[----:B-1----:R-:W-:-:S07]  /*e440*/  FADD.FTZ R30, R90, R27 ;  /* 0x0000001b5a1e7221 */ /* 0x002fce0000010000 */
[----:B------:R-:W1:Y:S01]  /*e450*/  MUFU.EX2 R65, R65 ;  /* 0x0000004100417308 */ /* 0x000e620000000800 */
[----:B------:R-:W-:Y:S01]  /*e460*/  FFMA.FTZ R40, R43, UR39, -R4 ;  /* 0x000000272b287c23 */ /* 0x000fe20008010804 */
[----:B---3--:R-:W-:-:S06]  /*e470*/  FADD.FTZ R43, R15, R30 ;  /* 0x0000001e0f2b7221 */ /* 0x008fcc0000010000 */
[----:B------:R-:W3:Y:S01]  /*e480*/  MUFU.EX2 R72, R72 ;  /* 0x0000004800487308 */ /* 0x000ee20000000800 */
[----:B0-----:R-:W-:-:S07]  /*e490*/  FADD.FTZ R30, R64, R43 ;  /* 0x0000002b401e7221 */ /* 0x001fce0000010000 */
[----:B------:R-:W0:Y:S01]  /*e4a0*/  MUFU.EX2 R31, R31 ;  /* 0x0000001f001f7308 */ /* 0x000e220000000800 */
[----:B-1----:R-:W-:-:S07]  /*e4b0*/  FADD.FTZ R43, R65, R30 ;  /* 0x0000001e412b7221 */ /* 0x002fce0000010000 */
[----:B------:R-:W1:Y:S08]  /*e4c0*/  MUFU.EX2 R32, R32 ;  /* 0x0000002000207308 */ /* 0x000e700000000800 */
[----:B------:R-:W4:Y:S01]  /*e4d0*/  MUFU.EX2 R52, R52 ;  /* 0x0000003400347308 */ /* 0x000f220000000800 */
[----:B---3--:R-:W-:-:S07]  /*e4e0*/  FADD.FTZ R30, R72, R43 ;  /* 0x0000002b481e7221 */ /* 0x008fce0000010000 */
[----:B------:R-:W3:Y:S08]  /*e4f0*/  MUFU.EX2 R33, R33 ;  /* 0x0000002100217308 */ /* 0x000ef00000000800 */
[----:B------:R-:W5:Y:S01]  /*e500*/  MUFU.EX2 R54, R54 ;  /* 0x0000003600367308 */ /* 0x000f620000000800 */
[----:B0-----:R-:W-:-:S07]  /*e510*/  FADD.FTZ R43, R31, R30 ;  /* 0x0000001e1f2b7221 */ /* 0x001fce0000010000 */
[----:B------:R-:W0:Y:S01]  /*e520*/  MUFU.EX2 R34, R34 ;  /* 0x0000002200227308 */ /* 0x000e220000000800 */
[----:B-1----:R-:W-:Y:S01]  /*e530*/  FADD.FTZ R30, R32, R43 ;  /* 0x0000002b201e7221 */ /* 0x002fe20000010000 */
[----:B------:R-:W-:-:S06]  /*e540*/  F2FP.F16.F32.PACK_AB R8, R74, R71 ;  /* 0x000000474a08723e */ /* 0x000fcc00000000ff */
[----:B------:R-:W1:Y:S01]  /*e550*/  MUFU.EX2 R35, R35 ;  /* 0x0000002300237308 */ /* 0x000e620000000800 */
[----:B------:R-:W-:Y:S01]  /*e560*/  F2FP.F16.F32.PACK_AB R10, R73, R10 ;  /* 0x0000000a490a723e */ /* 0x000fe200000000ff */
[----:B----4-:R-:W-:-:S06]  /*e570*/  FADD.FTZ R45, R52, R45 ;  /* 0x0000002d342d7221 */ /* 0x010fcc0000010000 */
[----:B------:R-:W4:Y:S01]  /*e580*/  MUFU.EX2 R81, R81 ;  /* 0x0000005100517308 */ /* 0x000f220000000800 */
[----:B---3--:R-:W-:Y:S01]  /*e590*/  FADD.FTZ R43, R33, R30 ;  /* 0x0000001e212b7221 */ /* 0x008fe20000010000 */
[----:B-----5:R-:W-:-:S06]  /*e5a0*/  FADD.FTZ R30, R54, R45 ;  /* 0x0000002d361e7221 */ /* 0x020fcc0000010000 */
[----:B------:R-:W3:Y:S01]  /*e5b0*/  MUFU.EX2 R36, R36 ;  /* 0x0000002400247308 */ /* 0x000ee20000000800 */
[----:B------:R5:W-:Y:S07]  /*e5c0*/  STSM.16.M88.4 [R137+0x21800], R8 ;  /* 0x0218000889007844 */ /* 0x000bee0000000200 */
[----:B------:R-:W3:Y:S01]  /*e5d0*/  MUFU.EX2 R82, R82 ;  /* 0x0000005200527308 */ /* 0x000ee20000000800 */
[----:B------:R-:W-:-:S07]  /*e5e0*/  FADD.FTZ R30, R69, R30 ;  /* 0x0000001e451e7221 */ /* 0x000fce0000010000 */
[----:B------:R-:W3:Y:S01]  /*e5f0*/  MUFU.EX2 R37, R37 ;  /* 0x0000002500257308 */ /* 0x000ee20000000800 */
[----:B-----5:R-:W-:Y:S01]  /*e600*/  F2FP.F16.F32.PACK_AB R8, R14, R3 ;  /* 0x000000030e08723e */ /* 0x020fe200000000ff */
[----:B0-----:R-:W-:-:S06]  /*e610*/  FADD.FTZ R14, R34, R43 ;  /* 0x0000002b220e7221 */ /* 0x001fcc0000010000 */
[----:B------:R-:W0:Y:S01]  /*e620*/  MUFU.EX2 R50, R50 ;  /* 0x0000003200327308 */ /* 0x000e220000000800 */
[----:B-1----:R-:W-:Y:S01]  /*e630*/  FADD.FTZ R3, R35, R14 ;  /* 0x0000000e23037221 */ /* 0x002fe20000010000 */
[----:B----4-:R-:W-:-:S06]  /*e640*/  FADD.FTZ R9, R81, R30 ;  /* 0x0000001e51097221 */ /* 0x010fcc0000010000 */
[----:B------:R-:W1:Y:S08]  /*e650*/  MUFU.EX2 R86, R86 ;  /* 0x0000005600567308 */ /* 0x000e700000000800 */
[----:B------:R-:W4:Y:S01]  /*e660*/  MUFU.EX2 R55, R55 ;  /* 0x0000003700377308 */ /* 0x000f220000000800 */
[----:B---3--:R-:W-:Y:S01]  /*e670*/  FADD.FTZ R14, R36, R3 ;  /* 0x00000003240e7221 */ /* 0x008fe20000010000 */
[----:B------:R-:W-:-:S06]  /*e680*/  FADD.FTZ R11, R82, R9 ;  /* 0x00000009520b7221 */ /* 0x000fcc0000010000 */
[----:B------:R-:W3:Y:S08]  /*e690*/  MUFU.EX2 R38, R38 ;  /* 0x0000002600267308 */ /* 0x000ef00000000800 */
[----:B------:R-:W-:Y:S01]  /*e6a0*/  MUFU.EX2 R56, R56 ;  /* 0x0000003800387308 */ /* 0x000fe20000000800 */
[----:B------:R-:W-:Y:S01]  /*e6b0*/  FADD.FTZ R3, R37, R14 ;  /* 0x0000000e25037221 */ /* 0x000fe20000010000 */
[----:B------:R-:W-:-:S06]  /*e6c0*/  F2FP.F16.F32.PACK_AB R24, R76, R25 ;  /* 0x000000194c18723e */ /* 0x000fcc00000000ff */
[----:B------:R-:W5:Y:S01]  /*e6d0*/  MUFU.EX2 R39, R39 ;  /* 0x0000002700277308 */ /* 0x000f620000000800 */
[----:B0-----:R-:W-:Y:S01]  /*e6e0*/  FADD.FTZ R14, R50, R11 ;  /* 0x0000000b320e7221 */ /* 0x001fe20000010000 */
[----:B------:R-:W-:-:S06]  /*e6f0*/  F2FP.F16.F32.PACK_AB R26, R80, R77 ;  /* 0x0000004d501a723e */ /* 0x000fcc00000000ff */
[----:B------:R-:W0:Y:S01]  /*e700*/  MUFU.EX2 R57, R57 ;  /* 0x0000003900397308 */ /* 0x000e220000000800 */
[----:B------:R-:W-:Y:S02]  /*e710*/  F2FP.F16.F32.PACK_AB R25, R70, R67 ;  /* 0x000000434619723e */ /* 0x000fe400000000ff */
[----:B------:R-:W-:Y:S01]  /*e720*/  F2FP.F16.F32.PACK_AB R27, R90, R85 ;  /* 0x000000555a1b723e */ /* 0x000fe200000000ff */
[----:B-1----:R-:W-:-:S04]  /*e730*/  FADD.FTZ R3, R86, R3 ;  /* 0x0000000356037221 */ /* 0x002fc80000010000 */
[----:B------:R-:W1:Y:S01]  /*e740*/  MUFU.EX2 R58, R58 ;  /* 0x0000003a003a7308 */ /* 0x000e620000000800 */
[----:B------:R-:W-:Y:S01]  /*e750*/  F2FP.F16.F32.PACK_AB R9, R64, R15 ;  /* 0x0000000f4009723e */ /* 0x000fe200000000ff */
[----:B----4-:R-:W-:Y:S01]  /*e760*/  FADD.FTZ R15, R55, R14 ;  /* 0x0000000e370f7221 */ /* 0x010fe20000010000 */
[----:B------:R4:W-:Y:S01]  /*e770*/  STSM.16.M88.4 [R87], R24 ;  /* 0x0000001857007844 */ /* 0x0009e20000000200 */
[----:B---3--:R-:W-:-:S04]  /*e780*/  FADD.FTZ R14, R38, R3 ;  /* 0x00000003260e7221 */ /* 0x008fc80000010000 */
[----:B------:R-:W3:Y:S01]  /*e790*/  MUFU.EX2 R59, R59 ;  /* 0x0000003b003b7308 */ /* 0x000ee20000000800 */
[----:B------:R-:W-:Y:S01]  /*e7a0*/  FFMA.FTZ R46, R46, UR39, -R4 ;  /* 0x000000272e2e7c23 */ /* 0x000fe20008010804 */
[----:B-----5:R-:W-:-:S06]  /*e7b0*/  FADD.FTZ R14, R39, R14 ;  /* 0x0000000e270e7221 */ /* 0x020fcc0000010000 */
[----:B------:R-:W5:Y:S01]  /*e7c0*/  MUFU.EX2 R40, R40 ;  /* 0x0000002800287308 */ /* 0x000f620000000800 */
[----:B----4-:R-:W-:Y:S01]  /*e7d0*/  F2FP.F16.F32.PACK_AB R25, R32, R31 ;  /* 0x0000001f2019723e */ /* 0x010fe200000000ff */
[----:B------:R-:W-:-:S06]  /*e7e0*/  FADD.FTZ R32, R56, R15 ;  /* 0x0000000f38207221 */ /* 0x000fcc0000010000 */
[----:B------:R-:W4:Y:S01]  /*e7f0*/  MUFU.EX2 R41, R41 ;  /* 0x0000002900297308 */ /* 0x000f220000000800 */
[----:B0-----:R-:W-:Y:S01]  /*e800*/  FADD.FTZ R15, R57, R32 ;  /* 0x00000020390f7221 */ /* 0x001fe20000010000 */
[----:B------:R-:W-:Y:S01]  /*e810*/  FFMA.FTZ R47, R47, UR39, -R4 ;  /* 0x000000272f2f7c23 */ /* 0x000fe20008010804 */
[----:B------:R-:W-:Y:S01]  /*e820*/  FADD.FTZ R3, R5, R14 ;  /* 0x0000000e05037221 */ /* 0x000fe20000010000 */
[--C-:B------:R-:W-:Y:S01]  /*e830*/  FFMA.FTZ R68, R68, UR39, -R4.reuse ;  /* 0x0000002744447c23 */ /* 0x100fe20008010804 */
[----:B------:R-:W-:-:S03]  /*e840*/  FFMA.FTZ R79, R79, UR39, -R4 ;  /* 0x000000274f4f7c23 */ /* 0x000fc60008010804 */
[----:B------:R-:W0:Y:S01]  /*e850*/  MUFU.EX2 R42, R42 ;  /* 0x0000002a002a7308 */ /* 0x000e220000000800 */
[--C-:B------:R-:W-:Y:S01]  /*e860*/  FFMA.FTZ R83, R83, UR39, -R4.reuse ;  /* 0x0000002753537c23 */ /* 0x100fe20008010804 */
[----:B-1----:R-:W-:Y:S01]  /*e870*/  FADD.FTZ R14, R58, R15 ;  /* 0x0000000f3a0e7221 */ /* 0x002fe20000010000 */
[----:B------:R-:W-:-:S05]  /*e880*/  FFMA.FTZ R4, R84, UR39, -R4 ;  /* 0x0000002754047c23 */ /* 0x000fca0008010804 */
[----:B------:R-:W1:Y:S01]  /*e890*/  MUFU.EX2 R46, R46 ;  /* 0x0000002e002e7308 */ /* 0x000e620000000800 */
[----:B---3--:R-:W-:Y:S01]  /*e8a0*/  FADD.FTZ R15, R59, R14 ;  /* 0x0000000e3b0f7221 */ /* 0x008fe20000010000 */
[----:B-----5:R-:W-:Y:S01]  /*e8b0*/  FADD.FTZ R32, R40, R3 ;  /* 0x0000000328207221 */ /* 0x020fe20000010000 */
[----:B------:R-:W-:-:S05]  /*e8c0*/  F2FP.F16.F32.PACK_AB R10, R29, R28 ;  /* 0x0000001c1d0a723e */ /* 0x000fca00000000ff */
[----:B------:R-:W-:Y:S01]  /*e8d0*/  MUFU.EX2 R60, R60 ;  /* 0x0000003c003c7308 */ /* 0x000fe20000000800 */
[----:B------:R-:W-:Y:S01]  /*e8e0*/  F2FP.F16.F32.PACK_AB R11, R72, R65 ;  /* 0x00000041480b723e */ /* 0x000fe200000000ff */
[----:B----4-:R-:W-:-:S06]  /*e8f0*/  FADD.FTZ R3, R41, R32 ;  /* 0x0000002029037221 */ /* 0x010fcc0000010000 */
[----:B------:R-:W-:Y:S01]  /*e900*/  MUFU.EX2 R61, R61 ;  /* 0x0000003d003d7308 */ /* 0x000fe20000000800 */
[----:B------:R-:W-:-:S07]  /*e910*/  F2FP.F16.F32.PACK_AB R24, R78, R51 ;  /* 0x000000334e18723e */ /* 0x000fce00000000ff */
[----:B------:R-:W3:Y:S01]  /*e920*/  MUFU.EX2 R47, R47 ;  /* 0x0000002f002f7308 */ /* 0x000ee20000000800 */
[----:B------:R-:W-:Y:S02]  /*e930*/  F2FP.F16.F32.PACK_AB R26, R52, R75 ;  /* 0x0000004b341a723e */ /* 0x000fe400000000ff */
[----:B------:R-:W-:-:S05]  /*e940*/  F2FP.F16.F32.PACK_AB R27, R34, R33 ;  /* 0x00000021221b723e */ /* 0x000fca00000000ff */
[----:B------:R-:W-:Y:S01]  /*e950*/  MUFU.EX2 R0, R0 ;  /* 0x0000000000007308 */ /* 0x000fe20000000800 */
[----:B------:R-:W-:-:S07]  /*e960*/  F2FP.F16.F32.PACK_AB R28, R69, R54 ;  /* 0x00000036451c723e */ /* 0x000fce00000000ff */
[----:B------:R-:W4:Y:S01]  /*e970*/  MUFU.EX2 R49, R49 ;  /* 0x0000003100317308 */ /* 0x000f220000000800 */
[----:B------:R-:W-:-:S07]  /*e980*/  F2FP.F16.F32.PACK_AB R30, R82, R81 ;  /* 0x00000051521e723e */ /* 0x000fce00000000ff */
[----:B------:R-:W-:Y:S01]  /*e990*/  MUFU.EX2 R48, R48 ;  /* 0x0000003000307308 */ /* 0x000fe20000000800 */
[----:B------:R-:W-:-:S07]  /*e9a0*/  F2FP.F16.F32.PACK_AB R29, R36, R35 ;  /* 0x00000023241d723e */ /* 0x000fce00000000ff */
[----:B------:R-:W5:Y:S01]  /*e9b0*/  MUFU.EX2 R53, R53 ;  /* 0x0000003500357308 */ /* 0x000f620000000800 */
[----:B------:R-:W-:-:S07]  /*e9c0*/  F2FP.F16.F32.PACK_AB R31, R86, R37 ;  /* 0x00000025561f723e */ /* 0x000fce00000000ff */
[----:B------:R-:W-:Y:S08]  /*e9d0*/  MUFU.EX2 R68, R68 ;  /* 0x0000004400447308 */ /* 0x000ff00000000800 */
[----:B------:R-:W2:Y:S08]  /*e9e0*/  MUFU.EX2 R79, R79 ;  /* 0x0000004f004f7308 */ /* 0x000eb00000000800 */
[----:B------:R-:W-:Y:S08]  /*e9f0*/  MUFU.EX2 R83, R83 ;  /* 0x0000005300537308 */ /* 0x000ff00000000800 */
[----:B------:R-:W2:Y:S01]  /*ea00*/  MUFU.EX2 R14, R4 ;  /* 0x00000004000e7308 */ /* 0x000ea20000000800 */
[----:B0-----:R-:W-:Y:S01]  /*ea10*/  FADD.FTZ R3, R42, R3 ;  /* 0x000000032a037221 */ /* 0x001fe20000010000 */
[----:B------:R0:W-:Y:S04]  /*ea20*/  STSM.16.M88.4 [R139], R8 ;  /* 0x000000088b007844 */ /* 0x0001e80000000200 */
[----:B------:R-:W-:Y:S04]  /*ea30*/  STSM.16.M88.4 [R138], R24 ;  /* 0x000000188a007844 */ /* 0x000fe80000000200 */
[----:B------:R1:W-:Y:S01]  /*ea40*/  STSM.16.M88.4 [R137+0x27800], R28 ;  /* 0x0278001c89007844 */ /* 0x0003e20000000200 */
[----:B0-----:R-:W-:-:S02]  /*ea50*/  F2FP.F16.F32.PACK_AB R8, R55, R50 ;  /* 0x000000323708723e */ /* 0x001fc400000000ff */
[----:B------:R-:W-:Y:S02]  /*ea60*/  F2FP.F16.F32.PACK_AB R10, R57, R56 ;  /* 0x00000038390a723e */ /* 0x000fe400000000ff */
[----:B------:R-:W-:Y:S01]  /*ea70*/  F2FP.F16.F32.PACK_AB R9, R39, R38 ;  /* 0x000000262709723e */ /* 0x000fe200000000ff */
[----:B-1----:R-:W-:Y:S01]  /*ea80*/  FADD.FTZ R28, R46, R3 ;  /* 0x000000032e1c7221 */ /* 0x002fe20000010000 */
[----:B------:R-:W-:Y:S02]  /*ea90*/  F2FP.F16.F32.PACK_AB R11, R40, R5 ;  /* 0x00000005280b723e */ /* 0x000fe400000000ff */
[----:B------:R-:W-:Y:S01]  /*eaa0*/  F2FP.F16.F32.PACK_AB R24, R59, R58 ;  /* 0x0000003a3b18723e */ /* 0x000fe200000000ff */
[----:B---3--:R-:W-:Y:S01]  /*eab0*/  FADD.FTZ R3, R47, R28 ;  /* 0x0000001c2f037221 */ /* 0x008fe20000010000 */
[----:B------:R-:W-:Y:S02]  /*eac0*/  F2FP.F16.F32.PACK_AB R26, R61, R60 ;  /* 0x0000003c3d1a723e */ /* 0x000fe400000000ff */
[----:B------:R-:W-:-:S02]  /*ead0*/  F2FP.F16.F32.PACK_AB R25, R42, R41 ;  /* 0x000000292a19723e */ /* 0x000fc400000000ff */
[----:B------:R-:W-:Y:S02]  /*eae0*/  F2FP.F16.F32.PACK_AB R27, R47, R46 ;  /* 0x0000002e2f1b723e */ /* 0x000fe400000000ff */
[----:B----4-:R-:W-:Y:S02]  /*eaf0*/  F2FP.F16.F32.PACK_AB R28, R49, R0 ;  /* 0x00000000311c723e */ /* 0x010fe400000000ff */
[----:B-----5:R-:W-:Y:S02]  /*eb00*/  F2FP.F16.F32.PACK_AB R30, R53, R48 ;  /* 0x00000030351e723e */ /* 0x020fe400000000ff */
[----:B--2---:R-:W-:Y:S02]  /*eb10*/  F2FP.F16.F32.PACK_AB R29, R79, R68 ;  /* 0x000000444f1d723e */ /* 0x004fe400000000ff */
[----:B------:R-:W-:Y:S01]  /*eb20*/  F2FP.F16.F32.PACK_AB R31, R14, R83 ;  /* 0x000000530e1f723e */ /* 0x000fe200000000ff */
[----:B------:R0:W-:Y:S04]  /*eb30*/  STSM.16.M88.4 [R44], R8 ;  /* 0x000000082c007844 */ /* 0x0001e80000000200 */
[----:B------:R1:W-:Y:S04]  /*eb40*/  STSM.16.M88.4 [R139+0x6000], R24 ;  /* 0x006000188b007844 */ /* 0x0003e80000000200 */
[----:B------:R1:W-:Y:S01]  /*eb50*/  STSM.16.M88.4 [R138+0x6000], R28 ;  /* 0x0060001c8a007844 */ /* 0x0003e20000000200 */
[----:B------:R2:W-:Y:S06]  /*eb60*/  MEMBAR.ALL.CTA ;  /* 0x0000000000007992 */ /* 0x0005ec0000008000 */
[----:B--2---:R-:W2:Y:S01]  /*eb70*/  FENCE.VIEW.ASYNC.S ;  /* 0x00000000000073c6 */ /* 0x004ea20000000000 */
[----:B------:R-:W-:Y:S01]  /*eb80*/  FADD.FTZ R32, R60, R15 ;  /* 0x0000000f3c207221 */ /* 0x000fe20000010000 */
[----:B------:R-:W-:-:S03]  /*eb90*/  PLOP3.LUT P2, PT, PT, PT, UP0, 0x40, 0x0 ;  /* 0x000000000000781c */ /* 0x000fc60003f4e808 */
[----:B------:R-:W-:Y:S01]  /*eba0*/  FADD.FTZ R15, R61, R32 ;  /* 0x000000203d0f7221 */ /* 0x000fe20000010000 */
[----:B------:R-:W-:-:S03]  /*ebb0*/  FADD.FTZ R68, R68, R3 ;  /* 0x0000000344447221 */ /* 0x000fc60000010000 */
[----:B------:R-:W-:Y:S01]  /*ebc0*/  FADD.FTZ R0, R0, R15 ;  /* 0x0000000f00007221 */ /* 0x000fe20000010000 */
[----:B------:R-:W-:Y:S01]  /*ebd0*/  FADD.FTZ R68, R79, R68 ;  /* 0x000000444f447221 */ /* 0x000fe20000010000 */
[----:B------:R-:W-:Y:S02]  /*ebe0*/  IMAD.IADD R141, R97, 0x1, -R98 ;  /* 0x00000001618d7824 */ /* 0x000fe400078e0a62 */
[----:B------:R-:W-:Y:S01]  /*ebf0*/  FADD.FTZ R49, R49, R0 ;  /* 0x0000000031317221 */ /* 0x000fe20000010000 */
[----:B------:R-:W-:Y:S01]  /*ec00*/  FADD.FTZ R3, R83, R68 ;  /* 0x0000004453037221 */ /* 0x000fe20000010000 */
[----:B0-----:R-:W-:Y:S02]  /*ec10*/  IMAD R9, R96, 0xc0, R141 ;  /* 0x000000c060097824 */ /* 0x001fe400078e028d */
[----:B------:R-:W-:Y:S01]  /*ec20*/  FADD.FTZ R4, R48, R49 ;  /* 0x0000003130047221 */ /* 0x000fe20000010000 */
[----:B------:R-:W-:Y:S01]  /*ec30*/  FADD.FTZ R3, R14, R3 ;  /* 0x000000030e037221 */ /* 0x000fe20000010000 */
[----:B------:R-:W-:-:S02]  /*ec40*/  VIADD R0, R88, 0xfffffffe ;  /* 0xfffffffe58007836 */ /* 0x000fc40000000000 */
[----:B------:R-:W-:Y:S01]  /*ec50*/  FADD.FTZ R4, R53, R4 ;  /* 0x0000000435047221 */ /* 0x000fe20000010000 */
[----:B------:R-:W-:Y:S01]  /*ec60*/  VIADD R5, R9, UR6 ;  /* 0x0000000609057c36 */ /* 0x000fe20008000000 */
[----:B--2---:R-:W-:Y:S01]  /*ec70*/  NOP ;  /* 0x0000000000007918 */ /* 0x004fe20000000000 */
[----:B-1----:R-:W-:Y:S05]  /*ec80*/  @P2 BRA `(.L_x_1226) ;  /* 0x0000000000542947 */ /* 0x002fea0003800000 */
[C---:B------:R-:W-:Y:S01]  /*ec90*/  ISETP.GT.AND P2, PT, R9.reuse, RZ, PT ;  /* 0x000000ff0900720c */ /* 0x040fe20003f44270 */
[----:B------:R-:W-:Y:S01]  /*eca0*/  BSSY B0, `(.L_x_1227) ;  /* 0x0000010000007945 */ /* 0x000fe20003800000 */
[----:B------:R-:W-:-:S11]  /*ecb0*/  VIADD R8, R9, 0xffffffff ;  /* 0xffffffff09087836 */ /* 0x000fd60000000000 */
[----:B------:R-:W-:Y:S05]  /*ecc0*/  @P2 BRA `(.L_x_1228) ;  /* 0x0000000000202947 */ /* 0x000fea0003800000 */
[----:B------:R-:W-:Y:S01]  /*ecd0*/  UISETP.NE.AND UP1, UPT, UR7, 0x1, UPT ;  /* 0x000000010700788c */ /* 0x000fe2000bf25270 */
[----:B------:R-:W-:-:S05]  /*ece0*/  IMAD.MOV R8, RZ, RZ, -R9 ;  /* 0x000000ffff087224 */ /* 0x000fca00078e0a09 */
[----:B------:R-:W-:-:S05]  /*ecf0*/  PLOP3.LUT P2, PT, PT, PT, UP1, 0x80, 0x0 ;  /* 0x000000000000781c */ /* 0x000fca0003f4f018 */
[----:B------:R-:W-:-:S08]  /*ed00*/  @UP1 ULDC.64 UR4, c[0x0][0x9e8] ;  /* 0x00027a0000041ab9 */ /* 0x000fd00000000a00 */
[----:B------:R-:W-:-:S05]  /*ed10*/  @P2 IMAD.HI.U32 R9, R8, UR4, RZ ;  /* 0x0000000408092c27 */ /* 0x000fca000f8e00ff */
[----:B------:R-:W-:-:S04]  /*ed20*/  @P2 SHF.R.U32.HI R8, RZ, UR5, R9 ;  /* 0x00000005ff082c19 */ /* 0x000fc80008011609 */
[----:B------:R-:W-:Y:S01]  /*ed30*/  LOP3.LUT R8, RZ, R8, RZ, 0x33, !PT ;  /* 0x00000008ff087212 */ /* 0x000fe200078e33ff */
[----:B------:R-:W-:Y:S06]  /*ed40*/  BRA `(.L_x_1229) ;  /* 0x0000000000147947 */ /* 0x000fec0003800000 */
.L_x_1228:
[----:B------:R-:W-:-:S06]  /*ed50*/  UISETP.NE.AND UP1, UPT, UR7, 0x1, UPT ;  /* 0x000000010700788c */ /* 0x000fcc000bf25270 */
[----:B------:R-:W-:-:S05]  /*ed60*/  PLOP3.LUT P2, PT, PT, PT, UP1, 0x80, 0x0 ;  /* 0x000000000000781c */ /* 0x000fca0003f4f018 */
[----:B------:R-:W-:-:S08]  /*ed70*/  @UP1 ULDC.64 UR4, c[0x0][0x9e8] ;  /* 0x00027a0000041ab9 */ /* 0x000fd00000000a00 */
[----:B------:R-:W-:-:S05]  /*ed80*/  @P2 IMAD.HI.U32 R9, R8, UR4, RZ ;  /* 0x0000000408092c27 */ /* 0x000fca000f8e00ff */
[----:B------:R-:W-:-:S07]  /*ed90*/  @P2 SHF.R.U32.HI R8, RZ, UR5, R9 ;  /* 0x00000005ff082c19 */ /* 0x000fce0008011609 */
.L_x_1229:
[----:B------:R-:W-:Y:S05]  /*eda0*/  BSYNC B0 ;  /* 0x0000000000007941 */ /* 0x000fea0003800000 */
.L_x_1227:
[----:B------:R-:W-:-:S04]  /*edb0*/  IMAD.U32 R9, RZ, RZ, UR7 ;  /* 0x00000007ff097e24 */ /* 0x000fc8000f8e00ff */
[----:B------:R-:W-:-:S05]  /*edc0*/  IMAD R8, R8, UR7, R9 ;  /* 0x0000000708087c24 */ /* 0x000fca000f8e0209 */
[----:B------:R-:W-:-:S07]  /*edd0*/  VIMNMX R5, R5, R8, PT ;  /* 0x0000000805057248 */ /* 0x000fce0003fe0100 */
.L_x_1226:
[----:B------:R-:W2:Y:S01]  /*ede0*/  LDL R9, [R1+0x3c] ;  /* 0x00003c0001097983 */ /* 0x000ea20000100800 */
[----:B------:R-:W-:Y:S01]  /*edf0*/  SHF.R.S32.HI R8, RZ, 0x1f, R5 ;  /* 0x0000001fff087819 */ /* 0x000fe20000011405 */
[----:B------:R-:W-:Y:S01]  /*ee00*/  ULDC UR44, c[0x0][0x9e4] ;  /* 0x00027900002c7ab9 */ /* 0x000fe20000000800 */
[----:B------:R-:W-:Y:S01]  /*ee10*/  ULDC UR4, c[0x0][0x9e4] ;  /* 0x0002790000047ab9 */ /* 0x000fe20000000800 */
[----:B------:R-:W-:Y:S01]  /*ee20*/  ULDC UR5, c[0x0][0x988] ;  /* 0x0002620000057ab9 */ /* 0x000fe20000000800 */
[----:B------:R-:W-:Y:S01]  /*ee30*/  LEA.HI R8, R8, R5, RZ, 0x7 ;  /* 0x0000000508087211 */ /* 0x000fe200078f38ff */
[----:B------:R-:W-:Y:S01]  /*ee40*/  ULDC UR7, c[0x0][0x988] ;  /* 0x0002620000077ab9 */ /* 0x000fe20000000800 */
[----:B------:R-:W-:Y:S01]  /*ee50*/  ULDC UR6, c[0x0][0x988] ;  /* 0x0002620000067ab9 */ /* 0x000fe20000000800 */
[----:B------:R-:W-:Y:S01]  /*ee60*/  ULDC UR49, c[0x0][0x9d8] ;  /* 0x0002760000317ab9 */ /* 0x000fe20000000800 */
[----:B------:R-:W-:Y:S01]  /*ee70*/  SHF.R.S32.HI R8, RZ, 0x7, R8 ;  /* 0x00000007ff087819 */ /* 0x000fe20000011408 */
[----:B------:R-:W-:Y:S01]  /*ee80*/  ULDC UR47, c[0x0][0x9d8] ;  /* 0x00027600002f7ab9 */ /* 0x000fe20000000800 */
[----:B------:R-:W-:Y:S01]  /*ee90*/  ULDC UR46, c[0x0][0x9d8] ;  /* 0x00027600002e7ab9 */ /* 0x000fe20000000800 */
[----:B------:R-:W-:Y:S01]  /*eea0*/  ULDC UR48, c[0x0][0x9e0] ;  /* 0x0002780000307ab9 */ /* 0x000fe20000000800 */
[----:B------:R-:W-:Y:S01]  /*eeb0*/  ULDC UR45, c[0x0][0x9e0] ;  /* 0x00027800002d7ab9 */ /* 0x000fe20000000800 */
        /* <DEDUP_REMOVED lines=24> */
[----:B--2---:R-:W-:-:S04]  /*f040*/  VIMNMX R9, R9, R8, !PT ;  /* 0x0000000809097248 */ /* 0x004fc80007fe0100 */
[----:B------:R-:W-:Y:S01]  /*f050*/  ISETP.GE.AND P2, PT, R0, R9, PT ;  /* 0x000000090000720c */ /* 0x000fe20003f46270 */
[----:B------:R0:W-:-:S12]  /*f060*/  STL [R1+0x18], R9 ;  /* 0x0000180901007387 */ /* 0x0001d80000100800 */
[----:B0-----:R-:W-:Y:S05]  /*f070*/  @!P2 BRA `(.L_x_1230) ;  /* 0x0000003800dca947 */ /* 0x001fea0003800000 */
[----:B------:R-:W-:Y:S02]  /*f080*/  IMAD.IADD R141, R20, 0x1, R141 ;  /* 0x00000001148d7824 */ /* 0x000fe400078e028d */
[----:B------:R-:W-:Y:S02]  /*f090*/  IMAD.MOV.U32 R135, RZ, RZ, RZ ;  /* 0x000000ffff877224 */ /* 0x000fe400078e00ff */
[----:B------:R-:W-:Y:S01]  /*f0a0*/  VIADD R140, R141, 0x8 ;  /* 0x000000088d8c7836 */ /* 0x000fe20000000000 */
[----:B------:R-:W-:-:S04]  /*f0b0*/  LOP3.LUT R144, RZ, R141, RZ, 0x33, !PT ;  /* 0x0000008dff907212 */ /* 0x000fc800078e33ff */
[----:B------:R-:W-:-:S07]  /*f0c0*/  LOP3.LUT R15, RZ, R140, RZ, 0x33, !PT ;  /* 0x0000008cff0f7212 */ /* 0x000fce00078e33ff */
.L_x_1248:
[----:B------:R-:W2:Y:S01]  /*f0d0*/  LDL R8, [R1+0x4] ;  /* 0x0000040001087983 */ /* 0x000ea20000100800 */
[----:B------:R-:W-:Y:S01]  /*f0e0*/  VIADD R14, R17, 0x1 ;  /* 0x00000001110e7836 */ /* 0x000fe20000000000 */
[----:B------:R-:W-:Y:S05]  /*f0f0*/  YIELD ;  /* 0x0000000000007946 */ /* 0x000fea0003800000 */
[----:B------:R-:W-:-:S04]  /*f100*/  ISETP.NE.AND P3, PT, R14, 0x2, PT ;  /* 0x000000020e00780c */ /* 0x000fc80003f65270 */
[----:B------:R-:W-:Y:S02]  /*f110*/  SEL R5, RZ, 0x1, P3 ;  /* 0x00000001ff057807 */ /* 0x000fe40001800000 */
[----:B------:R-:W-:Y:S02]  /*f120*/  SEL R14, R14, RZ, P3 ;  /* 0x000000ff0e0e7207 */ /* 0x000fe40001800000 */
[----:B------:R-:W-:Y:S02]  /*f130*/  LOP3.LUT R5, R22, R5, RZ, 0x3c, !PT ;  /* 0x0000000516057212 */ /* 0x000fe400078e3cff */
[----:B--2---:R-:W-:-:S13]  /*f140*/  ISETP.NE.AND P2, PT, R8, RZ, PT ;  /* 0x000000ff0800720c */ /* 0x004fda0003f45270 */
[----:B------:R-:W-:Y:S05]  /*f150*/  @P2 BRA `(.L_x_1231) ;  /* 0x0000000000302947 */ /* 0x000fea0003800000 */
[----:B------:R-:W-:Y:S05]  /*f160*/  @!P0 BRA `(.L_x_1232) ;  /* 0x0000000000048947 */ /* 0x000fea0003800000 */
[----:B------:R-:W-:Y:S01]  /*f170*/  BPT.TRAP 0x1 ;  /* 0x000000040000795c */ /* 0x000fe20000300000 */
.L_x_1232:
[----:B------:R-:W-:Y:S01]  /*f180*/  IMAD R9, R14, 0x8, R2 ;  /* 0x000000080e097824 */ /* 0x000fe200078e0202 */
[----:B------:R-:W-:-:S04]  /*f190*/  SHF.L.U32 R8, R5, 0x1f, RZ ;  /* 0x0000001f05087819 */ /* 0x000fc800000006ff */
[----:B------:R0:W1:Y:S01]  /*f1a0*/  SYNCS.PHASECHK.TRANS64.TRYWAIT P3, [R9+URZ+0x2d830], R8 ;  /* 0x02d83008090075a7 */ /* 0x000062000806017f */
[----:B------:R-:W-:Y:S05]  /*f1b0*/  @!P0 BRA `(.L_x_1233) ;  /* 0x0000000000048947 */ /* 0x000fea0003800000 */
[----:B------:R-:W-:Y:S01]  /*f1c0*/  BPT.TRAP 0x1 ;  /* 0x000000040000795c */ /* 0x000fe20000300000 */
.L_x_1233:
[----:B------:R-:W-:Y:S04]  /*f1d0*/  BSSY B0, `(.L_x_1231) ;  /* 0x0000004000007945 */ /* 0x000fe80003800000 */
[----:B-1----:R-:W-:Y:S05]  /*f1e0*/  @P3 BRA `(.L_x_1234) ;  /* 0x0000000000083947 */ /* 0x002fea0003800000 */
[----:B------:R-:W1:Y:S02]  /*f1f0*/  SYNCS.PHASECHK.TRANS64.TRYWAIT P3, [R9+URZ+0x2d830], R8 ;  /* 0x02d83008090075a7 */ /* 0x000e64000806017f */
[----:B-1----:R-:W-:Y:S05]  /*f200*/  @!P3 BRA `(.L_x_1235) ;  /* 0x000001300048b947 */ /* 0x002fea0003800000 */
.L_x_1234:
[----:B------:R-:W-:Y:S05]  /*f210*/  BSYNC B0 ;  /* 0x0000000000007941 */ /* 0x000fea0003800000 */
.L_x_1231:
[----:B01----:R-:W2:Y:S01]  /*f220*/  LDL R8, [R1+0x8] ;  /* 0x0000080001087983 */ /* 0x003ea20000100800 */
[----:B------:R-:W0:Y:S01]  /*f230*/  S2R R10, SR_TID.X ;  /* 0x00000000000a7919 */ /* 0x000e220000002100 */
[----:B------:R-:W-:Y:S05]  /*f240*/  WARPSYNC.ALL ;  /* 0x0000000000007948 */ /* 0x000fea0003800000 */
[----:B------:R-:W-:Y:S01]  /*f250*/  IMAD.MOV.U32 R9, RZ, RZ, -0x7fffffe0 ;  /* 0x80000020ff097424 */ /* 0x000fe200078e00ff */
[----:B0-----:R-:W-:-:S05]  /*f260*/  SHF.R.U32.HI R10, RZ, 0x7, R10 ;  /* 0x00000007ff0a7819 */ /* 0x001fca000001160a */
[----:B------:R-:W-:Y:S01]  /*f270*/  VIADD R28, R10, 0x8 ;  /* 0x000000080a1c7836 */ /* 0x000fe20000000000 */
[----:B------:R-:W-:Y:S01]  /*f280*/  R2UR UR11, R9 ;  /* 0x00000000090b72ca */ /* 0x000fe200000e0000 */
[----:B------:R-:W-:Y:S01]  /*f290*/  IMAD.MOV.U32 R27, RZ, RZ, -0x7fffffe0 ;  /* 0x80000020ff1b7424 */ /* 0x000fe200078e00ff */
[----:B------:R-:W-:Y:S02]  /*f2a0*/  R2UR UR8, R6 ;  /* 0x00000000060872ca */ /* 0x000fe400000e0000 */
[----:B------:R-:W-:Y:S02]  /*f2b0*/  R2UR UR9, R7 ;  /* 0x00000000070972ca */ /* 0x000fe400000e0000 */
[----:B------:R-:W-:Y:S02]  /*f2c0*/  MOV R25, 0x80000020 ;  /* 0x8000002000197802 */ /* 0x000fe40000000f00 */
[----:B------:R-:W-:Y:S02]  /*f2d0*/  R2UR UR27, R27 ;  /* 0x000000001b1b72ca */ /* 0x000fe400000e0000 */
[----:B------:R-:W-:-:S02]  /*f2e0*/  R2UR UR15, R25 ;  /* 0x00000000190f72ca */ /* 0x000fc400000e0000 */
[----:B------:R-:W-:Y:S02]  /*f2f0*/  R2UR UR23, R25 ;  /* 0x00000000191772ca */ /* 0x000fe400000e0000 */
[----:B------:R-:W-:Y:S02]  /*f300*/  R2UR UR12, R154 ;  /* 0x000000009a0c72ca */ /* 0x000fe400000e0000 */
[----:B------:R-:W-:Y:S01]  /*f310*/  R2UR UR13, R155 ;  /* 0x000000009b0d72ca */ /* 0x000fe200000e0000 */
[----:B------:R0:W-:Y:S01]  /*f320*/  BAR.SYNC.DEFER_BLOCKING R28, 0x100 ;  /* 0x0004001c0000751d */ /* 0x0001e20000010000 */
[----:B------:R-:W-:Y:S01]  /*f330*/  IMAD.MOV.U32 R11, RZ, RZ, -0x7fffffe0 ;  /* 0x80000020ff0b7424 */ /* 0x000fe200078e00ff */
[----:B------:R-:W-:Y:S01]  /*f340*/  R2UR UR16, R152 ;  /* 0x00000000981072ca */ /* 0x000fe200000e0000 */
[----:B--2---:R-:W-:-:S04]  /*f350*/  IMAD R8, R14, 0x600, R8 ;  /* 0x000006000e087824 */ /* 0x004fc800078e0208 */
[C---:B------:R-:W-:Y:S01]  /*f360*/  VIADD R24, R8.reuse, 0x2 ;  /* 0x0000000208187836 */ /* 0x040fe20000000000 */
[C---:B------:R-:W-:Y:S01]  /*f370*/  R2UR UR10, R8.reuse ;  /* 0x00000000080a72ca */ /* 0x040fe200000e0000 */
[----:B------:R-:W-:-:S03]  /*f380*/  VIADD R26, R8, 0x400 ;  /* 0x00000400081a7836 */ /* 0x000fc60000000000 */
[----:B------:R-:W-:Y:S01]  /*f390*/  R2UR UR14, R24 ;  /* 0x00000000180e72ca */ /* 0x000fe200000e0000 */
[----:B------:R-:W-:Y:S01]  /*f3a0*/  VIADD R24, R8, 0x202 ;  /* 0x0000020208187836 */ /* 0x000fe20000000000 */
[----:B------:R-:W-:-:S04]  /*f3b0*/  R2UR UR26, R26 ;  /* 0x000000001a1a72ca */ /* 0x000fc800000e0000 */
[----:B------:R-:W-:Y:S02]  /*f3c0*/  R2UR UR22, R24 ;  /* 0x00000000181672ca */ /* 0x000fe400000e0000 */
[----:B0-----:R-:W-:-:S06]  /*f3d0*/  WARPGROUP.ARRIVE ;  /* 0x00000000000079c5 */ /* 0x001fcc0000000000 */
[----:B------:R-:W-:Y:S01]  /*f3e0*/  HGMMA.64x128x16.F32 R24, gdesc[UR8], RZ, !UPT, gsb0 ;  /* 0x01e00000081879f0 */ /* 0x000fe2000c0008ff */
[----:B------:R-:W-:Y:S01]  /*f3f0*/  VIADD R10, R8, 0x200 ;  /* 0x00000200080a7836 */ /* 0x000fe20000000000 */
[----:B------:R-:W-:Y:S02]  /*f400*/  R2UR UR19, R11 ;  /* 0x000000000b1372ca */ /* 0x000fe400000e0000 */
[----:B------:R-:W-:Y:S02]  /*f410*/  R2UR UR17, R153 ;  /* 0x00000000991172ca */ /* 0x000fe400000e0000 */
[----:B------:R-:W-:Y:S01]  /*f420*/  R2UR UR18, R10 ;  /* 0x000000000a1272ca */ /* 0x000fe200000e0000 */
[----:B------:R-:W-:Y:S02]  /*f430*/  WARPGROUP.DEPBAR.LE gsb0, 0x0 ;  /* 0x00008000000079c5 */ /* 0x000fe40000010000 */
[----:B------:R-:W-:-:S06]  /*f440*/  WARPGROUP.ARRIVE ;  /* 0x00000000000079c5 */ /* 0x000fcc0000000000 */
[----:B------:R-:W-:Y:S01]  /*f450*/  HGMMA.64x128x16.F32 R24, gdesc[UR12], R24, gsb0 ;  /* 0x01e000000c1879f0 */ /* 0x000fe20008000818 */
        /* <DEDUP_REMOVED lines=10> */
[----:B------:R-:W-:Y:S01]  /*f500*/  VIADD R8, R8, 0x402 ;  /* 0x0000040208087836 */ /* 0x000fe20000000000 */
[----:B------:R-:W-:Y:S02]  /*f510*/  R2UR UR31, R9 ;  /* 0x00000000091f72ca */ /* 0x000fe400000e0000 */
[----:B------:R-:W-:Y:S02]  /*f520*/  R2UR UR28, R146 ;  /* 0x00000000921c72ca */ /* 0x000fe400000e0000 */
[----:B------:R-:W-:Y:S02]  /*f530*/  R2UR UR30, R8 ;  /* 0x00000000081e72ca */ /* 0x000fe400000e0000 */
[----:B------:R-:W-:Y:S01]  /*f540*/  R2UR UR29, R147 ;  /* 0x00000000931d72ca */ /* 0x000fe200000e0000 */
[----:B------:R-:W-:Y:S02]  /*f550*/  WARPGROUP.DEPBAR.LE gsb0, 0x0 ;  /* 0x00008000000079c5 */ /* 0x000fe40000010000 */
[----:B------:R-:W-:-:S06]  /*f560*/  WARPGROUP.ARRIVE ;  /* 0x00000000000079c5 */ /* 0x000fcc0000000000 */
[----:B------:R-:W-:Y:S03]  /*f570*/  HGMMA.64x128x16.F32 R24, gdesc[UR24], R24, gsb0 ;  /* 0x01e00000181879f0 */ /* 0x000fe60008000818 */
[----:B------:R-:W-:Y:S02]  /*f580*/  WARPGROUP.DEPBAR.LE gsb0, 0x0 ;  /* 0x00008000000079c5 */ /* 0x000fe40000010000 */
[----:B------:R-:W-:-:S07]  /*f590*/  WARPGROUP.ARRIVE ;  /* 0x00000000000079c5 */ /* 0x000fce0000000000 */
[----:B------:R-:W-:Y:S03]  /*f5a0*/  HGMMA.64x128x16.F32 R24, gdesc[UR28], R24, gsb0 ;  /* 0x01e000001c1879f0 */ /* 0x000fe60008000818 */
[----:B------:R-:W-:Y:S02]  /*f5b0*/  WARPGROUP.DEPBAR.LE gsb0, 0x0 ;  /* 0x00008000000079c5 */ /* 0x000fe40000010000 */
[----:B------:R-:W-:Y:S05]  /*f5c0*/  @P2 BRA `(.L_x_1236) ;  /* 0x0000000000282947 */ /* 0x000fea0003800000 */
[----:B------:R-:W-:Y:S05]  /*f5d0*/  @!P0 BRA `(.L_x_1237) ;  /* 0x0000000000048947 */ /* 0x000fea0003800000 */
[----:B------:R-:W-:Y:S01]  /*f5e0*/  BPT.TRAP 0x1 ;  /* 0x000000040000795c */ /* 0x000fe20000300000 */
.L_x_1237:
[----:B------:R-:W-:Y:S01]  /*f5f0*/  SHF.L.U32 R8, R22, 0x1f, RZ ;  /* 0x0000001f16087819 */ /* 0x000fe200000006ff */
[----:B------:R-:W-:-:S04]  /*f600*/  IMAD R9, R17, 0x8, R2 ;  /* 0x0000000811097824 */ /* 0x000fc800078e0202 */
[----:B------:R0:W1:Y:S01]  /*f610*/  SYNCS.PHASECHK.TRANS64.TRYWAIT P2, [R9+URZ+0x2d850], R8 ;  /* 0x02d85008090075a7 */ /* 0x000062000804017f */
[----:B------:R-:W-:Y:S05]  /*f620*/  @!P0 BRA `(.L_x_1238) ;  /* 0x0000000000048947 */ /* 0x000fea0003800000 */
[----:B------:R-:W-:Y:S01]  /*f630*/  BPT.TRAP 0x1 ;  /* 0x000000040000795c */ /* 0x000fe20000300000 */
.L_x_1238:
[----:B-1----:R-:W-:Y:S05]  /*f640*/  @P2 BRA `(.L_x_1236) ;  /* 0x0000000000082947 */ /* 0x002fea0003800000 */
[----:B------:R-:W1:Y:S02]  /*f650*/  SYNCS.PHASECHK.TRANS64.TRYWAIT P2, [R9+URZ+0x2d850], R8 ;  /* 0x02d85008090075a7 */ /* 0x000e64000804017f */
[----:B-1----:R-:W-:Y:S05]  /*f660*/  @!P2 BRA `(.L_x_1239) ;  /* 0x0000012c0044a947 */ /* 0x002fea0003800000 */
.L_x_1236:
[----:B------:R-:W2:Y:S01]  /*f670*/  LDL R22, [R1+0x24] ;  /* 0x0000240001167983 */ /* 0x000ea20000100800 */
[----:B01----:R-:W-:Y:S01]  /*f680*/  VIADD R8, R2, 0x400 ;  /* 0x0000040002087836 */ /* 0x003fe20000000000 */
[----:B------:R-:W-:Y:S05]  /*f690*/  WARPSYNC.ALL ;  /* 0x0000000000007948 */ /* 0x000fea0003800000 */
[----:B------:R-:W-:Y:S01]  /*f6a0*/  SHF.R.U32.HI R8, RZ, 0x4, R8 ;  /* 0x00000004ff087819 */ /* 0x000fe20000011608 */
[----:B------:R-:W-:Y:S01]  /*f6b0*/  IMAD.MOV.U32 R9, RZ, RZ, -0x7fffffe0 ;  /* 0x80000020ff097424 */ /* 0x000fe200078e00ff */
[----:B------:R-:W3:Y:S01]  /*f6c0*/  LDL R143, [R1+0x28] ;  /* 0x00002800018f7983 */ /* 0x000ee20000100800 */
[----:B------:R-:W-:Y:S01]  /*f6d0*/  IMAD.MOV.U32 R11, RZ, RZ, -0x7fffffe0 ;  /* 0x80000020ff0b7424 */ /* 0x000fe200078e00ff */
[----:B------:R-:W-:-:S02]  /*f6e0*/  LOP3.LUT R8, R8, 0x3fff, RZ, 0xc0, !PT ;  /* 0x00003fff08087812 */ /* 0x000fc400078ec0ff */
[----:B------:R-:W-:Y:S01]  /*f6f0*/  R2UR UR11, R9 ;  /* 0x00000000090b72ca */ /* 0x000fe200000e0000 */
[----:B------:R-:W4:Y:S01]  /*f700*/  LDL R142, [R1+0x30] ;  /* 0x00003000018e7983 */ /* 0x000f220000100800 */
[----:B------:R-:W-:Y:S01]  /*f710*/  LOP3.LUT R8, R8, 0x2000000, RZ, 0xfc, !PT ;  /* 0x0200000008087812 */ /* 0x000fe200078efcff */
[----:B------:R-:W-:Y:S01]  /*f720*/  WARPGROUP.ARRIVE ;  /* 0x00000000000079c5 */ /* 0x000fe20000000000 */
[----:B------:R-:W-:Y:S01]  /*f730*/  UMOV UR9, 0x40000040 ;  /* 0x4000004000097882 */ /* 0x000fe20000000000 */
[----:B------:R-:W-:Y:S02]  /*f740*/  R2UR UR15, R11 ;  /* 0x000000000b0f72ca */ /* 0x000fe400000e0000 */
[----:B------:R-:W-:Y:S01]  /*f750*/  IMAD R8, R17, 0x600, R8 ;  /* 0x0000060011087824 */ /* 0x000fe200078e0208 */
[----:B------:R-:W-:Y:S01]  /*f760*/  UMOV UR13, 0x40000040 ;  /* 0x40000040000d7882 */ /* 0x000fe20000000000 */
[C---:B------:R-:W-:Y:S02]  /*f770*/  R2UR UR19, R11.reuse ;  /* 0x000000000b1372ca */ /* 0x040fe400000e0000 */
[C---:B------:R-:W-:Y:S01]  /*f780*/  VIADD R10, R8.reuse, 0x40 ;  /* 0x00000040080a7836 */ /* 0x040fe20000000000 */
[----:B------:R-:W-:Y:S01]  /*f790*/  R2UR UR10, R8 ;  /* 0x00000000080a72ca */ /* 0x000fe200000e0000 */
[----:B------:R-:W-:Y:S01]  /*f7a0*/  UMOV UR17, 0x40000040 ;  /* 0x4000004000117882 */ /* 0x000fe20000000000 */
[----:B------:R-:W-:-:S02]  /*f7b0*/  R2UR UR23, R11 ;  /* 0x000000000b1772ca */ /* 0x000fc400000e0000 */
[----:B------:R-:W-:Y:S01]  /*f7c0*/  R2UR UR14, R10 ;  /* 0x000000000a0e72ca */ /* 0x000fe200000e0000 */
[----:B------:R-:W-:Y:S01]  /*f7d0*/  VIADD R10, R8, 0x80 ;  /* 0x00000080080a7836 */ /* 0x000fe20000000000 */
[----:B------:R-:W-:Y:S01]  /*f7e0*/  UMOV UR21, 0x40000040 ;  /* 0x4000004000157882 */ /* 0x000fe20000000000 */
[C---:B------:R-:W-:Y:S01]  /*f7f0*/  R2UR UR27, R11.reuse ;  /* 0x000000000b1b72ca */ /* 0x040fe200000e0000 */
[----:B------:R-:W-:Y:S01]  /*f800*/  UMOV UR25, 0x40000040 ;  /* 0x4000004000197882 */ /* 0x000fe20000000000 */
[C---:B------:R-:W-:Y:S02]  /*f810*/  R2UR UR31, R11.reuse ;  /* 0x000000000b1f72ca */ /* 0x040fe400000e0000 */
[----:B------:R-:W-:Y:S01]  /*f820*/  R2UR UR18, R10 ;  /* 0x000000000a1272ca */ /* 0x000fe200000e0000 */
[----:B------:R-:W-:Y:S01]  /*f830*/  VIADD R10, R8, 0xc0 ;  /* 0x000000c0080a7836 */ /* 0x000fe20000000000 */
[----:B------:R-:W-:Y:S01]  /*f840*/  UMOV UR29, 0x40000040 ;  /* 0x40000040001d7882 */ /* 0x000fe20000000000 */
[----:B------:R-:W-:Y:S01]  /*f850*/  R2UR UR35, R11 ;  /* 0x000000000b2372ca */ /* 0x000fe200000e0000 */
[----:B------:R-:W-:Y:S01]  /*f860*/  UMOV UR33, 0x40000040 ;  /* 0x4000004000217882 */ /* 0x000fe20000000000 */
[----:B------:R-:W-:-:S02]  /*f870*/  R2UR UR43, R9 ;  /* 0x00000000092b72ca */ /* 0x000fc400000e0000 */
[----:B------:R-:W-:Y:S01]  /*f880*/  R2UR UR22, R10 ;  /* 0x000000000a1672ca */ /* 0x000fe200000e0000 */
[----:B------:R-:W-:-:S05]  /*f890*/  VIADD R10, R8, 0x100 ;  /* 0x00000100080a7836 */ /* 0x000fca0000000000 */
[----:B------:R-:W-:Y:S01]  /*f8a0*/  R2UR UR26, R10 ;  /* 0x000000000a1a72ca */ /* 0x000fe200000e0000 */
[----:B------:R-:W-:-:S05]  /*f8b0*/  VIADD R10, R8, 0x140 ;  /* 0x00000140080a7836 */ /* 0x000fca0000000000 */
[----:B------:R-:W-:Y:S01]  /*f8c0*/  R2UR UR30, R10 ;  /* 0x000000000a1e72ca */ /* 0x000fe200000e0000 */
[C---:B------:R-:W-:Y:S01]  /*f8d0*/  VIADD R10, R8.reuse, 0x180 ;  /* 0x00000180080a7836 */ /* 0x040fe20000000000 */
[----:B------:R-:W-:-:S04]  /*f8e0*/  IADD3 R8, R8, 0x1c0, RZ ;  /* 0x000001c008087810 */ /* 0x000fc80007ffe0ff */
[----:B------:R-:W-:Y:S02]  /*f8f0*/  R2UR UR42, R8 ;  /* 0x00000000082a72ca */ /* 0x000fe400000e0000 */
[----:B------:R-:W-:Y:S01]  /*f900*/  R2UR UR34, R10 ;  /* 0x000000000a2272ca */ /* 0x000fe200000e0000 */
[----:B--2---:R-:W-:-:S05]  /*f910*/  IMAD R8, R22, 0x2000, R2 ;  /* 0x0000200016087824 */ /* 0x004fca00078e0202 */
[----:B------:R-:W-:-:S13]  /*f920*/  R2UR UR8, R8 ;  /* 0x00000000080872ca */ /* 0x000fda00000e0000 */
[----:B------:R-:W-:-:S04]  /*f930*/  UIADD3 UR8, UR8, 0x21800, URZ ;  /* 0x0002180008087890 */ /* 0x000fc8000fffe03f */
[----:B------:R-:W-:-:S04]  /*f940*/  USHF.R.U32.HI UR8, URZ, 0x4, UR8 ;  /* 0x000000043f087899 */ /* 0x000fc80008011608 */
[----:B------:R-:W-:-:S04]  /*f950*/  ULOP3.LUT UR8, UR8, 0x3fff, URZ, 0xc0, !UPT ;  /* 0x00003fff08087892 */ /* 0x000fc8000f8ec03f */
[----:B------:R-:W-:-:S09]  /*f960*/  ULOP3.LUT UR8, UR8, 0x10000, URZ, 0xfc, !UPT ;  /* 0x0001000008087892 */ /* 0x000fd2000f8efc3f */
[----:B------:R-:W-:Y:S01]  /*f970*/  HGMMA.64x96x16.F32 R88, gdesc[UR8].tnspB, R88, gsb0 ;  /* 0x41600000085879f0 */ /* 0x000fe20008000858 */
[----:B------:R-:W-:Y:S02]  /*f980*/  UIADD3 UR12, UR8, 0x2, URZ ;  /* 0x00000002080c7890 */ /* 0x000fe4000fffe03f */
[----:B------:R-:W-:Y:S01]  /*f990*/  UIADD3 UR16, UR8, 0x4, URZ ;  /* 0x0000000408107890 */ /* 0x000fe2000fffe03f */
[----:B------:R-:W-:Y:S02]  /*f9a0*/  WARPGROUP.DEPBAR.LE gsb0, 0x0 ;  /* 0x00008000000079c5 */ /* 0x000fe40000010000 */
[----:B------:R-:W-:-:S06]  /*f9b0*/  WARPGROUP.ARRIVE ;  /* 0x00000000000079c5 */ /* 0x000fcc0000000000 */
[----:B------:R-:W-:Y:S01]  /*f9c0*/  HGMMA.64x96x16.F32 R88, gdesc[UR12].tnspB, R88, gsb0 ;  /* 0x416000000c5879f0 */ /* 0x000fe20008000858 */
[----:B------:R-:W-:Y:S02]  /*f9d0*/  UIADD3 UR20, UR8, 0x6, URZ ;  /* 0x0000000608147890 */ /* 0x000fe4000fffe03f */
        /* <DEDUP_REMOVED lines=19> */
[----:B------:R-:W-:Y:S01]  /*fb10*/  UMOV UR41, 0x40000040 ;  /* 0x4000004000297882 */ /* 0x000fe20000000000 */
[----:B------:R-:W-:Y:S01]  /*fb20*/  FMUL.FTZ R22, R28, UR49 ;  /* 0x000000311c167c20 */ /* 0x000fe20008410000 */
[----:B------:R-:W-:Y:S01]  /*fb30*/  FMUL.FTZ R28, R33, UR49 ;  /* 0x00000031211c7c20 */ /* 0x000fe20008410000 */
[----:B------:R-:W-:Y:S01]  /*fb40*/  FMUL.FTZ R33, R38, UR49 ;  /* 0x0000003126217c20 */ /* 0x000fe20008410000 */
[----:B------:R-:W-:Y:S01]  /*fb50*/  FMUL.FTZ R38, R43, UR49 ;  /* 0x000000312b267c20 */ /* 0x000fe20008410000 */
[----:B------:R-:W-:Y:S02]  /*fb60*/  FMUL.FTZ R43, R48, UR49 ;  /* 0x00000031302b7c20 */ /* 0x000fe40008410000 */
[----:B------:R-:W0:Y:S01]  /*fb70*/  S2R R48, SR_TID.X ;  /* 0x0000000000307919 */ /* 0x000e220000002100 */
[----:B------:R-:W-:Y:S02]  /*fb80*/  WARPGROUP.DEPBAR.LE gsb0, 0x0 ;  /* 0x00008000000079c5 */ /* 0x000fe40000010000 */
[----:B------:R-:W-:-:S06]  /*fb90*/  WARPGROUP.ARRIVE ;  /* 0x00000000000079c5 */ /* 0x000fcc0000000000 */
[----:B------:R-:W-:Y:S01]  /*fba0*/  HGMMA.64x96x16.F32 R88, gdesc[UR40].tnspB, R88, gsb0 ;  /* 0x41600000285879f0 */ /* 0x000fe20008000858 */
[----:B0-----:R-:W-:Y:S02]  /*fbb0*/  SHF.R.U32.HI R145, RZ, 0x7, R48 ;  /* 0x00000007ff917819 */ /* 0x001fe40000011630 */
[----:B------:R-:W-:-:S03]  /*fbc0*/  ISETP.GE.U32.AND P2, PT, R48, 0x180, PT ;  /* 0x000001803000780c */ /* 0x000fc60003f46070 */
[----:B------:R-:W-:Y:S02]  /*fbd0*/  VIADD R48, R145, 0x9 ;  /* 0x0000000991307836 */ /* 0x000fe40000000000 */
        /* <DEDUP_REMOVED lines=61> */
[----:B------:R-:W-:Y:S01]  /*ffb0*/  PLOP3.LUT P2, PT, PT, PT, UP0, 0x40, 0x0 ;  /* 0x000000000000781c */ /* 0x000fe20003f4e808 */
[----:B------:R-:W0:Y:S08]  /*ffc0*/  MUFU.TANH R8, R8 ;  /* 0x0000000800087308 */ /* 0x000e300000002400 */
[----:B------:R-:W1:Y:S01]  /*ffd0*/  MUFU.TANH R9, R9 ;  /* 0x0000000900097308 */ /* 0x000e620000002400 */
[----:B------:R-:W-:-:S02]  /*ffe0*/  WARPGROUP.DEPBAR.LE gsb0, 0x0 ;  /* 0x00008000000079c5 */ /* 0x000fc40000010000 */
[----:B------:R2:W-:Y:S06]  /*fff0*/  BAR.ARV R48, 0x100 ;  /* 0x000400300000751d */ /* 0x0005ec0000002000 */
[----:B--2---:R-:W-:-:S04]  /*10000*/  @!P1 IMAD R48, R14, 0x8, R2 ;  /* 0x000000080e309824 */ /* 0x004fc800078e0202 */
[----:B------:R-:W-:-:S05]  /*10010*/  @!P1 VIADD R48, R48, 0x2d840 ;  /* 0x0002d84030309836 */ /* 0x000fca0000000000 */
[----:B------:R-:W-:-:S04]  /*10020*/  @!P1 PRMT R48, RZ, 0x654, R48 ;  /* 0x00000654ff309816 */ /* 0x000fc80000000030 */
[----:B------:R3:W-:Y:S01]  /*10030*/  @!P1 SYNCS.ARRIVE.TRANS64.RED.A1T0 RZ, [R48+URZ], RZ ;  /* 0x000000ff30ff99a7 */ /* 0x0007e2000810043f */
[----:B------:R-:W2:Y:S01]  /*10040*/  MUFU.TANH R10, R10 ;  /* 0x0000000a000a7308 */ /* 0x000ea20000002400 */
[----:B---3--:R-:W-:-:S07]  /*10050*/  IADD3 R48, R143, 0x1, -R82 ;  /* 0x000000018f307810 */ /* 0x008fce0007ffe852 */
[----:B------:R-:W3:Y:S01]  /*10060*/  MUFU.TANH R11, R11 ;  /* 0x0000000b000b7308 */ /* 0x000ee20000002400 */
[----:B----4-:R-:W-:-:S07]  /*10070*/  IMAD.IADD R48, R48, 0x1, -R142 ;  /* 0x0000000130307824 */ /* 0x010fce00078e0a8e */
[----:B------:R-:W4:Y:S01]  /*10080*/  MUFU.TANH R22, R22 ;  /* 0x0000001600167308 */ /* 0x000f220000002400 */
[----:B------:R-:W-:-:S07]  /*10090*/  IMAD R48, R136, -0x2, R48 ;  /* 0xfffffffe88307824 */ /* 0x000fce00078e0230 */
        /* <DEDUP_REMOVED lines=59> */
[----:B------:R-:W-:-:S02]  /*10450*/  VIADD R143, R48, UR48 ;  /* 0x00000030308f7c36 */ /* 0x000fc40008000000 */
[----:B------:R-:W-:Y:S02]  /*10460*/  VIADD R142, R48, UR50 ;  /* 0x00000032308e7c36 */ /* 0x000fe40008000000 */
[C---:B------:R-:W-:Y:S02]  /*10470*/  IMAD.IADD R87, R20.reuse, 0x1, R143 ;  /* 0x0000000114577824 */ /* 0x040fe400078e028f */
[----:B------:R-:W-:Y:S01]  /*10480*/  IMAD.IADD R86, R20, 0x1, R142 ;  /* 0x0000000114567824 */ /* 0x000fe200078e028e */
[----:B-1234-:R-:W-:Y:S06]  /*10490*/  @P2 BRA `(.L_x_1240) ;  /* 0x0000000000582947 */ /* 0x01efec0003800000 */
[----:B------:R-:W-:Y:S01]  /*104a0*/  ISETP.GT.AND P2, PT, R141, -0x1, PT ;  /* 0xffffffff8d00780c */ /* 0x000fe20003f44270 */
[----:B------:R-:W-:-:S12]  /*104b0*/  BSSY B0, `(.L_x_1241) ;  /* 0x0000010000007945 */ /* 0x000fd80003800000 */
[----:B------:R-:W-:Y:S05]  /*104c0*/  @P2 BRA `(.L_x_1242) ;  /* 0x0000000000202947 */ /* 0x000fea0003800000 */
[----:B------:R-:W-:Y:S02]  /*104d0*/  IMAD.U32 R145, RZ, RZ, UR44 ;  /* 0x0000002cff917e24 */ /* 0x000fe4000f8e00ff */
[----:B------:R-:W-:-:S03]  /*104e0*/  IMAD.MOV.U32 R156, RZ, RZ, R144 ;  /* 0x000000ffff9c7224 */ /* 0x000fc600078e0090 */
[----:B------:R-:W-:-:S13]  /*104f0*/  ISETP.NE.AND P2, PT, R145, 0x1, PT ;  /* 0x000000019100780c */ /* 0x000fda0003f45270 */
[----:B------:R-:W1:Y:S02]  /*10500*/  @P2 LDC.64 R48, c[0x0][0x9e8] ;  /* 0x00027a00ff302b82 */ /* 0x000e640000000a00 */
[----:B-1----:R-:W-:-:S05]  /*10510*/  @P2 IMAD.HI.U32 R48, R144, R48, RZ ;  /* 0x0000003090302227 */ /* 0x002fca00078e00ff */
[----:B------:R-:W-:-:S04]  /*10520*/  @P2 SHF.R.U32.HI R156, RZ, R49, R48 ;  /* 0x00000031ff9c2219 */ /* 0x000fc80000011630 */
[----:B------:R-:W-:Y:S01]  /*10530*/  LOP3.LUT R48, RZ, R156, RZ, 0x33, !PT ;  /* 0x0000009cff307212 */ /* 0x000fe200078e33ff */
[----:B------:R-:W-:Y:S06]  /*10540*/  BRA `(.L_x_1243) ;  /* 0x0000000000187947 */ /* 0x000fec0003800000 */
.L_x_1242:
[----:B------:R-:W-:-:S05]  /*10550*/  IMAD.U32 R145, RZ, RZ, UR44 ;  /* 0x0000002cff917e24 */ /* 0x000fca000f8e00ff */
[----:B------:R-:W-:-:S13]  /*10560*/  ISETP.NE.AND P2, PT, R145, 0x1, PT ;  /* 0x000000019100780c */ /* 0x000fda0003f45270 */
[----:B------:R-:W1:Y:S02]  /*10570*/  @P2 LDC.64 R48, c[0x0][0x9e8] ;  /* 0x00027a00ff302b82 */ /* 0x000e640000000a00 */
[----:B-1----:R-:W-:-:S04]  /*10580*/  @P2 IMAD.HI.U32 R156, R141, R48, RZ ;  /* 0x000000308d9c2227 */ /* 0x002fc800078e00ff */
[----:B------:R-:W-:Y:S01]  /*10590*/  IMAD.MOV.U32 R48, RZ, RZ, R141 ;  /* 0x000000ffff307224 */ /* 0x000fe200078e008d */
[----:B------:R-:W-:-:S07]  /*105a0*/  @P2 SHF.R.U32.HI R48, RZ, R49, R156 ;  /* 0x00000031ff302219 */ /* 0x000fce000001169c */
.L_x_1243:
[----:B------:R-:W-:Y:S05]  /*105b0*/  BSYNC B0 ;  /* 0x0000000000007941 */ /* 0x000fea0003800000 */
.L_x_1241:
[----:B------:R-:W-:-:S04]  /*105c0*/  IMAD R48, R48, R145, -R82 ;  /* 0x0000009130307224 */ /* 0x000fc800078e0a52 */
[----:B------:R-:W-:-:S05]  /*105d0*/  IMAD R48, R136, -0x2, R48 ;  /* 0xfffffffe88307824 */ /* 0x000fca00078e0230 */
[----:B------:R-:W-:Y:S02]  /*105e0*/  VIMNMX R86, R86, R48, !PT ;  /* 0x0000003056567248 */ /* 0x000fe40007fe0100 */
[----:B------:R-:W-:-:S07]  /*105f0*/  VIADDMNMX R87, R48, R145, R87, PT ;  /* 0x0000009130577246 */ /* 0x000fce0003800157 */
.L_x_1240:
[----:B------:R-:W-:Y:S01]  /*10600*/  ISETP.GT.AND P2, PT, R0, -0x1, PT ;  /* 0xffffffff0000780c */ /* 0x000fe20003f44270 */
[C---:B------:R-:W-:Y:S01]  /*10610*/  IMAD.IADD R143, R21.reuse, 0x1, R143 ;  /* 0x00000001158f7824 */ /* 0x040fe200078e028f */
[----:B------:R-:W-:Y:S02]  /*10620*/  IADD3 R142, R21, R142, RZ ;  /* 0x0000008e158e7210 */ /* 0x000fe40007ffe0ff */
[C---:B------:R-:W-:Y:S02]  /*10630*/  ISETP.GT.AND P5, PT, R86.reuse, 0x8, P2 ;  /* 0x000000085600780c */ /* 0x040fe400017a4270 */
[C---:B------:R-:W-:Y:S02]  /*10640*/  ISETP.GT.AND P4, PT, R86.reuse, RZ, P2 ;  /* 0x000000ff5600720c */ /* 0x040fe40001784270 */
[----:B------:R-:W-:Y:S02]  /*10650*/  ISETP.LT.OR P5, PT, R87, 0x9, P5 ;  /* 0x000000095700780c */ /* 0x000fe40002fa1670 */
[----:B------:R-:W-:-:S02]  /*10660*/  ISETP.GT.AND P3, PT, R86, 0x1, P2 ;  /* 0x000000015600780c */ /* 0x000fc40001764270 */
[----:B------:R-:W-:Y:S02]  /*10670*/  FSEL R22, R22, -INF , !P5 ;  /* 0xff80000016167808 */ /* 0x000fe40006800000 */
[----:B------:R-:W-:Y:S02]  /*10680*/  ISETP.GT.AND P5, PT, R86, 0x11, P2 ;  /* 0x000000115600780c */ /* 0x000fe400017a4270 */
[C---:B------:R-:W-:Y:S02]  /*10690*/  ISETP.LT.OR P4, PT, R87.reuse, 0x1, P4 ;  /* 0x000000015700780c */ /* 0x040fe40002781670 */
[C---:B------:R-:W-:Y:S02]  /*106a0*/  ISETP.LT.OR P3, PT, R87.reuse, 0x2, P3 ;  /* 0x000000025700780c */ /* 0x040fe40001f61670 */
[----:B------:R-:W-:Y:S02]  /*106b0*/  ISETP.LT.OR P5, PT, R87, 0x12, P5 ;  /* 0x000000125700780c */ /* 0x000fe40002fa1670 */
[----:B0-----:R-:W-:-:S02]  /*106c0*/  FSEL R48, R8, -INF , !P4 ;  /* 0xff80000008307808 */ /* 0x001fc40006000000 */
[----:B------:R-:W-:Y:S02]  /*106d0*/  FSEL R49, R9, -INF , !P3 ;  /* 0xff80000009317808 */ /* 0x000fe40005800000 */
[C---:B------:R-:W-:Y:S02]  /*106e0*/  ISETP.GT.AND P4, PT, R86.reuse, 0x9, P2 ;  /* 0x000000095600780c */ /* 0x040fe40001784270 */
[----:B------:R-:W-:Y:S02]  /*106f0*/  ISETP.GT.AND P3, PT, R86, 0x10, P2 ;  /* 0x000000105600780c */ /* 0x000fe40001764270 */
[----:B------:R-:W-:Y:S02]  /*10700*/  FSEL R28, R28, -INF , !P5 ;  /* 0xff8000001c1c7808 */ /* 0x000fe40006800000 */
[----:B------:R-:W-:Y:S02]  /*10710*/  ISETP.GT.AND P5, PT, R86, 0x20, P2 ;  /* 0x000000205600780c */ /* 0x000fe400017a4270 */
[----:B------:R-:W-:-:S02]  /*10720*/  ISETP.LT.OR P4, PT, R87, 0xa, P4 ;  /* 0x0000000a5700780c */ /* 0x000fc40002781670 */
[C---:B------:R-:W-:Y:S02]  /*10730*/  ISETP.LT.OR P3, PT, R87.reuse, 0x11, P3 ;  /* 0x000000115700780c */ /* 0x040fe40001f61670 */
[----:B------:R-:W-:Y:S02]  /*10740*/  ISETP.LT.OR P5, PT, R87, 0x21, P5 ;  /* 0x000000215700780c */ /* 0x000fe40002fa1670 */
[----:B------:R-:W-:Y:S02]  /*10750*/  FSEL R24, R24, -INF , !P4 ;  /* 0xff80000018187808 */ /* 0x000fe40006000000 */
[----:B------:R-:W-:Y:S02]  /*10760*/  FSEL R27, R27, -INF , !P3 ;  /* 0xff8000001b1b7808 */ /* 0x000fe40005800000 */
[C---:B------:R-:W-:Y:S02]  /*10770*/  ISETP.GT.AND P4, PT, R86.reuse, 0x18, P2 ;  /* 0x000000185600780c */ /* 0x040fe40001784270 */
[----:B------:R-:W-:-:S02]  /*10780*/  ISETP.GT.AND P3, PT, R86, 0x19, P2 ;  /* 0x000000195600780c */ /* 0x000fc40001764270 */
[----:B------:R-:W-:Y:S02]  /*10790*/  FSEL R35, R35, -INF , !P5 ;  /* 0xff80000023237808 */ /* 0x000fe40006800000 */
[----:B------:R-:W-:Y:S02]  /*107a0*/  ISETP.GT.AND P5, PT, R86, 0x29, P2 ;  /* 0x000000295600780c */ /* 0x000fe400017a4270 */
[C---:B------:R-:W-:Y:S02]  /*107b0*/  ISETP.LT.OR P4, PT, R87.reuse, 0x19, P4 ;  /* 0x000000195700780c */ /* 0x040fe40002781670 */
[C---:B------:R-:W-:Y:S02]  /*107c0*/  ISETP.LT.OR P3, PT, R87.reuse, 0x1a, P3 ;  /* 0x0000001a5700780c */ /* 0x040fe40001f61670 */
[----:B------:R-:W-:Y:S02]  /*107d0*/  ISETP.LT.OR P5, PT, R87, 0x2a, P5 ;  /* 0x0000002a5700780c */ /* 0x000fe40002fa1670 */
[----:B------:R-:W-:-:S02]  /*107e0*/  FSEL R31, R31, -INF , !P4 ;  /* 0xff8000001f1f7808 */ /* 0x000fc40006000000 */
        /* <DEDUP_REMOVED lines=58> */
[----:B------:R-:W-:Y:S02]  /*10b90*/  PLOP3.LUT P5, PT, PT, PT, UP0, 0x40, 0x0 ;  /* 0x000000000000781c */ /* 0x000fe40003fae808 */
[----:B------:R-:W-:-:S02]  /*10ba0*/  ISETP.LT.OR P4, PT, R87, 0x6a, P4 ;  /* 0x0000006a5700780c */ /* 0x000fc40002781670 */
[----:B------:R-:W-:Y:S02]  /*10bb0*/  ISETP.LT.OR P3, PT, R87, 0x71, P3 ;  /* 0x000000715700780c */ /* 0x000fe40001f61670 */
[----:B------:R-:W-:Y:S02]  /*10bc0*/  FSEL R74, R74, -INF , !P4 ;  /* 0xff8000004a4a7808 */ /* 0x000fe40006000000 */
[----:B------:R-:W-:Y:S02]  /*10bd0*/  FSEL R79, R79, -INF , !P3 ;  /* 0xff8000004f4f7808 */ /* 0x000fe40005800000 */
[C---:B------:R-:W-:Y:S02]  /*10be0*/  ISETP.GT.AND P4, PT, R86.reuse, 0x78, P2 ;  /* 0x000000785600780c */ /* 0x040fe40001784270 */
[----:B------:R-:W-:Y:S02]  /*10bf0*/  ISETP.GT.AND P3, PT, R86, 0x79, P2 ;  /* 0x000000795600780c */ /* 0x000fe40001764270 */
[----:B------:R-:W-:-:S02]  /*10c00*/  ISETP.LT.OR P4, PT, R87, 0x79, P4 ;  /* 0x000000795700780c */ /* 0x000fc40002781670 */
[----:B------:R-:W-:Y:S02]  /*10c10*/  ISETP.LT.OR P3, PT, R87, 0x7a, P3 ;  /* 0x0000007a5700780c */ /* 0x000fe40001f61670 */
[----:B------:R-:W-:Y:S02]  /*10c20*/  FSEL R84, R84, -INF , !P4 ;  /* 0xff80000054547808 */ /* 0x000fe40006000000 */
[----:B------:R-:W-:Y:S01]  /*10c30*/  FSEL R85, R85, -INF , !P3 ;  /* 0xff80000055557808 */ /* 0x000fe20005800000 */
[----:B------:R-:W-:Y:S08]  /*10c40*/  @P5 BRA `(.L_x_1244) ;  /* 0x0000000000585947 */ /* 0x000ff00003800000 */
[----:B------:R-:W-:Y:S01]  /*10c50*/  ISETP.GT.AND P3, PT, R140, -0x1, PT ;  /* 0xffffffff8c00780c */ /* 0x000fe20003f64270 */
[----:B------:R-:W-:-:S12]  /*10c60*/  BSSY B0, `(.L_x_1245) ;  /* 0x0000010000007945 */ /* 0x000fd80003800000 */
[----:B------:R-:W-:Y:S05]  /*10c70*/  @P3 BRA `(.L_x_1246) ;  /* 0x0000000000203947 */ /* 0x000fea0003800000 */
[----:B------:R-:W-:Y:S02]  /*10c80*/  IMAD.U32 R86, RZ, RZ, UR44 ;  /* 0x0000002cff567e24 */ /* 0x000fe4000f8e00ff */
[----:B------:R-:W-:-:S03]  /*10c90*/  IMAD.MOV.U32 R87, RZ, RZ, R15 ;  /* 0x000000ffff577224 */ /* 0x000fc600078e000f */
[----:B------:R-:W-:-:S13]  /*10ca0*/  ISETP.NE.AND P3, PT, R86, 0x1, PT ;  /* 0x000000015600780c */ /* 0x000fda0003f65270 */
[----:B------:R-:W0:Y:S02]  /*10cb0*/  @P3 LDC.64 R8, c[0x0][0x9e8] ;  /* 0x00027a00ff083b82 */ /* 0x000e240000000a00 */
[----:B0-----:R-:W-:-:S05]  /*10cc0*/  @P3 IMAD.HI.U32 R8, R15, R8, RZ ;  /* 0x000000080f083227 */ /* 0x001fca00078e00ff */
[----:B------:R-:W-:-:S04]  /*10cd0*/  @P3 SHF.R.U32.HI R87, RZ, R9, R8 ;  /* 0x00000009ff573219 */ /* 0x000fc80000011608 */
[----:B------:R-:W-:Y:S01]  /*10ce0*/  LOP3.LUT R8, RZ, R87, RZ, 0x33, !PT ;  /* 0x00000057ff087212 */ /* 0x000fe200078e33ff */
[----:B------:R-:W-:Y:S06]  /*10cf0*/  BRA `(.L_x_1247) ;  /* 0x0000000000187947 */ /* 0x000fec0003800000 */
.L_x_1246:
[----:B------:R-:W-:-:S05]  /*10d00*/  IMAD.U32 R86, RZ, RZ, UR44 ;  /* 0x0000002cff567e24 */ /* 0x000fca000f8e00ff */
[----:B------:R-:W-:-:S13]  /*10d10*/  ISETP.NE.AND P3, PT, R86, 0x1, PT ;  /* 0x000000015600780c */ /* 0x000fda0003f65270 */
[----:B------:R-:W0:Y:S02]  /*10d20*/  @P3 LDC.64 R8, c[0x0][0x9e8] ;  /* 0x00027a00ff083b82 */ /* 0x000e240000000a00 */
[----:B0-----:R-:W-:-:S04]  /*10d30*/  @P3 IMAD.HI.U32 R87, R140, R8, RZ ;  /* 0x000000088c573227 */ /* 0x001fc800078e00ff */
[----:B------:R-:W-:Y:S01]  /*10d40*/  IMAD.MOV.U32 R8, RZ, RZ, R140 ;  /* 0x000000ffff087224 */ /* 0x000fe200078e008c */
[----:B------:R-:W-:-:S07]  /*10d50*/  @P3 SHF.R.U32.HI R8, RZ, R9, R87 ;  /* 0x00000009ff083219 */ /* 0x000fce0000011657 */
.L_x_1247:
[----:B------:R-:W-:Y:S05]  /*10d60*/  BSYNC B0 ;  /* 0x0000000000007941 */ /* 0x000fea0003800000 */
.L_x_1245:
[----:B------:R-:W-:-:S04]  /*10d70*/  IMAD R82, R8, R86, -R82 ;  /* 0x0000005608527224 */ /* 0x000fc800078e0a52 */
[----:B------:R-:W-:-:S05]  /*10d80*/  IMAD R82, R136, -0x2, R82 ;  /* 0xfffffffe88527824 */ /* 0x000fca00078e0252 */
[----:B------:R-:W-:Y:S02]  /*10d90*/  VIMNMX R142, R142, R82, !PT ;  /* 0x000000528e8e7248 */ /* 0x000fe40007fe0100 */
[----:B------:R-:W-:-:S07]  /*10da0*/  VIADDMNMX R143, R82, R86, R143, PT ;  /* 0x00000056528f7246 */ /* 0x000fce000380018f */
.L_x_1244:
[----:B------:R-:W-:Y:S01]  /*10db0*/  @!P1 IMAD R8, R17, 0x8, R2 ;  /* 0x0000000811089824 */ /* 0x000fe200078e0202 */
[----:B------:R-:W2:Y:S01]  /*10dc0*/  LDL R86, [R1+0x1c] ;  /* 0x00001c0001567983 */ /* 0x000ea20000100800 */
[----:B------:R-:W-:Y:S01]  /*10dd0*/  UMOV UR39, UR7 ;  /* 0x0000000700277c82 */ /* 0x000fe20008000000 */
[----:B------:R-:W-:Y:S01]  /*10de0*/  ISETP.GT.AND P4, PT, R142, 0x8, P2 ;  /* 0x000000088e00780c */ /* 0x000fe20001784270 */
[----:B------:R-:W-:Y:S01]  /*10df0*/  @!P1 VIADD R8, R8, 0x2d860 ;  /* 0x0002d86008089836 */ /* 0x000fe20000000000 */
[----:B------:R-:W-:Y:S02]  /*10e00*/  ISETP.GT.AND P5, PT, R142, 0x9, P2 ;  /* 0x000000098e00780c */ /* 0x000fe400017a4270 */
[C---:B------:R-:W-:Y:S02]  /*10e10*/  ISETP.LT.OR P4, PT, R143.reuse, 0x9, P4 ;  /* 0x000000098f00780c */ /* 0x040fe40002781670 */
[----:B------:R-:W-:Y:S02]  /*10e20*/  @!P1 PRMT R8, RZ, 0x654, R8 ;  /* 0x00000654ff089816 */ /* 0x000fe40000000008 */
[----:B------:R-:W-:-:S02]  /*10e30*/  ISETP.LT.OR P5, PT, R143, 0xa, P5 ;  /* 0x0000000a8f00780c */ /* 0x000fc40002fa1670 */
[----:B------:R0:W-:Y:S01]  /*10e40*/  @!P1 SYNCS.ARRIVE.TRANS64.RED.A1T0 RZ, [R8+URZ], RZ ;  /* 0x000000ff08ff99a7 */ /* 0x0001e2000810043f */
[----:B------:R-:W-:Y:S02]  /*10e50*/  FSEL R25, R25, -INF , !P4 ;  /* 0xff80000019197808 */ /* 0x000fe40006000000 */
[----:B------:R-:W-:Y:S02]  /*10e60*/  ISETP.GT.AND P4, PT, R142, 0x11, P2 ;  /* 0x000000118e00780c */ /* 0x000fe40001784270 */
[----:B------:R-:W-:Y:S02]  /*10e70*/  FSEL R26, R26, -INF , !P5 ;  /* 0xff8000001a1a7808 */ /* 0x000fe40006800000 */
[----:B------:R-:W-:Y:S02]  /*10e80*/  ISETP.GT.AND P5, PT, R142, 0x18, P2 ;  /* 0x000000188e00780c */ /* 0x000fe400017a4270 */
[----:B0-----:R-:W-:Y:S02]  /*10e90*/  FMNMX.FTZ R8, R48, R12, !PT ;  /* 0x0000000c30087209 */ /* 0x001fe40007810000 */
        /* <DEDUP_REMOVED lines=63> */
[----:B------:R-:W-:Y:S01]  /*11290*/  FSEL R63, R63, -INF , !P4 ;  /* 0xff8000003f3f7808 */ /* 0x000fe20006000000 */
[----:B------:R-:W0:Y:S01]  /*112a0*/  SHFL.BFLY PT, R9, R8, 0x2, 0x1f ;  /* 0x0c401f0008097f89 */ /* 0x000e2200000e0000 */
[----:B------:R-:W-:Y:S02]  /*112b0*/  ISETP.GT.AND P4, PT, R142, 0x59, P2 ;  /* 0x000000598e00780c */ /* 0x000fe40001784270 */
[----:B------:R-:W-:Y:S02]  /*112c0*/  FSEL R64, R64, -INF , !P5 ;  /* 0xff80000040407808 */ /* 0x000fe40006800000 */
[----:B------:R-:W-:-:S02]  /*112d0*/  ISETP.GT.AND P5, PT, R142, 0x60, P2 ;  /* 0x000000608e00780c */ /* 0x000fc400017a4270 */
[C---:B------:R-:W-:Y:S02]  /*112e0*/  ISETP.LT.OR P4, PT, R143.reuse, 0x5a, P4 ;  /* 0x0000005a8f00780c */ /* 0x040fe40002781670 */
[----:B------:R-:W-:Y:S02]  /*112f0*/  ISETP.LT.OR P5, PT, R143, 0x61, P5 ;  /* 0x000000618f00780c */ /* 0x000fe40002fa1670 */
[----:B------:R-:W-:Y:S02]  /*11300*/  FSEL R68, R68, -INF , !P4 ;  /* 0xff80000044447808 */ /* 0x000fe40006000000 */
[C---:B------:R-:W-:Y:S02]  /*11310*/  ISETP.GT.AND P4, PT, R142.reuse, 0x68, P2 ;  /* 0x000000688e00780c */ /* 0x040fe40001784270 */
[----:B------:R-:W-:Y:S02]  /*11320*/  FSEL R71, R71, -INF , !P5 ;  /* 0xff80000047477808 */ /* 0x000fe40006800000 */
[----:B------:R-:W-:-:S02]  /*11330*/  ISETP.GT.AND P5, PT, R142, 0x69, P2 ;  /* 0x000000698e00780c */ /* 0x000fc400017a4270 */
[C---:B------:R-:W-:Y:S02]  /*11340*/  ISETP.LT.OR P4, PT, R143.reuse, 0x69, P4 ;  /* 0x000000698f00780c */ /* 0x040fe40002781670 */
[----:B------:R-:W-:Y:S02]  /*11350*/  ISETP.LT.OR P5, PT, R143, 0x6a, P5 ;  /* 0x0000006a8f00780c */ /* 0x000fe40002fa1670 */
[----:B------:R-:W-:Y:S02]  /*11360*/  FSEL R75, R75, -INF , !P4 ;  /* 0xff8000004b4b7808 */ /* 0x000fe40006000000 */
[----:B0-----:R-:W-:Y:S02]  /*11370*/  FMNMX.FTZ R9, R8, R9, !PT ;  /* 0x0000000908097209 */ /* 0x001fe40007810000 */
[----:B------:R-:W-:Y:S02]  /*11380*/  ISETP.GT.AND P4, PT, R142, 0x70, P2 ;  /* 0x000000708e00780c */ /* 0x000fe40001784270 */
[----:B------:R-:W-:Y:S01]  /*11390*/  FSEL R76, R76, -INF , !P5 ;  /* 0xff8000004c4c7808 */ /* 0x000fe20006800000 */
[----:B------:R-:W0:Y:S01]  /*113a0*/  SHFL.BFLY PT, R82, R9, 0x1, 0x1f ;  /* 0x0c201f0009527f89 */ /* 0x000e2200000e0000 */
[----:B------:R-:W-:-:S02]  /*113b0*/  ISETP.GT.AND P5, PT, R142, 0x71, P2 ;  /* 0x000000718e00780c */ /* 0x000fc400017a4270 */
[C---:B------:R-:W-:Y:S02]  /*113c0*/  ISETP.LT.OR P4, PT, R143.reuse, 0x71, P4 ;  /* 0x000000718f00780c */ /* 0x040fe40002781670 */
[----:B------:R-:W-:Y:S02]  /*113d0*/  ISETP.LT.OR P5, PT, R143, 0x72, P5 ;  /* 0x000000728f00780c */ /* 0x000fe40002fa1670 */
[----:B------:R-:W-:Y:S02]  /*113e0*/  FSEL R77, R77, -INF , !P4 ;  /* 0xff8000004d4d7808 */ /* 0x000fe40006000000 */
[----:B------:R-:W-:Y:S02]  /*113f0*/  FSEL R78, R78, -INF , !P5 ;  /* 0xff8000004e4e7808 */ /* 0x000fe40006800000 */
[----:B0-----:R-:W-:-:S04]  /*11400*/  FMNMX.FTZ R82, R9, R82, !PT ;  /* 0x0000005209527209 */ /* 0x001fc80007810000 */
[C---:B------:R-:W-:Y:S01]  /*11410*/  FSETP.NEU.FTZ.AND P3, PT, R82.reuse, -INF , PT ;  /* 0xff8000005200780b */ /* 0x040fe20003f7d000 */
[----:B------:R-:W-:-:S03]  /*11420*/  FMUL.FTZ R9, R82, UR39 ;  /* 0x0000002752097c20 */ /* 0x000fc60008410000 */
[----:B------:R-:W-:Y:S02]  /*11430*/  FSEL R8, R82, RZ, P3 ;  /* 0x000000ff52087208 */ /* 0x000fe40001800000 */
[----:B------:R-:W-:Y:S02]  /*11440*/  FSEL R9, R9, RZ, P3 ;  /* 0x000000ff09097208 */ /* 0x000fe40001800000 */
[----:B------:R-:W-:Y:S01]  /*11450*/  ISETP.GT.AND P3, PT, R142, 0x1, P2 ;  /* 0x000000018e00780c */ /* 0x000fe20001764270 */
[----:B------:R-:W-:Y:S02]  /*11460*/  FADD.FTZ R8, -R8, R12 ;  /* 0x0000000c08087221 */ /* 0x000fe40000010100 */
[--C-:B------:R-:W-:Y:S01]  /*11470*/  FFMA.FTZ R48, R48, UR39, -R9.reuse ;  /* 0x0000002730307c23 */ /* 0x100fe20008010809 */
[----:B------:R-:W-:Y:S01]  /*11480*/  ISETP.LT.OR P3, PT, R143, 0x2, P3 ;  /* 0x000000028f00780c */ /* 0x000fe20001f61670 */
[--C-:B------:R-:W-:Y:S01]  /*11490*/  FFMA.FTZ R49, R49, UR39, -R9.reuse ;  /* 0x0000002731317c23 */ /* 0x100fe20008010809 */
[--C-:B------:R-:W-:Y:S01]  /*114a0*/  FFMA.FTZ R22, R22, UR39, -R9.reuse ;  /* 0x0000002716167c23 */ /* 0x100fe20008010809 */
[--C-:B------:R-:W-:Y:S01]  /*114b0*/  FFMA.FTZ R24, R24, UR39, -R9.reuse ;  /* 0x0000002718187c23 */ /* 0x100fe20008010809 */
[----:B------:R-:W-:Y:S01]  /*114c0*/  FSEL R11, R11, -INF , !P3 ;  /* 0xff8000000b0b7808 */ /* 0x000fe20005800000 */
[--C-:B------:R-:W-:Y:S01]  /*114d0*/  FFMA.FTZ R27, R27, UR39, -R9.reuse ;  /* 0x000000271b1b7c23 */ /* 0x100fe20008010809 */
[----:B------:R-:W-:Y:S01]  /*114e0*/  ISETP.GT.AND P3, PT, R142, 0x10, P2 ;  /* 0x000000108e00780c */ /* 0x000fe20001764270 */
[--C-:B------:R-:W-:Y:S01]  /*114f0*/  FFMA.FTZ R28, R28, UR39, -R9.reuse ;  /* 0x000000271c1c7c23 */ /* 0x100fe20008010809 */
[--C-:B------:R-:W-:Y:S01]  /*11500*/  FFMA.FTZ R31, R31, UR39, -R9.reuse ;  /* 0x000000271f1f7c23 */ /* 0x100fe20008010809 */
        /* <DEDUP_REMOVED lines=34> */
[----:B------:R-:W-:Y:S01]  /*11730*/  FFMA.FTZ R85, R85, UR39, -R9 ;  /* 0x0000002755557c23 */ /* 0x000fe20008010809 */
[----:B------:R-:W-:Y:S01]  /*11740*/  FSEL R46, R46, -INF , !P3 ;  /* 0xff8000002e2e7808 */ /* 0x000fe20005800000 */
[----:B------:R-:W-:Y:S01]  /*11750*/  FMUL.FTZ R8, R8, UR39 ;  /* 0x0000002708087c20 */ /* 0x000fe20008410000 */
[----:B------:R-:W-:Y:S01]  /*11760*/  ISETP.GT.AND P3, PT, R142, 0x40, P2 ;  /* 0x000000408e00780c */ /* 0x000fe20001764270 */
[----:B------:R-:W-:Y:S03]  /*11770*/  MUFU.EX2 R48, R48 ;  /* 0x0000003000307308 */ /* 0x000fe60000000800 */
[----:B------:R-:W-:-:S04]  /*11780*/  ISETP.LT.OR P3, PT, R143, 0x41, P3 ;  /* 0x000000418f00780c */ /* 0x000fc80001f61670 */
[----:B------:R-:W-:Y:S01]  /*11790*/  FSEL R55, R55, -INF , !P3 ;  /* 0xff80000037377808 */ /* 0x000fe20005800000 */
[----:B------:R-:W0:Y:S01]  /*117a0*/  MUFU.EX2 R12, R8 ;  /* 0x00000008000c7308 */ /* 0x000e220000000800 */
[----:B------:R-:W-:-:S04]  /*117b0*/  ISETP.GT.AND P3, PT, R142, 0x49, P2 ;  /* 0x000000498e00780c */ /* 0x000fc80001764270 */
[----:B------:R-:W-:-:S03]  /*117c0*/  ISETP.LT.OR P3, PT, R143, 0x4a, P3 ;  /* 0x0000004a8f00780c */ /* 0x000fc60001f61670 */
[----:B------:R-:W1:Y:S01]  /*117d0*/  MUFU.EX2 R8, R49 ;  /* 0x0000003100087308 */ /* 0x000e620000000800 */
[----:B------:R-:W-:Y:S02]  /*117e0*/  FSEL R60, R60, -INF , !P3 ;  /* 0xff8000003c3c7808 */ /* 0x000fe40005800000 */
[----:B------:R-:W-:-:S04]  /*117f0*/  ISETP.GT.AND P3, PT, R142, 0x58, P2 ;  /* 0x000000588e00780c */ /* 0x000fc80001764270 */
[----:B------:R-:W-:Y:S01]  /*11800*/  ISETP.LT.OR P3, PT, R143, 0x59, P3 ;  /* 0x000000598f00780c */ /* 0x000fe20001f61670 */
[----:B------:R-:W-:Y:S01]  /*11810*/  MUFU.EX2 R28, R28 ;  /* 0x0000001c001c7308 */ /* 0x000fe20000000800 */
[----:B0-----:R-:W-:Y:S02]  /*11820*/  FFMA.FTZ R4, R12, R4, R48 ;  /* 0x000000040c047223 */ /* 0x001fe40000010030 */
[----:B------:R-:W-:Y:S02]  /*11830*/  FSEL R67, R67, -INF , !P3 ;  /* 0xff80000043437808 */ /* 0x000fe40005800000 */
[----:B------:R-:W-:-:S03]  /*11840*/  ISETP.GT.AND P3, PT, R142, 0x61, P2 ;  /* 0x000000618e00780c */ /* 0x000fc60001764270 */
[----:B------:R-:W-:Y:S01]  /*11850*/  MUFU.EX2 R35, R35 ;  /* 0x0000002300237308 */ /* 0x000fe20000000800 */
[C---:B------:R-:W-:Y:S01]  /*11860*/  ISETP.LT.OR P3, PT, R143.reuse, 0x62, P3 ;  /* 0x000000628f00780c */ /* 0x040fe20001f61670 */
[C---:B-1----:R-:W-:Y:S01]  /*11870*/  FADD.FTZ R4, R8.reuse, R4 ;  /* 0x0000000408047221 */ /* 0x042fe20000010000 */
[----:B------:R-:W-:Y:S02]  /*11880*/  F2FP.F16.F32.PACK_AB R8, R8, R48 ;  /* 0x000000300808723e */ /* 0x000fe400000000ff */
[----:B------:R-:W-:Y:S02]  /*11890*/  FSEL R72, R72, -INF , !P3 ;  /* 0xff80000048487808 */ /* 0x000fe40005800000 */
[----:B------:R-:W-:Y:S01]  /*118a0*/  ISETP.GT.AND P3, PT, R142, RZ, P2 ;  /* 0x000000ff8e00720c */ /* 0x000fe20001764270 */
[----:B------:R-:W-:Y:S03]  /*118b0*/  MUFU.EX2 R36, R36 ;  /* 0x0000002400247308 */ /* 0x000fe60000000800 */
[----:B------:R-:W-:-:S04]  /*118c0*/  ISETP.LT.OR P3, PT, R143, 0x1, P3 ;  /* 0x000000018f00780c */ /* 0x000fc80001f61670 */
[----:B------:R-:W-:Y:S01]  /*118d0*/  FSEL R9, R10, -INF , !P3 ;  /* 0xff8000000a097808 */ /* 0x000fe20005800000 */
[----:B------:R-:W-:Y:S01]  /*118e0*/  MUFU.EX2 R39, R39 ;  /* 0x0000002700277308 */ /* 0x000fe20000000800 */
[C---:B------:R-:W-:Y:S02]  /*118f0*/  ISETP.GT.AND P3, PT, R142.reuse, 0x78, P2 ;  /* 0x000000788e00780c */ /* 0x040fe40001764270 */
[----:B------:R-:W-:Y:S02]  /*11900*/  FMNMX.FTZ R10, R9, R13, !PT ;  /* 0x0000000d090a7209 */ /* 0x000fe40007810000 */
[----:B------:R-:W-:Y:S02]  /*11910*/  ISETP.GT.AND P2, PT, R142, 0x79, P2 ;  /* 0x000000798e00780c */ /* 0x000fe40001744270 */
[----:B------:R-:W-:Y:S01]  /*11920*/  FMNMX.FTZ R10, R11, R10, !PT ;  /* 0x0000000a0b0a7209 */ /* 0x000fe20007810000 */
[----:B------:R-:W-:Y:S01]  /*11930*/  MUFU.EX2 R40, R40 ;  /* 0x0000002800287308 */ /* 0x000fe20000000800 */
[----:B------:R-:W-:-:S02]  /*11940*/  ISETP.LT.OR P3, PT, R143, 0x79, P3 ;  /* 0x000000798f00780c */ /* 0x000fc40001f61670 */
[----:B------:R-:W-:Y:S02]  /*11950*/  FMNMX.FTZ R10, R25, R10, !PT ;  /* 0x0000000a190a7209 */ /* 0x000fe40007810000 */
[----:B------:R-:W-:Y:S02]  /*11960*/  ISETP.LT.OR P2, PT, R143, 0x7a, P2 ;  /* 0x0000007a8f00780c */ /* 0x000fe40001741670 */
[----:B------:R-:W-:Y:S01]  /*11970*/  FMNMX.FTZ R10, R26, R10, !PT ;  /* 0x0000000a1a0a7209 */ /* 0x000fe20007810000 */
[----:B------:R-:W-:Y:S01]  /*11980*/  MUFU.EX2 R44, R44 ;  /* 0x0000002c002c7308 */ /* 0x000fe20000000800 */
[----:B------:R-:W-:Y:S02]  /*11990*/  FSEL R81, R81, -INF , !P3 ;  /* 0xff80000051517808 */ /* 0x000fe40005800000 */
[----:B------:R-:W-:Y:S02]  /*119a0*/  FMNMX.FTZ R10, R29, R10, !PT ;  /* 0x0000000a1d0a7209 */ /* 0x000fe40007810000 */
[----:B------:R-:W-:-:S02]  /*119b0*/  FSEL R83, R83, -INF , !P2 ;  /* 0xff80000053537808 */ /* 0x000fc40005000000 */
[----:B------:R-:W-:Y:S01]  /*119c0*/  FMNMX.FTZ R10, R30, R10, !PT ;  /* 0x0000000a1e0a7209 */ /* 0x000fe20007810000 */
[----:B------:R-:W-:Y:S03]  /*119d0*/  MUFU.EX2 R47, R47 ;  /* 0x0000002f002f7308 */ /* 0x000fe60000000800 */
[----:B------:R-:W-:-:S04]  /*119e0*/  FMNMX.FTZ R10, R33, R10, !PT ;  /* 0x0000000a210a7209 */ /* 0x000fc80007810000 */
        /* <DEDUP_REMOVED lines=42> */
[----:B0-----:R-:W-:-:S07]  /*11c90*/  FMNMX.FTZ R17, R17, R10, !PT ;  /* 0x0000000a11117209 */ /* 0x001fce0007810000 */
[----:B------:R-:W0:Y:S01]  /*11ca0*/  MUFU.EX2 R10, R22 ;  /* 0x00000016000a7308 */ /* 0x000e220000000800 */
[----:B------:R-:W1:Y:S07]  /*11cb0*/  SHFL.BFLY PT, R48, R17, 0x1, 0x1f ;  /* 0x0c201f0011307f89 */ /* 0x000e6e00000e0000 */
[----:B------:R1:W3:Y:S08]  /*11cc0*/  MUFU.EX2 R22, R24 ;  /* 0x0000001800167308 */ /* 0x0002f00000000800 */
[----:B------:R-:W-:Y:S01]  /*11cd0*/  MUFU.EX2 R85, R85 ;  /* 0x0000005500557308 */ /* 0x000fe20000000800 */
[----:B0-----:R-:W-:Y:S01]  /*11ce0*/  FADD.FTZ R4, R10, R4 ;  /* 0x000000040a047221 */ /* 0x001fe20000010000 */
[----:B-1----:R-:W-:-:S03]  /*11cf0*/  FMNMX.FTZ R24, R17, R48, !PT ;  /* 0x0000003011187209 */ /* 0x002fc60007810000 */
[C---:B---3--:R-:W-:Y:S01]  /*11d00*/  FADD.FTZ R17, R22.reuse, R4 ;  /* 0x0000000416117221 */ /* 0x048fe20000010000 */
[----:B------:R-:W-:Y:S02]  /*11d10*/  F2FP.F16.F32.PACK_AB R10, R22, R10 ;  /* 0x0000000a160a723e */ /* 0x000fe400000000ff */
[C---:B------:R-:W-:Y:S01]  /*11d20*/  FSETP.NEU.FTZ.AND P2, PT, R24.reuse, -INF , PT ;  /* 0xff8000001800780b */ /* 0x040fe20003f5d000 */
[----:B------:R-:W-:-:S05]  /*11d30*/  FMUL.FTZ R4, R24, UR39 ;  /* 0x0000002718047c20 */ /* 0x000fca0008410000 */
[----:B------:R-:W-:-:S05]  /*11d40*/  FSEL R4, R4, RZ, P2 ;  /* 0x000000ff04047208 */ /* 0x000fca0001000000 */
[--C-:B------:R-:W-:Y:S01]  /*11d50*/  FFMA.FTZ R22, R9, UR39, -R4.reuse ;  /* 0x0000002709167c23 */ /* 0x100fe20008010804 */
[--C-:B------:R-:W-:Y:S01]  /*11d60*/  FFMA.FTZ R48, R11, UR39, -R4.reuse ;  /* 0x000000270b307c23 */ /* 0x100fe20008010804 */
[--C-:B------:R-:W-:Y:S01]  /*11d70*/  FFMA.FTZ R25, R25, UR39, -R4.reuse ;  /* 0x0000002719197c23 */ /* 0x100fe20008010804 */
[--C-:B------:R-:W-:Y:S01]  /*11d80*/  FFMA.FTZ R26, R26, UR39, -R4.reuse ;  /* 0x000000271a1a7c23 */ /* 0x100fe20008010804 */
[--C-:B------:R-:W-:Y:S01]  /*11d90*/  FFMA.FTZ R41, R41, UR39, -R4.reuse ;  /* 0x0000002729297c23 */ /* 0x100fe20008010804 */
[--C-:B------:R-:W-:Y:S01]  /*11da0*/  FFMA.FTZ R42, R42, UR39, -R4.reuse ;  /* 0x000000272a2a7c23 */ /* 0x100fe20008010804 */
[----:B------:R-:W-:Y:S01]  /*11db0*/  MUFU.EX2 R22, R22 ;  /* 0x0000001600167308 */ /* 0x000fe20000000800 */
[--C-:B------:R-:W-:Y:S01]  /*11dc0*/  FFMA.FTZ R55, R55, UR39, -R4.reuse ;  /* 0x0000002737377c23 */ /* 0x100fe20008010804 */
[--C-:B------:R-:W-:Y:S01]  /*11dd0*/  FFMA.FTZ R63, R63, UR39, -R4.reuse ;  /* 0x000000273f3f7c23 */ /* 0x100fe20008010804 */
[--C-:B------:R-:W-:Y:S01]  /*11de0*/  FFMA.FTZ R64, R64, UR39, -R4.reuse ;  /* 0x0000002740407c23 */ /* 0x100fe20008010804 */
[--C-:B------:R-:W-:Y:S01]  /*11df0*/  FFMA.FTZ R67, R67, UR39, -R4.reuse ;  /* 0x0000002743437c23 */ /* 0x100fe20008010804 */
[--C-:B------:R-:W-:Y:S01]  /*11e00*/  FFMA.FTZ R68, R68, UR39, -R4.reuse ;  /* 0x0000002744447c23 */ /* 0x100fe20008010804 */
[--C-:B------:R-:W-:Y:S01]  /*11e10*/  FFMA.FTZ R71, R71, UR39, -R4.reuse ;  /* 0x0000002747477c23 */ /* 0x100fe20008010804 */
[--C-:B------:R-:W-:Y:S01]  /*11e20*/  FFMA.FTZ R72, R72, UR39, -R4.reuse ;  /* 0x0000002748487c23 */ /* 0x100fe20008010804 */
[----:B------:R-:W0:Y:S01]  /*11e30*/  MUFU.EX2 R48, R48 ;  /* 0x0000003000307308 */ /* 0x000e220000000800 */
[--C-:B------:R-:W-:Y:S01]  /*11e40*/  FFMA.FTZ R75, R75, UR39, -R4.reuse ;  /* 0x000000274b4b7c23 */ /* 0x100fe20008010804 */
[--C-:B------:R-:W-:Y:S01]  /*11e50*/  FFMA.FTZ R76, R76, UR39, -R4.reuse ;  /* 0x000000274c4c7c23 */ /* 0x100fe20008010804 */
[--C-:B------:R-:W-:Y:S01]  /*11e60*/  FFMA.FTZ R77, R77, UR39, -R4.reuse ;  /* 0x000000274d4d7c23 */ /* 0x100fe20008010804 */
[--C-:B------:R-:W-:Y:S01]  /*11e70*/  FFMA.FTZ R78, R78, UR39, -R4.reuse ;  /* 0x000000274e4e7c23 */ /* 0x100fe20008010804 */
[----:B------:R-:W-:-:S03]  /*11e80*/  FFMA.FTZ R81, R81, UR39, -R4 ;  /* 0x0000002751517c23 */ /* 0x000fc60008010804 */
[----:B------:R-:W-:Y:S08]  /*11e90*/  MUFU.EX2 R25, R25 ;  /* 0x0000001900197308 */ /* 0x000ff00000000800 */
[----:B------:R-:W1:Y:S01]  /*11ea0*/  MUFU.EX2 R26, R26 ;  /* 0x0000001a001a7308 */ /* 0x000e620000000800 */
[----:B0-----:R-:W-:-:S07]  /*11eb0*/  F2FP.F16.F32.PACK_AB R9, R48, R22 ;  /* 0x000000163009723e */ /* 0x001fce00000000ff */
[----:B------:R-:W-:Y:S08]  /*11ec0*/  MUFU.EX2 R41, R41 ;  /* 0x0000002900297308 */ /* 0x000ff00000000800 */
[----:B------:R-:W-:Y:S01]  /*11ed0*/  MUFU.EX2 R42, R42 ;  /* 0x0000002a002a7308 */ /* 0x000fe20000000800 */
[----:B-1----:R-:W-:-:S05]  /*11ee0*/  F2FP.F16.F32.PACK_AB R11, R26, R25 ;  /* 0x000000191a0b723e */ /* 0x002fca00000000ff */
[----:B------:R0:W-:Y:S02]  /*11ef0*/  STSM.16.M88.4 [R137+0x21800], R8 ;  /* 0x0218000889007844 */ /* 0x0001e40000000200 */
[----:B------:R-:W-:Y:S08]  /*11f00*/  MUFU.EX2 R67, R67 ;  /* 0x0000004300437308 */ /* 0x000ff00000000800 */
[----:B------:R-:W-:Y:S01]  /*11f10*/  MUFU.EX2 R68, R68 ;  /* 0x0000004400447308 */ /* 0x000fe20000000800 */
[--C-:B0-----:R-:W-:Y:S01]  /*11f20*/  FFMA.FTZ R11, R29, UR39, -R4.reuse ;  /* 0x000000271d0b7c23 */ /* 0x101fe20008010804 */
[----:B------:R-:W-:-:S06]  /*11f30*/  FFMA.FTZ R29, R33, UR39, -R4 ;  /* 0x00000027211d7c23 */ /* 0x000fcc0008010804 */
[----:B------:R0:W1:Y:S01]  /*11f40*/  MUFU.EX2 R8, R27 ;  /* 0x0000001b00087308 */ /* 0x0000620000000800 */
[--C-:B------:R-:W-:Y:S01]  /*11f50*/  FFMA.FTZ R33, R45, UR39, -R4.reuse ;  /* 0x000000272d217c23 */ /* 0x100fe20008010804 */
[----:B------:R-:W-:-:S06]  /*11f60*/  FFMA.FTZ R45, R59, UR39, -R4 ;  /* 0x000000273b2d7c23 */ /* 0x000fcc0008010804 */
[----:B------:R3:W-:Y:S01]  /*11f70*/  MUFU.EX2 R10, R31 ;  /* 0x0000001f000a7308 */ /* 0x0007e20000000800 */
[----:B0-----:R-:W-:Y:S01]  /*11f80*/  FFMA.FTZ R27, R30, UR39, -R4 ;  /* 0x000000271e1b7c23 */ /* 0x001fe20008010804 */
[----:B------:R-:W-:-:S05]  /*11f90*/  FSEL R30, R24, RZ, P2 ;  /* 0x000000ff181e7208 */ /* 0x000fca0001000000 */
[----:B------:R-:W-:Y:S01]  /*11fa0*/  FADD.FTZ R30, -R30, R13 ;  /* 0x0000000d1e1e7221 */ /* 0x000fe20000010100 */
[----:B------:R-:W-:Y:S01]  /*11fb0*/  MUFU.EX2 R11, R11 ;  /* 0x0000000b000b7308 */ /* 0x000fe20000000800 */
[--C-:B---3--:R-:W-:Y:S01]  /*11fc0*/  FFMA.FTZ R31, R34, UR39, -R4.reuse ;  /* 0x00000027221f7c23 */ /* 0x108fe20008010804 */
[----:B-1----:R-:W-:Y:S01]  /*11fd0*/  FADD.FTZ R17, R8, R17 ;  /* 0x0000001108117221 */ /* 0x002fe20000010000 */
[----:B------:R-:W-:Y:S01]  /*11fe0*/  FMUL.FTZ R13, R30, UR39 ;  /* 0x000000271e0d7c20 */ /* 0x000fe20008410000 */
[--C-:B------:R-:W-:Y:S01]  /*11ff0*/  FFMA.FTZ R34, R37, UR39, -R4.reuse ;  /* 0x0000002725227c23 */ /* 0x100fe20008010804 */
[--C-:B------:R-:W-:Y:S01]  /*12000*/  FFMA.FTZ R37, R46, UR39, -R4.reuse ;  /* 0x000000272e257c23 */ /* 0x100fe20008010804 */
[C---:B------:R-:W-:Y:S01]  /*12010*/  FADD.FTZ R17, R28.reuse, R17 ;  /* 0x000000111c117221 */ /* 0x040fe20000010000 */
[----:B------:R-:W-:Y:S01]  /*12020*/  F2FP.F16.F32.PACK_AB R8, R28, R8 ;  /* 0x000000081c08723e */ /* 0x000fe200000000ff */
[----:B------:R-:W-:Y:S01]  /*12030*/  MUFU.EX2 R9, R32 ;  /* 0x0000002000097308 */ /* 0x000fe20000000800 */
[----:B------:R-:W-:Y:S01]  /*12040*/  F2FP.F16.F32.PACK_AB R28, R36, R35 ;  /* 0x00000023241c723e */ /* 0x000fe200000000ff */
[----:B------:R-:W-:-:S06]  /*12050*/  FFMA.FTZ R46, R60, UR39, -R4 ;  /* 0x000000273c2e7c23 */ /* 0x000fcc0008010804 */
[----:B------:R-:W0:Y:S08]  /*12060*/  MUFU.EX2 R13, R13 ;  /* 0x0000000d000d7308 */ /* 0x000e300000000800 */
[----:B------:R-:W1:Y:S08]  /*12070*/  MUFU.EX2 R27, R27 ;  /* 0x0000001b001b7308 */ /* 0x000e700000000800 */
[----:B------:R-:W3:Y:S01]  /*12080*/  MUFU.EX2 R29, R29 ;  /* 0x0000001d001d7308 */ /* 0x000ee20000000800 */
[----:B0-----:R-:W-:Y:S01]  /*12090*/  FFMA.FTZ R22, R13, R3, R22 ;  /* 0x000000030d167223 */ /* 0x001fe20000010016 */
[----:B------:R-:W-:-:S03]  /*120a0*/  FFMA.FTZ R3, R52, UR39, -R4 ;  /* 0x0000002734037c23 */ /* 0x000fc60008010804 */
[----:B------:R-:W-:-:S03]  /*120b0*/  FADD.FTZ R22, R48, R22 ;  /* 0x0000001630167221 */ /* 0x000fc60000010000 */
[----:B------:R-:W0:Y:S01]  /*120c0*/  MUFU.EX2 R31, R31 ;  /* 0x0000001f001f7308 */ /* 0x000e220000000800 */
[----:B------:R-:W-:Y:S01]  /*120d0*/  FADD.FTZ R30, R25, R22 ;  /* 0x00000016191e7221 */ /* 0x000fe20000010000 */
[----:B------:R-:W-:-:S03]  /*120e0*/  FFMA.FTZ R25, R56, UR39, -R4 ;  /* 0x0000002738197c23 */ /* 0x000fc60008010804 */
[----:B------:R-:W-:Y:S01]  /*120f0*/  FADD.FTZ R30, R26, R30 ;  /* 0x0000001e1a1e7221 */ /* 0x000fe20000010000 */
[----:B------:R-:W-:Y:S01]  /*12100*/  FADD.FTZ R26, R10, R17 ;  /* 0x000000110a1a7221 */ /* 0x000fe20000010000 */
[----:B------:R-:W-:Y:S01]  /*12110*/  F2FP.F16.F32.PACK_AB R10, R9, R10 ;  /* 0x0000000a090a723e */ /* 0x000fe200000000ff */
[----:B------:R4:W5:Y:S01]  /*12120*/  MUFU.EX2 R32, R43 ;  /* 0x0000002b00207308 */ /* 0x0009620000000800 */
[----:B------:R-:W-:Y:S01]  /*12130*/  FADD.FTZ R30, R11, R30 ;  /* 0x0000001e0b1e7221 */ /* 0x000fe20000010000 */
[----:B------:R-:W-:-:S03]  /*12140*/  FADD.FTZ R26, R9, R26 ;  /* 0x0000001a091a7221 */ /* 0x000fc60000010000 */
[----:B-1----:R-:W-:Y:S01]  /*12150*/  FADD.FTZ R30, R27, R30 ;  /* 0x0000001e1b1e7221 */ /* 0x002fe20000010000 */
[----:B------:R-:W-:Y:S02]  /*12160*/  FADD.FTZ R9, R35, R26 ;  /* 0x0000001a23097221 */ /* 0x000fe40000010000 */
[----:B------:R-:W1:Y:S01]  /*12170*/  MUFU.EX2 R34, R34 ;  /* 0x0000002200227308 */ /* 0x000e620000000800 */
[----:B----4-:R-:W-:Y:S01]  /*12180*/  FFMA.FTZ R43, R38, UR39, -R4 ;  /* 0x00000027262b7c23 */ /* 0x010fe20008010804 */
[----:B---3--:R-:W-:Y:S01]  /*12190*/  FADD.FTZ R30, R29, R30 ;  /* 0x0000001e1d1e7221 */ /* 0x008fe20000010000 */
[----:B------:R-:W-:Y:S01]  /*121a0*/  FADD.FTZ R9, R36, R9 ;  /* 0x0000000924097221 */ /* 0x000fe20000010000 */
[--C-:B------:R-:W-:Y:S01]  /*121b0*/  FFMA.FTZ R38, R51, UR39, -R4.reuse ;  /* 0x0000002733267c23 */ /* 0x100fe20008010804 */
[----:B------:R-:W-:Y:S01]  /*121c0*/  FFMA.FTZ R4, R83, UR39, -R4 ;  /* 0x0000002753047c23 */ /* 0x000fe20008010804 */
[----:B0-----:R-:W-:Y:S01]  /*121d0*/  FADD.FTZ R30, R31, R30 ;  /* 0x0000001e1f1e7221 */ /* 0x001fe20000010000 */
[----:B------:R-:W-:Y:S01]  /*121e0*/  FADD.FTZ R9, R39, R9 ;  /* 0x0000000927097221 */ /* 0x000fe20000010000 */
[----:B------:R-:W0:Y:S03]  /*121f0*/  MUFU.EX2 R43, R43 ;  /* 0x0000002b002b7308 */ /* 0x000e260000000800 */
[----:B------:R-:W-:-:S04]  /*12200*/  FADD.FTZ R9, R40, R9 ;  /* 0x0000000928097221 */ /* 0x000fc80000010000 */
[----:B-----5:R-:W-:Y:S01]  /*12210*/  FADD.FTZ R9, R32, R9 ;  /* 0x0000000920097221 */ /* 0x020fe20000010000 */
[----:B------:R-:W3:Y:S01]  /*12220*/  MUFU.EX2 R33, R33 ;  /* 0x0000002100217308 */ /* 0x000ee20000000800 */
[----:B-1----:R-:W-:Y:S01]  /*12230*/  FADD.FTZ R35, R34, R30 ;  /* 0x0000001e22237221 */ /* 0x002fe20000010000 */
[----:B------:R-:W-:Y:S01]  /*12240*/  F2FP.F16.F32.PACK_AB R30, R40, R39 ;  /* 0x00000027281e723e */ /* 0x000fe200000000ff */
[----:B------:R-:W-:Y:S01]  /*12250*/  FADD.FTZ R9, R44, R9 ;  /* 0x000000092c097221 */ /* 0x000fe20000010000 */
[----:B------:R-:W4:Y:S03]  /*12260*/  LDL R39, [R1+0x20] ;  /* 0x0000200001277983 */ /* 0x000f260000100800 */
[----:B------:R-:W-:Y:S01]  /*12270*/  FADD.FTZ R36, R47, R9 ;  /* 0x000000092f247221 */ /* 0x000fe20000010000 */
[----:B------:R-:W1:Y:S01]  /*12280*/  MUFU.EX2 R37, R37 ;  /* 0x0000002500257308 */ /* 0x000e620000000800 */
[----:B0-----:R-:W-:Y:S01]  /*12290*/  FADD.FTZ R35, R43, R35 ;  /* 0x000000232b237221 */ /* 0x001fe20000010000 */
[----:B------:R-:W-:Y:S01]  /*122a0*/  F2FP.F16.F32.PACK_AB R9, R27, R11 ;  /* 0x0000000b1b09723e */ /* 0x000fe200000000ff */
[----:B------:R-:W-:Y:S01]  /*122b0*/  FADD.FTZ R36, R50, R36 ;  /* 0x0000002432247221 */ /* 0x000fe20000010000 */
[----:B------:R-:W-:Y:S01]  /*122c0*/  F2FP.F16.F32.PACK_AB R11, R31, R29 ;  /* 0x0000001d1f0b723e */ /* 0x000fe200000000ff */
[----:B------:R-:W-:Y:S01]  /*122d0*/  FADD.FTZ R35, R41, R35 ;  /* 0x0000002329237221 */ /* 0x000fe20000010000 */
[----:B------:R-:W-:Y:S01]  /*122e0*/  F2FP.F16.F32.PACK_AB R29, R43, R34 ;  /* 0x000000222b1d723e */ /* 0x000fe200000000ff */
[----:B------:R-:W-:Y:S01]  /*122f0*/  FADD.FTZ R36, R53, R36 ;  /* 0x0000002435247221 */ /* 0x000fe20000010000 */
[----:B------:R-:W0:Y:S01]  /*12300*/  MUFU.EX2 R38, R38 ;  /* 0x0000002600267308 */ /* 0x000e220000000800 */
[C---:B------:R-:W-:Y:S01]  /*12310*/  FADD.FTZ R35, R42.reuse, R35 ;  /* 0x000000232a237221 */ /* 0x040fe20000010000 */
[----:B------:R-:W-:Y:S01]  /*12320*/  F2FP.F16.F32.PACK_AB R31, R42, R41 ;  /* 0x000000292a1f723e */ /* 0x000fe200000000ff */
[----:B------:R-:W-:Y:S01]  /*12330*/  FADD.FTZ R36, R54, R36 ;  /* 0x0000002436247221 */ /* 0x000fe20000010000 */
[----:B--2---:R2:W-:Y:S01]  /*12340*/  STSM.16.M88.4 [R86], R8 ;  /* 0x0000000856007844 */ /* 0x0045e20000000200 */
[----:B---3--:R-:W-:-:S02]  /*12350*/  FADD.FTZ R35, R33, R35 ;  /* 0x0000002321237221 */ /* 0x008fc40000010000 */
[----:B------:R-:W-:Y:S01]  /*12360*/  FADD.FTZ R36, R57, R36 ;  /* 0x0000002439247221 */ /* 0x000fe20000010000 */
[----:B------:R-:W3:Y:S01]  /*12370*/  MUFU.EX2 R3, R3 ;  /* 0x0000000300037308 */ /* 0x000ee20000000800 */
[----:B-1----:R-:W-:-:S07]  /*12380*/  FADD.FTZ R35, R37, R35 ;  /* 0x0000002325237221 */ /* 0x002fce0000010000 */
[----:B------:R-:W1:Y:S01]  /*12390*/  MUFU.EX2 R22, R55 ;  /* 0x0000003700167308 */ /* 0x000e620000000800 */
[----:B0-----:R-:W-:-:S07]  /*123a0*/  FADD.FTZ R35, R38, R35 ;  /* 0x0000002326237221 */ /* 0x001fce0000010000 */
[----:B------:R-:W0:Y:S01]  /*123b0*/  MUFU.EX2 R25, R25 ;  /* 0x0000001900197308 */ /* 0x000e220000000800 */
[----:B---3--:R-:W-:-:S07]  /*123c0*/  FADD.FTZ R35, R3, R35 ;  /* 0x0000002303237221 */ /* 0x008fce0000010000 */
[----:B------:R-:W3:Y:S01]  /*123d0*/  MUFU.EX2 R45, R45 ;  /* 0x0000002d002d7308 */ /* 0x000ee20000000800 */
[----:B-1----:R-:W-:-:S07]  /*123e0*/  FADD.FTZ R35, R22, R35 ;  /* 0x0000002316237221 */ /* 0x002fce0000010000 */
[----:B------:R-:W1:Y:S01]  /*123f0*/  MUFU.EX2 R46, R46 ;  /* 0x0000002e002e7308 */ /* 0x000e620000000800 */
[----:B0-----:R-:W-:Y:S01]  /*12400*/  FADD.FTZ R34, R25, R35 ;  /* 0x0000002319227221 */ /* 0x001fe20000010000 */
[----:B------:R-:W-:-:S06]  /*12410*/  FADD.FTZ R36, R58, R36 ;  /* 0x000000243a247221 */ /* 0x000fcc0000010000 */
[----:B------:R-:W0:Y:S01]  /*12420*/  MUFU.EX2 R17, R63 ;  /* 0x0000003f00117308 */ /* 0x000e220000000800 */
[----:B---3--:R-:W-:Y:S01]  /*12430*/  FADD.FTZ R27, R45, R34 ;  /* 0x000000222d1b7221 */ /* 0x008fe20000010000 */
[----:B------:R-:W-:-:S06]  /*12440*/  FADD.FTZ R35, R61, R36 ;  /* 0x000000243d237221 */ /* 0x000fcc0000010000 */
[----:B------:R-:W3:Y:S01]  /*12450*/  MUFU.EX2 R26, R64 ;  /* 0x00000040001a7308 */ /* 0x000ee20000000800 */
[----:B-1----:R-:W-:Y:S01]  /*12460*/  FADD.FTZ R36, R46, R27 ;  /* 0x0000001b2e247221 */ /* 0x002fe20000010000 */
[----:B------:R-:W-:Y:S01]  /*12470*/  FADD.FTZ R40, R62, R35 ;  /* 0x000000233e287221 */ /* 0x000fe20000010000 */
[----:B------:R3:W-:Y:S03]  /*12480*/  STSM.16.M88.4 [R139], R28 ;  /* 0x0000001c8b007844 */ /* 0x0007e60000000200 */
[----:B--2---:R-:W-:Y:S02]  /*12490*/  FADD.FTZ R11, R65, R40 ;  /* 0x00000028410b7221 */ /* 0x004fe40000010000 */
[----:B------:R-:W-:Y:S01]  /*124a0*/  MUFU.EX2 R71, R71 ;  /* 0x0000004700477308 */ /* 0x000fe20000000800 */
[----:B0-----:R-:W-:Y:S01]  /*124b0*/  FADD.FTZ R9, R17, R36 ;  /* 0x0000002411097221 */ /* 0x001fe20000010000 */
[----:B------:R-:W-:-:S02]  /*124c0*/  F2FP.F16.F32.PACK_AB R32, R44, R32 ;  /* 0x000000202c20723e */ /* 0x000fc400000000ff */
[----:B------:R-:W-:Y:S02]  /*124d0*/  F2FP.F16.F32.PACK_AB R34, R50, R47 ;  /* 0x0000002f3222723e */ /* 0x000fe400000000ff */
[----:B------:R-:W-:Y:S02]  /*124e0*/  F2FP.F16.F32.PACK_AB R33, R37, R33 ;  /* 0x000000212521723e */ /* 0x000fe400000000ff */
[----:B------:R-:W-:Y:S01]  /*124f0*/  F2FP.F16.F32.PACK_AB R35, R3, R38 ;  /* 0x000000260323723e */ /* 0x000fe200000000ff */
[----:B------:R-:W0:Y:S01]  /*12500*/  MUFU.EX2 R72, R72 ;  /* 0x0000004800487308 */ /* 0x000e220000000800 */
[----:B------:R-:W-:Y:S01]  /*12510*/  F2FP.F16.F32.PACK_AB R8, R54, R53 ;  /* 0x000000353608723e */ /* 0x000fe200000000ff */
[----:B---3--:R-:W-:Y:S01]  /*12520*/  FADD.FTZ R28, R26, R9 ;  /* 0x000000091a1c7221 */ /* 0x008fe20000010000 */
[----:B------:R-:W-:Y:S01]  /*12530*/  FADD.FTZ R30, R66, R11 ;  /* 0x0000000b421e7221 */ /* 0x000fe20000010000 */
[----:B------:R-:W-:Y:S02]  /*12540*/  F2FP.F16.F32.PACK_AB R10, R58, R57 ;  /* 0x000000393a0a723e */ /* 0x000fe400000000ff */
[----:B------:R-:W-:-:S02]  /*12550*/  F2FP.F16.F32.PACK_AB R9, R25, R22 ;  /* 0x000000161909723e */ /* 0x000fc400000000ff */
[----:B------:R-:W-:Y:S01]  /*12560*/  F2FP.F16.F32.PACK_AB R11, R46, R45 ;  /* 0x0000002d2e0b723e */ /* 0x000fe200000000ff */
[----:B------:R-:W-:Y:S01]  /*12570*/  STSM.16.M88.4 [R138], R32 ;  /* 0x000000208a007844 */ /* 0x000fe20000000200 */
[----:B------:R-:W-:Y:S03]  /*12580*/  MUFU.EX2 R75, R75 ;  /* 0x0000004b004b7308 */ /* 0x000fe60000000800 */
[----:B------:R1:W-:Y:S02]  /*12590*/  STSM.16.M88.4 [R137+0x27800], R8 ;  /* 0x0278000889007844 */ /* 0x0003e40000000200 */
[----:B-1----:R-:W-:Y:S02]  /*125a0*/  F2FP.F16.F32.PACK_AB R9, R26, R17 ;  /* 0x000000111a09723e */ /* 0x002fe400000000ff */
[----:B------:R-:W2:Y:S01]  /*125b0*/  LDL R17, [R1+0x18] ;  /* 0x0000180001117983 */ /* 0x000ea20000100800 */
[----:B------:R-:W1:Y:S01]  /*125c0*/  MUFU.EX2 R76, R76 ;  /* 0x0000004c004c7308 */ /* 0x000e620000000800 */
[----:B------:R-:W-:Y:S01]  /*125d0*/  FADD.FTZ R27, R69, R30 ;  /* 0x0000001e451b7221 */ /* 0x000fe20000010000 */
[----:B------:R-:W-:-:S03]  /*125e0*/  FADD.FTZ R3, R67, R28 ;  /* 0x0000001c43037221 */ /* 0x000fc60000010000 */
[----:B------:R-:W-:-:S03]  /*125f0*/  FADD.FTZ R28, R70, R27 ;  /* 0x0000001b461c7221 */ /* 0x000fc60000010000 */
[----:B------:R-:W-:Y:S01]  /*12600*/  MUFU.EX2 R77, R77 ;  /* 0x0000004d004d7308 */ /* 0x000fe20000000800 */
[----:B------:R-:W-:-:S07]  /*12610*/  FADD.FTZ R25, R73, R28 ;  /* 0x0000001c49197221 */ /* 0x000fce0000010000 */
[----:B------:R-:W3:Y:S08]  /*12620*/  MUFU.EX2 R78, R78 ;  /* 0x0000004e004e7308 */ /* 0x000ef00000000800 */
[----:B------:R-:W-:Y:S08]  /*12630*/  MUFU.EX2 R81, R81 ;  /* 0x0000005100517308 */ /* 0x000ff00000000800 */
[----:B------:R-:W5:Y:S01]  /*12640*/  MUFU.EX2 R36, R4 ;  /* 0x0000000400247308 */ /* 0x000f620000000800 */
[----:B------:R-:W-:Y:S01]  /*12650*/  FADD.FTZ R28, R74, R25 ;  /* 0x000000194a1c7221 */ /* 0x000fe20000010000 */
[----:B------:R-:W-:-:S02]  /*12660*/  F2FP.F16.F32.PACK_AB R8, R62, R61 ;  /* 0x0000003d3e08723e */ /* 0x000fc400000000ff */
[----:B------:R-:W-:Y:S01]  /*12670*/  F2FP.F16.F32.PACK_AB R10, R66, R65 ;  /* 0x00000041420a723e */ /* 0x000fe200000000ff */
[----:B------:R-:W-:Y:S01]  /*12680*/  FADD.FTZ R25, R79, R28 ;  /* 0x0000001c4f197221 */ /* 0x000fe20000010000 */
[----:B------:R-:W-:Y:S02]  /*12690*/  F2FP.F16.F32.PACK_AB R11, R68, R67 ;  /* 0x00000043440b723e */ /* 0x000fe400000000ff */
[----:B------:R-:W-:Y:S02]  /*126a0*/  F2FP.F16.F32.PACK_AB R28, R70, R69 ;  /* 0x00000045461c723e */ /* 0x000fe400000000ff */
[----:B------:R-:W-:Y:S02]  /*126b0*/  F2FP.F16.F32.PACK_AB R30, R74, R73 ;  /* 0x000000494a1e723e */ /* 0x000fe400000000ff */
[----:B0-----:R-:W-:Y:S02]  /*126c0*/  F2FP.F16.F32.PACK_AB R29, R72, R71 ;  /* 0x00000047481d723e */ /* 0x001fe400000000ff */
[----:B-1----:R-:W-:Y:S01]  /*126d0*/  F2FP.F16.F32.PACK_AB R31, R76, R75 ;  /* 0x0000004b4c1f723e */ /* 0x002fe200000000ff */
[----:B------:R-:W-:Y:S01]  /*126e0*/  FADD.FTZ R22, R68, R3 ;  /* 0x0000000344167221 */ /* 0x000fe20000010000 */
[----:B------:R-:W-:-:S02]  /*126f0*/  F2FP.F16.F32.PACK_AB R32, R80, R79 ;  /* 0x0000004f5020723e */ /* 0x000fc400000000ff */
[----:B---3--:R-:W-:Y:S02]  /*12700*/  F2FP.F16.F32.PACK_AB R33, R78, R77 ;  /* 0x0000004d4e21723e */ /* 0x008fe400000000ff */
[----:B------:R-:W-:Y:S02]  /*12710*/  F2FP.F16.F32.PACK_AB R34, R85, R84 ;  /* 0x000000545522723e */ /* 0x000fe400000000ff */
[----:B-----5:R-:W-:Y:S01]  /*12720*/  F2FP.F16.F32.PACK_AB R35, R36, R81 ;  /* 0x000000512423723e */ /* 0x020fe200000000ff */
[----:B------:R-:W-:-:S04]  /*12730*/  FADD.FTZ R3, R71, R22 ;  /* 0x0000001647037221 */ /* 0x000fc80000010000 */
[----:B------:R-:W-:-:S04]  /*12740*/  FADD.FTZ R22, R72, R3 ;  /* 0x0000000348167221 */ /* 0x000fc80000010000 */
[----:B------:R-:W-:-:S04]  /*12750*/  FADD.FTZ R3, R75, R22 ;  /* 0x000000164b037221 */ /* 0x000fc80000010000 */
[----:B------:R-:W-:-:S04]  /*12760*/  FADD.FTZ R22, R76, R3 ;  /* 0x000000034c167221 */ /* 0x000fc80000010000 */
[----:B------:R-:W-:Y:S01]  /*12770*/  FADD.FTZ R3, R77, R22 ;  /* 0x000000164d037221 */ /* 0x000fe20000010000 */
[----:B------:R-:W-:-:S03]  /*12780*/  FADD.FTZ R25, R80, R25 ;  /* 0x0000001950197221 */ /* 0x000fc60000010000 */
[----:B------:R-:W-:Y:S01]  /*12790*/  FADD.FTZ R4, R78, R3 ;  /* 0x000000034e047221 */ /* 0x000fe20000010000 */
[----:B------:R-:W-:-:S03]  /*127a0*/  FADD.FTZ R84, R84, R25 ;  /* 0x0000001954547221 */ /* 0x000fc60000010000 */
[----:B------:R-:W-:Y:S01]  /*127b0*/  FADD.FTZ R3, R81, R4 ;  /* 0x0000000451037221 */ /* 0x000fe20000010000 */
        /* <DEDUP_REMOVED lines=48> */
[----:B------:R-:W-:Y:S01]  /*12ac0*/  FADD.FTZ R4, R85, R84 ;  /* 0x0000005455047221 */ /* 0x000fe20000010000 */
[----:B------:R-:W-:Y:S01]  /*12ad0*/  FADD.FTZ R3, R36, R3 ;  /* 0x0000000324037221 */ /* 0x000fe20000010000 */
[----:B------:R-:W-:-:S02]  /*12ae0*/  IMAD.MOV.U32 R22, RZ, RZ, R5 ;  /* 0x000000ffff167224 */ /* 0x000fc400078e0005 */
[----:B------:R-:W-:Y:S02]  /*12af0*/  IMAD.MOV.U32 R12, RZ, RZ, R82 ;  /* 0x000000ffff0c7224 */ /* 0x000fe400078e0052 */
[----:B------:R-:W-:Y:S01]  /*12b00*/  IMAD.MOV.U32 R13, RZ, RZ, R24 ;  /* 0x000000ffff0d7224 */ /* 0x000fe200078e0018 */
[----:B----4-:R0:W-:Y:S04]  /*12b10*/  STSM.16.M88.4 [R39], R8 ;  /* 0x0000000827007844 */ /* 0x0101e80000000200 */
[----:B------:R0:W-:Y:S04]  /*12b20*/  STSM.16.M88.4 [R139+0x6000], R28 ;  /* 0x0060001c8b007844 */ /* 0x0001e80000000200 */
[----:B------:R0:W-:Y:S01]  /*12b30*/  STSM.16.M88.4 [R138+0x6000], R32 ;  /* 0x006000208a007844 */ /* 0x0001e20000000200 */
[----:B------:R1:W-:Y:S06]  /*12b40*/  MEMBAR.ALL.CTA ;  /* 0x0000000000007992 */ /* 0x0003ec0000008000 */
[----:B-1----:R-:W1:Y:S01]  /*12b50*/  FENCE.VIEW.ASYNC.S ;  /* 0x00000000000073c6 */ /* 0x002e620000000000 */
[C---:B--2---:R-:W-:Y:S01]  /*12b60*/  ISETP.GT.AND P2, PT, R0.reuse, R17, PT ;  /* 0x000000110000720c */ /* 0x044fe20003f44270 */
[----:B------:R-:W-:-:S02]  /*12b70*/  VIADD R0, R0, 0xffffffff ;  /* 0xffffffff00007836 */ /* 0x000fc40000000000 */
[----:B------:R-:W-:Y:S01]  /*12b80*/  IMAD.MOV.U32 R17, RZ, RZ, R14 ;  /* 0x000000ffff117224 */ /* 0x000fe200078e000e */
[----:B-1----:R-:W-:-:S09]  /*12b90*/  NOP ;  /* 0x0000000000007918 */ /* 0x002fd20000000000 */
[----:B0-----:R-:W-:Y:S05]  /*12ba0*/  @P2 BRA `(.L_x_1248) ;  /* 0xffffffc400482947 */ /* 0x001fea000383ffff */
[----:B------:R-:W-:Y:S02]  /*12bb0*/  IMAD.MOV.U32 R13, RZ, RZ, R24 ;  /* 0x000000ffff0d7224 */ /* 0x000fe400078e0018 */
[----:B------:R-:W-:Y:S02]  /*12bc0*/  IMAD.MOV.U32 R12, RZ, RZ, R82 ;  /* 0x000000ffff0c7224 */ /* 0x000fe400078e0052 */
[----:B------:R-:W-:Y:S02]  /*12bd0*/  IMAD.MOV.U32 R17, RZ, RZ, R14 ;  /* 0x000000ffff117224 */ /* 0x000fe400078e000e */
[----:B------:R-:W-:-:S07]  /*12be0*/  IMAD.MOV.U32 R22, RZ, RZ, R5 ;  /* 0x000000ffff167224 */ /* 0x000fce00078e0005 */
.L_x_1230:
[----:B------:R-:W2:Y:S01]  /*12bf0*/  LDL R9, [R1+0x30] ;  /* 0x0000300001097983 */ /* 0x000ea20000100800 */
[----:B------:R-:W0:Y:S01]  /*12c00*/  LDC R14, c[0x0][0x9e4] ;  /* 0x00027900ff0e7b82 */ /* 0x000e220000000800 */
[----:B------:R-:W-:Y:S02]  /*12c10*/  ULDC UR8, c[0x0][0x9dc] ;  /* 0x0002770000087ab9 */ /* 0x000fe40000000800 */
[----:B------:R-:W2:Y:S04]  /*12c20*/  LDL R5, [R1+0x28] ;  /* 0x0000280001057983 */ /* 0x000ea80000100800 */
[----:B------:R-:W3:Y:S01]  /*12c30*/  LDL.LU R8, [R1+0x34] ;  /* 0x0000340001087983 */ /* 0x000ee20000300800 */
[----:B0-----:R-:W-:Y:S02]  /*12c40*/  ISETP.GE.AND P5, PT, R14, 0x1, PT ;  /* 0x000000010e00780c */ /* 0x001fe40003fa6270 */
[----:B--2---:R-:W-:-:S05]  /*12c50*/  IADD3 R5, R5, 0xc0, -R9 ;  /* 0x000000c005057810 */ /* 0x004fca0007ffe809 */
[----:B---3--:R-:W-:-:S05]  /*12c60*/  IMAD R5, R8, 0xc0, R5 ;  /* 0x000000c008057824 */ /* 0x008fca00078e0205 */
[----:B------:R-:W-:Y:S01]  /*12c70*/  IADD3 R8, R5, -UR8, RZ ;  /* 0x8000000805087c10 */ /* 0x000fe2000fffe0ff */
        /* <DEDUP_REMOVED lines=11> */
.L_x_1251:
[----:B------:R-:W-:-:S13]  /*12d30*/  ISETP.NE.AND P2, PT, R14, 0x1, PT ;  /* 0x000000010e00780c */ /* 0x000fda0003f45270 */
[----:B------:R-:W0:Y:S02]  /*12d40*/  @P2 LDC.64 R10, c[0x0][0x9e8] ;  /* 0x00027a00ff0a2b82 */ /* 0x000e240000000a00 */
[----:B0-----:R-:W-:-:S05]  /*12d50*/  @P2 IMAD.HI.U32 R10, R5, R10, RZ ;  /* 0x0000000a050a2227 */ /* 0x001fca00078e00ff */
[----:B------:R-:W-:-:S07]  /*12d60*/  @P2 SHF.R.U32.HI R5, RZ, R11, R10 ;  /* 0x0000000bff052219 */ /* 0x000fce000001160a */
.L_x_1252:
[----:B------:R-:W-:Y:S05]  /*12d70*/  BSYNC B0 ;  /* 0x0000000000007941 */ /* 0x000fea0003800000 */
.L_x_1250:
[----:B------:R-:W-:-:S05]  /*12d80*/  IMAD R5, R5, R14, RZ ;  /* 0x0000000e05057224 */ /* 0x000fca00078e02ff */
[----:B------:R-:W-:-:S07]  /*12d90*/  VIMNMX R8, R8, R5, !PT ;  /* 0x0000000508087248 */ /* 0x000fce0007fe0100 */
.L_x_1249:
[----:B------:R-:W2:Y:S01]  /*12da0*/  LDL R9, [R1+0x3c] ;  /* 0x00003c0001097983 */ /* 0x000ea20000100800 */
[----:B------:R-:W-:-:S05]  /*12db0*/  VIADD R8, R8, 0x7f ;  /* 0x0000007f08087836 */ /* 0x000fca0000000000 */
[----:B------:R-:W-:-:S04]  /*12dc0*/  SHF.R.S32.HI R5, RZ, 0x1f, R8 ;  /* 0x0000001fff057819 */ /* 0x000fc80000011408 */
[----:B------:R-:W-:-:S04]  /*12dd0*/  LEA.HI R5, R5, R8, RZ, 0x7 ;  /* 0x0000000805057211 */ /* 0x000fc800078f38ff */
[----:B------:R-:W-:-:S04]  /*12de0*/  SHF.R.S32.HI R5, RZ, 0x7, R5 ;  /* 0x00000007ff057819 */ /* 0x000fc80000011405 */
[----:B--2---:R-:W-:-:S04]  /*12df0*/  VIMNMX R140, R9, R5, !PT ;  /* 0x00000005098c7248 */ /* 0x004fc80007fe0100 */
[----:B------:R-:W-:-:S13]  /*12e00*/  ISETP.GE.AND P2, PT, R0, R140, PT ;  /* 0x0000008c0000720c */ /* 0x000fda0003f46270 */
[----:B------:R-:W-:Y:S05]  /*12e10*/  @!P2 BRA `(.L_x_1253) ;  /* 0x0000002800f4a947 */ /* 0x000fea0003800000 */
[----:B------:R-:W-:Y:S02]  /*12e20*/  IMAD.MOV.U32 R5, RZ, RZ, R13 ;  /* 0x000000ffff057224 */ /* 0x000fe400078e000d */
[----:B------:R-:W-:Y:S02]  /*12e30*/  IMAD.MOV.U32 R8, RZ, RZ, R12 ;  /* 0x000000ffff087224 */ /* 0x000fe400078e000c */
[----:B------:R-:W-:Y:S02]  /*12e40*/  IMAD.MOV.U32 R10, RZ, RZ, R22 ;  /* 0x000000ffff0a7224 */ /* 0x000fe400078e0016 */
[----:B------:R-:W-:-:S07]  /*12e50*/  IMAD.MOV.U32 R9, RZ, RZ, R17 ;  /* 0x000000ffff097224 */ /* 0x000fce00078e0011 */
.L_x_1263:
        /* <DEDUP_REMOVED lines=11> */
.L_x_1255:
[----:B------:R-:W-:Y:S01]  /*12f10*/  IMAD R11, R17, 0x8, R2 ;  /* 0x00000008110b7824 */ /* 0x000fe200078e0202 */
[----:B------:R-:W-:-:S04]  /*12f20*/  SHF.L.U32 R12, R22, 0x1f, RZ ;  /* 0x0000001f160c7819 */ /* 0x000fc800000006ff */
[----:B------:R0:W1:Y:S01]  /*12f30*/  SYNCS.PHASECHK.TRANS64.TRYWAIT P3, [R11+URZ+0x2d830], R12 ;  /* 0x02d8300c0b0075a7 */ /* 0x000062000806017f */
[----:B------:R-:W-:Y:S05]  /*12f40*/  @!P0 BRA `(.L_x_1256) ;  /* 0x0000000000048947 */ /* 0x000fea0003800000 */
[----:B------:R-:W-:Y:S01]  /*12f50*/  BPT.TRAP 0x1 ;  /* 0x000000040000795c */ /* 0x000fe20000300000 */
.L_x_1256:
[----:B------:R-:W-:Y:S04]  /*12f60*/  BSSY B0, `(.L_x_1254) ;  /* 0x0000004000007945 */ /* 0x000fe80003800000 */
[----:B-1----:R-:W-:Y:S05]  /*12f70*/  @P3 BRA `(.L_x_1257) ;  /* 0x0000000000083947 */ /* 0x002fea0003800000 */
[----:B------:R-:W1:Y:S02]  /*12f80*/  SYNCS.PHASECHK.TRANS64.TRYWAIT P3, [R11+URZ+0x2d830], R12 ;  /* 0x02d8300c0b0075a7 */ /* 0x000e64000806017f */
[----:B-1----:R-:W-:Y:S05]  /*12f90*/  @!P3 BRA `(.L_x_1258) ;  /* 0x000000f4000cb947 */ /* 0x002fea0003800000 */
.L_x_1257:
[----:B------:R-:W-:Y:S05]  /*12fa0*/  BSYNC B0 ;  /* 0x0000000000007941 */ /* 0x000fea0003800000 */
.L_x_1254:
        /* <DEDUP_REMOVED lines=8> */
[----:B------:R-:W-:Y:S01]  /*13030*/  R2UR UR8, R6 ;  /* 0x00000000060872ca */ /* 0x000fe200000e0000 */
[----:B------:R-:W-:Y:S01]  /*13040*/  IMAD.MOV.U32 R27, RZ, RZ, -0x7fffffe0 ;  /* 0x80000020ff1b7424 */ /* 0x000fe200078e00ff */
[----:B------:R-:W-:Y:S02]  /*13050*/  R2UR UR9, R7 ;  /* 0x00000000070972ca */ /* 0x000fe400000e0000 */
[C---:B------:R-:W-:Y:S02]  /*13060*/  R2UR UR15, R25.reuse ;  /* 0x00000000190f72ca */ /* 0x040fe400000e0000 */
[----:B------:R-:W-:Y:S02]  /*13070*/  R2UR UR23, R25 ;  /* 0x00000000191772ca */ /* 0x000fe400000e0000 */
[----:B------:R-:W-:-:S02]  /*13080*/  R2UR UR27, R27 ;  /* 0x000000001b1b72ca */ /* 0x000fc400000e0000 */
[----:B------:R-:W-:Y:S02]  /*13090*/  R2UR UR12, R154 ;  /* 0x000000009a0c72ca */ /* 0x000fe400000e0000 */
[----:B------:R-:W-:Y:S01]  /*130a0*/  R2UR UR13, R155 ;  /* 0x000000009b0d72ca */ /* 0x000fe200000e0000 */
[----:B------:R0:W-:Y:S01]  /*130b0*/  BAR.SYNC.DEFER_BLOCKING R11, 0x100 ;  /* 0x0004000b0000751d */ /* 0x0001e20000010000 */
[----:B------:R-:W-:Y:S01]  /*130c0*/  IMAD.MOV.U32 R15, RZ, RZ, -0x7fffffe0 ;  /* 0x80000020ff0f7424 */ /* 0x000fe200078e00ff */
[----:B------:R-:W-:Y:S02]  /*130d0*/  R2UR UR16, R152 ;  /* 0x00000000981072ca */ /* 0x000fe400000e0000 */
        /* <DEDUP_REMOVED lines=9> */
[----:B------:R-:W-:-:S06]  /*13170*/  WARPGROUP.ARRIVE ;  /* 0x00000000000079c5 */ /* 0x000fcc0000000000 */
[----:B------:R-:W-:Y:S01]  /*13180*/  HGMMA.64x128x16.F32 R24, gdesc[UR8], RZ, !UPT, gsb0 ;  /* 0x01e00000081879f0 */ /* 0x000fe2000c0008ff */
[----:B------:R-:W-:Y:S01]  /*13190*/  VIADD R14, R12, 0x200 ;  /* 0x000002000c0e7836 */ /* 0x000fe20000000000 */
[----:B------:R-:W-:-:S04]  /*131a0*/  R2UR UR19, R15 ;  /* 0x000000000f1372ca */ /* 0x000fc800000e0000 */
        /* <DEDUP_REMOVED lines=14> */
[----:B------:R-:W-:Y:S02]  /*13290*/  IADD3 R12, R12, 0x402, RZ ;  /* 0x000004020c0c7810 */ /* 0x000fe40007ffe0ff */
[----:B------:R-:W-:Y:S02]  /*132a0*/  R2UR UR31, R13 ;  /* 0x000000000d1f72ca */ /* 0x000fe400000e0000 */
[----:B------:R-:W-:Y:S02]  /*132b0*/  R2UR UR30, R12 ;  /* 0x000000000c1e72ca */ /* 0x000fe400000e0000 */
[----:B------:R-:W-:Y:S02]  /*132c0*/  R2UR UR28, R146 ;  /* 0x00000000921c72ca */ /* 0x000fe400000e0000 */
[----:B------:R-:W-:Y:S01]  /*132d0*/  R2UR UR29, R147 ;  /* 0x00000000931d72ca */ /* 0x000fe200000e0000 */
[----:B------:R-:W-:-:S02]  /*132e0*/  WARPGROUP.DEPBAR.LE gsb0, 0x0 ;  /* 0x00008000000079c5 */ /* 0x000fc40000010000 */
[----:B------:R-:W-:-:S06]  /*132f0*/  WARPGROUP.ARRIVE ;  /* 0x00000000000079c5 */ /* 0x000fcc0000000000 */
        /* <DEDUP_REMOVED lines=8> */
.L_x_1260:
[----:B------:R-:W-:Y:S01]  /*13380*/  SHF.L.U32 R10, R10, 0x1f, RZ ;  /* 0x0000001f0a0a7819 */ /* 0x000fe200000006ff */
[----:B------:R-:W-:-:S04]  /*13390*/  IMAD R11, R9, 0x8, R2 ;  /* 0x00000008090b7824 */ /* 0x000fc800078e0202 */
[----:B------:R0:W1:Y:S01]  /*133a0*/  SYNCS.PHASECHK.TRANS64.TRYWAIT P2, [R11+URZ+0x2d850], R10 ;  /* 0x02d8500a0b0075a7 */ /* 0x000062000804017f */
[----:B------:R-:W-:Y:S05]  /*133b0*/  @!P0 BRA `(.L_x_1261) ;  /* 0x0000000000048947 */ /* 0x000fea0003800000 */
[----:B------:R-:W-:Y:S01]  /*133c0*/  BPT.TRAP 0x1 ;  /* 0x000000040000795c */ /* 0x000fe20000300000 */
.L_x_1261:
[----:B-1----:R-:W-:Y:S05]  /*133d0*/  @P2 BRA `(.L_x_1259) ;  /* 0x0000000000082947 */ /* 0x002fea0003800000 */
[----:B------:R-:W1:Y:S02]  /*133e0*/  SYNCS.PHASECHK.TRANS64.TRYWAIT P2, [R11+URZ+0x2d850], R10 ;  /* 0x02d8500a0b0075a7 */ /* 0x000e64000804017f */
[----:B-1----:R-:W-:Y:S05]  /*133f0*/  @!P2 BRA `(.L_x_1262) ;  /* 0x000000f00008a947 */ /* 0x002fea0003800000 */
.L_x_1259:
[----:B01----:R-:W-:Y:S01]  /*13400*/  VIADD R10, R2, 0x400 ;  /* 0x00000400020a7836 */ /* 0x003fe20000000000 */
[----:B------:R-:W-:Y:S05]  /*13410*/  WARPSYNC.ALL ;  /* 0x0000000000007948 */ /* 0x000fea0003800000 */
[----:B------:R-:W-:-:S04]  /*13420*/  SHF.R.U32.HI R10, RZ, 0x4, R10 ;  /* 0x00000004ff0a7819 */ /* 0x000fc8000001160a */
[----:B------:R-:W-:-:S04]  /*13430*/  LOP3.LUT R10, R10, 0x3fff, RZ, 0xc0, !PT ;  /* 0x00003fff0a0a7812 */ /* 0x000fc800078ec0ff */
[----:B------:R-:W-:-:S05]  /*13440*/  LOP3.LUT R10, R10, 0x2000000, RZ, 0xfc, !PT ;  /* 0x020000000a0a7812 */ /* 0x000fca00078efcff */
[----:B------:R-:W-:Y:S01]  /*13450*/  IMAD R10, R9, 0x600, R10 ;  /* 0x00000600090a7824 */ /* 0x000fe200078e020a */
[----:B------:R-:W2:Y:S01]  /*13460*/  LDL R141, [R1+0x38] ;  /* 0x00003800018d7983 */ /* 0x000ea20000100800 */
[----:B------:R-:W-:Y:S02]  /*13470*/  IMAD.MOV.U32 R11, RZ, RZ, -0x7fffffe0 ;  /* 0x80000020ff0b7424 */ /* 0x000fe400078e00ff */
[----:B------:R-:W-:Y:S01]  /*13480*/  FMUL.FTZ R14, R29, UR47 ;  /* 0x0000002f1d0e7c20 */ /* 0x000fe20008410000 */
[C---:B------:R-:W-:Y:S01]  /*13490*/  VIADD R12, R10.reuse, 0x40 ;  /* 0x000000400a0c7836 */ /* 0x040fe20000000000 */
[----:B------:R-:W-:Y:S01]  /*134a0*/  R2UR UR10, R10 ;  /* 0x000000000a0a72ca */ /* 0x000fe200000e0000 */
[----:B------:R-:W-:Y:S01]  /*134b0*/  IMAD.MOV.U32 R13, RZ, RZ, -0x7fffffe0 ;  /* 0x80000020ff0d7424 */ /* 0x000fe200078e00ff */
[C---:B------:R-:W-:Y:S01]  /*134c0*/  R2UR UR11, R11.reuse ;  /* 0x000000000b0b72ca */ /* 0x040fe200000e0000 */
[----:B------:R-:W-:Y:S01]  /*134d0*/  FMUL.FTZ R15, R32, UR47 ;  /* 0x0000002f200f7c20 */ /* 0x000fe20008410000 */
[----:B------:R-:W-:Y:S01]  /*134e0*/  R2UR UR14, R12 ;  /* 0x000000000c0e72ca */ /* 0x000fe200000e0000 */
[----:B------:R-:W-:Y:S01]  /*134f0*/  VIADD R12, R10, 0x80 ;  /* 0x000000800a0c7836 */ /* 0x000fe20000000000 */
[----:B------:R-:W-:Y:S01]  /*13500*/  R2UR UR43, R11 ;  /* 0x000000000b2b72ca */ /* 0x000fe200000e0000 */
[----:B------:R-:W-:Y:S01]  /*13510*/  FMUL.FTZ R11, R25, UR47 ;  /* 0x0000002f190b7c20 */ /* 0x000fe20008410000 */
[C---:B------:R-:W-:Y:S01]  /*13520*/  R2UR UR15, R13.reuse ;  /* 0x000000000d0f72ca */ /* 0x040fe200000e0000 */
[----:B------:R-:W-:Y:S01]  /*13530*/  MUFU.TANH R14, R14 ;  /* 0x0000000e000e7308 */ /* 0x000fe20000002400 */
[----:B------:R-:W-:Y:S01]  /*13540*/  R2UR UR18, R12 ;  /* 0x000000000c1272ca */ /* 0x000fe200000e0000 */
[----:B------:R-:W-:Y:S01]  /*13550*/  VIADD R12, R10, 0xc0 ;  /* 0x000000c00a0c7836 */ /* 0x000fe20000000000 */
[C---:B------:R-:W-:Y:S01]  /*13560*/  R2UR UR19, R13.reuse ;  /* 0x000000000d1372ca */ /* 0x040fe200000e0000 */
[----:B------:R-:W-:Y:S01]  /*13570*/  FMUL.FTZ R25, R36, UR47 ;  /* 0x0000002f24197c20 */ /* 0x000fe20008410000 */
[C---:B------:R-:W-:Y:S01]  /*13580*/  R2UR UR23, R13.reuse ;  /* 0x000000000d1772ca */ /* 0x040fe200000e0000 */
[----:B------:R-:W-:Y:S01]  /*13590*/  FMUL.FTZ R29, R40, UR47 ;  /* 0x0000002f281d7c20 */ /* 0x000fe20008410000 */
[----:B------:R-:W-:Y:S01]  /*135a0*/  R2UR UR22, R12 ;  /* 0x000000000c1672ca */ /* 0x000fe200000e0000 */
[----:B------:R-:W-:Y:S01]  /*135b0*/  VIADD R12, R10, 0x100 ;  /* 0x000001000a0c7836 */ /* 0x000fe20000000000 */
[C---:B------:R-:W-:Y:S01]  /*135c0*/  R2UR UR27, R13.reuse ;  /* 0x000000000d1b72ca */ /* 0x040fe200000e0000 */
[----:B------:R-:W-:Y:S01]  /*135d0*/  MUFU.TANH R11, R11 ;  /* 0x0000000b000b7308 */ /* 0x000fe20000002400 */
[----:B------:R-:W-:Y:S01]  /*135e0*/  R2UR UR31, R13 ;  /* 0x000000000d1f72ca */ /* 0x000fe200000e0000 */
[----:B------:R-:W-:Y:S01]  /*135f0*/  FMUL.FTZ R32, R41, UR47 ;  /* 0x0000002f29207c20 */ /* 0x000fe20008410000 */
[----:B------:R-:W-:Y:S01]  /*13600*/  R2UR UR26, R12 ;  /* 0x000000000c1a72ca */ /* 0x000fe200000e0000 */
[----:B------:R-:W-:Y:S01]  /*13610*/  VIADD R12, R10, 0x140 ;  /* 0x000001400a0c7836 */ /* 0x000fe20000000000 */
[----:B------:R-:W-:Y:S01]  /*13620*/  R2UR UR35, R13 ;  /* 0x000000000d2372ca */ /* 0x000fe200000e0000 */
[----:B------:R-:W-:Y:S01]  /*13630*/  FMUL.FTZ R13, R28, UR47 ;  /* 0x0000002f1c0d7c20 */ /* 0x000fe20008410000 */
[----:B------:R-:W-:Y:S01]  /*13640*/  FMUL.FTZ R28, R37, UR47 ;  /* 0x0000002f251c7c20 */ /* 0x000fe20008410000 */
[----:B------:R-:W-:Y:S01]  /*13650*/  MUFU.TANH R15, R15 ;  /* 0x0000000f000f7308 */ /* 0x000fe20000002400 */
[----:B------:R-:W-:Y:S01]  /*13660*/  R2UR UR30, R12 ;  /* 0x000000000c1e72ca */ /* 0x000fe200000e0000 */
[----:B------:R-:W-:-:S02]  /*13670*/  VIADD R12, R10, 0x180 ;  /* 0x000001800a0c7836 */ /* 0x000fc40000000000 */
[----:B------:R-:W-:Y:S01]  /*13680*/  FMUL.FTZ R36, R45, UR47 ;  /* 0x0000002f2d247c20 */ /* 0x000fe20008410000 */
[----:B------:R-:W-:Y:S02]  /*13690*/  VIADD R10, R10, 0x1c0 ;  /* 0x000001c00a0a7836 */ /* 0x000fe40000000000 */
[----:B------:R-:W-:Y:S01]  /*136a0*/  FMUL.FTZ R37, R48, UR47 ;  /* 0x0000002f30257c20 */ /* 0x000fe20008410000 */
[----:B------:R-:W-:Y:S01]  /*136b0*/  FMUL.FTZ R40, R49, UR47 ;  /* 0x0000002f31287c20 */ /* 0x000fe20008410000 */
[----:B------:R-:W-:Y:S01]  /*136c0*/  R2UR UR34, R12 ;  /* 0x000000000c2272ca */ /* 0x000fe200000e0000 */
[----:B------:R-:W-:Y:S01]  /*136d0*/  MUFU.TANH R13, R13 ;  /* 0x0000000d000d7308 */ /* 0x000fe20000002400 */
[----:B------:R-:W-:Y:S01]  /*136e0*/  R2UR UR42, R10 ;  /* 0x000000000a2a72ca */ /* 0x000fe200000e0000 */
[----:B------:R-:W-:Y:S01]  /*136f0*/  FMUL.FTZ R10, R24, UR47 ;  /* 0x0000002f180a7c20 */ /* 0x000fe20008410000 */
[----:B------:R-:W-:Y:S01]  /*13700*/  FMUL.FTZ R24, R33, UR47 ;  /* 0x0000002f21187c20 */ /* 0x000fe20008410000 */
[----:B------:R-:W-:Y:S01]  /*13710*/  FMUL.FTZ R33, R44, UR47 ;  /* 0x0000002f2c217c20 */ /* 0x000fe20008410000 */
[----:B------:R-:W-:Y:S01]  /*13720*/  FMUL.FTZ R41, R52, UR47 ;  /* 0x0000002f34297c20 */ /* 0x000fe20008410000 */
[----:B------:R-:W-:Y:S01]  /*13730*/  FMUL.FTZ R44, R53, UR47 ;  /* 0x0000002f352c7c20 */ /* 0x000fe20008410000 */
[----:B------:R-:W-:Y:S01]  /*13740*/  FMUL.FTZ R45, R56, UR47 ;  /* 0x0000002f382d7c20 */ /* 0x000fe20008410000 */
        /* <DEDUP_REMOVED lines=17> */
[----:B0-----:R-:W-:Y:S01]  /*13860*/  FMNMX.FTZ R12, R10, R8, !PT ;  /* 0x000000080a0c7209 */ /* 0x001fe20007810000 */
[----:B------:R-:W-:Y:S01]  /*13870*/  FMUL.FTZ R76, R85, UR47 ;  /* 0x0000002f554c7c20 */ /* 0x000fe20008410000 */
[----:B------:R-:W-:Y:S01]  /*13880*/  UMOV UR39, UR6 ;  /* 0x0000000600277c82 */ /* 0x000fe20008000000 */
[----:B------:R-:W-:Y:S01]  /*13890*/  FMUL.FTZ R26, R26, UR47 ;  /* 0x0000002f1a1a7c20 */ /* 0x000fe20008410000 */
[----:B------:R-:W-:Y:S01]  /*138a0*/  FMNMX.FTZ R12, R11, R12, !PT ;  /* 0x0000000c0b0c7209 */ /* 0x000fe20007810000 */
[----:B------:R-:W-:Y:S01]  /*138b0*/  FMUL.FTZ R27, R27, UR47 ;  /* 0x0000002f1b1b7c20 */ /* 0x000fe20008410000 */
[----:B------:R-:W-:Y:S01]  /*138c0*/  FMUL.FTZ R30, R30, UR47 ;  /* 0x0000002f1e1e7c20 */ /* 0x000fe20008410000 */
[----:B------:R-:W0:Y:S01]  /*138d0*/  MUFU.TANH R28, R28 ;  /* 0x0000001c001c7308 */ /* 0x000e220000002400 */
[----:B------:R-:W-:Y:S01]  /*138e0*/  FMNMX.FTZ R12, R13, R12, !PT ;  /* 0x0000000c0d0c7209 */ /* 0x000fe20007810000 */
[----:B------:R-:W-:Y:S01]  /*138f0*/  FMUL.FTZ R31, R31, UR47 ;  /* 0x0000002f1f1f7c20 */ /* 0x000fe20008410000 */
[----:B------:R-:W-:Y:S01]  /*13900*/  FMUL.FTZ R34, R34, UR47 ;  /* 0x0000002f22227c20 */ /* 0x000fe20008410000 */
[----:B------:R-:W-:Y:S01]  /*13910*/  FMUL.FTZ R35, R35, UR47 ;  /* 0x0000002f23237c20 */ /* 0x000fe20008410000 */
[----:B------:R-:W-:Y:S01]  /*13920*/  FMNMX.FTZ R12, R14, R12, !PT ;  /* 0x0000000c0e0c7209 */ /* 0x000fe20007810000 */
[----:B------:R-:W-:Y:S01]  /*13930*/  FMUL.FTZ R38, R38, UR47 ;  /* 0x0000002f26267c20 */ /* 0x000fe20008410000 */
[----:B------:R-:W-:Y:S01]  /*13940*/  FMUL.FTZ R39, R39, UR47 ;  /* 0x0000002f27277c20 */ /* 0x000fe20008410000 */
[----:B------:R-:W4:Y:S01]  /*13950*/  MUFU.TANH R29, R29 ;  /* 0x0000001d001d7308 */ /* 0x000f220000002400 */
[----:B------:R-:W-:Y:S01]  /*13960*/  FMNMX.FTZ R12, R15, R12, !PT ;  /* 0x0000000c0f0c7209 */ /* 0x000fe20007810000 */
[----:B------:R-:W-:Y:S01]  /*13970*/  FMUL.FTZ R42, R42, UR47 ;  /* 0x0000002f2a2a7c20 */ /* 0x000fe20008410000 */
[----:B------:R-:W-:Y:S01]  /*13980*/  FMUL.FTZ R43, R43, UR47 ;  /* 0x0000002f2b2b7c20 */ /* 0x000fe20008410000 */
[----:B------:R-:W-:Y:S01]  /*13990*/  FMUL.FTZ R46, R46, UR47 ;  /* 0x0000002f2e2e7c20 */ /* 0x000fe20008410000 */
[----:B-1----:R-:W-:Y:S01]  /*139a0*/  FMNMX.FTZ R12, R24, R12, !PT ;  /* 0x0000000c180c7209 */ /* 0x002fe20007810000 */
[----:B------:R-:W-:Y:S01]  /*139b0*/  FMUL.FTZ R47, R47, UR47 ;  /* 0x0000002f2f2f7c20 */ /* 0x000fe20008410000 */
[----:B------:R-:W-:Y:S01]  /*139c0*/  FMUL.FTZ R50, R50, UR47 ;  /* 0x0000002f32327c20 */ /* 0x000fe20008410000 */
[----:B------:R-:W1:Y:S01]  /*139d0*/  MUFU.TANH R32, R32 ;  /* 0x0000002000207308 */ /* 0x000e620000002400 */
[----:B---3--:R-:W-:Y:S01]  /*139e0*/  FMNMX.FTZ R12, R25, R12, !PT ;  /* 0x0000000c190c7209 */ /* 0x008fe20007810000 */
[----:B------:R-:W-:Y:S01]  /*139f0*/  FMUL.FTZ R63, R63, UR47 ;  /* 0x0000002f3f3f7c20 */ /* 0x000fe20008410000 */
[----:B------:R-:W-:Y:S01]  /*13a00*/  FMUL.FTZ R81, R66, UR47 ;  /* 0x0000002f42517c20 */ /* 0x000fe20008410000 */
[----:B------:R-:W-:Y:S01]  /*13a10*/  FMUL.FTZ R67, R67, UR47 ;  /* 0x0000002f43437c20 */ /* 0x000fe20008410000 */
[----:B0-----:R-:W-:Y:S01]  /*13a20*/  FMNMX.FTZ R12, R28, R12, !PT ;  /* 0x0000000c1c0c7209 */ /* 0x001fe20007810000 */
[----:B------:R-:W-:Y:S01]  /*13a30*/  FMUL.FTZ R70, R70, UR47 ;  /* 0x0000002f46467c20 */ /* 0x000fe20008410000 */
[----:B------:R-:W-:Y:S01]  /*13a40*/  FMUL.FTZ R71, R71, UR47 ;  /* 0x0000002f47477c20 */ /* 0x000fe20008410000 */
[----:B------:R-:W0:Y:S01]  /*13a50*/  MUFU.TANH R33, R33 ;  /* 0x0000002100217308 */ /* 0x000e220000002400 */
[----:B----4-:R-:W-:Y:S01]  /*13a60*/  FMNMX.FTZ R12, R29, R12, !PT ;  /* 0x0000000c1d0c7209 */ /* 0x010fe20007810000 */
        /* <DEDUP_REMOVED lines=10> */
[----:B------:R-:W-:-:S04]  /*13b10*/  WARPGROUP.ARRIVE ;  /* 0x00000000000079c5 */ /* 0x000fc80000000000 */
[----:B------:R-:W1:Y:S01]  /*13b20*/  MUFU.TANH R37, R37 ;  /* 0x0000002500257308 */ /* 0x000e620000002400 */
[----:B0-----:R-:W-:-:S07]  /*13b30*/  FMNMX.FTZ R12, R33, R12, !PT ;  /* 0x0000000c210c7209 */ /* 0x001fce0007810000 */
[----:B------:R-:W0:Y:S01]  /*13b40*/  MUFU.TANH R40, R40 ;  /* 0x0000002800287308 */ /* 0x000e220000002400 */
[----:B---3--:R-:W-:-:S07]  /*13b50*/  FMNMX.FTZ R12, R36, R12, !PT ;  /* 0x0000000c240c7209 */ /* 0x008fce0007810000 */
[----:B------:R-:W3:Y:S01]  /*13b60*/  MUFU.TANH R41, R41 ;  /* 0x0000002900297308 */ /* 0x000ee20000002400 */
[----:B-1----:R-:W-:-:S07]  /*13b70*/  FMNMX.FTZ R12, R37, R12, !PT ;  /* 0x0000000c250c7209 */ /* 0x002fce0007810000 */
        /* <DEDUP_REMOVED lines=34> */
[----:B------:R-:W-:Y:S01]  /*13da0*/  MUFU.TANH R26, R26 ;  /* 0x0000001a001a7308 */ /* 0x000fe20000002400 */
[----:B-1----:R-:W-:-:S07]  /*13db0*/  FMNMX.FTZ R12, R73, R12, !PT ;  /* 0x0000000c490c7209 */ /* 0x002fce0007810000 */
[----:B------:R-:W-:Y:S01]  /*13dc0*/  MUFU.TANH R27, R27 ;  /* 0x0000001b001b7308 */ /* 0x000fe20000002400 */
[----:B0-----:R-:W-:-:S05]  /*13dd0*/  FMNMX.FTZ R12, R76, R12, !PT ;  /* 0x0000000c4c0c7209 */ /* 0x001fca0007810000 */
[----:B------:R-:W0:Y:S02]  /*13de0*/  SHFL.BFLY PT, R77, R12, 0x2, 0x1f ;  /* 0x0c401f000c4d7f89 */ /* 0x000e2400000e0000 */
[----:B------:R-:W-:Y:S08]  /*13df0*/  MUFU.TANH R30, R30 ;  /* 0x0000001e001e7308 */ /* 0x000ff00000002400 */
[----:B------:R-:W-:Y:S08]  /*13e00*/  MUFU.TANH R31, R31 ;  /* 0x0000001f001f7308 */ /* 0x000ff00000002400 */
[----:B------:R-:W-:Y:S01]  /*13e10*/  MUFU.TANH R34, R34 ;  /* 0x0000002200227308 */ /* 0x000fe20000002400 */
[----:B0-----:R-:W-:-:S07]  /*13e20*/  FMNMX.FTZ R12, R12, R77, !PT ;  /* 0x0000004d0c0c7209 */ /* 0x001fce0007810000 */
[----:B------:R-:W-:Y:S01]  /*13e30*/  MUFU.TANH R35, R35 ;  /* 0x0000002300237308 */ /* 0x000fe20000002400 */
[----:B------:R-:W0:Y:S07]  /*13e40*/  SHFL.BFLY PT, R77, R12, 0x1, 0x1f ;  /* 0x0c201f000c4d7f89 */ /* 0x000e2e00000e0000 */
[----:B------:R-:W-:Y:S08]  /*13e50*/  MUFU.TANH R38, R38 ;  /* 0x0000002600267308 */ /* 0x000ff00000002400 */
[----:B------:R-:W-:Y:S08]  /*13e60*/  MUFU.TANH R39, R39 ;  /* 0x0000002700277308 */ /* 0x000ff00000002400 */
[----:B------:R-:W-:Y:S01]  /*13e70*/  MUFU.TANH R42, R42 ;  /* 0x0000002a002a7308 */ /* 0x000fe20000002400 */
[----:B0-----:R-:W-:-:S05]  /*13e80*/  FMNMX.FTZ R12, R12, R77, !PT ;  /* 0x0000004d0c0c7209 */ /* 0x001fca0007810000 */
[C---:B------:R-:W-:Y:S01]  /*13e90*/  FADD.FTZ R8, -R12.reuse, R8 ;  /* 0x000000080c087221 */ /* 0x040fe20000010100 */
[----:B------:R-:W-:Y:S01]  /*13ea0*/  FMUL.FTZ R77, R12, UR39 ;  /* 0x000000270c4d7c20 */ /* 0x000fe20008410000 */
[----:B------:R-:W-:Y:S02]  /*13eb0*/  MUFU.TANH R43, R43 ;  /* 0x0000002b002b7308 */ /* 0x000fe40000002400 */
[----:B------:R-:W-:Y:S01]  /*13ec0*/  FMUL.FTZ R8, R8, UR39 ;  /* 0x0000002708087c20 */ /* 0x000fe20008410000 */
        /* <DEDUP_REMOVED lines=18> */
[--C-:B------:R-:W-:Y:S01]  /*13ff0*/  FFMA.FTZ R45, R45, UR39, -R77.reuse ;  /* 0x000000272d2d7c23 */ /* 0x100fe2000801084d */
[--C-:B------:R-:W-:Y:S01]  /*14000*/  FFMA.FTZ R48, R48, UR39, -R77.reuse ;  /* 0x0000002730307c23 */ /* 0x100fe2000801084d */
[--C-:B------:R-:W-:Y:S01]  /*14010*/  FFMA.FTZ R49, R49, UR39, -R77.reuse ;  /* 0x0000002731317c23 */ /* 0x100fe2000801084d */
[----:B------:R1:W3:Y:S01]  /*14020*/  MUFU.EX2 R10, R11 ;  /* 0x0000000b000a7308 */ /* 0x0002e20000000800 */
[--C-:B------:R-:W-:Y:S01]  /*14030*/  FFMA.FTZ R52, R52, UR39, -R77.reuse ;  /* 0x0000002734347c23 */ /* 0x100fe2000801084d */
[--C-:B------:R-:W-:Y:S01]  /*14040*/  FFMA.FTZ R53, R53, UR39, -R77.reuse ;  /* 0x0000002735357c23 */ /* 0x100fe2000801084d */
[--C-:B------:R-:W-:Y:S01]  /*14050*/  FFMA.FTZ R56, R56, UR39, -R77.reuse ;  /* 0x0000002738387c23 */ /* 0x100fe2000801084d */
[--C-:B------:R-:W-:Y:S01]  /*14060*/  FFMA.FTZ R57, R57, UR39, -R77.reuse ;  /* 0x0000002739397c23 */ /* 0x100fe2000801084d */
[--C-:B------:R-:W-:Y:S01]  /*14070*/  FFMA.FTZ R60, R60, UR39, -R77.reuse ;  /* 0x000000273c3c7c23 */ /* 0x100fe2000801084d */
[--C-:B------:R-:W-:Y:S01]  /*14080*/  FFMA.FTZ R61, R61, UR39, -R77.reuse ;  /* 0x000000273d3d7c23 */ /* 0x100fe2000801084d */
[--C-:B------:R-:W-:Y:S01]  /*14090*/  FFMA.FTZ R64, R64, UR39, -R77.reuse ;  /* 0x0000002740407c23 */ /* 0x100fe2000801084d */
[----:B------:R-:W-:Y:S01]  /*140a0*/  MUFU.TANH R46, R46 ;  /* 0x0000002e002e7308 */ /* 0x000fe20000002400 */
[----:B0-----:R-:W-:Y:S01]  /*140b0*/  FFMA.FTZ R4, R80, R4, R8 ;  /* 0x0000000450047223 */ /* 0x001fe20000010008 */
[----:B-1----:R-:W-:Y:S01]  /*140c0*/  FMUL.FTZ R11, R51, UR47 ;  /* 0x0000002f330b7c20 */ /* 0x002fe20008410000 */
[----:B------:R-:W-:Y:S01]  /*140d0*/  FMUL.FTZ R51, R54, UR47 ;  /* 0x0000002f36337c20 */ /* 0x000fe20008410000 */
[----:B------:R-:W-:Y:S01]  /*140e0*/  FMUL.FTZ R54, R58, UR47 ;  /* 0x0000002f3a367c20 */ /* 0x000fe20008410000 */
[----:B------:R-:W-:Y:S01]  /*140f0*/  FMUL.FTZ R58, R59, UR47 ;  /* 0x0000002f3b3a7c20 */ /* 0x000fe20008410000 */
[--C-:B------:R-:W-:Y:S01]  /*14100*/  FFMA.FTZ R65, R65, UR39, -R77.reuse ;  /* 0x0000002741417c23 */ /* 0x100fe2000801084d */
[--C-:B------:R-:W-:Y:S01]  /*14110*/  FFMA.FTZ R68, R68, UR39, -R77.reuse ;  /* 0x0000002744447c23 */ /* 0x100fe2000801084d */
[----:B------:R-:W-:Y:S01]  /*14120*/  MUFU.TANH R47, R47 ;  /* 0x0000002f002f7308 */ /* 0x000fe20000002400 */
[C---:B---3--:R-:W-:Y:S01]  /*14130*/  FADD.FTZ R4, R10.reuse, R4 ;  /* 0x000000040a047221 */ /* 0x048fe20000010000 */
[----:B------:R-:W-:Y:S01]  /*14140*/  F2FP.F16.F32.PACK_AB R8, R10, R8 ;  /* 0x000000080a08723e */ /* 0x000fe200000000ff */
[--C-:B------:R-:W-:Y:S01]  /*14150*/  FFMA.FTZ R69, R69, UR39, -R77.reuse ;  /* 0x0000002745457c23 */ /* 0x100fe2000801084d */
[--C-:B------:R-:W-:Y:S01]  /*14160*/  FFMA.FTZ R72, R72, UR39, -R77.reuse ;  /* 0x0000002748487c23 */ /* 0x100fe2000801084d */
[--C-:B------:R-:W-:Y:S01]  /*14170*/  FFMA.FTZ R73, R73, UR39, -R77.reuse ;  /* 0x0000002749497c23 */ /* 0x100fe2000801084d */
[----:B------:R-:W-:Y:S01]  /*14180*/  FFMA.FTZ R76, R76, UR39, -R77 ;  /* 0x000000274c4c7c23 */ /* 0x000fe2000801084d */
[----:B------:R-:W-:Y:S01]  /*14190*/  FMUL.FTZ R77, R62, UR47 ;  /* 0x0000002f3e4d7c20 */ /* 0x000fe20008410000 */
[----:B------:R-:W0:Y:S08]  /*141a0*/  MUFU.EX2 R10, R13 ;  /* 0x0000000d000a7308 */ /* 0x000e300000000800 */
[----:B------:R1:W3:Y:S08]  /*141b0*/  MUFU.EX2 R13, R14 ;  /* 0x0000000e000d7308 */ /* 0x0002f00000000800 */
[----:B------:R-:W4:Y:S01]  /*141c0*/  MUFU.TANH R50, R50 ;  /* 0x0000003200327308 */ /* 0x000f220000002400 */
[----:B0-----:R-:W-:Y:S01]  /*141d0*/  FADD.FTZ R4, R10, R4 ;  /* 0x000000040a047221 */ /* 0x001fe20000010000 */
[----:B-1----:R-:W-:-:S06]  /*141e0*/  FMUL.FTZ R14, R55, UR47 ;  /* 0x0000002f370e7c20 */ /* 0x002fcc0008410000 */
[----:B------:R-:W0:Y:S01]  /*141f0*/  MUFU.TANH R11, R11 ;  /* 0x0000000b000b7308 */ /* 0x000e220000002400 */
[C---:B---3--:R-:W-:Y:S01]  /*14200*/  FADD.FTZ R4, R13.reuse, R4 ;  /* 0x000000040d047221 */ /* 0x048fe20000010000 */
[----:B------:R-:W-:Y:S02]  /*14210*/  F2FP.F16.F32.PACK_AB R10, R13, R10 ;  /* 0x0000000a0d0a723e */ /* 0x000fe400000000ff */
[----:B------:R-:W-:-:S04]  /*14220*/  FMNMX.FTZ R13, R26, R5, !PT ;  /* 0x000000051a0d7209 */ /* 0x000fc80007810000 */
[----:B------:R-:W-:Y:S01]  /*14230*/  FMNMX.FTZ R13, R27, R13, !PT ;  /* 0x0000000d1b0d7209 */ /* 0x000fe20007810000 */
[----:B------:R-:W1:Y:S03]  /*14240*/  MUFU.TANH R51, R51 ;  /* 0x0000003300337308 */ /* 0x000e660000002400 */
[----:B------:R-:W-:-:S04]  /*14250*/  FMNMX.FTZ R13, R30, R13, !PT ;  /* 0x0000000d1e0d7209 */ /* 0x000fc80007810000 */
[----:B------:R-:W-:Y:S01]  /*14260*/  FMNMX.FTZ R13, R31, R13, !PT ;  /* 0x0000000d1f0d7209 */ /* 0x000fe20007810000 */
[----:B------:R-:W3:Y:S03]  /*14270*/  MUFU.TANH R14, R14 ;  /* 0x0000000e000e7308 */ /* 0x000ee60000002400 */
[----:B------:R-:W-:-:S04]  /*14280*/  FMNMX.FTZ R13, R34, R13, !PT ;  /* 0x0000000d220d7209 */ /* 0x000fc80007810000 */
[----:B------:R-:W-:Y:S01]  /*14290*/  FMNMX.FTZ R13, R35, R13, !PT ;  /* 0x0000000d230d7209 */ /* 0x000fe20007810000 */
[----:B------:R-:W5:Y:S03]  /*142a0*/  MUFU.TANH R54, R54 ;  /* 0x0000003600367308 */ /* 0x000f660000002400 */
[----:B------:R-:W-:-:S04]  /*142b0*/  FMNMX.FTZ R13, R38, R13, !PT ;  /* 0x0000000d260d7209 */ /* 0x000fc80007810000 */
[----:B------:R-:W-:Y:S01]  /*142c0*/  FMNMX.FTZ R13, R39, R13, !PT ;  /* 0x0000000d270d7209 */ /* 0x000fe20007810000 */
[----:B------:R-:W2:Y:S03]  /*142d0*/  MUFU.TANH R58, R58 ;  /* 0x0000003a003a7308 */ /* 0x000ea60000002400 */
[----:B------:R-:W-:-:S04]  /*142e0*/  FMNMX.FTZ R13, R42, R13, !PT ;  /* 0x0000000d2a0d7209 */ /* 0x000fc80007810000 */
[----:B------:R-:W-:Y:S01]  /*142f0*/  FMNMX.FTZ R13, R43, R13, !PT ;  /* 0x0000000d2b0d7209 */ /* 0x000fe20007810000 */
[----:B------:R-:W2:Y:S03]  /*14300*/  MUFU.TANH R77, R77 ;  /* 0x0000004d004d7308 */ /* 0x000ea60000002400 */
[----:B------:R-:W-:-:S04]  /*14310*/  FMNMX.FTZ R13, R46, R13, !PT ;  /* 0x0000000d2e0d7209 */ /* 0x000fc80007810000 */
[----:B------:R-:W-:Y:S01]  /*14320*/  FMNMX.FTZ R13, R47, R13, !PT ;  /* 0x0000000d2f0d7209 */ /* 0x000fe20007810000 */
[----:B------:R-:W2:Y:S03]  /*14330*/  MUFU.TANH R63, R63 ;  /* 0x0000003f003f7308 */ /* 0x000ea60000002400 */
[----:B----4-:R-:W-:-:S04]  /*14340*/  FMNMX.FTZ R13, R50, R13, !PT ;  /* 0x0000000d320d7209 */ /* 0x010fc80007810000 */
[----:B0-----:R-:W-:Y:S01]  /*14350*/  FMNMX.FTZ R13, R11, R13, !PT ;  /* 0x0000000d0b0d7209 */ /* 0x001fe20007810000 */
[----:B------:R-:W0:Y:S03]  /*14360*/  MUFU.TANH R81, R81 ;  /* 0x0000005100517308 */ /* 0x000e260000002400 */
[----:B-1----:R-:W-:-:S04]  /*14370*/  FMNMX.FTZ R13, R51, R13, !PT ;  /* 0x0000000d330d7209 */ /* 0x002fc80007810000 */
[----:B---3--:R-:W-:Y:S01]  /*14380*/  FMNMX.FTZ R13, R14, R13, !PT ;  /* 0x0000000d0e0d7209 */ /* 0x008fe20007810000 */
[----:B------:R-:W1:Y:S03]  /*14390*/  MUFU.TANH R67, R67 ;  /* 0x0000004300437308 */ /* 0x000e660000002400 */
[----:B-----5:R-:W-:-:S04]  /*143a0*/  FMNMX.FTZ R13, R54, R13, !PT ;  /* 0x0000000d360d7209 */ /* 0x020fc80007810000 */
[----:B--2---:R-:W-:Y:S01]  /*143b0*/  FMNMX.FTZ R13, R58, R13, !PT ;  /* 0x0000000d3a0d7209 */ /* 0x004fe20007810000 */
[----:B------:R-:W2:Y:S03]  /*143c0*/  MUFU.TANH R70, R70 ;  /* 0x0000004600467308 */ /* 0x000ea60000002400 */
[----:B------:R-:W-:-:S04]  /*143d0*/  FMNMX.FTZ R13, R77, R13, !PT ;  /* 0x0000000d4d0d7209 */ /* 0x000fc80007810000 */
[----:B------:R-:W-:Y:S01]  /*143e0*/  FMNMX.FTZ R13, R63, R13, !PT ;  /* 0x0000000d3f0d7209 */ /* 0x000fe20007810000 */
[----:B------:R-:W3:Y:S03]  /*143f0*/  MUFU.TANH R71, R71 ;  /* 0x0000004700477308 */ /* 0x000ee60000002400 */
[----:B0-----:R-:W-:-:S04]  /*14400*/  FMNMX.FTZ R13, R81, R13, !PT ;  /* 0x0000000d510d7209 */ /* 0x001fc80007810000 */
[----:B-1----:R-:W-:Y:S01]  /*14410*/  FMNMX.FTZ R13, R67, R13, !PT ;  /* 0x0000000d430d7209 */ /* 0x002fe20007810000 */
[----:B------:R-:W0:Y:S03]  /*14420*/  MUFU.TANH R74, R74 ;  /* 0x0000004a004a7308 */ /* 0x000e260000002400 */
[----:B--2---:R-:W-:-:S05]  /*14430*/  FMNMX.FTZ R13, R70, R13, !PT ;  /* 0x0000000d460d7209 */ /* 0x004fca0007810000 */
[----:B------:R-:W1:Y:S01]  /*14440*/  MUFU.TANH R75, R75 ;  /* 0x0000004b004b7308 */ /* 0x000e620000002400 */
[----:B---3--:R-:W-:-:S07]  /*14450*/  FMNMX.FTZ R13, R71, R13, !PT ;  /* 0x0000000d470d7209 */ /* 0x008fce0007810000 */
        /* <DEDUP_REMOVED lines=11> */
[----:B--2---:R-:W-:-:S04]  /*14510*/  FMNMX.FTZ R13, R83, R13, !PT ;  /* 0x0000000d530d7209 */ /* 0x004fc80007810000 */
[----:B0-----:R-:W-:-:S04]  /*14520*/  FMNMX.FTZ R13, R85, R13, !PT ;  /* 0x0000000d550d7209 */ /* 0x001fc80007810000 */
[----:B-1----:R-:W-:-:S05]  /*14530*/  FMNMX.FTZ R13, R87, R13, !PT ;  /* 0x0000000d570d7209 */ /* 0x002fca0007810000 */
[----:B------:R-:W0:Y:S02]  /*14540*/  SHFL.BFLY PT, R55, R13, 0x2, 0x1f ;  /* 0x0c401f000d377f89 */ /* 0x000e2400000e0000 */
[----:B0-----:R-:W-:-:S05]  /*14550*/  FMNMX.FTZ R13, R13, R55, !PT ;  /* 0x000000370d0d7209 */ /* 0x001fca0007810000 */
[----:B------:R-:W0:Y:S02]  /*14560*/  SHFL.BFLY PT, R55, R13, 0x1, 0x1f ;  /* 0x0c201f000d377f89 */ /* 0x000e2400000e0000 */
[----:B0-----:R-:W-:-:S05]  /*14570*/  FMNMX.FTZ R13, R13, R55, !PT ;  /* 0x000000370d0d7209 */ /* 0x001fca0007810000 */
[C---:B------:R-:W-:Y:S01]  /*14580*/  FMUL.FTZ R86, R13.reuse, UR39 ;  /* 0x000000270d567c20 */ /* 0x040fe20008410000 */
[----:B------:R-:W-:-:S03]  /*14590*/  FADD.FTZ R5, -R13, R5 ;  /* 0x000000050d057221 */ /* 0x000fc60000010100 */
[--C-:B------:R-:W-:Y:S01]  /*145a0*/  FFMA.FTZ R59, R27, UR39, -R86.reuse ;  /* 0x000000271b3b7c23 */ /* 0x100fe20008010856 */
[--C-:B------:R-:W-:Y:S01]  /*145b0*/  FFMA.FTZ R55, R26, UR39, -R86.reuse ;  /* 0x000000271a377c23 */ /* 0x100fe20008010856 */
[----:B------:R-:W-:Y:S01]  /*145c0*/  IMAD.MOV.U32 R27, RZ, RZ, 0x40000040 ;  /* 0x40000040ff1b7424 */ /* 0x000fe200078e00ff */
[----:B------:R-:W-:Y:S01]  /*145d0*/  LOP3.LUT R26, R141, 0x10000, RZ, 0xfc, !PT ;  /* 0x000100008d1a7812 */ /* 0x000fe200078efcff */
[--C-:B------:R-:W-:Y:S01]  /*145e0*/  FFMA.FTZ R62, R30, UR39, -R86.reuse ;  /* 0x000000271e3e7c23 */ /* 0x100fe20008010856 */
[--C-:B------:R-:W-:Y:S01]  /*145f0*/  FFMA.FTZ R66, R31, UR39, -R86.reuse ;  /* 0x000000271f427c23 */ /* 0x100fe20008010856 */
[----:B------:R-:W-:Y:S01]  /*14600*/  IMAD.MOV.U32 R31, RZ, RZ, 0x40000040 ;  /* 0x40000040ff1f7424 */ /* 0x000fe200078e00ff */
[C---:B------:R-:W-:Y:S01]  /*14610*/  R2UR UR8, R26.reuse ;  /* 0x000000001a0872ca */ /* 0x040fe200000e0000 */
[----:B------:R-:W-:Y:S01]  /*14620*/  VIADD R30, R26, 0x2 ;  /* 0x000000021a1e7836 */ /* 0x000fe20000000000 */
[----:B------:R-:W-:Y:S01]  /*14630*/  R2UR UR9, R27 ;  /* 0x000000001b0972ca */ /* 0x000fe200000e0000 */
[----:B------:R-:W-:Y:S01]  /*14640*/  IMAD.MOV.U32 R27, RZ, RZ, 0x40000040 ;  /* 0x40000040ff1b7424 */ /* 0x000fe200078e00ff */
[----:B------:R-:W-:Y:S01]  /*14650*/  R2UR UR13, R31 ;  /* 0x000000001f0d72ca */ /* 0x000fe200000e0000 */
[----:B------:R-:W-:Y:S01]  /*14660*/  IMAD.MOV.U32 R31, RZ, RZ, 0x40000040 ;  /* 0x40000040ff1f7424 */ /* 0x000fe200078e00ff */
[----:B------:R-:W-:Y:S01]  /*14670*/  R2UR UR12, R30 ;  /* 0x000000001e0c72ca */ /* 0x000fe200000e0000 */
[----:B------:R-:W0:Y:S01]  /*14680*/  S2R R141, SR_TID.X ;  /* 0x00000000008d7919 */ /* 0x000e220000002100 */
[----:B------:R-:W-:Y:S01]  /*14690*/  IADD3 R30, R26, 0x4, RZ ;  /* 0x000000041a1e7810 */ /* 0x000fe20007ffe0ff */
[--C-:B------:R-:W-:Y:S01]  /*146a0*/  FFMA.FTZ R82, R11, UR39, -R86.reuse ;  /* 0x000000270b527c23 */ /* 0x100fe20008010856 */
[----:B------:R-:W-:Y:S01]  /*146b0*/  R2UR UR17, R31 ;  /* 0x000000001f1172ca */ /* 0x000fe200000e0000 */
[----:B------:R-:W-:Y:S01]  /*146c0*/  IMAD.MOV.U32 R31, RZ, RZ, 0x40000040 ;  /* 0x40000040ff1f7424 */ /* 0x000fe200078e00ff */
[----:B------:R-:W-:Y:S01]  /*146d0*/  R2UR UR16, R30 ;  /* 0x000000001e1072ca */ /* 0x000fe200000e0000 */
[----:B------:R-:W-:Y:S01]  /*146e0*/  VIADD R30, R26, 0x6 ;  /* 0x000000061a1e7836 */ /* 0x000fe20000000000 */
[----:B------:R-:W-:Y:S01]  /*146f0*/  R2UR UR41, R27 ;  /* 0x000000001b2972ca */ /* 0x000fe200000e0000 */
[----:B------:R-:W-:Y:S01]  /*14700*/  HGMMA.64x96x16.F32 R88, gdesc[UR8].tnspB, R88, gsb0 ;  /* 0x41600000085879f0 */ /* 0x000fe20008000858 */
[----:B------:R-:W-:Y:S01]  /*14710*/  R2UR UR21, R31 ;  /* 0x000000001f1572ca */ /* 0x000fe200000e0000 */
[----:B------:R-:W-:Y:S01]  /*14720*/  IMAD.MOV.U32 R31, RZ, RZ, 0x40000040 ;  /* 0x40000040ff1f7424 */ /* 0x000fe200078e00ff */
[----:B------:R-:W-:Y:S01]  /*14730*/  R2UR UR20, R30 ;  /* 0x000000001e1472ca */ /* 0x000fe200000e0000 */
[----:B------:R-:W-:Y:S01]  /*14740*/  VIADD R30, R26, 0x600 ;  /* 0x000006001a1e7836 */ /* 0x000fe20000000000 */
[----:B------:R-:W-:Y:S01]  /*14750*/  MUFU.EX2 R55, R55 ;  /* 0x0000003700377308 */ /* 0x000fe20000000800 */
[----:B------:R-:W-:Y:S01]  /*14760*/  FFMA.FTZ R34, R34, UR39, -R86 ;  /* 0x0000002722227c23 */ /* 0x000fe20008010856 */
[----:B------:R-:W-:Y:S01]  /*14770*/  R2UR UR25, R31 ;  /* 0x000000001f1972ca */ /* 0x000fe200000e0000 */
[----:B------:R-:W-:Y:S01]  /*14780*/  IMAD.MOV.U32 R31, RZ, RZ, 0x40000040 ;  /* 0x40000040ff1f7424 */ /* 0x000fe200078e00ff */
[----:B------:R-:W-:Y:S01]  /*14790*/  R2UR UR24, R30 ;  /* 0x000000001e1872ca */ /* 0x000fe200000e0000 */
[----:B------:R-:W-:-:S02]  /*147a0*/  VIADD R30, R26, 0x602 ;  /* 0x000006021a1e7836 */ /* 0x000fc40000000000 */
[--C-:B------:R-:W-:Y:S01]  /*147b0*/  FFMA.FTZ R35, R35, UR39, -R86.reuse ;  /* 0x0000002723237c23 */ /* 0x100fe20008010856 */
[--C-:B------:R-:W-:Y:S01]  /*147c0*/  FFMA.FTZ R38, R38, UR39, -R86.reuse ;  /* 0x0000002726267c23 */ /* 0x100fe20008010856 */
[----:B------:R-:W-:Y:S01]  /*147d0*/  R2UR UR29, R31 ;  /* 0x000000001f1d72ca */ /* 0x000fe200000e0000 */
[----:B------:R-:W-:Y:S01]  /*147e0*/  IMAD.MOV.U32 R31, RZ, RZ, 0x40000040 ;  /* 0x40000040ff1f7424 */ /* 0x000fe200078e00ff */
[----:B------:R-:W-:Y:S01]  /*147f0*/  R2UR UR28, R30 ;  /* 0x000000001e1c72ca */ /* 0x000fe200000e0000 */
[C---:B------:R-:W-:Y:S01]  /*14800*/  VIADD R30, R26.reuse, 0x604 ;  /* 0x000006041a1e7836 */ /* 0x040fe20000000000 */
[----:B------:R-:W-:Y:S01]  /*14810*/  MUFU.EX2 R59, R59 ;  /* 0x0000003b003b7308 */ /* 0x000fe20000000800 */
[----:B------:R-:W-:Y:S01]  /*14820*/  VIADD R26, R26, 0x606 ;  /* 0x000006061a1a7836 */ /* 0x000fe20000000000 */
[----:B------:R-:W-:Y:S01]  /*14830*/  R2UR UR33, R31 ;  /* 0x000000001f2172ca */ /* 0x000fe200000e0000 */
[--C-:B------:R-:W-:Y:S01]  /*14840*/  FFMA.FTZ R39, R39, UR39, -R86.reuse ;  /* 0x0000002727277c23 */ /* 0x100fe20008010856 */
[----:B------:R-:W-:Y:S01]  /*14850*/  R2UR UR32, R30 ;  /* 0x000000001e2072ca */ /* 0x000fe200000e0000 */
[--C-:B------:R-:W-:Y:S01]  /*14860*/  FFMA.FTZ R42, R42, UR39, -R86.reuse ;  /* 0x000000272a2a7c23 */ /* 0x100fe20008010856 */
[----:B------:R-:W-:Y:S01]  /*14870*/  R2UR UR40, R26 ;  /* 0x000000001a2872ca */ /* 0x000fe200000e0000 */
[--C-:B------:R-:W-:Y:S01]  /*14880*/  FFMA.FTZ R43, R43, UR39, -R86.reuse ;  /* 0x000000272b2b7c23 */ /* 0x100fe20008010856 */
[----:B0-----:R-:W-:Y:S01]  /*14890*/  SHF.R.U32.HI R11, RZ, 0x7, R141 ;  /* 0x00000007ff0b7819 */ /* 0x001fe2000001168d */
[--C-:B------:R-:W-:Y:S01]  /*148a0*/  FFMA.FTZ R46, R46, UR39, -R86.reuse ;  /* 0x000000272e2e7c23 */ /* 0x100fe20008010856 */
[----:B------:R-:W-:Y:S01]  /*148b0*/  ISETP.GE.U32.AND P2, PT, R141, 0x180, PT ;  /* 0x000001808d00780c */ /* 0x000fe20003f46070 */
[--C-:B------:R-:W-:Y:S01]  /*148c0*/  FFMA.FTZ R47, R47, UR39, -R86.reuse ;  /* 0x000000272f2f7c23 */ /* 0x100fe20008010856 */
[----:B------:R-:W-:Y:S01]  /*148d0*/  FFMA.FTZ R50, R50, UR39, -R86 ;  /* 0x0000002732327c23 */ /* 0x000fe20008010856 */
[----:B------:R-:W-:-:S02]  /*148e0*/  VIADD R11, R11, 0x9 ;  /* 0x000000090b0b7836 */ /* 0x000fc40000000000 */
        /* <DEDUP_REMOVED lines=16> */
[----:B------:R-:W-:Y:S01]  /*149f0*/  FFMA.FTZ R85, R85, UR39, -R86 ;  /* 0x0000002755557c23 */ /* 0x000fe20008010856 */
[----:B------:R-:W-:-:S02]  /*14a00*/  @!P1 IMAD R9, R9, 0x8, R2 ;  /* 0x0000000809099824 */ /* 0x000fc400078e0202 */
[----:B------:R-:W-:Y:S01]  /*14a10*/  FMUL.FTZ R5, R5, UR39 ;  /* 0x0000002705057c20 */ /* 0x000fe20008410000 */
[----:B------:R-:W-:Y:S02]  /*14a20*/  WARPGROUP.DEPBAR.LE gsb0, 0x0 ;  /* 0x00008000000079c5 */ /* 0x000fe40000010000 */
[----:B------:R-:W-:Y:S01]  /*14a30*/  WARPGROUP.ARRIVE ;  /* 0x00000000000079c5 */ /* 0x000fe20000000000 */
[----:B------:R-:W-:Y:S01]  /*14a40*/  SEL R11, R11, 0x9, !P2 ;  /* 0x000000090b0b7807 */ /* 0x000fe20005000000 */
[----:B------:R-:W-:Y:S01]  /*14a50*/  MUFU.EX2 R62, R62 ;  /* 0x0000003e003e7308 */ /* 0x000fe20000000800 */
[----:B------:R-:W-:Y:S02]  /*14a60*/  FFMA.FTZ R86, R87, UR39, -R86 ;  /* 0x0000002757567c23 */ /* 0x000fe40008010856 */
[----:B------:R-:W2:Y:S01]  /*14a70*/  LDL R87, [R1+0x1c] ;  /* 0x00001c0001577983 */ /* 0x000ea20000100800 */
[----:B------:R-:W-:Y:S04]  /*14a80*/  HGMMA.64x96x16.F32 R88, gdesc[UR12].tnspB, R88, gsb0 ;  /* 0x416000000c5879f0 */ /* 0x000fe80008000858 */
[----:B------:R-:W-:Y:S01]  /*14a90*/  MUFU.EX2 R66, R66 ;  /* 0x0000004200427308 */ /* 0x000fe20000000800 */
[----:B------:R-:W-:-:S07]  /*14aa0*/  @!P1 IADD3 R9, R9, 0x2d860, RZ ;  /* 0x0002d86009099810 */ /* 0x000fce0007ffe0ff */
[----:B------:R-:W0:Y:S01]  /*14ab0*/  MUFU.EX2 R5, R5 ;  /* 0x0000000500057308 */ /* 0x000e220000000800 */
[----:B------:R-:W-:Y:S02]  /*14ac0*/  WARPGROUP.DEPBAR.LE gsb0, 0x0 ;  /* 0x00008000000079c5 */ /* 0x000fe40000010000 */
[----:B------:R-:W-:-:S06]  /*14ad0*/  WARPGROUP.ARRIVE ;  /* 0x00000000000079c5 */ /* 0x000fcc0000000000 */
[----:B------:R-:W-:Y:S03]  /*14ae0*/  HGMMA.64x96x16.F32 R88, gdesc[UR16].tnspB, R88, gsb0 ;  /* 0x41600000105879f0 */ /* 0x000fe60008000858 */
        /* <DEDUP_REMOVED lines=14> */
[----:B------:R-:W-:Y:S01]  /*14bd0*/  HGMMA.64x96x16.F32 R88, gdesc[UR40].tnspB, R88, gsb0 ;  /* 0x41600000285879f0 */ /* 0x000fe20008000858 */
[----:B------:R-:W-:Y:S01]  /*14be0*/  @!P1 PRMT R9, RZ, 0x654, R9 ;  /* 0x00000654ff099816 */ /* 0x000fe20000000009 */
[----:B------:R-:W1:Y:S01]  /*14bf0*/  MUFU.EX2 R34, R34 ;  /* 0x0000002200227308 */ /* 0x000e620000000800 */
[----:B0-----:R-:W-:-:S04]  /*14c00*/  FFMA.FTZ R3, R5, R3, R55 ;  /* 0x0000000305037223 */ /* 0x001fc80000010037 */
[----:B------:R-:W-:-:S03]  /*14c10*/  FADD.FTZ R3, R59, R3 ;  /* 0x000000033b037221 */ /* 0x000fc60000010000 */
[----:B------:R-:W0:Y:S01]  /*14c20*/  MUFU.EX2 R35, R35 ;  /* 0x0000002300237308 */ /* 0x000e220000000800 */
[----:B------:R-:W-:-:S07]  /*14c30*/  FADD.FTZ R3, R62, R3 ;  /* 0x000000033e037221 */ /* 0x000fce0000010000 */
[----:B------:R-:W3:Y:S01]  /*14c40*/  MUFU.EX2 R38, R38 ;  /* 0x0000002600267308 */ /* 0x000ee20000000800 */
[----:B------:R-:W-:-:S07]  /*14c50*/  FADD.FTZ R3, R66, R3 ;  /* 0x0000000342037221 */ /* 0x000fce0000010000 */
[----:B------:R-:W-:Y:S01]  /*14c60*/  MUFU.EX2 R39, R39 ;  /* 0x0000002700277308 */ /* 0x000fe20000000800 */
[----:B-1----:R-:W-:-:S04]  /*14c70*/  FADD.FTZ R3, R34, R3 ;  /* 0x0000000322037221 */ /* 0x002fc80000010000 */
[----:B0-----:R-:W-:-:S04]  /*14c80*/  FADD.FTZ R3, R35, R3 ;  /* 0x0000000323037221 */ /* 0x001fc80000010000 */
[----:B---3--:R-:W-:Y:S01]  /*14c90*/  FADD.FTZ R3, R38, R3 ;  /* 0x0000000326037221 */ /* 0x008fe20000010000 */
[----:B------:R-:W-:Y:S02]  /*14ca0*/  WARPGROUP.DEPBAR.LE gsb0, 0x0 ;  /* 0x00008000000079c5 */ /* 0x000fe40000010000 */
[----:B------:R0:W-:Y:S06]  /*14cb0*/  BAR.ARV R11, 0x100 ;  /* 0x0004000b0000751d */ /* 0x0001ec0000002000 */
[----:B0-----:R-:W-:-:S04]  /*14cc0*/  @!P1 IMAD R11, R17, 0x8, R2 ;  /* 0x00000008110b9824 */ /* 0x001fc800078e0202 */
[----:B------:R-:W-:-:S05]  /*14cd0*/  @!P1 VIADD R11, R11, 0x2d840 ;  /* 0x0002d8400b0b9836 */ /* 0x000fca0000000000 */
[----:B------:R-:W-:-:S04]  /*14ce0*/  @!P1 PRMT R11, RZ, 0x654, R11 ;  /* 0x00000654ff0b9816 */ /* 0x000fc8000000000b */
[----:B------:R0:W-:Y:S01]  /*14cf0*/  @!P1 SYNCS.ARRIVE.TRANS64.RED.A1T0 RZ, [R11+URZ], RZ ;  /* 0x000000ff0bff99a7 */ /* 0x0001e2000810043f */
[----:B------:R1:W-:Y:S01]  /*14d00*/  @!P1 SYNCS.ARRIVE.TRANS64.RED.A1T0 RZ, [R9+URZ], RZ ;  /* 0x000000ff09ff99a7 */ /* 0x0003e2000810043f */
[----:B0-----:R-:W-:Y:S02]  /*14d10*/  F2FP.F16.F32.PACK_AB R11, R66, R62 ;  /* 0x0000003e420b723e */ /* 0x001fe400000000ff */
[----:B-1----:R-:W-:-:S05]  /*14d20*/  F2FP.F16.F32.PACK_AB R9, R59, R55 ;  /* 0x000000373b09723e */ /* 0x002fca00000000ff */
[----:B------:R0:W-:Y:S02]  /*14d30*/  STSM.16.M88.4 [R137+0x21800], R8 ;  /* 0x0218000889007844 */ /* 0x0001e40000000200 */
[----:B0-----:R-:W0:Y:S08]  /*14d40*/  MUFU.EX2 R8, R15 ;  /* 0x0000000f00087308 */ /* 0x001e300000000800 */
[----:B------:R-:W1:Y:S08]  /*14d50*/  MUFU.EX2 R9, R24 ;  /* 0x0000001800097308 */ /* 0x000e700000000800 */
[----:B------:R-:W3:Y:S01]  /*14d60*/  MUFU.EX2 R10, R25 ;  /* 0x00000019000a7308 */ /* 0x000ee20000000800 */
[----:B0-----:R-:W-:-:S07]  /*14d70*/  FADD.FTZ R4, R8, R4 ;  /* 0x0000000408047221 */ /* 0x001fce0000010000 */
[----:B------:R-:W0:Y:S01]  /*14d80*/  MUFU.EX2 R11, R28 ;  /* 0x0000001c000b7308 */ /* 0x000e220000000800 */
[----:B-1----:R-:W-:-:S04]  /*14d90*/  FADD.FTZ R4, R9, R4 ;  /* 0x0000000409047221 */ /* 0x002fc80000010000 */
[----:B---3--:R-:W-:-:S04]  /*14da0*/  FADD.FTZ R4, R10, R4 ;  /* 0x000000040a047221 */ /* 0x008fc80000010000 */
[C---:B0-----:R-:W-:Y:S01]  /*14db0*/  FADD.FTZ R4, R11.reuse, R4 ;  /* 0x000000040b047221 */ /* 0x041fe20000010000 */
[----:B------:R-:W-:Y:S02]  /*14dc0*/  F2FP.F16.F32.PACK_AB R10, R11, R10 ;  /* 0x0000000a0b0a723e */ /* 0x000fe400000000ff */
[----:B------:R-:W-:Y:S02]  /*14dd0*/  F2FP.F16.F32.PACK_AB R11, R39, R38 ;  /* 0x00000026270b723e */ /* 0x000fe400000000ff */
[----:B------:R-:W3:Y:S01]  /*14de0*/  LDL R38, [R1+0x20] ;  /* 0x0000200001267983 */ /* 0x000ee20000100800 */
[----:B------:R-:W0:Y:S08]  /*14df0*/  MUFU.EX2 R24, R29 ;  /* 0x0000001d00187308 */ /* 0x000e300000000800 */
[----:B------:R-:W1:Y:S08]  /*14e00*/  MUFU.EX2 R15, R32 ;  /* 0x00000020000f7308 */ /* 0x000e700000000800 */
[----:B------:R-:W4:Y:S08]  /*14e10*/  MUFU.EX2 R25, R42 ;  /* 0x0000002a00197308 */ /* 0x000f300000000800 */
[----:B------:R-:W5:Y:S01]  /*14e20*/  MUFU.EX2 R26, R33 ;  /* 0x00000021001a7308 */ /* 0x000f620000000800 */
[----:B0-----:R-:W-:-:S07]  /*14e30*/  FADD.FTZ R4, R24, R4 ;  /* 0x0000000418047221 */ /* 0x001fce0000010000 */
[----:B------:R-:W0:Y:S08]  /*14e40*/  MUFU.EX2 R43, R43 ;  /* 0x0000002b002b7308 */ /* 0x000e300000000800 */
[----:B------:R-:W0:Y:S01]  /*14e50*/  MUFU.EX2 R36, R36 ;  /* 0x0000002400247308 */ /* 0x000e220000000800 */
[----:B------:R-:W-:Y:S01]  /*14e60*/  FADD.FTZ R3, R39, R3 ;  /* 0x0000000327037221 */ /* 0x000fe20000010000 */
[----:B-1----:R-:W-:-:S06]  /*14e70*/  FADD.FTZ R4, R15, R4 ;  /* 0x000000040f047221 */ /* 0x002fcc0000010000 */
[----:B------:R-:W1:Y:S08]  /*14e80*/  MUFU.EX2 R27, R46 ;  /* 0x0000002e001b7308 */ /* 0x000e700000000800 */
[----:B------:R-:W1:Y:S01]  /*14e90*/  MUFU.EX2 R37, R37 ;  /* 0x0000002500257308 */ /* 0x000e620000000800 */
[----:B----4-:R-:W-:Y:S01]  /*14ea0*/  FADD.FTZ R3, R25, R3 ;  /* 0x0000000319037221 */ /* 0x010fe20000010000 */
[----:B-----5:R-:W-:-:S06]  /*14eb0*/  FADD.FTZ R4, R26, R4 ;  /* 0x000000041a047221 */ /* 0x020fcc0000010000 */
[----:B------:R-:W4:Y:S08]  /*14ec0*/  MUFU.EX2 R47, R47 ;  /* 0x0000002f002f7308 */ /* 0x000f300000000800 */
[----:B------:R-:W5:Y:S01]  /*14ed0*/  MUFU.EX2 R40, R40 ;  /* 0x0000002800287308 */ /* 0x000f620000000800 */
[----:B0-----:R-:W-:Y:S01]  /*14ee0*/  FADD.FTZ R3, R43, R3 ;  /* 0x000000032b037221 */ /* 0x001fe20000010000 */
[----:B------:R-:W-:-:S06]  /*14ef0*/  FADD.FTZ R4, R36, R4 ;  /* 0x0000000424047221 */ /* 0x000fcc0000010000 */
[----:B------:R-:W0:Y:S08]  /*14f00*/  MUFU.EX2 R50, R50 ;  /* 0x0000003200327308 */ /* 0x000e300000000800 */
[----:B------:R-:W0:Y:S01]  /*14f10*/  MUFU.EX2 R41, R41 ;  /* 0x0000002900297308 */ /* 0x000e220000000800 */
[----:B-1----:R-:W-:Y:S01]  /*14f20*/  FADD.FTZ R3, R27, R3 ;  /* 0x000000031b037221 */ /* 0x002fe20000010000 */
[----:B------:R-:W-:-:S06]  /*14f30*/  FADD.FTZ R4, R37, R4 ;  /* 0x0000000425047221 */ /* 0x000fcc0000010000 */
        /* <DEDUP_REMOVED lines=9> */
[----:B------:R-:W2:Y:S01]  /*14fd0*/  MUFU.EX2 R48, R48 ;  /* 0x0000003000307308 */ /* 0x000ea20000000800 */
        /* <DEDUP_REMOVED lines=9> */
[----:B--2---:R-:W-:-:S06]  /*15070*/  FADD.FTZ R33, R48, R33 ;  /* 0x0000002130217221 */ /* 0x004fcc0000010000 */
[----:B------:R-:W0:Y:S01]  /*15080*/  MUFU.EX2 R31, R77 ;  /* 0x0000004d001f7308 */ /* 0x000e220000000800 */
[----:B------:R-:W-:-:S07]  /*15090*/  F2FP.F16.F32.PACK_AB R8, R9, R8 ;  /* 0x000000080908723e */ /* 0x000fce00000000ff */
[----:B------:R-:W2:Y:S01]  /*150a0*/  MUFU.EX2 R53, R53 ;  /* 0x0000003500357308 */ /* 0x000ea20000000800 */
[----:B------:R-:W-:Y:S01]  /*150b0*/  F2FP.F16.F32.PACK_AB R9, R35, R34 ;  /* 0x000000222309723e */ /* 0x000fe200000000ff */
[----:B-1----:R-:W-:-:S06]  /*150c0*/  FADD.FTZ R3, R29, R4 ;  /* 0x000000041d037221 */ /* 0x002fcc0000010000 */
[----:B------:R-:W1:Y:S01]  /*150d0*/  MUFU.EX2 R63, R63 ;  /* 0x0000003f003f7308 */ /* 0x000e620000000800 */
[----:B------:R-:W-:-:S07]  /*150e0*/  FADD.FTZ R33, R30, R33 ;  /* 0x000000211e217221 */ /* 0x000fce0000010000 */
[----:B------:R-:W1:Y:S01]  /*150f0*/  MUFU.EX2 R56, R56 ;  /* 0x0000003800387308 */ /* 0x000e620000000800 */
[----:B------:R5:W-:Y:S01]  /*15100*/  STSM.16.M88.4 [R87], R8 ;  /* 0x0000000857007844 */ /* 0x000be20000000200 */
[----:B----4-:R-:W-:-:S06]  /*15110*/  FADD.FTZ R4, R58, R3 ;  /* 0x000000033a047221 */ /* 0x010fcc0000010000 */
[----:B------:R-:W4:Y:S08]  /*15120*/  MUFU.EX2 R81, R81 ;  /* 0x0000005100517308 */ /* 0x000f300000000800 */
[----:B------:R-:W4:Y:S01]  /*15130*/  MUFU.EX2 R57, R57 ;  /* 0x0000003900397308 */ /* 0x000f220000000800 */
[----:B-----5:R-:W-:Y:S01]  /*15140*/  FADD.FTZ R10, R52, R33 ;  /* 0x00000021340a7221 */ /* 0x020fe20000010000 */
[----:B0-----:R-:W-:-:S06]  /*15150*/  FADD.FTZ R4, R31, R4 ;  /* 0x000000041f047221 */ /* 0x001fcc0000010000 */
[----:B------:R-:W0:Y:S01]  /*15160*/  MUFU.EX2 R67, R67 ;  /* 0x0000004300437308 */ /* 0x000e220000000800 */
[----:B--2---:R-:W-:-:S07]  /*15170*/  FADD.FTZ R3, R53, R10 ;  /* 0x0000000a35037221 */ /* 0x004fce0000010000 */
[----:B------:R-:W2:Y:S01]  /*15180*/  MUFU.EX2 R60, R60 ;  /* 0x0000003c003c7308 */ /* 0x000ea20000000800 */
[----:B-1----:R-:W-:Y:S01]  /*15190*/  FADD.FTZ R4, R63, R4 ;  /* 0x000000043f047221 */ /* 0x002fe20000010000 */
[----:B------:R-:W-:-:S06]  /*151a0*/  F2FP.F16.F32.PACK_AB R11, R14, R51 ;  /* 0x000000330e0b723e */ /* 0x000fcc00000000ff */
[----:B------:R-:W1:Y:S01]  /*151b0*/  MUFU.EX2 R70, R70 ;  /* 0x0000004600467308 */ /* 0x000e620000000800 */
[----:B------:R-:W-:-:S07]  /*151c0*/  FADD.FTZ R14, R56, R3 ;  /* 0x00000003380e7221 */ /* 0x000fce0000010000 */
[----:B------:R-:W5:Y:S01]  /*151d0*/  MUFU.EX2 R61, R61 ;  /* 0x0000003d003d7308 */ /* 0x000f620000000800 */
[----:B------:R-:W-:Y:S01]  /*151e0*/  F2FP.F16.F32.PACK_AB R24, R15, R24 ;  /* 0x000000180f18723e */ /* 0x000fe200000000ff */
[----:B----4-:R-:W-:-:S06]  /*151f0*/  FADD.FTZ R4, R81, R4 ;  /* 0x0000000451047221 */ /* 0x010fcc0000010000 */
[----:B------:R-:W4:Y:S01]  /*15200*/  MUFU.EX2 R71, R71 ;  /* 0x0000004700477308 */ /* 0x000f220000000800 */
[----:B------:R-:W-:-:S07]  /*15210*/  FADD.FTZ R15, R57, R14 ;  /* 0x0000000e390f7221 */ /* 0x000fce0000010000 */
[----:B------:R-:W4:Y:S01]  /*15220*/  MUFU.EX2 R64, R64 ;  /* 0x0000004000407308 */ /* 0x000f220000000800 */
[----:B0-----:R-:W-:Y:S01]  /*15230*/  FADD.FTZ R3, R67, R4 ;  /* 0x0000000443037221 */ /* 0x001fe20000010000 */
[----:B--2---:R-:W-:-:S06]  /*15240*/  FADD.FTZ R34, R60, R15 ;  /* 0x0000000f3c227221 */ /* 0x004fcc0000010000 */
[----:B------:R-:W-:Y:S08]  /*15250*/  MUFU.EX2 R65, R65 ;  /* 0x0000004100417308 */ /* 0x000ff00000000800 */
[----:B------:R-:W0:Y:S01]  /*15260*/  MUFU.EX2 R74, R74 ;  /* 0x0000004a004a7308 */ /* 0x000e220000000800 */
[----:B-1----:R-:W-:Y:S01]  /*15270*/  FADD.FTZ R14, R70, R3 ;  /* 0x00000003460e7221 */ /* 0x002fe20000010000 */
[----:B-----5:R-:W-:-:S06]  /*15280*/  FADD.FTZ R15, R61, R34 ;  /* 0x000000223d0f7221 */ /* 0x020fcc0000010000 */
[----:B------:R-:W-:Y:S01]  /*15290*/  MUFU.EX2 R68, R68 ;  /* 0x0000004400447308 */ /* 0x000fe20000000800 */
[----:B------:R-:W-:-:S07]  /*152a0*/  F2FP.F16.F32.PACK_AB R25, R43, R25 ;  /* 0x000000192b19723e */ /* 0x000fce00000000ff */
[----:B------:R-:W1:Y:S01]  /*152b0*/  MUFU.EX2 R75, R75 ;  /* 0x0000004b004b7308 */ /* 0x000e620000000800 */
[----:B------:R-:W-:Y:S02]  /*152c0*/  F2FP.F16.F32.PACK_AB R26, R36, R26 ;  /* 0x0000001a241a723e */ /* 0x000fe400000000ff */
[----:B------:R-:W-:Y:S01]  /*152d0*/  F2FP.F16.F32.PACK_AB R27, R47, R27 ;  /* 0x0000001b2f1b723e */ /* 0x000fe200000000ff */
[----:B----4-:R-:W-:Y:S01]  /*152e0*/  FADD.FTZ R3, R71, R14 ;  /* 0x0000000e47037221 */ /* 0x010fe20000010000 */
[----:B------:R-:W-:-:S03]  /*152f0*/  F2FP.F16.F32.PACK_AB R8, R40, R37 ;  /* 0x000000252808723e */ /* 0x000fc600000000ff */
[----:B------:R-:W-:Y:S01]  /*15300*/  MUFU.EX2 R32, R69 ;  /* 0x0000004500207308 */ /* 0x000fe20000000800 */
[----:B------:R-:W-:Y:S02]  /*15310*/  F2FP.F16.F32.PACK_AB R9, R82, R50 ;  /* 0x000000325209723e */ /* 0x000fe400000000ff */
[----:B------:R-:W-:-:S05]  /*15320*/  F2FP.F16.F32.PACK_AB R10, R44, R41 ;  /* 0x000000292c0a723e */ /* 0x000fca00000000ff */
[----:B------:R-:W2:Y:S01]  /*15330*/  MUFU.EX2 R78, R78 ;  /* 0x0000004e004e7308 */ /* 0x000ea20000000800 */
[----:B------:R-:W-:Y:S01]  /*15340*/  FADD.FTZ R14, R64, R15 ;  /* 0x0000000f400e7221 */ /* 0x000fe20000010000 */
[----:B------:R-:W-:Y:S06]  /*15350*/  STSM.16.M88.4 [R139], R24 ;  /* 0x000000188b007844 */ /* 0x000fec0000000200 */
[----:B------:R-:W-:Y:S01]  /*15360*/  MUFU.EX2 R72, R72 ;  /* 0x0000004800487308 */ /* 0x000fe20000000800 */
[----:B------:R0:W-:Y:S07]  /*15370*/  STSM.16.M88.4 [R138], R8 ;  /* 0x000000088a007844 */ /* 0x0001ee0000000200 */
[----:B------:R-:W4:Y:S08]  /*15380*/  MUFU.EX2 R79, R79 ;  /* 0x0000004f004f7308 */ /* 0x000f300000000800 */
[----:B------:R-:W-:Y:S01]  /*15390*/  MUFU.EX2 R73, R73 ;  /* 0x0000004900497308 */ /* 0x000fe20000000800 */
[----:B0-----:R-:W-:Y:S01]  /*153a0*/  FADD.FTZ R10, R74, R3 ;  /* 0x000000034a0a7221 */ /* 0x001fe20000010000 */
[----:B------:R-:W-:-:S06]  /*153b0*/  FADD.FTZ R11, R65, R14 ;  /* 0x0000000e410b7221 */ /* 0x000fcc0000010000 */
[----:B------:R-:W0:Y:S01]  /*153c0*/  MUFU.EX2 R33, R84 ;  /* 0x0000005400217308 */ /* 0x000e220000000800 */
[----:B-1----:R-:W-:Y:S01]  /*153d0*/  FADD.FTZ R3, R75, R10 ;  /* 0x0000000a4b037221 */ /* 0x002fe20000010000 */
[----:B------:R-:W-:-:S06]  /*153e0*/  FADD.FTZ R15, R68, R11 ;  /* 0x0000000b440f7221 */ /* 0x000fcc0000010000 */
[----:B------:R-:W-:Y:S08]  /*153f0*/  MUFU.EX2 R76, R76 ;  /* 0x0000004c004c7308 */ /* 0x000ff00000000800 */
[----:B------:R-:W1:Y:S08]  /*15400*/  MUFU.EX2 R4, R83 ;  /* 0x0000005300047308 */ /* 0x000e700000000800 */
[----:B------:R-:W-:Y:S08]  /*15410*/  MUFU.EX2 R85, R85 ;  /* 0x0000005500557308 */ /* 0x000ff00000000800 */
[----:B------:R-:W5:Y:S01]  /*15420*/  MUFU.EX2 R86, R86 ;  /* 0x0000005600567308 */ /* 0x000f620000000800 */
[----:B--2---:R-:W-:Y:S01]  /*15430*/  FADD.FTZ R14, R78, R3 ;  /* 0x000000034e0e7221 */ /* 0x004fe20000010000 */
[----:B------:R-:W-:Y:S01]  /*15440*/  FADD.FTZ R15, R32, R15 ;  /* 0x0000000f200f7221 */ /* 0x000fe20000010000 */
[----:B------:R-:W-:-:S02]  /*15450*/  F2FP.F16.F32.PACK_AB R28, R48, R28 ;  /* 0x0000001c301c723e */ /* 0x000fc400000000ff */
[----:B----4-:R-:W-:Y:S01]  /*15460*/  FADD.FTZ R14, R79, R14 ;  /* 0x0000000e4f0e7221 */ /* 0x010fe20000010000 */
[----:B------:R-:W-:Y:S01]  /*15470*/  FADD.FTZ R34, R72, R15 ;  /* 0x0000000f48227221 */ /* 0x000fe20000010000 */
[----:B------:R-:W-:Y:S02]  /*15480*/  F2FP.F16.F32.PACK_AB R29, R58, R29 ;  /* 0x0000001d3a1d723e */ /* 0x000fe400000000ff */
[----:B------:R-:W-:Y:S02]  /*15490*/  F2FP.F16.F32.PACK_AB R30, R52, R30 ;  /* 0x0000001e341e723e */ /* 0x000fe400000000ff */
[----:B------:R-:W-:Y:S01]  /*154a0*/  F2FP.F16.F32.PACK_AB R31, R63, R31 ;  /* 0x0000001f3f1f723e */ /* 0x000fe200000000ff */
[----:B0-----:R-:W-:Y:S01]  /*154b0*/  FADD.FTZ R3, R33, R14 ;  /* 0x0000000e21037221 */ /* 0x001fe20000010000 */
[----:B------:R-:W-:Y:S01]  /*154c0*/  F2FP.F16.F32.PACK_AB R8, R56, R53 ;  /* 0x000000353808723e */ /* 0x000fe200000000ff */
[----:B------:R-:W-:Y:S01]  /*154d0*/  FADD.FTZ R15, R73, R34 ;  /* 0x00000022490f7221 */ /* 0x000fe20000010000 */
[----:B------:R-:W-:-:S02]  /*154e0*/  F2FP.F16.F32.PACK_AB R9, R67, R81 ;  /* 0x000000514309723e */ /* 0x000fc400000000ff */
[----:B------:R-:W-:Y:S02]  /*154f0*/  F2FP.F16.F32.PACK_AB R10, R60, R57 ;  /* 0x000000393c0a723e */ /* 0x000fe400000000ff */
[----:B------:R-:W-:Y:S02]  /*15500*/  F2FP.F16.F32.PACK_AB R11, R71, R70 ;  /* 0x00000046470b723e */ /* 0x000fe400000000ff */
[----:B------:R-:W-:Y:S02]  /*15510*/  F2FP.F16.F32.PACK_AB R24, R64, R61 ;  /* 0x0000003d4018723e */ /* 0x000fe400000000ff */
[----:B------:R-:W-:Y:S02]  /*15520*/  F2FP.F16.F32.PACK_AB R25, R75, R74 ;  /* 0x0000004a4b19723e */ /* 0x000fe400000000ff */
[----:B------:R-:W-:Y:S02]  /*15530*/  F2FP.F16.F32.PACK_AB R26, R68, R65 ;  /* 0x00000041441a723e */ /* 0x000fe400000000ff */
[----:B------:R-:W-:-:S02]  /*15540*/  F2FP.F16.F32.PACK_AB R27, R79, R78 ;  /* 0x0000004e4f1b723e */ /* 0x000fc400000000ff */
[----:B------:R-:W-:Y:S02]  /*15550*/  F2FP.F16.F32.PACK_AB R32, R72, R32 ;  /* 0x000000204820723e */ /* 0x000fe400000000ff */
[----:B-1----:R-:W-:Y:S02]  /*15560*/  F2FP.F16.F32.PACK_AB R33, R4, R33 ;  /* 0x000000210421723e */ /* 0x002fe400000000ff */
[----:B------:R-:W-:Y:S02]  /*15570*/  F2FP.F16.F32.PACK_AB R34, R76, R73 ;  /* 0x000000494c22723e */ /* 0x000fe400000000ff */
[----:B-----5:R-:W-:Y:S01]  /*15580*/  F2FP.F16.F32.PACK_AB R35, R86, R85 ;  /* 0x000000555623723e */ /* 0x020fe200000000ff */
[----:B------:R-:W-:Y:S04]  /*15590*/  STSM.16.M88.4 [R137+0x27800], R28 ;  /* 0x0278001c89007844 */ /* 0x000fe80000000200 */
[----:B---3--:R0:W-:Y:S04]  /*155a0*/  STSM.16.M88.4 [R38], R8 ;  /* 0x0000000826007844 */ /* 0x0081e80000000200 */
[----:B------:R1:W-:Y:S04]  /*155b0*/  STSM.16.M88.4 [R139+0x6000], R24 ;  /* 0x006000188b007844 */ /* 0x0003e80000000200 */
[----:B------:R1:W-:Y:S01]  /*155c0*/  STSM.16.M88.4 [R138+0x6000], R32 ;  /* 0x006000208a007844 */ /* 0x0003e20000000200 */
[----:B------:R-:W-:Y:S01]  /*155d0*/  @!PT LDS RZ, [RZ] ;  /* 0x00000000fffff984 */ /* 0x000fe20000000800 */
[----:B------:R-:W-:Y:S01]  /*155e0*/  @!PT LDS RZ, [RZ] ;  /* 0x00000000fffff984 */ /* 0x000fe20000000800 */
[----:B------:R-:W-:Y:S01]  /*155f0*/  @!PT LDS RZ, [RZ] ;  /* 0x00000000fffff984 */ /* 0x000fe20000000800 */
[----:B------:R-:W-:Y:S01]  /*15600*/  @!PT LDS RZ, [RZ] ;  /* 0x00000000fffff984 */ /* 0x000fe20000000800 */
[----:B------:R2:W-:Y:S06]  /*15610*/  MEMBAR.ALL.CTA ;  /* 0x0000000000007992 */ /* 0x0005ec0000008000 */
[----:B--2---:R-:W2:Y:S01]  /*15620*/  FENCE.VIEW.ASYNC.S ;  /* 0x00000000000073c6 */ /* 0x004ea20000000000 */
[----:B------:R-:W-:Y:S01]  /*15630*/  ISETP.GT.AND P2, PT, R0, R140, PT ;  /* 0x0000008c0000720c */ /* 0x000fe20003f44270 */
[----:B------:R-:W-:Y:S01]  /*15640*/  FADD.FTZ R14, R4, R3 ;  /* 0x00000003040e7221 */ /* 0x000fe20000010000 */
[----:B------:R-:W-:-:S03]  /*15650*/  FMUL.FTZ R90, R90, R5 ;  /* 0x000000055a5a7220 */ /* 0x000fc60000410000 */
        /* <DEDUP_REMOVED lines=50> */
[----:B------:R-:W-:-:S02]  /*15980*/  VIADD R0, R0, 0xffffffff ;  /* 0xffffffff00007836 */ /* 0x000fc40000000000 */
[----:B0-----:R-:W-:Y:S02]  /*15990*/  IMAD.MOV.U32 R10, RZ, RZ, R22 ;  /* 0x000000ffff0a7224 */ /* 0x001fe400078e0016 */
[----:B------:R-:W-:Y:S02]  /*159a0*/  IMAD.MOV.U32 R9, RZ, RZ, R17 ;  /* 0x000000ffff097224 */ /* 0x000fe400078e0011 */
[----:B------:R-:W-:Y:S02]  /*159b0*/  IMAD.MOV.U32 R5, RZ, RZ, R13 ;  /* 0x000000ffff057224 */ /* 0x000fe400078e000d */
[----:B------:R-:W-:Y:S01]  /*159c0*/  IMAD.MOV.U32 R8, RZ, RZ, R12 ;  /* 0x000000ffff087224 */ /* 0x000fe200078e000c */
[----:B--2---:R-:W-:Y:S01]  /*159d0*/  NOP ;  /* 0x0000000000007918 */ /* 0x004fe20000000000 */
[----:B-1----:R-:W-:Y:S05]  /*159e0*/  @P2 BRA `(.L_x_1263) ;  /* 0xffffffd4001c2947 */ /* 0x002fea000383ffff */
.L_x_1253:
[----:B------:R-:W2:Y:S02]  /*159f0*/  LDL R5, [R1+0x3c] ;  /* 0x00003c0001057983 */ /* 0x000ea40000100800 */
[----:B--2---:R-:W-:-:S13]  /*15a00*/  ISETP.GE.AND P2, PT, R0, R5, PT ;  /* 0x000000050000720c */ /* 0x004fda0003f46270 */
[----:B------:R-:W-:Y:S05]  /*15a10*/  @!P2 BRA `(.L_x_1264) ;  /* 0x0000003c0008a947 */ /* 0x000fea0003800000 */
[----:B------:R-:W2:Y:S04]  /*15a20*/  LDL R8, [R1+0x30] ;  /* 0x0000300001087983 */ /* 0x000ea80000100800 */
[----:B------:R-:W2:Y:S01]  /*15a30*/  LDL R5, [R1+0x28] ;  /* 0x0000280001057983 */ /* 0x000ea20000100800 */
[----:B------:R-:W-:Y:S02]  /*15a40*/  IMAD.MOV.U32 R14, RZ, RZ, R22 ;  /* 0x000000ffff0e7224 */ /* 0x000fe400078e0016 */
[----:B------:R-:W-:Y:S02]  /*15a50*/  IMAD.MOV.U32 R11, RZ, RZ, R17 ;  /* 0x000000ffff0b7224 */ /* 0x000fe400078e0011 */
[----:B--2---:R-:W-:Y:S02]  /*15a60*/  IMAD.IADD R10, R5, 0x1, -R8 ;  /* 0x00000001050a7824 */ /* 0x004fe400078e0a08 */
[----:B------:R-:W-:-:S02]  /*15a70*/  IMAD.MOV.U32 R5, RZ, RZ, R13 ;  /* 0x000000ffff057224 */ /* 0x000fc400078e000d */
[--C-:B------:R-:W-:Y:S02]  /*15a80*/  IMAD.IADD R9, R20, 0x1, R10.reuse ;  /* 0x0000000114097824 */ /* 0x100fe400078e020a */
[----:B------:R-:W-:Y:S02]  /*15a90*/  IMAD.IADD R10, R21, 0x1, R10 ;  /* 0x00000001150a7824 */ /* 0x000fe400078e020a */
[----:B------:R-:W-:Y:S01]  /*15aa0*/  IMAD.MOV.U32 R8, RZ, RZ, R12 ;  /* 0x000000ffff087224 */ /* 0x000fe200078e000c */
[----:B------:R-:W-:Y:S02]  /*15ab0*/  LOP3.LUT R145, RZ, R9, RZ, 0x33, !PT ;  /* 0x00000009ff917212 */ /* 0x000fe400078e33ff */
[----:B------:R-:W-:-:S07]  /*15ac0*/  LOP3.LUT R140, RZ, R10, RZ, 0x33, !PT ;  /* 0x0000000aff8c7212 */ /* 0x000fce00078e33ff */
.L_x_1282:
        /* <DEDUP_REMOVED lines=11> */
.L_x_1266:
[----:B------:R-:W-:Y:S01]  /*15b80*/  IMAD R12, R17, 0x8, R2 ;  /* 0x00000008110c7824 */ /* 0x000fe200078e0202 */
[----:B------:R-:W-:-:S04]  /*15b90*/  SHF.L.U32 R13, R22, 0x1f, RZ ;  /* 0x0000001f160d7819 */ /* 0x000fc800000006ff */
[----:B------:R0:W1:Y:S01]  /*15ba0*/  SYNCS.PHASECHK.TRANS64.TRYWAIT P3, [R12+URZ+0x2d830], R13 ;  /* 0x02d8300d0c0075a7 */ /* 0x000062000806017f */
[----:B------:R-:W-:Y:S05]  /*15bb0*/  @!P0 BRA `(.L_x_1267) ;  /* 0x0000000000048947 */ /* 0x000fea0003800000 */
[----:B------:R-:W-:Y:S01]  /*15bc0*/  BPT.TRAP 0x1 ;  /* 0x000000040000795c */ /* 0x000fe20000300000 */
.L_x_1267:
[----:B------:R-:W-:Y:S04]  /*15bd0*/  BSSY B0, `(.L_x_1265) ;  /* 0x0000004000007945 */ /* 0x000fe80003800000 */
[----:B-1----:R-:W-:Y:S05]  /*15be0*/  @P3 BRA `(.L_x_1268) ;  /* 0x0000000000083947 */ /* 0x002fea0003800000 */
[----:B------:R-:W1:Y:S02]  /*15bf0*/  SYNCS.PHASECHK.TRANS64.TRYWAIT P3, [R12+URZ+0x2d830], R13 ;  /* 0x02d8300d0c0075a7 */ /* 0x000e64000806017f */
[----:B-1----:R-:W-:Y:S05]  /*15c00*/  @!P3 BRA `(.L_x_1269) ;  /* 0x000000c80018b947 */ /* 0x002fea0003800000 */
.L_x_1268:
[----:B------:R-:W-:Y:S05]  /*15c10*/  BSYNC B0 ;  /* 0x0000000000007941 */ /* 0x000fea0003800000 */
.L_x_1265:
        /* <DEDUP_REMOVED lines=10> */
[----:B------:R-:W-:Y:S01]  /*15cc0*/  R2UR UR9, R7 ;  /* 0x00000000070972ca */ /* 0x000fe200000e0000 */
[----:B------:R-:W-:Y:S01]  /*15cd0*/  IMAD.MOV.U32 R29, RZ, RZ, -0x7fffffe0 ;  /* 0x80000020ff1d7424 */ /* 0x000fe200078e00ff */
[----:B------:R-:W-:Y:S02]  /*15ce0*/  R2UR UR15, R27 ;  /* 0x000000001b0f72ca */ /* 0x000fe400000e0000 */
[----:B------:R-:W-:Y:S02]  /*15cf0*/  R2UR UR19, R25 ;  /* 0x00000000191372ca */ /* 0x000fe400000e0000 */
[----:B------:R-:W-:-:S02]  /*15d00*/  R2UR UR23, R27 ;  /* 0x000000001b1772ca */ /* 0x000fc400000e0000 */
[----:B------:R-:W-:Y:S02]  /*15d10*/  R2UR UR27, R29 ;  /* 0x000000001d1b72ca */ /* 0x000fe400000e0000 */
[----:B------:R-:W-:Y:S02]  /*15d20*/  R2UR UR12, R154 ;  /* 0x000000009a0c72ca */ /* 0x000fe400000e0000 */
[----:B------:R-:W-:Y:S01]  /*15d30*/  R2UR UR13, R155 ;  /* 0x000000009b0d72ca */ /* 0x000fe200000e0000 */
[----:B------:R0:W-:Y:S01]  /*15d40*/  BAR.SYNC.DEFER_BLOCKING R15, 0x100 ;  /* 0x0004000f0000751d */ /* 0x0001e20000010000 */
[----:B------:R-:W-:Y:S01]  /*15d50*/  R2UR UR16, R152 ;  /* 0x00000000981072ca */ /* 0x000fe200000e0000 */
[----:B--2---:R-:W-:-:S05]  /*15d60*/  IMAD R12, R17, 0x600, R12 ;  /* 0x00000600110c7824 */ /* 0x004fca00078e020c */
[C---:B------:R-:W-:Y:S01]  /*15d70*/  IADD3 R26, R12.reuse, 0x2, RZ ;  /* 0x000000020c1a7810 */ /* 0x040fe20007ffe0ff */
[C---:B------:R-:W-:Y:S01]  /*15d80*/  VIADD R24, R12.reuse, 0x200 ;  /* 0x000002000c187836 */ /* 0x040fe20000000000 */
[C---:B------:R-:W-:Y:S01]  /*15d90*/  R2UR UR10, R12.reuse ;  /* 0x000000000c0a72ca */ /* 0x040fe200000e0000 */
[----:B------:R-:W-:Y:S01]  /*15da0*/  VIADD R28, R12, 0x400 ;  /* 0x000004000c1c7836 */ /* 0x000fe20000000000 */
[----:B------:R-:W-:Y:S01]  /*15db0*/  R2UR UR14, R26 ;  /* 0x000000001a0e72ca */ /* 0x000fe200000e0000 */
[----:B------:R-:W-:Y:S01]  /*15dc0*/  VIADD R26, R12, 0x202 ;  /* 0x000002020c1a7836 */ /* 0x000fe20000000000 */
[----:B------:R-:W-:Y:S02]  /*15dd0*/  R2UR UR18, R24 ;  /* 0x00000000181272ca */ /* 0x000fe400000e0000 */
[----:B------:R-:W-:Y:S02]  /*15de0*/  R2UR UR26, R28 ;  /* 0x000000001c1a72ca */ /* 0x000fe400000e0000 */
[----:B------:R-:W-:-:S02]  /*15df0*/  R2UR UR22, R26 ;  /* 0x000000001a1672ca */ /* 0x000fc400000e0000 */
[----:B------:R-:W-:-:S06]  /*15e00*/  WARPGROUP.ARRIVE ;  /* 0x00000000000079c5 */ /* 0x000fcc0000000000 */
[----:B------:R-:W-:Y:S01]  /*15e10*/  HGMMA.64x128x16.F32 R24, gdesc[UR8], RZ, !UPT, gsb0 ;  /* 0x01e00000081879f0 */ /* 0x000fe2000c0008ff */
[----:B------:R-:W-:Y:S02]  /*15e20*/  R2UR UR17, R153 ;  /* 0x00000000991172ca */ /* 0x000fe400000e0000 */
[----:B------:R-:W-:Y:S02]  /*15e30*/  WARPGROUP.DEPBAR.LE gsb0, 0x0 ;  /* 0x00008000000079c5 */ /* 0x000fe40000010000 */
[----:B------:R-:W-:-:S07]  /*15e40*/  WARPGROUP.ARRIVE ;  /* 0x00000000000079c5 */ /* 0x000fce0000000000 */
        /* <DEDUP_REMOVED lines=26> */
.L_x_1271:
[----:B------:R-:W-:Y:S01]  /*15ff0*/  SHF.L.U32 R12, R14, 0x1f, RZ ;  /* 0x0000001f0e0c7819 */ /* 0x000fe200000006ff */
[----:B------:R-:W-:-:S04]  /*16000*/  IMAD R13, R11, 0x8, R2 ;  /* 0x000000080b0d7824 */ /* 0x000fc800078e0202 */
[----:B------:R0:W1:Y:S01]  /*16010*/  SYNCS.PHASECHK.TRANS64.TRYWAIT P2, [R13+URZ+0x2d850], R12 ;  /* 0x02d8500c0d0075a7 */ /* 0x000062000804017f */
[----:B------:R-:W-:Y:S05]  /*16020*/  @!P0 BRA `(.L_x_1272) ;  /* 0x0000000000048947 */ /* 0x000fea0003800000 */
[----:B------:R-:W-:Y:S01]  /*16030*/  BPT.TRAP 0x1 ;  /* 0x000000040000795c */ /* 0x000fe20000300000 */
.L_x_1272:
[----:B-1----:R-:W-:Y:S05]  /*16040*/  @P2 BRA `(.L_x_1270) ;  /* 0x0000000000082947 */ /* 0x002fea0003800000 */
[----:B------:R-:W1:Y:S02]  /*16050*/  SYNCS.PHASECHK.TRANS64.TRYWAIT P2, [R13+URZ+0x2d850], R12 ;  /* 0x02d8500c0d0075a7 */ /* 0x000e64000804017f */
[----:B-1----:R-:W-:Y:S05]  /*16060*/  @!P2 BRA `(.L_x_1273) ;  /* 0x000000c40014a947 */ /* 0x002fea0003800000 */
.L_x_1270:
        /* <DEDUP_REMOVED lines=8> */
[C---:B------:R-:W-:Y:S01]  /*160f0*/  R2UR UR11, R13.reuse ;  /* 0x000000000d0b72ca */ /* 0x040fe200000e0000 */
[----:B------:R-:W4:Y:S01]  /*16100*/  LDL R142, [R1+0x30] ;  /* 0x00003000018e7983 */ /* 0x000f220000100800 */
[----:B------:R-:W-:Y:S02]  /*16110*/  LOP3.LUT R12, R12, 0x2000000, RZ, 0xfc, !PT ;  /* 0x020000000c0c7812 */ /* 0x000fe400078efcff */
[----:B------:R-:W-:Y:S01]  /*16120*/  R2UR UR43, R13 ;  /* 0x000000000d2b72ca */ /* 0x000fe200000e0000 */
[----:B------:R-:W-:Y:S01]  /*16130*/  WARPGROUP.ARRIVE ;  /* 0x00000000000079c5 */ /* 0x000fe20000000000 */
[----:B------:R-:W-:Y:S01]  /*16140*/  R2UR UR15, R15 ;  /* 0x000000000f0f72ca */ /* 0x000fe200000e0000 */
[----:B------:R-:W-:Y:S01]  /*16150*/  IMAD R12, R11, 0x600, R12 ;  /* 0x000006000b0c7824 */ /* 0x000fe200078e020c */
[C---:B------:R-:W-:Y:S02]  /*16160*/  R2UR UR19, R15.reuse ;  /* 0x000000000f1372ca */ /* 0x040fe400000e0000 */
[----:B------:R-:W-:Y:S01]  /*16170*/  R2UR UR23, R15 ;  /* 0x000000000f1772ca */ /* 0x000fe200000e0000 */
[C---:B------:R-:W-:Y:S01]  /*16180*/  VIADD R14, R12.reuse, 0x40 ;  /* 0x000000400c0e7836 */ /* 0x040fe20000000000 */
[----:B------:R-:W-:-:S02]  /*16190*/  R2UR UR10, R12 ;  /* 0x000000000c0a72ca */ /* 0x000fc400000e0000 */
[C---:B------:R-:W-:Y:S02]  /*161a0*/  R2UR UR27, R15.reuse ;  /* 0x000000000f1b72ca */ /* 0x040fe400000e0000 */
[----:B------:R-:W-:Y:S01]  /*161b0*/  R2UR UR14, R14 ;  /* 0x000000000e0e72ca */ /* 0x000fe200000e0000 */
[----:B------:R-:W-:Y:S01]  /*161c0*/  VIADD R14, R12, 0x80 ;  /* 0x000000800c0e7836 */ /* 0x000fe20000000000 */
[C---:B------:R-:W-:Y:S02]  /*161d0*/  R2UR UR31, R15.reuse ;  /* 0x000000000f1f72ca */ /* 0x040fe400000e0000 */
[----:B------:R-:W-:Y:S02]  /*161e0*/  R2UR UR35, R15 ;  /* 0x000000000f2372ca */ /* 0x000fe400000e0000 */
[----:B------:R-:W-:Y:S01]  /*161f0*/  R2UR UR18, R14 ;  /* 0x000000000e1272ca */ /* 0x000fe200000e0000 */
[----:B------:R-:W-:-:S05]  /*16200*/  VIADD R14, R12, 0xc0 ;  /* 0x000000c00c0e7836 */ /* 0x000fca0000000000 */
[----:B------:R-:W-:Y:S02]  /*16210*/  R2UR UR22, R14 ;  /* 0x000000000e1672ca */ /* 0x000fe400000e0000 */
[----:B------:R-:W-:-:S04]  /*16220*/  IADD3 R14, R12, 0x100, RZ ;  /* 0x000001000c0e7810 */ /* 0x000fc80007ffe0ff */
[----:B------:R-:W-:Y:S01]  /*16230*/  R2UR UR26, R14 ;  /* 0x000000000e1a72ca */ /* 0x000fe200000e0000 */
[----:B------:R-:W-:-:S05]  /*16240*/  VIADD R14, R12, 0x140 ;  /* 0x000001400c0e7836 */ /* 0x000fca0000000000 */
[----:B------:R-:W-:Y:S01]  /*16250*/  R2UR UR30, R14 ;  /* 0x000000000e1e72ca */ /* 0x000fe200000e0000 */
[C---:B------:R-:W-:Y:S02]  /*16260*/  VIADD R14, R12.reuse, 0x180 ;  /* 0x000001800c0e7836 */ /* 0x040fe40000000000 */
[----:B------:R-:W-:Y:S02]  /*16270*/  VIADD R12, R12, 0x1c0 ;  /* 0x000001c00c0c7836 */ /* 0x000fe40000000000 */
[----:B------:R-:W-:Y:S01]  /*16280*/  IMAD.MOV.U32 R13, RZ, RZ, 0x40000040 ;  /* 0x40000040ff0d7424 */ /* 0x000fe200078e00ff */
[----:B------:R-:W-:Y:S02]  /*16290*/  R2UR UR34, R14 ;  /* 0x000000000e2272ca */ /* 0x000fe400000e0000 */
[----:B------:R-:W-:Y:S02]  /*162a0*/  R2UR UR42, R12 ;  /* 0x000000000c2a72ca */ /* 0x000fe400000e0000 */
[----:B------:R-:W-:Y:S01]  /*162b0*/  R2UR UR9, R13 ;  /* 0x000000000d0972ca */ /* 0x000fe200000e0000 */
[----:B------:R-:W-:-:S05]  /*162c0*/  IMAD.MOV.U32 R15, RZ, RZ, 0x40000040 ;  /* 0x40000040ff0f7424 */ /* 0x000fca00078e00ff */
[----:B------:R-:W-:Y:S01]  /*162d0*/  R2UR UR13, R15 ;  /* 0x000000000f0d72ca */ /* 0x000fe200000e0000 */
[----:B------:R-:W-:-:S05]  /*162e0*/  IMAD.MOV.U32 R15, RZ, RZ, 0x40000040 ;  /* 0x40000040ff0f7424 */ /* 0x000fca00078e00ff */
[----:B------:R-:W-:Y:S02]  /*162f0*/  R2UR UR17, R15 ;  /* 0x000000000f1172ca */ /* 0x000fe400000e0000 */
[----:B--2---:R-:W-:-:S04]  /*16300*/  LOP3.LUT R12, R141, 0x10000, RZ, 0xfc, !PT ;  /* 0x000100008d0c7812 */ /* 0x004fc800078efcff */
[----:B------:R-:W-:-:S13]  /*16310*/  R2UR UR8, R12 ;  /* 0x000000000c0872ca */ /* 0x000fda00000e0000 */
[----:B------:R-:W-:Y:S01]  /*16320*/  HGMMA.64x96x16.F32 R88, gdesc[UR8].tnspB, R88, gsb0 ;  /* 0x41600000085879f0 */ /* 0x000fe20008000858 */
[----:B------:R-:W-:-:S05]  /*16330*/  VIADD R14, R12, 0x2 ;  /* 0x000000020c0e7836 */ /* 0x000fca0000000000 */
[----:B------:R-:W-:Y:S01]  /*16340*/  R2UR UR12, R14 ;  /* 0x000000000e0c72ca */ /* 0x000fe200000e0000 */
[----:B------:R-:W-:Y:S01]  /*16350*/  VIADD R14, R12, 0x4 ;  /* 0x000000040c0e7836 */ /* 0x000fe20000000000 */
[----:B------:R-:W-:Y:S02]  /*16360*/  WARPGROUP.DEPBAR.LE gsb0, 0x0 ;  /* 0x00008000000079c5 */ /* 0x000fe40000010000 */
[----:B------:R-:W-:-:S09]  /*16370*/  WARPGROUP.ARRIVE ;  /* 0x00000000000079c5 */ /* 0x000fd20000000000 */
[----:B------:R-:W-:Y:S01]  /*16380*/  HGMMA.64x96x16.F32 R88, gdesc[UR12].tnspB, R88, gsb0 ;  /* 0x416000000c5879f0 */ /* 0x000fe20008000858 */
[----:B------:R-:W-:Y:S01]  /*16390*/  R2UR UR16, R14 ;  /* 0x000000000e1072ca */ /* 0x000fe200000e0000 */
[----:B------:R-:W-:Y:S02]  /*163a0*/  VIADD R14, R12, 0x6 ;  /* 0x000000060c0e7836 */ /* 0x000fe40000000000 */
[----:B------:R-:W-:-:S03]  /*163b0*/  IMAD.MOV.U32 R15, RZ, RZ, 0x40000040 ;  /* 0x40000040ff0f7424 */ /* 0x000fc600078e00ff */
[----:B------:R-:W-:Y:S02]  /*163c0*/  R2UR UR20, R14 ;  /* 0x000000000e1472ca */ /* 0x000fe400000e0000 */
[----:B------:R-:W-:Y:S01]  /*163d0*/  R2UR UR21, R15 ;  /* 0x000000000f1572ca */ /* 0x000fe200000e0000 */
[----:B------:R-:W-:Y:S02]  /*163e0*/  WARPGROUP.DEPBAR.LE gsb0, 0x0 ;  /* 0x00008000000079c5 */ /* 0x000fe40000010000 */
[----:B------:R-:W-:-:S06]  /*163f0*/  WARPGROUP.ARRIVE ;  /* 0x00000000000079c5 */ /* 0x000fcc0000000000 */
[----:B------:R-:W-:Y:S01]  /*16400*/  HGMMA.64x96x16.F32 R88, gdesc[UR16].tnspB, R88, gsb0 ;  /* 0x41600000105879f0 */ /* 0x000fe20008000858 */
        /* <DEDUP_REMOVED lines=28> */
[----:B------:R-:W-:Y:S01]  /*165d0*/  FMUL.FTZ R14, R25, UR46 ;  /* 0x0000002e190e7c20 */ /* 0x000fe20008410000 */
[----:B------:R-:W-:Y:S01]  /*165e0*/  FMUL.FTZ R25, R30, UR46 ;  /* 0x0000002e1e197c20 */ /* 0x000fe20008410000 */
[----:B------:R-:W-:Y:S01]  /*165f0*/  FMUL.FTZ R30, R34, UR46 ;  /* 0x0000002e221e7c20 */ /* 0x000fe20008410000 */
[----:B------:R-:W-:Y:S01]  /*16600*/  FMUL.FTZ R34, R37, UR46 ;  /* 0x0000002e25227c20 */ /* 0x000fe20008410000 */
[----:B------:R-:W-:Y:S01]  /*16610*/  FMUL.FTZ R37, R42, UR46 ;  /* 0x0000002e2a257c20 */ /* 0x000fe20008410000 */
[----:B------:R-:W-:Y:S01]  /*16620*/  FMUL.FTZ R42, R45, UR46 ;  /* 0x0000002e2d2a7c20 */ /* 0x000fe20008410000 */
[----:B------:R-:W-:Y:S02]  /*16630*/  FMUL.FTZ R45, R50, UR46 ;  /* 0x0000002e322d7c20 */ /* 0x000fe40008410000 */
[----:B------:R-:W0:Y:S01]  /*16640*/  S2R R50, SR_TID.X ;  /* 0x0000000000327919 */ /* 0x000e220000002100 */
[----:B------:R-:W-:Y:S01]  /*16650*/  FMUL.FTZ R12, R24, UR46 ;  /* 0x0000002e180c7c20 */ /* 0x000fe20008410000 */
[----:B------:R-:W-:Y:S01]  /*16660*/  FMUL.FTZ R24, R28, UR46 ;  /* 0x0000002e1c187c20 */ /* 0x000fe20008410000 */
[----:B------:R-:W-:Y:S01]  /*16670*/  FMUL.FTZ R28, R32, UR46 ;  /* 0x0000002e201c7c20 */ /* 0x000fe20008410000 */
[----:B------:R-:W-:-:S02]  /*16680*/  WARPGROUP.DEPBAR.LE gsb0, 0x0 ;  /* 0x00008000000079c5 */ /* 0x000fc40000010000 */
[----:B------:R-:W-:-:S06]  /*16690*/  WARPGROUP.ARRIVE ;  /* 0x00000000000079c5 */ /* 0x000fcc0000000000 */
[----:B------:R-:W-:Y:S01]  /*166a0*/  HGMMA.64x96x16.F32 R88, gdesc[UR40].tnspB, R88, gsb0 ;  /* 0x41600000285879f0 */ /* 0x000fe20008000858 */
[----:B0-----:R-:W-:Y:S01]  /*166b0*/  SHF.R.U32.HI R144, RZ, 0x7, R50 ;  /* 0x00000007ff907819 */ /* 0x001fe20000011632 */
[----:B------:R-:W-:Y:S01]  /*166c0*/  FMUL.FTZ R32, R36, UR46 ;  /* 0x0000002e24207c20 */ /* 0x000fe20008410000 */
[----:B------:R-:W-:Y:S01]  /*166d0*/  ISETP.GE.U32.AND P2, PT, R50, 0x180, PT ;  /* 0x000001803200780c */ /* 0x000fe20003f46070 */
[----:B------:R-:W-:Y:S02]  /*166e0*/  FMUL.FTZ R36, R40, UR46 ;  /* 0x0000002e28247c20 */ /* 0x000fe40008410000 */
[----:B------:R-:W-:Y:S02]  /*166f0*/  VIADD R50, R144, 0x9 ;  /* 0x0000000990327836 */ /* 0x000fe40000000000 */
        /* <DEDUP_REMOVED lines=54> */
[----:B------:R-:W0:Y:S08]  /*16a60*/  MUFU.TANH R12, R12 ;  /* 0x0000000c000c7308 */ /* 0x000e300000002400 */
[----:B------:R-:W1:Y:S08]  /*16a70*/  MUFU.TANH R14, R14 ;  /* 0x0000000e000e7308 */ /* 0x000e700000002400 */
[----:B------:R-:W2:Y:S01]  /*16a80*/  MUFU.TANH R13, R13 ;  /* 0x0000000d000d7308 */ /* 0x000ea20000002400 */
[----:B------:R-:W-:-:S02]  /*16a90*/  WARPGROUP.DEPBAR.LE gsb0, 0x0 ;  /* 0x00008000000079c5 */ /* 0x000fc40000010000 */
[----:B------:R5:W-:Y:S06]  /*16aa0*/  BAR.ARV R50, 0x100 ;  /* 0x000400320000751d */ /* 0x000bec0000002000 */
[----:B-----5:R-:W-:-:S04]  /*16ab0*/  @!P1 IMAD R50, R17, 0x8, R2 ;  /* 0x0000000811329824 */ /* 0x020fc800078e0202 */
[----:B------:R-:W-:-:S05]  /*16ac0*/  @!P1 VIADD R50, R50, 0x2d840 ;  /* 0x0002d84032329836 */ /* 0x000fca0000000000 */
[----:B------:R-:W-:-:S04]  /*16ad0*/  @!P1 PRMT R50, RZ, 0x654, R50 ;  /* 0x00000654ff329816 */ /* 0x000fc80000000032 */
[----:B------:R3:W-:Y:S01]  /*16ae0*/  @!P1 SYNCS.ARRIVE.TRANS64.RED.A1T0 RZ, [R50+URZ], RZ ;  /* 0x000000ff32ff99a7 */ /* 0x0007e2000810043f */
[----:B------:R-:W0:Y:S01]  /*16af0*/  MUFU.TANH R15, R15 ;  /* 0x0000000f000f7308 */ /* 0x000e220000002400 */
[----:B---3--:R-:W-:-:S07]  /*16b00*/  IADD3 R50, R143, 0x1, -R83 ;  /* 0x000000018f327810 */ /* 0x008fce0007ffe853 */
[----:B------:R-:W3:Y:S01]  /*16b10*/  MUFU.TANH R24, R24 ;  /* 0x0000001800187308 */ /* 0x000ee20000002400 */
[----:B----4-:R-:W-:-:S07]  /*16b20*/  IMAD.IADD R50, R50, 0x1, -R142 ;  /* 0x0000000132327824 */ /* 0x010fce00078e0a8e */
[----:B------:R-:W4:Y:S01]  /*16b30*/  MUFU.TANH R26, R26 ;  /* 0x0000001a001a7308 */ /* 0x000f220000002400 */
[----:B------:R-:W-:-:S07]  /*16b40*/  IMAD R142, R136, -0x2, R50 ;  /* 0xfffffffe888e7824 */ /* 0x000fce00078e0232 */
[----:B------:R-:W0:Y:S01]  /*16b50*/  MUFU.TANH R25, R25 ;  /* 0x0000001900197308 */ /* 0x000e220000002400 */
[----:B------:R-:W-:-:S07]  /*16b60*/  VIADD R143, R142, UR45 ;  /* 0x0000002d8e8f7c36 */ /* 0x000fce0008000000 */
        /* <DEDUP_REMOVED lines=58> */
[C---:B------:R-:W-:Y:S02]  /*16f10*/  IMAD.IADD R87, R20.reuse, 0x1, R143 ;  /* 0x0000000114577824 */ /* 0x040fe400078e028f */
[----:B------:R-:W-:Y:S01]  /*16f20*/  IMAD.IADD R86, R20, 0x1, R142 ;  /* 0x0000000114567824 */ /* 0x000fe200078e028e */
[----:B-1234-:R-:W-:Y:S06]  /*16f30*/  @!P5 BRA `(.L_x_1274) ;  /* 0x000000000058d947 */ /* 0x01efec0003800000 */
        /* <DEDUP_REMOVED lines=11> */
.L_x_1276:
[----:B------:R-:W-:-:S05]  /*16ff0*/  IMAD.U32 R144, RZ, RZ, UR4 ;  /* 0x00000004ff907e24 */ /* 0x000fca000f8e00ff */
[----:B------:R-:W-:-:S13]  /*17000*/  ISETP.NE.AND P2, PT, R144, 0x1, PT ;  /* 0x000000019000780c */ /* 0x000fda0003f45270 */
[----:B------:R-:W1:Y:S02]  /*17010*/  @P2 LDC.64 R50, c[0x0][0x9e8] ;  /* 0x00027a00ff322b82 */ /* 0x000e640000000a00 */
[----:B-1----:R-:W-:-:S04]  /*17020*/  @P2 IMAD.HI.U32 R156, R9, R50, RZ ;  /* 0x00000032099c2227 */ /* 0x002fc800078e00ff */
[----:B------:R-:W-:Y:S01]  /*17030*/  IMAD.MOV.U32 R50, RZ, RZ, R9 ;  /* 0x000000ffff327224 */ /* 0x000fe200078e0009 */
[----:B------:R-:W-:-:S07]  /*17040*/  @P2 SHF.R.U32.HI R50, RZ, R51, R156 ;  /* 0x00000033ff322219 */ /* 0x000fce000001169c */
.L_x_1277:
[----:B------:R-:W-:Y:S05]  /*17050*/  BSYNC B0 ;  /* 0x0000000000007941 */ /* 0x000fea0003800000 */
.L_x_1275:
[----:B------:R-:W-:-:S04]  /*17060*/  IMAD R50, R50, R144, -R83 ;  /* 0x0000009032327224 */ /* 0x000fc800078e0a53 */
[----:B------:R-:W-:-:S05]  /*17070*/  IMAD R50, R136, -0x2, R50 ;  /* 0xfffffffe88327824 */ /* 0x000fca00078e0232 */
[----:B------:R-:W-:Y:S02]  /*17080*/  VIMNMX R86, R86, R50, !PT ;  /* 0x0000003256567248 */ /* 0x000fe40007fe0100 */
[----:B------:R-:W-:-:S07]  /*17090*/  VIADDMNMX R87, R50, R144, R87, PT ;  /* 0x0000009032577246 */ /* 0x000fce0003800157 */
.L_x_1274:
[----:B------:R-:W-:Y:S01]  /*170a0*/  ISETP.GT.AND P2, PT, R0, -0x1, PT ;  /* 0xffffffff0000780c */ /* 0x000fe20003f44270 */
[C---:B------:R-:W-:Y:S01]  /*170b0*/  IMAD.IADD R142, R21.reuse, 0x1, R142 ;  /* 0x00000001158e7824 */ /* 0x040fe200078e028e */
[----:B------:R-:W-:Y:S02]  /*170c0*/  IADD3 R143, R21, R143, RZ ;  /* 0x0000008f158f7210 */ /* 0x000fe40007ffe0ff */
[C---:B------:R-:W-:Y:S02]  /*170d0*/  ISETP.GT.AND P4, PT, R86.reuse, RZ, P2 ;  /* 0x000000ff5600720c */ /* 0x040fe40001784270 */
[----:B------:R-:W-:Y:S02]  /*170e0*/  ISETP.GT.AND P3, PT, R86, 0x1, P2 ;  /* 0x000000015600780c */ /* 0x000fe40001764270 */
[C---:B------:R-:W-:Y:S02]  /*170f0*/  ISETP.LT.OR P4, PT, R87.reuse, 0x1, P4 ;  /* 0x000000015700780c */ /* 0x040fe40002781670 */
[----:B------:R-:W-:-:S02]  /*17100*/  ISETP.LT.OR P3, PT, R87, 0x2, P3 ;  /* 0x000000025700780c */ /* 0x000fc40001f61670 */
[----:B0-----:R-:W-:Y:S02]  /*17110*/  FSEL R50, R12, -INF , !P4 ;  /* 0xff8000000c327808 */ /* 0x001fe40006000000 */
[----:B------:R-:W-:Y:S02]  /*17120*/  FSEL R14, R14, -INF , !P3 ;  /* 0xff8000000e0e7808 */ /* 0x000fe40005800000 */
[C---:B------:R-:W-:Y:S02]  /*17130*/  ISETP.GT.AND P4, PT, R86.reuse, 0x8, P2 ;  /* 0x000000085600780c */ /* 0x040fe40001784270 */
[----:B------:R-:W-:Y:S02]  /*17140*/  ISETP.GT.AND P3, PT, R86, 0x9, P2 ;  /* 0x000000095600780c */ /* 0x000fe40001764270 */
[C---:B------:R-:W-:Y:S02]  /*17150*/  ISETP.LT.OR P4, PT, R87.reuse, 0x9, P4 ;  /* 0x000000095700780c */ /* 0x040fe40002781670 */
[----:B------:R-:W-:-:S02]  /*17160*/  ISETP.LT.OR P3, PT, R87, 0xa, P3 ;  /* 0x0000000a5700780c */ /* 0x000fc40001f61670 */
[----:B------:R-:W-:Y:S02]  /*17170*/  FSEL R24, R24, -INF , !P4 ;  /* 0xff80000018187808 */ /* 0x000fe40006000000 */
        /* <DEDUP_REMOVED lines=84> */
[----:B------:R-:W-:Y:S01]  /*176c0*/  FSEL R85, R85, -INF , !P3 ;  /* 0xff80000055557808 */ /* 0x000fe20005800000 */
[----:B------:R-:W-:Y:S08]  /*176d0*/  @!P5 BRA `(.L_x_1278) ;  /* 0x000000000058d947 */ /* 0x000ff00003800000 */
        /* <DEDUP_REMOVED lines=11> */
.L_x_1280:
[----:B------:R-:W-:-:S05]  /*17790*/  IMAD.U32 R12, RZ, RZ, UR4 ;  /* 0x00000004ff0c7e24 */ /* 0x000fca000f8e00ff */
[----:B------:R-:W-:-:S13]  /*177a0*/  ISETP.NE.AND P3, PT, R12, 0x1, PT ;  /* 0x000000010c00780c */ /* 0x000fda0003f65270 */
[----:B------:R-:W0:Y:S02]  /*177b0*/  @P3 LDC.64 R28, c[0x0][0x9e8] ;  /* 0x00027a00ff1c3b82 */ /* 0x000e240000000a00 */
[----:B0-----:R-:W-:-:S04]  /*177c0*/  @P3 IMAD.HI.U32 R86, R10, R28, RZ ;  /* 0x0000001c0a563227 */ /* 0x001fc800078e00ff */
[----:B------:R-:W-:Y:S01]  /*177d0*/  IMAD.MOV.U32 R28, RZ, RZ, R10 ;  /* 0x000000ffff1c7224 */ /* 0x000fe200078e000a */
[----:B------:R-:W-:-:S07]  /*177e0*/  @P3 SHF.R.U32.HI R28, RZ, R29, R86 ;  /* 0x0000001dff1c3219 */ /* 0x000fce0000011656 */
.L_x_1281:
[----:B------:R-:W-:Y:S05]  /*177f0*/  BSYNC B0 ;  /* 0x0000000000007941 */ /* 0x000fea0003800000 */
.L_x_1279:
[----:B------:R-:W-:-:S04]  /*17800*/  IMAD R83, R28, R12, -R83 ;  /* 0x0000000c1c537224 */ /* 0x000fc800078e0a53 */
[----:B------:R-:W-:-:S05]  /*17810*/  IMAD R83, R136, -0x2, R83 ;  /* 0xfffffffe88537824 */ /* 0x000fca00078e0253 */
[----:B------:R-:W-:Y:S02]  /*17820*/  VIMNMX R142, R142, R83, !PT ;  /* 0x000000538e8e7248 */ /* 0x000fe40007fe0100 */
[----:B------:R-:W-:-:S07]  /*17830*/  VIADDMNMX R143, R83, R12, R143, PT ;  /* 0x0000000c538f7246 */ /* 0x000fce000380018f */
.L_x_1278:
[----:B------:R-:W-:Y:S01]  /*17840*/  @!P1 IMAD R11, R11, 0x8, R2 ;  /* 0x000000080b0b9824 */ /* 0x000fe200078e0202 */
[----:B------:R-:W2:Y:S01]  /*17850*/  LDL R83, [R1+0x1c] ;  /* 0x00001c0001537983 */ /* 0x000ea20000100800 */
[----:B------:R-:W-:Y:S02]  /*17860*/  UMOV UR39, UR5 ;  /* 0x0000000500277c82 */ /* 0x000fe40008000000 */
[----:B------:R-:W-:-:S05]  /*17870*/  @!P1 VIADD R11, R11, 0x2d860 ;  /* 0x0002d8600b0b9836 */ /* 0x000fca0000000000 */
[----:B------:R-:W-:-:S04]  /*17880*/  @!P1 PRMT R11, RZ, 0x654, R11 ;  /* 0x00000654ff0b9816 */ /* 0x000fc8000000000b */
[----:B------:R0:W-:Y:S02]  /*17890*/  @!P1 SYNCS.ARRIVE.TRANS64.RED.A1T0 RZ, [R11+URZ], RZ ;  /* 0x000000ff0bff99a7 */ /* 0x0001e4000810043f */
[----:B0-----:R-:W-:-:S04]  /*178a0*/  FMNMX.FTZ R11, R50, R8, !PT ;  /* 0x00000008320b7209 */ /* 0x001fc80007810000 */
        /* <DEDUP_REMOVED lines=30> */
[----:B------:R-:W-:-:S05]  /*17a90*/  FMNMX.FTZ R11, R85, R11, !PT ;  /* 0x0000000b550b7209 */ /* 0x000fca0007810000 */
[----:B------:R-:W0:Y:S02]  /*17aa0*/  SHFL.BFLY PT, R12, R11, 0x2, 0x1f ;  /* 0x0c401f000b0c7f89 */ /* 0x000e2400000e0000 */
[----:B0-----:R-:W-:-:S05]  /*17ab0*/  FMNMX.FTZ R12, R11, R12, !PT ;  /* 0x0000000c0b0c7209 */ /* 0x001fca0007810000 */
[----:B------:R-:W0:Y:S02]  /*17ac0*/  SHFL.BFLY PT, R11, R12, 0x1, 0x1f ;  /* 0x0c201f000c0b7f89 */ /* 0x000e2400000e0000 */
[----:B0-----:R-:W-:-:S04]  /*17ad0*/  FMNMX.FTZ R12, R12, R11, !PT ;  /* 0x0000000b0c0c7209 */ /* 0x001fc80007810000 */
[----:B------:R-:W-:-:S04]  /*17ae0*/  FSETP.NEU.FTZ.AND P3, PT, R12, -INF , PT ;  /* 0xff8000000c00780b */ /* 0x000fc80003f7d000 */
[----:B------:R-:W-:-:S05]  /*17af0*/  FSEL R11, R12, RZ, P3 ;  /* 0x000000ff0c0b7208 */ /* 0x000fca0001800000 */
[----:B------:R-:W-:Y:S01]  /*17b00*/  FADD.FTZ R8, -R11, R8 ;  /* 0x000000080b087221 */ /* 0x000fe20000010100 */
[----:B------:R-:W-:-:S03]  /*17b10*/  FMUL.FTZ R11, R12, UR39 ;  /* 0x000000270c0b7c20 */ /* 0x000fc60008410000 */
[----:B------:R-:W-:Y:S02]  /*17b20*/  FMUL.FTZ R8, R8, UR39 ;  /* 0x0000002708087c20 */ /* 0x000fe40008410000 */
[----:B------:R-:W-:Y:S02]  /*17b30*/  FSEL R11, R11, RZ, P3 ;  /* 0x000000ff0b0b7208 */ /* 0x000fe40001800000 */
[----:B------:R-:W-:Y:S02]  /*17b40*/  ISETP.GT.AND P3, PT, R142, 0x1, P2 ;  /* 0x000000018e00780c */ /* 0x000fe40001764270 */
[----:B------:R-:W-:Y:S01]  /*17b50*/  MUFU.EX2 R8, R8 ;  /* 0x0000000800087308 */ /* 0x000fe20000000800 */
[--C-:B------:R-:W-:Y:S01]  /*17b60*/  FFMA.FTZ R50, R50, UR39, -R11.reuse ;  /* 0x0000002732327c23 */ /* 0x100fe2000801080b */
[----:B------:R-:W-:Y:S01]  /*17b70*/  ISETP.LT.OR P4, PT, R143, 0x2, P3 ;  /* 0x000000028f00780c */ /* 0x000fe20001f81670 */
[--C-:B------:R-:W-:Y:S01]  /*17b80*/  FFMA.FTZ R14, R14, UR39, -R11.reuse ;  /* 0x000000270e0e7c23 */ /* 0x100fe2000801080b */
[----:B------:R-:W-:Y:S01]  /*17b90*/  ISETP.GT.AND P3, PT, R142, 0x8, P2 ;  /* 0x000000088e00780c */ /* 0x000fe20001764270 */
[--C-:B------:R-:W-:Y:S01]  /*17ba0*/  FFMA.FTZ R28, R24, UR39, -R11.reuse ;  /* 0x00000027181c7c23 */ /* 0x100fe2000801080b */
[----:B------:R-:W-:Y:S01]  /*17bb0*/  FSEL R15, R15, -INF , !P4 ;  /* 0xff8000000f0f7808 */ /* 0x000fe20006000000 */
[--C-:B------:R-:W-:Y:S01]  /*17bc0*/  FFMA.FTZ R26, R26, UR39, -R11.reuse ;  /* 0x000000271a1a7c23 */ /* 0x100fe2000801080b */
[----:B------:R-:W-:Y:S01]  /*17bd0*/  ISETP.GT.AND P4, PT, R142, 0x9, P2 ;  /* 0x000000098e00780c */ /* 0x000fe20001784270 */
[----:B------:R-:W0:Y:S01]  /*17be0*/  MUFU.EX2 R24, R50 ;  /* 0x0000003200187308 */ /* 0x000e220000000800 */
[----:B------:R-:W-:Y:S01]  /*17bf0*/  ISETP.LT.OR P3, PT, R143, 0x9, P3 ;  /* 0x000000098f00780c */ /* 0x000fe20001f61670 */
[--C-:B------:R-:W-:Y:S01]  /*17c00*/  FFMA.FTZ R51, R51, UR39, -R11.reuse ;  /* 0x0000002733337c23 */ /* 0x100fe2000801080b */
[----:B------:R-:W-:Y:S01]  /*17c10*/  ISETP.LT.OR P4, PT, R143, 0xa, P4 ;  /* 0x0000000a8f00780c */ /* 0x000fe20002781670 */
[--C-:B------:R-:W-:Y:S01]  /*17c20*/  FFMA.FTZ R144, R144, UR39, -R11.reuse ;  /* 0x0000002790907c23 */ /* 0x100fe2000801080b */
[----:B------:R-:W-:Y:S01]  /*17c30*/  FSEL R25, R25, -INF , !P3 ;  /* 0xff80000019197808 */ /* 0x000fe20005800000 */
[--C-:B------:R-:W-:Y:S01]  /*17c40*/  FFMA.FTZ R32, R32, UR39, -R11.reuse ;  /* 0x0000002720207c23 */ /* 0x100fe2000801080b */
[----:B------:R-:W-:Y:S01]  /*17c50*/  FSEL R27, R27, -INF , !P4 ;  /* 0xff8000001b1b7808 */ /* 0x000fe20006000000 */
[----:B------:R-:W1:Y:S01]  /*17c60*/  MUFU.EX2 R14, R14 ;  /* 0x0000000e000e7308 */ /* 0x000e620000000800 */
[----:B------:R-:W-:Y:S01]  /*17c70*/  ISETP.GT.AND P4, PT, R142, 0x11, P2 ;  /* 0x000000118e00780c */ /* 0x000fe20001784270 */
[--C-:B------:R-:W-:Y:S01]  /*17c80*/  FFMA.FTZ R34, R34, UR39, -R11.reuse ;  /* 0x0000002722227c23 */ /* 0x100fe2000801080b */
[----:B------:R-:W-:Y:S01]  /*17c90*/  ISETP.GT.AND P3, PT, R142, 0x10, P2 ;  /* 0x000000108e00780c */ /* 0x000fe20001764270 */
[--C-:B------:R-:W-:Y:S01]  /*17ca0*/  FFMA.FTZ R36, R36, UR39, -R11.reuse ;  /* 0x0000002724247c23 */ /* 0x100fe2000801080b */
[C---:B------:R-:W-:Y:S01]  /*17cb0*/  ISETP.LT.OR P4, PT, R143.reuse, 0x12, P4 ;  /* 0x000000128f00780c */ /* 0x040fe20002781670 */
[--C-:B------:R-:W-:Y:S01]  /*17cc0*/  FFMA.FTZ R38, R38, UR39, -R11.reuse ;  /* 0x0000002726267c23 */ /* 0x100fe2000801080b */
[----:B------:R-:W-:Y:S01]  /*17cd0*/  ISETP.LT.OR P3, PT, R143, 0x11, P3 ;  /* 0x000000118f00780c */ /* 0x000fe20001f61670 */
[----:B------:R-:W3:Y:S01]  /*17ce0*/  MUFU.EX2 R28, R28 ;  /* 0x0000001c001c7308 */ /* 0x000ee20000000800 */
[----:B------:R-:W-:Y:S01]  /*17cf0*/  FSEL R31, R31, -INF , !P4 ;  /* 0xff8000001f1f7808 */ /* 0x000fe20006000000 */
[----:B0-----:R-:W-:Y:S01]  /*17d00*/  FFMA.FTZ R4, R8, R4, R24 ;  /* 0x0000000408047223 */ /* 0x001fe20000010018 */
[----:B------:R-:W-:Y:S01]  /*17d10*/  ISETP.GT.AND P4, PT, R142, 0x19, P2 ;  /* 0x000000198e00780c */ /* 0x000fe20001784270 */
[--C-:B------:R-:W-:Y:S01]  /*17d20*/  FFMA.FTZ R40, R40, UR39, -R11.reuse ;  /* 0x0000002728287c23 */ /* 0x100fe2000801080b */
[----:B------:R-:W-:Y:S01]  /*17d30*/  FSEL R30, R30, -INF , !P3 ;  /* 0xff8000001e1e7808 */ /* 0x000fe20005800000 */
[--C-:B------:R-:W-:Y:S01]  /*17d40*/  FFMA.FTZ R42, R42, UR39, -R11.reuse ;  /* 0x000000272a2a7c23 */ /* 0x100fe2000801080b */
[----:B------:R-:W-:Y:S01]  /*17d50*/  ISETP.LT.OR P4, PT, R143, 0x1a, P4 ;  /* 0x0000001a8f00780c */ /* 0x000fe20002781670 */
[----:B------:R-:W0:Y:S01]  /*17d60*/  MUFU.EX2 R26, R26 ;  /* 0x0000001a001a7308 */ /* 0x000e220000000800 */
[----:B------:R-:W-:Y:S01]  /*17d70*/  ISETP.GT.AND P3, PT, R142, 0x18, P2 ;  /* 0x000000188e00780c */ /* 0x000fe20001764270 */
[----:B-1----:R-:W-:Y:S01]  /*17d80*/  FADD.FTZ R4, R14, R4 ;  /* 0x000000040e047221 */ /* 0x002fe20000010000 */
[----:B------:R-:W-:Y:S01]  /*17d90*/  FSEL R35, R35, -INF , !P4 ;  /* 0xff80000023237808 */ /* 0x000fe20006000000 */
[--C-:B------:R-:W-:Y:S01]  /*17da0*/  FFMA.FTZ R44, R44, UR39, -R11.reuse ;  /* 0x000000272c2c7c23 */ /* 0x100fe2000801080b */
[----:B------:R-:W-:Y:S01]  /*17db0*/  ISETP.GT.AND P4, PT, R142, 0x21, P2 ;  /* 0x000000218e00780c */ /* 0x000fe20001784270 */
[--C-:B------:R-:W-:Y:S01]  /*17dc0*/  FFMA.FTZ R46, R46, UR39, -R11.reuse ;  /* 0x000000272e2e7c23 */ /* 0x100fe2000801080b */
[C---:B------:R-:W-:Y:S01]  /*17dd0*/  ISETP.LT.OR P3, PT, R143.reuse, 0x19, P3 ;  /* 0x000000198f00780c */ /* 0x040fe20001f61670 */
[----:B------:R-:W1:Y:S01]  /*17de0*/  MUFU.EX2 R51, R51 ;  /* 0x0000003300337308 */ /* 0x000e620000000800 */
[----:B------:R-:W-:Y:S01]  /*17df0*/  ISETP.LT.OR P4, PT, R143, 0x22, P4 ;  /* 0x000000228f00780c */ /* 0x000fe20002781670 */
[----:B---3--:R-:W-:Y:S01]  /*17e00*/  FADD.FTZ R4, R28, R4 ;  /* 0x000000041c047221 */ /* 0x008fe20000010000 */
[----:B------:R-:W-:Y:S01]  /*17e10*/  FSEL R33, R33, -INF , !P3 ;  /* 0xff80000021217808 */ /* 0x000fe20005800000 */
[--C-:B------:R-:W-:Y:S01]  /*17e20*/  FFMA.FTZ R48, R48, UR39, -R11.reuse ;  /* 0x0000002730307c23 */ /* 0x100fe2000801080b */
[----:B------:R-:W-:Y:S01]  /*17e30*/  FSEL R39, R39, -INF , !P4 ;  /* 0xff80000027277808 */ /* 0x000fe20006000000 */
[--C-:B------:R-:W-:Y:S01]  /*17e40*/  FFMA.FTZ R52, R52, UR39, -R11.reuse ;  /* 0x0000002734347c23 */ /* 0x100fe2000801080b */
[C---:B------:R-:W-:Y:S01]  /*17e50*/  ISETP.GT.AND P4, PT, R142.reuse, 0x29, P2 ;  /* 0x000000298e00780c */ /* 0x040fe20001784270 */
[----:B------:R-:W-:Y:S01]  /*17e60*/  MUFU.EX2 R34, R34 ;  /* 0x0000002200227308 */ /* 0x000fe20000000800 */
[----:B------:R-:W-:Y:S01]  /*17e70*/  ISETP.GT.AND P3, PT, R142, 0x20, P2 ;  /* 0x000000208e00780c */ /* 0x000fe20001764270 */
[--C-:B------:R-:W-:Y:S01]  /*17e80*/  FFMA.FTZ R54, R54, UR39, -R11.reuse ;  /* 0x0000002736367c23 */ /* 0x100fe2000801080b */
[C---:B------:R-:W-:Y:S01]  /*17e90*/  ISETP.LT.OR P4, PT, R143.reuse, 0x2a, P4 ;  /* 0x0000002a8f00780c */ /* 0x040fe20002781670 */
[--C-:B------:R-:W-:Y:S01]  /*17ea0*/  FFMA.FTZ R56, R56, UR39, -R11.reuse ;  /* 0x0000002738387c23 */ /* 0x100fe2000801080b */
[----:B------:R-:W-:Y:S01]  /*17eb0*/  ISETP.LT.OR P3, PT, R143, 0x21, P3 ;  /* 0x000000218f00780c */ /* 0x000fe20001f61670 */
[--C-:B------:R-:W-:Y:S01]  /*17ec0*/  FFMA.FTZ R58, R58, UR39, -R11.reuse ;  /* 0x000000273a3a7c23 */ /* 0x100fe2000801080b */
[----:B------:R-:W-:Y:S01]  /*17ed0*/  FSEL R43, R43, -INF , !P4 ;  /* 0xff8000002b2b7808 */ /* 0x000fe20006000000 */
[----:B------:R-:W-:Y:S01]  /*17ee0*/  MUFU.EX2 R36, R36 ;  /* 0x0000002400247308 */ /* 0x000fe20000000800 */
[----:B------:R-:W-:Y:S01]  /*17ef0*/  ISETP.GT.AND P4, PT, R142, 0x31, P2 ;  /* 0x000000318e00780c */ /* 0x000fe20001784270 */
[--C-:B------:R-:W-:Y:S01]  /*17f00*/  FFMA.FTZ R60, R60, UR39, -R11.reuse ;  /* 0x000000273c3c7c23 */ /* 0x100fe2000801080b */
[----:B------:R-:W-:Y:S01]  /*17f10*/  FSEL R37, R37, -INF , !P3 ;  /* 0xff80000025257808 */ /* 0x000fe20005800000 */
[--C-:B------:R-:W-:Y:S01]  /*17f20*/  FFMA.FTZ R62, R62, UR39, -R11.reuse ;  /* 0x000000273e3e7c23 */ /* 0x100fe2000801080b */
[----:B------:R-:W-:Y:S01]  /*17f30*/  ISETP.LT.OR P4, PT, R143, 0x32, P4 ;  /* 0x000000328f00780c */ /* 0x000fe20002781670 */
[--C-:B------:R-:W-:Y:S01]  /*17f40*/  FFMA.FTZ R64, R64, UR39, -R11.reuse ;  /* 0x0000002740407c23 */ /* 0x100fe2000801080b */
[----:B------:R-:W-:Y:S01]  /*17f50*/  ISETP.GT.AND P3, PT, R142, 0x28, P2 ;  /* 0x000000288e00780c */ /* 0x000fe20001764270 */
[----:B------:R-:W-:Y:S01]  /*17f60*/  MUFU.EX2 R38, R38 ;  /* 0x0000002600267308 */ /* 0x000fe20000000800 */
[----:B------:R-:W-:Y:S01]  /*17f70*/  FSEL R47, R47, -INF , !P4 ;  /* 0xff8000002f2f7808 */ /* 0x000fe20006000000 */
[--C-:B------:R-:W-:Y:S01]  /*17f80*/  FFMA.FTZ R66, R66, UR39, -R11.reuse ;  /* 0x0000002742427c23 */ /* 0x100fe2000801080b */
[----:B------:R-:W-:Y:S01]  /*17f90*/  ISETP.GT.AND P4, PT, R142, 0x39, P2 ;  /* 0x000000398e00780c */ /* 0x000fe20001784270 */
[--C-:B------:R-:W-:Y:S01]  /*17fa0*/  FFMA.FTZ R68, R68, UR39, -R11.reuse ;  /* 0x0000002744447c23 */ /* 0x100fe2000801080b */
[C---:B------:R-:W-:Y:S01]  /*17fb0*/  ISETP.LT.OR P3, PT, R143.reuse, 0x29, P3 ;  /* 0x000000298f00780c */ /* 0x040fe20001f61670 */
[--C-:B------:R-:W-:Y:S01]  /*17fc0*/  FFMA.FTZ R70, R70, UR39, -R11.reuse ;  /* 0x0000002746467c23 */ /* 0x100fe2000801080b */
[----:B------:R-:W-:Y:S01]  /*17fd0*/  ISETP.LT.OR P4, PT, R143, 0x3a, P4 ;  /* 0x0000003a8f00780c */ /* 0x000fe20002781670 */
[----:B------:R-:W-:Y:S01]  /*17fe0*/  MUFU.EX2 R40, R40 ;  /* 0x0000002800287308 */ /* 0x000fe20000000800 */
[----:B------:R-:W-:Y:S01]  /*17ff0*/  FSEL R41, R41, -INF , !P3 ;  /* 0xff80000029297808 */ /* 0x000fe20005800000 */
[--C-:B------:R-:W-:Y:S01]  /*18000*/  FFMA.FTZ R72, R72, UR39, -R11.reuse ;  /* 0x0000002748487c23 */ /* 0x100fe2000801080b */
[----:B------:R-:W-:Y:S01]  /*18010*/  FSEL R53, R53, -INF , !P4 ;  /* 0xff80000035357808 */ /* 0x000fe20006000000 */
[--C-:B------:R-:W-:Y:S01]  /*18020*/  FFMA.FTZ R74, R74, UR39, -R11.reuse ;  /* 0x000000274a4a7c23 */ /* 0x100fe2000801080b */
[----:B------:R-:W-:Y:S01]  /*18030*/  ISETP.GT.AND P4, PT, R142, 0x41, P2 ;  /* 0x000000418e00780c */ /* 0x000fe20001784270 */
[--C-:B------:R-:W-:Y:S01]  /*18040*/  FFMA.FTZ R76, R76, UR39, -R11.reuse ;  /* 0x000000274c4c7c23 */ /* 0x100fe2000801080b */
[----:B------:R-:W-:Y:S01]  /*18050*/  ISETP.GT.AND P3, PT, R142, 0x30, P2 ;  /* 0x000000308e00780c */ /* 0x000fe20001764270 */
[----:B------:R-:W-:Y:S01]  /*18060*/  MUFU.EX2 R42, R42 ;  /* 0x0000002a002a7308 */ /* 0x000fe20000000800 */
[C---:B------:R-:W-:Y:S01]  /*18070*/  ISETP.LT.OR P4, PT, R143.reuse, 0x42, P4 ;  /* 0x000000428f00780c */ /* 0x040fe20002781670 */
[--C-:B------:R-:W-:Y:S01]  /*18080*/  FFMA.FTZ R80, R80, UR39, -R11.reuse ;  /* 0x0000002750507c23 */ /* 0x100fe2000801080b */
[----:B------:R-:W-:Y:S01]  /*18090*/  ISETP.LT.OR P3, PT, R143, 0x31, P3 ;  /* 0x000000318f00780c */ /* 0x000fe20001f61670 */
[--C-:B------:R-:W-:Y:S01]  /*180a0*/  FFMA.FTZ R141, R141, UR39, -R11.reuse ;  /* 0x000000278d8d7c23 */ /* 0x100fe2000801080b */
[----:B------:R-:W-:Y:S01]  /*180b0*/  FSEL R57, R57, -INF , !P4 ;  /* 0xff80000039397808 */ /* 0x000fe20006000000 */
[--C-:B------:R-:W-:Y:S01]  /*180c0*/  FFMA.FTZ R84, R84, UR39, -R11.reuse ;  /* 0x0000002754547c23 */ /* 0x100fe2000801080b */
[----:B------:R-:W-:Y:S01]  /*180d0*/  ISETP.GT.AND P4, PT, R142, 0x49, P2 ;  /* 0x000000498e00780c */ /* 0x000fe20001784270 */
[----:B------:R-:W-:Y:S01]  /*180e0*/  MUFU.EX2 R44, R44 ;  /* 0x0000002c002c7308 */ /* 0x000fe20000000800 */
[----:B------:R-:W-:Y:S01]  /*180f0*/  FSEL R45, R45, -INF , !P3 ;  /* 0xff8000002d2d7808 */ /* 0x000fe20005800000 */
[----:B------:R-:W-:Y:S01]  /*18100*/  FFMA.FTZ R11, R85, UR39, -R11 ;  /* 0x00000027550b7c23 */ /* 0x000fe2000801080b */
[----:B------:R-:W-:-:S02]  /*18110*/  ISETP.LT.OR P4, PT, R143, 0x4a, P4 ;  /* 0x0000004a8f00780c */ /* 0x000fc40002781670 */
[C---:B------:R-:W-:Y:S02]  /*18120*/  ISETP.GT.AND P3, PT, R142.reuse, 0x38, P2 ;  /* 0x000000388e00780c */ /* 0x040fe40001764270 */
[----:B------:R-:W-:Y:S01]  /*18130*/  FSEL R61, R61, -INF , !P4 ;  /* 0xff8000003d3d7808 */ /* 0x000fe20006000000 */
[----:B------:R-:W-:Y:S01]  /*18140*/  MUFU.EX2 R46, R46 ;  /* 0x0000002e002e7308 */ /* 0x000fe20000000800 */
[----:B------:R-:W-:Y:S02]  /*18150*/  ISETP.GT.AND P4, PT, R142, 0x51, P2 ;  /* 0x000000518e00780c */ /* 0x000fe40001784270 */
[C---:B------:R-:W-:Y:S02]  /*18160*/  ISETP.LT.OR P3, PT, R143.reuse, 0x39, P3 ;  /* 0x000000398f00780c */ /* 0x040fe40001f61670 */
[----:B------:R-:W-:Y:S02]  /*18170*/  ISETP.LT.OR P4, PT, R143, 0x52, P4 ;  /* 0x000000528f00780c */ /* 0x000fe40002781670 */
[----:B------:R-:W-:Y:S01]  /*18180*/  FSEL R49, R49, -INF , !P3 ;  /* 0xff80000031317808 */ /* 0x000fe20005800000 */
[----:B------:R-:W-:Y:S01]  /*18190*/  MUFU.EX2 R48, R48 ;  /* 0x0000003000307308 */ /* 0x000fe20000000800 */
[----:B------:R-:W-:-:S02]  /*181a0*/  FSEL R65, R65, -INF , !P4 ;  /* 0xff80000041417808 */ /* 0x000fc40006000000 */
[C---:B------:R-:W-:Y:S02]  /*181b0*/  ISETP.GT.AND P4, PT, R142.reuse, 0x59, P2 ;  /* 0x000000598e00780c */ /* 0x040fe40001784270 */
[C---:B------:R-:W-:Y:S02]  /*181c0*/  ISETP.GT.AND P3, PT, R142.reuse, 0x40, P2 ;  /* 0x000000408e00780c */ /* 0x040fe40001764270 */
[C---:B------:R-:W-:Y:S01]  /*181d0*/  ISETP.LT.OR P4, PT, R143.reuse, 0x5a, P4 ;  /* 0x0000005a8f00780c */ /* 0x040fe20002781670 */
[----:B------:R-:W-:Y:S01]  /*181e0*/  MUFU.EX2 R52, R52 ;  /* 0x0000003400347308 */ /* 0x000fe20000000800 */
[----:B------:R-:W-:Y:S02]  /*181f0*/  ISETP.LT.OR P3, PT, R143, 0x41, P3 ;  /* 0x000000418f00780c */ /* 0x000fe40001f61670 */
[----:B------:R-:W-:Y:S02]  /*18200*/  FSEL R69, R69, -INF , !P4 ;  /* 0xff80000045457808 */ /* 0x000fe40006000000 */
[----:B------:R-:W-:-:S02]  /*18210*/  ISETP.GT.AND P4, PT, R142, 0x61, P2 ;  /* 0x000000618e00780c */ /* 0x000fc40001784270 */
[----:B------:R-:W-:Y:S01]  /*18220*/  FSEL R55, R55, -INF , !P3 ;  /* 0xff80000037377808 */ /* 0x000fe20005800000 */
[----:B------:R-:W-:Y:S01]  /*18230*/  MUFU.EX2 R54, R54 ;  /* 0x0000003600367308 */ /* 0x000fe20000000800 */
[----:B------:R-:W-:Y:S02]  /*18240*/  ISETP.LT.OR P4, PT, R143, 0x62, P4 ;  /* 0x000000628f00780c */ /* 0x000fe40002781670 */
[C---:B------:R-:W-:Y:S02]  /*18250*/  ISETP.GT.AND P3, PT, R142.reuse, 0x48, P2 ;  /* 0x000000488e00780c */ /* 0x040fe40001764270 */
[----:B------:R-:W-:Y:S02]  /*18260*/  FSEL R73, R73, -INF , !P4 ;  /* 0xff80000049497808 */ /* 0x000fe40006000000 */
[----:B------:R-:W-:Y:S01]  /*18270*/  ISETP.GT.AND P4, PT, R142, 0x69, P2 ;  /* 0x000000698e00780c */ /* 0x000fe20001784270 */
[----:B------:R-:W-:Y:S01]  /*18280*/  MUFU.EX2 R56, R56 ;  /* 0x0000003800387308 */ /* 0x000fe20000000800 */
[----:B------:R-:W-:-:S02]  /*18290*/  ISETP.LT.OR P3, PT, R143, 0x49, P3 ;  /* 0x000000498f00780c */ /* 0x000fc40001f61670 */
[----:B------:R-:W-:Y:S02]  /*182a0*/  ISETP.LT.OR P4, PT, R143, 0x6a, P4 ;  /* 0x0000006a8f00780c */ /* 0x000fe40002781670 */
[----:B------:R-:W-:Y:S02]  /*182b0*/  FSEL R59, R59, -INF , !P3 ;  /* 0xff8000003b3b7808 */ /* 0x000fe40005800000 */
[----:B------:R-:W-:Y:S01]  /*182c0*/  FSEL R77, R77, -INF , !P4 ;  /* 0xff8000004d4d7808 */ /* 0x000fe20006000000 */
[----:B------:R-:W-:Y:S01]  /*182d0*/  MUFU.EX2 R58, R58 ;  /* 0x0000003a003a7308 */ /* 0x000fe20000000800 */
[C---:B------:R-:W-:Y:S02]  /*182e0*/  ISETP.GT.AND P4, PT, R142.reuse, RZ, P2 ;  /* 0x000000ff8e00720c */ /* 0x040fe40001784270 */
[----:B------:R-:W-:Y:S02]  /*182f0*/  ISETP.GT.AND P3, PT, R142, 0x50, P2 ;  /* 0x000000508e00780c */ /* 0x000fe40001764270 */
[----:B------:R-:W-:-:S02]  /*18300*/  ISETP.LT.OR P4, PT, R143, 0x1, P4 ;  /* 0x000000018f00780c */ /* 0x000fc40002781670 */
[----:B------:R-:W-:Y:S01]  /*18310*/  ISETP.LT.OR P3, PT, R143, 0x51, P3 ;  /* 0x000000518f00780c */ /* 0x000fe20001f61670 */
[----:B------:R-:W-:Y:S01]  /*18320*/  MUFU.EX2 R60, R60 ;  /* 0x0000003c003c7308 */ /* 0x000fe20000000800 */
[----:B------:R-:W-:Y:S02]  /*18330*/  FSEL R29, R13, -INF , !P4 ;  /* 0xff8000000d1d7808 */ /* 0x000fe40006000000 */
[----:B------:R-:W-:Y:S02]  /*18340*/  FSEL R63, R63, -INF , !P3 ;  /* 0xff8000003f3f7808 */ /* 0x000fe40005800000 */
[----:B------:R-:W-:Y:S02]  /*18350*/  FMNMX.FTZ R13, R29, R5, !PT ;  /* 0x000000051d0d7209 */ /* 0x000fe40007810000 */
        /* <DEDUP_REMOVED lines=8> */
[----:B------:R-:W-:Y:S02]  /*183e0*/  ISETP.GT.AND P3, PT, R142, 0x60, P2 ;  /* 0x000000608e00780c */ /* 0x000fe40001764270 */
[----:B------:R-:W-:-:S02]  /*183f0*/  FMNMX.FTZ R13, R30, R13, !PT ;  /* 0x0000000d1e0d7209 */ /* 0x000fc40007810000 */
[----:B------:R-:W-:Y:S01]  /*18400*/  ISETP.LT.OR P3, PT, R143, 0x61, P3 ;  /* 0x000000618f00780c */ /* 0x000fe20001f61670 */
[----:B------:R-:W-:Y:S01]  /*18410*/  MUFU.EX2 R66, R66 ;  /* 0x0000004200427308 */ /* 0x000fe20000000800 */
[----:B------:R-:W-:Y:S02]  /*18420*/  FMNMX.FTZ R13, R31, R13, !PT ;  /* 0x0000000d1f0d7209 */ /* 0x000fe40007810000 */
        /* <DEDUP_REMOVED lines=20> */
[C---:B------:R-:W-:Y:S02]  /*18570*/  ISETP.GT.AND P4, PT, R142.reuse, 0x78, P2 ;  /* 0x000000788e00780c */ /* 0x040fe40001784270 */
[----:B------:R-:W-:Y:S02]  /*18580*/  FMNMX.FTZ R13, R49, R13, !PT ;  /* 0x0000000d310d7209 */ /* 0x000fe40007810000 */
[----:B------:R-:W-:Y:S01]  /*18590*/  ISETP.LT.OR P3, PT, R143, 0x72, P3 ;  /* 0x000000728f00780c */ /* 0x000fe20001f61670 */
        /* <DEDUP_REMOVED lines=9> */
[----:B------:R-:W-:Y:S01]  /*18630*/  ISETP.LT.OR P2, PT, R143, 0x7a, P2 ;  /* 0x0000007a8f00780c */ /* 0x000fe20001741670 */
[----:B------:R-:W-:Y:S01]  /*18640*/  MUFU.EX2 R84, R84 ;  /* 0x0000005400547308 */ /* 0x000fe20000000800 */
[----:B------:R-:W-:-:S02]  /*18650*/  FMNMX.FTZ R13, R61, R13, !PT ;  /* 0x0000000d3d0d7209 */ /* 0x000fc40007810000 */
[----:B------:R-:W-:Y:S02]  /*18660*/  FSEL R81, R81, -INF , !P4 ;  /* 0xff80000051517808 */ /* 0x000fe40006000000 */
[----:B------:R-:W-:Y:S02]  /*18670*/  FMNMX.FTZ R13, R63, R13, !PT ;  /* 0x0000000d3f0d7209 */ /* 0x000fe40007810000 */
[----:B------:R-:W-:Y:S01]  /*18680*/  FSEL R82, R82, -INF , !P2 ;  /* 0xff80000052527808 */ /* 0x000fe20005000000 */
[----:B------:R-:W-:Y:S01]  /*18690*/  MUFU.EX2 R11, R11 ;  /* 0x0000000b000b7308 */ /* 0x000fe20000000800 */
[----:B------:R-:W-:Y:S02]  /*186a0*/  FMNMX.FTZ R13, R65, R13, !PT ;  /* 0x0000000d410d7209 */ /* 0x000fe40007810000 */
[----:B------:R-:W-:Y:S02]  /*186b0*/  F2FP.F16.F32.PACK_AB R24, R14, R24 ;  /* 0x000000180e18723e */ /* 0x000fe400000000ff */
        /* <DEDUP_REMOVED lines=10> */
[----:B------:R-:W3:Y:S02]  /*18760*/  SHFL.BFLY PT, R14, R13, 0x2, 0x1f ;  /* 0x0c401f000d0e7f89 */ /* 0x000ee400000e0000 */
[----:B---3--:R-:W-:-:S05]  /*18770*/  FMNMX.FTZ R13, R13, R14, !PT ;  /* 0x0000000e0d0d7209 */ /* 0x008fca0007810000 */
[----:B------:R-:W3:Y:S02]  /*18780*/  SHFL.BFLY PT, R14, R13, 0x1, 0x1f ;  /* 0x0c201f000d0e7f89 */ /* 0x000ee400000e0000 */
[----:B---3--:R-:W-:Y:S01]  /*18790*/  FMNMX.FTZ R13, R13, R14, !PT ;  /* 0x0000000e0d0d7209 */ /* 0x008fe20007810000 */
[C---:B0-----:R-:W-:Y:S01]  /*187a0*/  FADD.FTZ R14, R26.reuse, R4 ;  /* 0x000000041a0e7221 */ /* 0x041fe20000010000 */
[----:B------:R-:W-:Y:S02]  /*187b0*/  F2FP.F16.F32.PACK_AB R26, R26, R28 ;  /* 0x0000001c1a1a723e */ /* 0x000fe400000000ff */
[C---:B------:R-:W-:Y:S01]  /*187c0*/  FSETP.NEU.FTZ.AND P2, PT, R13.reuse, -INF , PT ;  /* 0xff8000000d00780b */ /* 0x040fe20003f5d000 */
[----:B------:R-:W-:Y:S01]  /*187d0*/  FMUL.FTZ R4, R13, UR39 ;  /* 0x000000270d047c20 */ /* 0x000fe20008410000 */
[----:B-1----:R-:W-:-:S04]  /*187e0*/  FADD.FTZ R14, R51, R14 ;  /* 0x0000000e330e7221 */ /* 0x002fc80000010000 */
        /* <DEDUP_REMOVED lines=21> */
[----:B------:R-:W-:-:S02]  /*18940*/  FFMA.FTZ R79, R79, UR39, -R4 ;  /* 0x000000274f4f7c23 */ /* 0x000fc40008010804 */
        /* <DEDUP_REMOVED lines=10> */
[----:B------:R-:W-:Y:S01]  /*189f0*/  FSEL R30, R13, RZ, P2 ;  /* 0x000000ff0d1e7208 */ /* 0x000fe20001000000 */
[----:B------:R-:W-:-:S05]  /*18a00*/  FFMA.FTZ R27, R31, UR39, -R4 ;  /* 0x000000271f1b7c23 */ /* 0x000fca0008010804 */
[----:B------:R-:W0:Y:S01]  /*18a10*/  MUFU.EX2 R24, R144 ;  /* 0x0000009000187308 */ /* 0x000e220000000800 */
[--C-:B------:R-:W-:Y:S01]  /*18a20*/  FFMA.FTZ R31, R33, UR39, -R4.reuse ;  /* 0x00000027211f7c23 */ /* 0x100fe20008010804 */
[--C-:B------:R-:W-:Y:S01]  /*18a30*/  FFMA.FTZ R33, R35, UR39, -R4.reuse ;  /* 0x0000002723217c23 */ /* 0x100fe20008010804 */
[----:B------:R-:W-:Y:S01]  /*18a40*/  FADD.FTZ R30, -R30, R5 ;  /* 0x000000051e1e7221 */ /* 0x000fe20000010100 */
[--C-:B------:R-:W-:Y:S01]  /*18a50*/  FFMA.FTZ R35, R37, UR39, -R4.reuse ;  /* 0x0000002725237c23 */ /* 0x100fe20008010804 */
[--C-:B------:R-:W-:Y:S01]  /*18a60*/  FFMA.FTZ R37, R47, UR39, -R4.reuse ;  /* 0x000000272f257c23 */ /* 0x100fe20008010804 */
[--C-:B------:R-:W-:Y:S01]  /*18a70*/  FFMA.FTZ R47, R49, UR39, -R4.reuse ;  /* 0x00000027312f7c23 */ /* 0x100fe20008010804 */
[----:B------:R-:W-:Y:S01]  /*18a80*/  FMUL.FTZ R5, R30, UR39 ;  /* 0x000000271e057c20 */ /* 0x000fe20008410000 */
[----:B------:R-:W-:Y:S01]  /*18a90*/  MUFU.EX2 R25, R25 ;  /* 0x0000001900197308 */ /* 0x000fe20000000800 */
[----:B------:R-:W-:-:S07]  /*18aa0*/  FFMA.FTZ R49, R57, UR39, -R4 ;  /* 0x0000002739317c23 */ /* 0x000fce0008010804 */
[----:B------:R-:W1:Y:S01]  /*18ab0*/  MUFU.EX2 R5, R5 ;  /* 0x0000000500057308 */ /* 0x000e620000000800 */
[C---:B0-----:R-:W-:Y:S01]  /*18ac0*/  FADD.FTZ R14, R24.reuse, R14 ;  /* 0x0000000e180e7221 */ /* 0x041fe20000010000 */
[----:B------:R-:W-:-:S06]  /*18ad0*/  F2FP.F16.F32.PACK_AB R24, R24, R51 ;  /* 0x000000331818723e */ /* 0x000fcc00000000ff */
[----:B------:R-:W0:Y:S08]  /*18ae0*/  MUFU.EX2 R26, R32 ;  /* 0x00000020001a7308 */ /* 0x000e300000000800 */
[----:B------:R-:W3:Y:S01]  /*18af0*/  MUFU.EX2 R27, R27 ;  /* 0x0000001b001b7308 */ /* 0x000ee20000000800 */
[----:B-1----:R-:W-:Y:S01]  /*18b00*/  FFMA.FTZ R28, R5, R3, R28 ;  /* 0x00000003051c7223 */ /* 0x002fe2000001001c */
[--C-:B------:R-:W-:Y:S01]  /*18b10*/  FFMA.FTZ R3, R53, UR39, -R4.reuse ;  /* 0x0000002735037c23 */ /* 0x100fe20008010804 */
[----:B------:R-:W-:-:S02]  /*18b20*/  FFMA.FTZ R53, R59, UR39, -R4 ;  /* 0x000000273b357c23 */ /* 0x000fc40008010804 */
[----:B------:R-:W-:Y:S01]  /*18b30*/  FADD.FTZ R28, R15, R28 ;  /* 0x0000001c0f1c7221 */ /* 0x000fe20000010000 */
[--C-:B------:R-:W-:Y:S01]  /*18b40*/  FFMA.FTZ R15, R55, UR39, -R4.reuse ;  /* 0x00000027370f7c23 */ /* 0x100fe20008010804 */
[----:B------:R-:W-:Y:S01]  /*18b50*/  FFMA.FTZ R55, R61, UR39, -R4 ;  /* 0x000000273d377c23 */ /* 0x000fe20008010804 */
[----:B------:R-:W1:Y:S01]  /*18b60*/  MUFU.EX2 R31, R31 ;  /* 0x0000001f001f7308 */ /* 0x000e620000000800 */
[----:B------:R-:W-:Y:S01]  /*18b70*/  FADD.FTZ R29, R29, R28 ;  /* 0x0000001c1d1d7221 */ /* 0x000fe20000010000 */
[----:B0-----:R-:W-:Y:S01]  /*18b80*/  FADD.FTZ R28, R26, R14 ;  /* 0x0000000e1a1c7221 */ /* 0x001fe20000010000 */
[----:B------:R-:W-:Y:S01]  /*18b90*/  F2FP.F16.F32.PACK_AB R26, R34, R26 ;  /* 0x0000001a221a723e */ /* 0x000fe200000000ff */
[----:B------:R-:W-:Y:S01]  /*18ba0*/  FFMA.FTZ R4, R82, UR39, -R4 ;  /* 0x0000002752047c23 */ /* 0x000fe20008010804 */
[----:B------:R-:W-:Y:S01]  /*18bb0*/  FADD.FTZ R29, R50, R29 ;  /* 0x0000001d321d7221 */ /* 0x000fe20000010000 */
[----:B------:R-:W-:Y:S02]  /*18bc0*/  FADD.FTZ R28, R34, R28 ;  /* 0x0000001c221c7221 */ /* 0x000fe40000010000 */
[----:B------:R-:W0:Y:S01]  /*18bd0*/  MUFU.EX2 R33, R33 ;  /* 0x0000002100217308 */ /* 0x000e220000000800 */
[----:B------:R-:W-:Y:S01]  /*18be0*/  FADD.FTZ R29, R25, R29 ;  /* 0x0000001d191d7221 */ /* 0x000fe20000010000 */
[----:B------:R-:W-:Y:S01]  /*18bf0*/  FADD.FTZ R28, R36, R28 ;  /* 0x0000001c241c7221 */ /* 0x000fe20000010000 */
[----:B---3--:R-:W-:-:S02]  /*18c00*/  F2FP.F16.F32.PACK_AB R25, R27, R25 ;  /* 0x000000191b19723e */ /* 0x008fc400000000ff */
[----:B------:R-:W-:Y:S01]  /*18c10*/  FADD.FTZ R29, R27, R29 ;  /* 0x0000001d1b1d7221 */ /* 0x000fe20000010000 */
[C---:B------:R-:W-:Y:S01]  /*18c20*/  FADD.FTZ R30, R38.reuse, R28 ;  /* 0x0000001c261e7221 */ /* 0x040fe20000010000 */
[----:B------:R-:W-:Y:S01]  /*18c30*/  F2FP.F16.F32.PACK_AB R28, R38, R36 ;  /* 0x00000024261c723e */ /* 0x000fe200000000ff */
[----:B------:R-:W3:Y:S01]  /*18c40*/  MUFU.EX2 R35, R35 ;  /* 0x0000002300237308 */ /* 0x000ee20000000800 */
[----:B-1----:R-:W-:Y:S01]  /*18c50*/  FADD.FTZ R29, R31, R29 ;  /* 0x0000001d1f1d7221 */ /* 0x002fe20000010000 */
[----:B------:R-:W-:-:S04]  /*18c60*/  FADD.FTZ R30, R40, R30 ;  /* 0x0000001e281e7221 */ /* 0x000fc80000010000 */
[----:B------:R-:W-:Y:S02]  /*18c70*/  FADD.FTZ R30, R42, R30 ;  /* 0x0000001e2a1e7221 */ /* 0x000fe40000010000 */
[----:B------:R-:W1:Y:S01]  /*18c80*/  MUFU.EX2 R37, R37 ;  /* 0x0000002500257308 */ /* 0x000e620000000800 */
[C---:B0-----:R-:W-:Y:S01]  /*18c90*/  FADD.FTZ R29, R33.reuse, R29 ;  /* 0x0000001d211d7221 */ /* 0x041fe20000010000 */
[----:B------:R-:W-:Y:S01]  /*18ca0*/  FADD.FTZ R30, R44, R30 ;  /* 0x0000001e2c1e7221 */ /* 0x000fe20000010000 */
[----:B------:R-:W-:-:S05]  /*18cb0*/  F2FP.F16.F32.PACK_AB R27, R33, R31 ;  /* 0x0000001f211b723e */ /* 0x000fca00000000ff */
[----:B------:R-:W0:Y:S01]  /*18cc0*/  MUFU.EX2 R47, R47 ;  /* 0x0000002f002f7308 */ /* 0x000e220000000800 */
[----:B---3--:R-:W-:-:S07]  /*18cd0*/  FADD.FTZ R29, R35, R29 ;  /* 0x0000001d231d7221 */ /* 0x008fce0000010000 */
[----:B------:R-:W3:Y:S01]  /*18ce0*/  MUFU.EX2 R3, R3 ;  /* 0x0000000300037308 */ /* 0x000ee20000000800 */
[----:B------:R-:W-:-:S07]  /*18cf0*/  FADD.FTZ R29, R39, R29 ;  /* 0x0000001d271d7221 */ /* 0x000fce0000010000 */
[----:B------:R-:W4:Y:S01]  /*18d00*/  MUFU.EX2 R15, R15 ;  /* 0x0000000f000f7308 */ /* 0x000f220000000800 */
[----:B------:R-:W-:-:S07]  /*18d10*/  FADD.FTZ R29, R41, R29 ;  /* 0x0000001d291d7221 */ /* 0x000fce0000010000 */
[----:B------:R-:W5:Y:S01]  /*18d20*/  MUFU.EX2 R49, R49 ;  /* 0x0000003100317308 */ /* 0x000f620000000800 */
[----:B------:R-:W-:Y:S01]  /*18d30*/  FADD.FTZ R51, R43, R29 ;  /* 0x0000001d2b337221 */ /* 0x000fe20000010000 */
[----:B------:R-:W-:Y:S01]  /*18d40*/  FADD.FTZ R29, R46, R30 ;  /* 0x0000001e2e1d7221 */ /* 0x000fe20000010000 */
[----:B------:R-:W-:Y:S01]  /*18d50*/  F2FP.F16.F32.PACK_AB R30, R42, R40 ;  /* 0x000000282a1e723e */ /* 0x000fe200000000ff */
[----:B--2---:R2:W-:Y:S01]  /*18d60*/  STSM.16.M88.4 [R83], R24 ;  /* 0x0000001853007844 */ /* 0x0045e20000000200 */
[----:B------:R-:W-:Y:S01]  /*18d70*/  FADD.FTZ R51, R45, R51 ;  /* 0x000000332d337221 */ /* 0x000fe20000010000 */
[----:B------:R-:W-:Y:S02]  /*18d80*/  FADD.FTZ R29, R48, R29 ;  /* 0x0000001d301d7221 */ /* 0x000fe40000010000 */
[----:B------:R-:W2:Y:S01]  /*18d90*/  MUFU.EX2 R53, R53 ;  /* 0x0000003500357308 */ /* 0x000ea20000000800 */
[----:B-1----:R-:W-:Y:S01]  /*18da0*/  FADD.FTZ R51, R37, R51 ;  /* 0x0000003325337221 */ /* 0x002fe20000010000 */
[----:B------:R-:W-:-:S03]  /*18db0*/  FADD.FTZ R40, R52, R29 ;  /* 0x0000001d34287221 */ /* 0x000fc60000010000 */
[----:B0-----:R-:W-:-:S03]  /*18dc0*/  FADD.FTZ R29, R47, R51 ;  /* 0x000000332f1d7221 */ /* 0x001fc60000010000 */
[----:B------:R-:W0:Y:S01]  /*18dd0*/  MUFU.EX2 R55, R55 ;  /* 0x0000003700377308 */ /* 0x000e220000000800 */
[----:B---3--:R-:W-:Y:S01]  /*18de0*/  FADD.FTZ R31, R3, R29 ;  /* 0x0000001d031f7221 */ /* 0x008fe20000010000 */
[----:B------:R-:W-:Y:S01]  /*18df0*/  F2FP.F16.F32.PACK_AB R29, R39, R35 ;  /* 0x00000023271d723e */ /* 0x000fe200000000ff */
[----:B------:R-:W-:Y:S02]  /*18e00*/  FADD.FTZ R40, R54, R40 ;  /* 0x0000002836287221 */ /* 0x000fe40000010000 */
[----:B----4-:R-:W-:Y:S01]  /*18e10*/  FADD.FTZ R33, R15, R31 ;  /* 0x0000001f0f217221 */ /* 0x010fe20000010000 */
[----:B------:R-:W-:Y:S01]  /*18e20*/  F2FP.F16.F32.PACK_AB R31, R43, R41 ;  /* 0x000000292b1f723e */ /* 0x000fe200000000ff */
[----:B------:R-:W-:Y:S01]  /*18e30*/  FADD.FTZ R40, R56, R40 ;  /* 0x0000002838287221 */ /* 0x000fe20000010000 */
[----:B------:R-:W1:Y:S01]  /*18e40*/  MUFU.EX2 R14, R63 ;  /* 0x0000003f000e7308 */ /* 0x000e620000000800 */
[----:B------:R-:W3:Y:S01]  /*18e50*/  LDL R41, [R1+0x20] ;  /* 0x0000200001297983 */ /* 0x000ee20000100800 */
[----:B-----5:R-:W-:-:S06]  /*18e60*/  FADD.FTZ R42, R49, R33 ;  /* 0x00000021312a7221 */ /* 0x020fcc0000010000 */
[----:B------:R-:W4:Y:S01]  /*18e70*/  MUFU.EX2 R34, R65 ;  /* 0x0000004100227308 */ /* 0x000f220000000800 */
[----:B--2---:R-:W-:Y:S01]  /*18e80*/  FADD.FTZ R42, R53, R42 ;  /* 0x0000002a352a7221 */ /* 0x004fe20000010000 */
[----:B------:R-:W-:Y:S02]  /*18e90*/  F2FP.F16.F32.PACK_AB R44, R46, R44 ;  /* 0x0000002c2e2c723e */ /* 0x000fe400000000ff */
[----:B------:R-:W-:Y:S02]  /*18ea0*/  F2FP.F16.F32.PACK_AB R45, R37, R45 ;  /* 0x0000002d252d723e */ /* 0x000fe400000000ff */
[----:B------:R-:W-:Y:S02]  /*18eb0*/  F2FP.F16.F32.PACK_AB R47, R3, R47 ;  /* 0x0000002f032f723e */ /* 0x000fe400000000ff */
[----:B------:R-:W-:Y:S01]  /*18ec0*/  F2FP.F16.F32.PACK_AB R24, R56, R54 ;  /* 0x000000363818723e */ /* 0x000fe200000000ff */
[----:B------:R-:W2:Y:S01]  /*18ed0*/  MUFU.EX2 R38, R67 ;  /* 0x0000004300267308 */ /* 0x000ea20000000800 */
[----:B------:R-:W-:-:S02]  /*18ee0*/  F2FP.F16.F32.PACK_AB R46, R52, R48 ;  /* 0x00000030342e723e */ /* 0x000fc400000000ff */
[----:B------:R-:W-:Y:S02]  /*18ef0*/  F2FP.F16.F32.PACK_AB R26, R60, R58 ;  /* 0x0000003a3c1a723e */ /* 0x000fe400000000ff */
[----:B------:R-:W-:Y:S02]  /*18f00*/  F2FP.F16.F32.PACK_AB R25, R49, R15 ;  /* 0x0000000f3119723e */ /* 0x000fe400000000ff */
[C---:B0-----:R-:W-:Y:S01]  /*18f10*/  F2FP.F16.F32.PACK_AB R27, R55.reuse, R53 ;  /* 0x00000035371b723e */ /* 0x041fe200000000ff */
[----:B------:R-:W-:Y:S01]  /*18f20*/  FADD.FTZ R35, R55, R42 ;  /* 0x0000002a37237221 */ /* 0x000fe20000010000 */
[----:B------:R-:W-:Y:S01]  /*18f30*/  STSM.16.M88.4 [R139], R28 ;  /* 0x0000001c8b007844 */ /* 0x000fe20000000200 */
[----:B------:R-:W-:Y:S01]  /*18f40*/  FADD.FTZ R40, R58, R40 ;  /* 0x000000283a287221 */ /* 0x000fe20000010000 */
[----:B------:R-:W0:Y:S02]  /*18f50*/  MUFU.EX2 R50, R69 ;  /* 0x0000004500327308 */ /* 0x000e240000000800 */
[----:B------:R-:W-:Y:S01]  /*18f60*/  STSM.16.M88.4 [R138], R44 ;  /* 0x0000002c8a007844 */ /* 0x000fe20000000200 */
[----:B-1----:R-:W-:-:S03]  /*18f70*/  FADD.FTZ R35, R14, R35 ;  /* 0x000000230e237221 */ /* 0x002fc60000010000 */
[----:B------:R4:W-:Y:S02]  /*18f80*/  STSM.16.M88.4 [R137+0x27800], R24 ;  /* 0x0278001889007844 */ /* 0x0009e40000000200 */
[----:B------:R-:W1:Y:S08]  /*18f90*/  MUFU.EX2 R36, R71 ;  /* 0x0000004700247308 */ /* 0x000e700000000800 */
[----:B------:R-:W5:Y:S01]  /*18fa0*/  MUFU.EX2 R73, R73 ;  /* 0x0000004900497308 */ /* 0x000f620000000800 */
[----:B----4-:R-:W-:-:S02]  /*18fb0*/  F2FP.F16.F32.PACK_AB R25, R34, R14 ;  /* 0x0000000e2219723e */ /* 0x010fc400000000ff */
[----:B------:R-:W4:Y:S01]  /*18fc0*/  LDL R14, [R1+0x3c] ;  /* 0x00003c00010e7983 */ /* 0x000f220000100800 */
[----:B------:R-:W-:-:S04]  /*18fd0*/  FADD.FTZ R33, R60, R40 ;  /* 0x000000283c217221 */ /* 0x000fc80000010000 */
[----:B------:R-:W5:Y:S01]  /*18fe0*/  MUFU.EX2 R75, R75 ;  /* 0x0000004b004b7308 */ /* 0x000f620000000800 */
[----:B------:R-:W-:Y:S01]  /*18ff0*/  FADD.FTZ R33, R62, R33 ;  /* 0x000000213e217221 */ /* 0x000fe20000010000 */
[----:B------:R-:W-:-:S03]  /*19000*/  FADD.FTZ R35, R34, R35 ;  /* 0x0000002322237221 */ /* 0x000fc60000010000 */
[----:B------:R-:W-:Y:S01]  /*19010*/  FADD.FTZ R39, R64, R33 ;  /* 0x0000002140277221 */ /* 0x000fe20000010000 */
[----:B--2---:R-:W-:Y:S02]  /*19020*/  FADD.FTZ R35, R38, R35 ;  /* 0x0000002326237221 */ /* 0x004fe40000010000 */
[----:B------:R-:W2:Y:S01]  /*19030*/  MUFU.EX2 R77, R77 ;  /* 0x0000004d004d7308 */ /* 0x000ea20000000800 */
[----:B------:R-:W-:Y:S01]  /*19040*/  FADD.FTZ R39, R66, R39 ;  /* 0x0000002742277221 */ /* 0x000fe20000010000 */
[----:B0-----:R-:W-:-:S03]  /*19050*/  FADD.FTZ R35, R50, R35 ;  /* 0x0000002332237221 */ /* 0x001fc60000010000 */
[----:B------:R-:W-:Y:S01]  /*19060*/  FADD.FTZ R39, R68, R39 ;  /* 0x0000002744277221 */ /* 0x000fe20000010000 */
[----:B-1----:R-:W-:Y:S02]  /*19070*/  FADD.FTZ R28, R36, R35 ;  /* 0x00000023241c7221 */ /* 0x002fe40000010000 */
[----:B------:R-:W0:Y:S01]  /*19080*/  MUFU.EX2 R32, R80 ;  /* 0x0000005000207308 */ /* 0x000e220000000800 */
[----:B------:R-:W-:Y:S01]  /*19090*/  FADD.FTZ R39, R70, R39 ;  /* 0x0000002746277221 */ /* 0x000fe20000010000 */
[----:B-----5:R-:W-:-:S06]  /*190a0*/  FADD.FTZ R28, R73, R28 ;  /* 0x0000001c491c7221 */ /* 0x020fcc0000010000 */
[----:B------:R-:W1:Y:S01]  /*190b0*/  MUFU.EX2 R33, R78 ;  /* 0x0000004e00217308 */ /* 0x000e620000000800 */
[----:B------:R-:W-:-:S07]  /*190c0*/  FADD.FTZ R39, R72, R39 ;  /* 0x0000002748277221 */ /* 0x000fce0000010000 */
[----:B------:R-:W5:Y:S08]  /*190d0*/  MUFU.EX2 R40, R79 ;  /* 0x0000004f00287308 */ /* 0x000f700000000800 */
[----:B------:R-:W-:Y:S08]  /*190e0*/  MUFU.EX2 R81, R81 ;  /* 0x0000005100517308 */ /* 0x000ff00000000800 */
[----:B------:R-:W5:Y:S01]  /*190f0*/  MUFU.EX2 R52, R4 ;  /* 0x0000000400347308 */ /* 0x000f620000000800 */
[----:B------:R-:W-:Y:S01]  /*19100*/  FADD.FTZ R39, R74, R39 ;  /* 0x000000274a277221 */ /* 0x000fe20000010000 */
[----:B------:R-:W-:-:S03]  /*19110*/  FADD.FTZ R42, R75, R28 ;  /* 0x0000001c4b2a7221 */ /* 0x000fc60000010000 */
[----:B------:R-:W-:Y:S01]  /*19120*/  FADD.FTZ R39, R76, R39 ;  /* 0x000000274c277221 */ /* 0x000fe20000010000 */
[----:B--2---:R-:W-:Y:S01]  /*19130*/  FADD.FTZ R42, R77, R42 ;  /* 0x0000002a4d2a7221 */ /* 0x004fe20000010000 */
[----:B------:R-:W-:Y:S02]  /*19140*/  F2FP.F16.F32.PACK_AB R24, R64, R62 ;  /* 0x0000003e4018723e */ /* 0x000fe400000000ff */
[----:B------:R-:W-:Y:S01]  /*19150*/  F2FP.F16.F32.PACK_AB R26, R68, R66 ;  /* 0x00000042441a723e */ /* 0x000fe200000000ff */
[----:B0-----:R-:W-:Y:S01]  /*19160*/  FADD.FTZ R48, R32, R39 ;  /* 0x0000002720307221 */ /* 0x001fe20000010000 */
[----:B------:R-:W-:Y:S01]  /*19170*/  F2FP.F16.F32.PACK_AB R27, R50, R38 ;  /* 0x00000026321b723e */ /* 0x000fe200000000ff */
[----:B-1----:R-:W-:Y:S01]  /*19180*/  FADD.FTZ R3, R33, R42 ;  /* 0x0000002a21037221 */ /* 0x002fe20000010000 */
[----:B------:R-:W-:Y:S02]  /*19190*/  F2FP.F16.F32.PACK_AB R28, R72, R70 ;  /* 0x00000046481c723e */ /* 0x000fe400000000ff */
[----:B------:R-:W-:-:S02]  /*191a0*/  F2FP.F16.F32.PACK_AB R30, R76, R74 ;  /* 0x0000004a4c1e723e */ /* 0x000fc400000000ff */
[----:B------:R-:W-:Y:S02]  /*191b0*/  F2FP.F16.F32.PACK_AB R29, R73, R36 ;  /* 0x00000024491d723e */ /* 0x000fe400000000ff */
[----:B------:R-:W-:Y:S02]  /*191c0*/  F2FP.F16.F32.PACK_AB R31, R77, R75 ;  /* 0x0000004b4d1f723e */ /* 0x000fe400000000ff */
[----:B------:R-:W-:Y:S02]  /*191d0*/  F2FP.F16.F32.PACK_AB R32, R141, R32 ;  /* 0x000000208d20723e */ /* 0x000fe400000000ff */
[----:B-----5:R-:W-:Y:S02]  /*191e0*/  F2FP.F16.F32.PACK_AB R33, R40, R33 ;  /* 0x000000212821723e */ /* 0x020fe400000000ff */
[----:B------:R-:W-:Y:S02]  /*191f0*/  F2FP.F16.F32.PACK_AB R34, R11, R84 ;  /* 0x000000540b22723e */ /* 0x000fe400000000ff */
[----:B------:R-:W-:Y:S01]  /*19200*/  F2FP.F16.F32.PACK_AB R35, R52, R81 ;  /* 0x000000513423723e */ /* 0x000fe200000000ff */
[----:B------:R-:W-:Y:S01]  /*19210*/  FADD.FTZ R15, R141, R48 ;  /* 0x000000308d0f7221 */ /* 0x000fe20000010000 */
[----:B------:R-:W-:-:S03]  /*19220*/  FADD.FTZ R4, R40, R3 ;  /* 0x0000000328047221 */ /* 0x000fc60000010000 */
[----:B------:R-:W-:Y:S01]  /*19230*/  FADD.FTZ R84, R84, R15 ;  /* 0x0000000f54547221 */ /* 0x000fe20000010000 */
[----:B------:R-:W-:Y:S01]  /*19240*/  FADD.FTZ R3, R81, R4 ;  /* 0x0000000451037221 */ /* 0x000fe20000010000 */
[-C--:B------:R-:W-:Y:S01]  /*19250*/  FMUL.FTZ R88, R88, R8.reuse ;  /* 0x0000000858587220 */ /* 0x080fe20000410000 */
[-C--:B------:R-:W-:Y:S01]  /*19260*/  FMUL.FTZ R89, R89, R8.reuse ;  /* 0x0000000859597220 */ /* 0x080fe20000410000 */
        /* <DEDUP_REMOVED lines=48> */
[----:B------:R-:W-:-:S02]  /*19570*/  IMAD.MOV.U32 R11, RZ, RZ, R17 ;  /* 0x000000ffff0b7224 */ /* 0x000fc400078e0011 */
[----:B------:R-:W-:Y:S02]  /*19580*/  IMAD.MOV.U32 R8, RZ, RZ, R12 ;  /* 0x000000ffff087224 */ /* 0x000fe400078e000c */
[----:B------:R-:W-:Y:S01]  /*19590*/  IMAD.MOV.U32 R5, RZ, RZ, R13 ;  /* 0x000000ffff057224 */ /* 0x000fe200078e000d */
[----:B---3--:R0:W-:Y:S04]  /*195a0*/  STSM.16.M88.4 [R41], R24 ;  /* 0x0000001829007844 */ /* 0x0081e80000000200 */
[----:B------:R0:W-:Y:S04]  /*195b0*/  STSM.16.M88.4 [R139+0x6000], R28 ;  /* 0x0060001c8b007844 */ /* 0x0001e80000000200 */
[----:B------:R0:W-:Y:S01]  /*195c0*/  STSM.16.M88.4 [R138+0x6000], R32 ;  /* 0x006000208a007844 */ /* 0x0001e20000000200 */
[----:B------:R1:W-:Y:S06]  /*195d0*/  MEMBAR.ALL.CTA ;  /* 0x0000000000007992 */ /* 0x0003ec0000008000 */
[----:B-1----:R-:W1:Y:S01]  /*195e0*/  FENCE.VIEW.ASYNC.S ;  /* 0x00000000000073c6 */ /* 0x002e620000000000 */
[C---:B----4-:R-:W-:Y:S01]  /*195f0*/  ISETP.GT.AND P2, PT, R0.reuse, R14, PT ;  /* 0x0000000e0000720c */ /* 0x050fe20003f44270 */
[----:B------:R-:W-:-:S02]  /*19600*/  VIADD R0, R0, 0xffffffff ;  /* 0xffffffff00007836 */ /* 0x000fc40000000000 */
[----:B------:R-:W-:Y:S01]  /*19610*/  IMAD.MOV.U32 R14, RZ, RZ, R22 ;  /* 0x000000ffff0e7224 */ /* 0x000fe200078e0016 */
[----:B-1----:R-:W-:-:S09]  /*19620*/  NOP ;  /* 0x0000000000007918 */ /* 0x002fd20000000000 */
[----:B0-----:R-:W-:Y:S05]  /*19630*/  @P2 BRA `(.L_x_1282) ;  /* 0xffffffc400242947 */ /* 0x001fea000383ffff */
.L_x_1264:
[----:B------:R-:W-:Y:S05]  /*19640*/  WARPSYNC.ALL ;  /* 0x0000000000007948 */ /* 0x000fea0003800000 */
[----:B------:R-:W-:Y:S06]  /*19650*/  BAR.ARV 0x8, 0x1a0 ;  /* 0x0206800000007b1d */ /* 0x000fec0000002000 */
[----:B------:R-:W-:Y:S05]  /*19660*/  @!P0 BRA `(.L_x_1283) ;  /* 0x0000000000048947 */ /* 0x000fea0003800000 */
[----:B------:R-:W-:Y:S01]  /*19670*/  BPT.TRAP 0x1 ;  /* 0x000000040000795c */ /* 0x000fe20000300000 */
.L_x_1283:
[----:B------:R-:W-:Y:S01]  /*19680*/  IMAD R11, R17, 0x8, R2 ;  /* 0x00000008110b7824 */ /* 0x000fe200078e0202 */
[----:B------:R-:W-:-:S04]  /*19690*/  SHF.L.U32 R0, R22, 0x1f, RZ ;  /* 0x0000001f16007819 */ /* 0x000fc800000006ff */
[----:B------:R0:W1:Y:S01]  /*196a0*/  SYNCS.PHASECHK.TRANS64.TRYWAIT P2, [R11+URZ+0x2d850], R0 ;  /* 0x02d850000b0075a7 */ /* 0x000062000804017f */
[----:B------:R-:W-:Y:S05]  /*196b0*/  @!P0 BRA `(.L_x_1284) ;  /* 0x0000000000048947 */ /* 0x000fea0003800000 */
[----:B------:R-:W-:Y:S01]  /*196c0*/  BPT.TRAP 0x1 ;  /* 0x000000040000795c */ /* 0x000fe20000300000 */
.L_x_1284:
[----:B------:R-:W2:Y:S01]  /*196d0*/  LDL.LU R5, [R1+0x38] ;  /* 0x0000380001057983 */ /* 0x000ea20000300800 */
[----:B------:R-:W-:Y:S02]  /*196e0*/  VIADD R2, R2, 0x400 ;  /* 0x0000040002027836 */ /* 0x000fe40000000000 */
[----:B------:R-:W-:-:S03]  /*196f0*/  IMAD.MOV.U32 R9, RZ, RZ, 0x40000040 ;  /* 0x40000040ff097424 */ /* 0x000fc600078e00ff */
[----:B------:R-:W-:-:S04]  /*19700*/  SHF.R.U32.HI R2, RZ, 0x4, R2 ;  /* 0x00000004ff027819 */ /* 0x000fc80000011602 */
[----:B------:R-:W-:-:S04]  /*19710*/  LOP3.LUT R2, R2, 0x3fff, RZ, 0xc0, !PT ;  /* 0x00003fff02027812 */ /* 0x000fc800078ec0ff */
[----:B------:R-:W-:Y:S02]  /*19720*/  LOP3.LUT R2, R2, 0x2000000, RZ, 0xfc, !PT ;  /* 0x0200000002027812 */ /* 0x000fe400078efcff */
[----:B--2---:R-:W-:Y:S01]  /*19730*/  LOP3.LUT R8, R5, 0x10000, RZ, 0xfc, !PT ;  /* 0x0001000005087812 */ /* 0x004fe200078efcff */
[----:B-1----:R-:W-:Y:S06]  /*19740*/  @P2 BRA `(.L_x_1285) ;  /* 0x0000000000082947 */ /* 0x002fec0003800000 */
[----:B------:R-:W1:Y:S02]  /*19750*/  SYNCS.PHASECHK.TRANS64.TRYWAIT P0, [R11+URZ+0x2d850], R0 ;  /* 0x02d850000b0075a7 */ /* 0x000e64000800017f */
[----:B-1----:R-:W-:Y:S05]  /*19760*/  @!P0 BRA `(.L_x_1286) ;  /* 0x0000008c00688947 */ /* 0x002fea0003800000 */
.L_x_1285:
[----:B------:R-:W-:Y:S01]  /*19770*/  IMAD R6, R17, 0x600, R2 ;  /* 0x0000060011067824 */ /* 0x000fe200078e0202 */
[----:B------:R-:W-:Y:S01]  /*19780*/  MOV R7, 0x80000020 ;  /* 0x8000002000077802 */ /* 0x000fe20000000f00 */
[----:B------:R-:W-:Y:S05]  /*19790*/  WARPSYNC.ALL ;  /* 0x0000000000007948 */ /* 0x000fea0003800000 */
[----:B------:R-:W-:Y:S01]  /*197a0*/  R2UR UR4, R8 ;  /* 0x00000000080472ca */ /* 0x000fe200000e0000 */
[----:B------:R-:W2:Y:S01]  /*197b0*/  LDL.LU R24, [R1+0x4c] ;  /* 0x00004c0001187983 */ /* 0x000ea20000300800 */
[----:B------:R-:W-:Y:S01]  /*197c0*/  R2UR UR5, R9 ;  /* 0x00000000090572ca */ /* 0x000fe200000e0000 */
[----:B------:R-:W-:Y:S01]  /*197d0*/  WARPGROUP.ARRIVE ;  /* 0x00000000000079c5 */ /* 0x000fe20000000000 */
[----:B------:R-:W-:Y:S01]  /*197e0*/  R2UR UR6, R6 ;  /* 0x00000000060672ca */ /* 0x000fe200000e0000 */
[----:B------:R-:W-:Y:S01]  /*197f0*/  VIADD R20, R8, 0x2 ;  /* 0x0000000208147836 */ /* 0x000fe20000000000 */
[----:B------:R-:W-:Y:S01]  /*19800*/  R2UR UR7, R7 ;  /* 0x00000000070772ca */ /* 0x000fe200000e0000 */
[----:B------:R-:W-:Y:S01]  /*19810*/  VIADD R14, R6, 0x40 ;  /* 0x00000040060e7836 */ /* 0x000fe20000000000 */
[----:B------:R-:W3:Y:S01]  /*19820*/  SHFL.BFLY PT, R5, R4, 0x2, 0x1f ;  /* 0x0c401f0004057f89 */ /* 0x000ee200000e0000 */
[----:B------:R-:W-:-:S02]  /*19830*/  IMAD.MOV.U32 R21, RZ, RZ, 0x40000040 ;  /* 0x40000040ff157424 */ /* 0x000fc400078e00ff */
[----:B------:R-:W-:Y:S01]  /*19840*/  IMAD.MOV.U32 R15, RZ, RZ, -0x7fffffe0 ;  /* 0x80000020ff0f7424 */ /* 0x000fe200078e00ff */
[----:B01----:R-:W0:Y:S01]  /*19850*/  SHFL.BFLY PT, R0, R3, 0x2, 0x1f ;  /* 0x0c401f0003007f89 */ /* 0x003e2200000e0000 */
[----:B------:R-:W-:Y:S02]  /*19860*/  IMAD.MOV.U32 R9, RZ, RZ, 0x40000040 ;  /* 0x40000040ff097424 */ /* 0x000fe400078e00ff */
[----:B------:R-:W-:Y:S02]  /*19870*/  IMAD.MOV.U32 R7, RZ, RZ, -0x7fffffe0 ;  /* 0x80000020ff077424 */ /* 0x000fe400078e00ff */
[----:B------:R-:W-:Y:S02]  /*19880*/  VIADD R17, R17, 0x1 ;  /* 0x0000000111117836 */ /* 0x000fe40000000000 */
[----:B------:R-:W-:Y:S01]  /*19890*/  HGMMA.64x96x16.F32 R88, gdesc[UR4].tnspB, R88, gsb0 ;  /* 0x41600000045879f0 */ /* 0x000fe20008000858 */
[----:B------:R-:W-:Y:S01]  /*198a0*/  R2UR UR4, R20 ;  /* 0x00000000140472ca */ /* 0x000fe200000e0000 */
[----:B------:R-:W-:Y:S01]  /*198b0*/  VIADD R20, R8, 0x4 ;  /* 0x0000000408147836 */ /* 0x000fe20000000000 */
[----:B------:R-:W-:Y:S01]  /*198c0*/  R2UR UR5, R21 ;  /* 0x00000000150572ca */ /* 0x000fe200000e0000 */
[----:B------:R-:W-:Y:S01]  /*198d0*/  IMAD.MOV.U32 R21, RZ, RZ, 0x40000040 ;  /* 0x40000040ff157424 */ /* 0x000fe200078e00ff */
[----:B------:R-:W-:Y:S01]  /*198e0*/  R2UR UR6, R14 ;  /* 0x000000000e0672ca */ /* 0x000fe200000e0000 */
[----:B------:R-:W-:Y:S01]  /*198f0*/  VIADD R14, R6, 0x80 ;  /* 0x00000080060e7836 */ /* 0x000fe20000000000 */
[----:B------:R-:W-:Y:S01]  /*19900*/  R2UR UR7, R15 ;  /* 0x000000000f0772ca */ /* 0x000fe200000e0000 */
[----:B------:R-:W-:Y:S01]  /*19910*/  IMAD.MOV.U32 R15, RZ, RZ, -0x7fffffe0 ;  /* 0x80000020ff0f7424 */ /* 0x000fe200078e00ff */
[----:B------:R-:W-:Y:S01]  /*19920*/  ISETP.NE.AND P2, PT, R17, 0x2, PT ;  /* 0x000000021100780c */ /* 0x000fe20003f45270 */
[----:B---3--:R-:W-:Y:S01]  /*19930*/  FADD.FTZ R5, R5, R4 ;  /* 0x0000000405057221 */ /* 0x008fe20000010000 */
[----:B------:R-:W-:-:S02]  /*19940*/  IMAD.MOV.U32 R4, RZ, RZ, RZ ;  /* 0x000000ffff047224 */ /* 0x000fc400078e00ff */
[----:B------:R-:W-:Y:S01]  /*19950*/  SEL R17, R17, RZ, P2 ;  /* 0x000000ff11117207 */ /* 0x000fe20001000000 */
[----:B0-----:R-:W-:Y:S01]  /*19960*/  FADD.FTZ R2, R0, R3 ;  /* 0x0000000300027221 */ /* 0x001fe20000010000 */
[----:B------:R-:W-:Y:S01]  /*19970*/  SEL R3, RZ, 0x1, P2 ;  /* 0x00000001ff037807 */ /* 0x000fe20001000000 */
[----:B------:R-:W0:Y:S03]  /*19980*/  SHFL.BFLY PT, R0, R5, 0x1, 0x1f ;  /* 0x0c201f0005007f89 */ /* 0x000e2600000e0000 */
[----:B------:R-:W-:Y:S01]  /*19990*/  LOP3.LUT R22, R22, R3, RZ, 0x3c, !PT ;  /* 0x0000000316167212 */ /* 0x000fe200078e3cff */
[----:B------:R-:W-:Y:S01]  /*199a0*/  IMAD.MOV.U32 R3, RZ, RZ, -0x800000 ;  /* 0xff800000ff037424 */ /* 0x000fe200078e00ff */
[----:B------:R-:W-:Y:S02]  /*199b0*/  WARPGROUP.DEPBAR.LE gsb0, 0x0 ;  /* 0x00008000000079c5 */ /* 0x000fe40000010000 */
[----:B------:R-:W-:-:S06]  /*199c0*/  WARPGROUP.ARRIVE ;  /* 0x00000000000079c5 */ /* 0x000fcc0000000000 */
        /* <DEDUP_REMOVED lines=15> */
[----:B------:R-:W-:Y:S01]  /*19ac0*/  IMAD.MOV.U32 R21, RZ, RZ, 0x40000040 ;  /* 0x40000040ff157424 */ /* 0x000fe200078e00ff */
[----:B------:R-:W-:Y:S01]  /*19ad0*/  R2UR UR6, R14 ;  /* 0x000000000e0672ca */ /* 0x000fe200000e0000 */
[----:B------:R-:W-:Y:S01]  /*19ae0*/  VIADD R14, R6, 0x100 ;  /* 0x00000100060e7836 */ /* 0x000fe20000000000 */
[----:B------:R-:W-:Y:S02]  /*19af0*/  R2UR UR7, R15 ;  /* 0x000000000f0772ca */ /* 0x000fe400000e0000 */
[----:B------:R-:W-:Y:S01]  /*19b00*/  MOV R15, 0x80000020 ;  /* 0x80000020000f7802 */ /* 0x000fe20000000f00 */
[----:B--2---:R-:W-:-:S05]  /*19b10*/  VIADD R24, R24, 0x1 ;  /* 0x0000000118187836 */ /* 0x004fca0000000000 */
[----:B------:R-:W-:Y:S01]  /*19b20*/  STL [R1+0x4c], R24 ;  /* 0x00004c1801007387 */ /* 0x000fe20000100800 */
        /* <DEDUP_REMOVED lines=21> */
[----:B------:R-:W-:Y:S02]  /*19c80*/  IMAD.MOV.U32 R15, RZ, RZ, -0x7fffffe0 ;  /* 0x80000020ff0f7424 */ /* 0x000fe400078e00ff */
[----:B------:R-:W-:-:S02]  /*19c90*/  VIADD R8, R8, 0x606 ;  /* 0x0000060608087836 */ /* 0x000fc40000000000 */
[----:B------:R-:W-:Y:S01]  /*19ca0*/  VIADD R6, R6, 0x1c0 ;  /* 0x000001c006067836 */ /* 0x000fe20000000000 */
[----:B------:R-:W-:Y:S02]  /*19cb0*/  WARPGROUP.DEPBAR.LE gsb0, 0x0 ;  /* 0x00008000000079c5 */ /* 0x000fe40000010000 */
[----:B------:R-:W-:-:S06]  /*19cc0*/  WARPGROUP.ARRIVE ;  /* 0x00000000000079c5 */ /* 0x000fcc0000000000 */
        /* <DEDUP_REMOVED lines=8> */
[----:B------:R-:W-:Y:S01]  /*19d50*/  R2UR UR4, R8 ;  /* 0x00000000080472ca */ /* 0x000fe200000e0000 */
[----:B0-----:R-:W-:Y:S01]  /*19d60*/  FADD.FTZ R8, R5, R0 ;  /* 0x0000000005087221 */ /* 0x001fe20000010000 */
[----:B------:R-:W-:Y:S01]  /*19d70*/  R2UR UR5, R9 ;  /* 0x00000000090572ca */ /* 0x000fe200000e0000 */
[----:B------:R-:W-:Y:S01]  /*19d80*/  @!P1 VIADD R9, R11, 0x2d860 ;  /* 0x0002d8600b099836 */ /* 0x000fe20000000000 */
[----:B------:R-:W-:Y:S01]  /*19d90*/  R2UR UR6, R6 ;  /* 0x00000000060672ca */ /* 0x000fe200000e0000 */
[----:B------:R-:W-:Y:S01]  /*19da0*/  IMAD.U32 R11, RZ, RZ, UR39 ;  /* 0x00000027ff0b7e24 */ /* 0x000fe2000f8e00ff */
[----:B------:R-:W-:Y:S01]  /*19db0*/  R2UR UR7, R7 ;  /* 0x00000000070772ca */ /* 0x000fe200000e0000 */
[----:B------:R-:W-:Y:S01]  /*19dc0*/  IMAD.MOV.U32 R0, RZ, RZ, -0x800000 ;  /* 0xff800000ff007424 */ /* 0x000fe200078e00ff */
[----:B------:R-:W0:Y:S01]  /*19dd0*/  SHFL.BFLY PT, R7, R2, 0x1, 0x1f ;  /* 0x0c201f0002077f89 */ /* 0x000e2200000e0000 */
[----:B------:R-:W-:-:S02]  /*19de0*/  FSETP.NE.FTZ.AND P0, PT, R8, RZ, PT ;  /* 0x000000ff0800720b */ /* 0x000fc40003f15000 */
[----:B------:R-:W-:Y:S02]  /*19df0*/  @!P1 PRMT R9, RZ, 0x654, R9 ;  /* 0x00000654ff099816 */ /* 0x000fe40000000009 */
[----:B------:R-:W-:-:S09]  /*19e00*/  MOV R5, UR39 ;  /* 0x0000002700057c02 */ /* 0x000fd20008000f00 */
[----:B------:R-:W1:Y:S01]  /*19e10*/  @P0 MUFU.LG2 R6, R8 ;  /* 0x0000000800060308 */ /* 0x000e620000000c00 */
[----:B------:R-:W-:-:S07]  /*19e20*/  @P0 FMUL.FTZ R5, R5, 0.69314718246459960938 ;  /* 0x3f31721805050820 */ /* 0x000fce0000410000 */
[----:B------:R-:W-:Y:S01]  /*19e30*/  @P0 MUFU.RCP R4, R8 ;  /* 0x0000000800040308 */ /* 0x000fe20000001000 */
[----:B0-----:R-:W-:Y:S01]  /*19e40*/  FADD.FTZ R10, R2, R7 ;  /* 0x00000007020a7221 */ /* 0x001fe20000010000 */
[----:B------:R-:W-:-:S04]  /*19e50*/  IMAD.MOV.U32 R2, RZ, RZ, RZ ;  /* 0x000000ffff027224 */ /* 0x000fc800078e00ff */
[----:B------:R-:W-:Y:S01]  /*19e60*/  FSETP.NE.FTZ.AND P3, PT, R10, RZ, PT ;  /* 0x000000ff0a00720b */ /* 0x000fe20003f75000 */
[----:B-1----:R-:W-:-:S04]  /*19e70*/  @P0 FMUL.FTZ R6, R6, 0.69314718246459960938 ;  /* 0x3f31721806060820 */ /* 0x002fc80000410000 */
[----:B------:R-:W-:Y:S01]  /*19e80*/  @P0 FFMA.FTZ R0, R5, R12, R6 ;  /* 0x0000000c05000223 */ /* 0x000fe20000010006 */
[----:B------:R-:W-:-:S07]  /*19e90*/  PLOP3.LUT P0, PT, PT, PT, PT, 0x8, 0x0 ;  /* 0x000000000000781c */ /* 0x000fce0003f0e170 */
[----:B------:R-:W0:Y:S01]  /*19ea0*/  @P3 MUFU.LG2 R7, R10 ;  /* 0x0000000a00073308 */ /* 0x000e220000000c00 */
[----:B------:R-:W-:-:S07]  /*19eb0*/  @P3 FMUL.FTZ R11, R11, 0.69314718246459960938 ;  /* 0x3f3172180b0b3820 */ /* 0x000fce0000410000 */
[----:B------:R-:W1:Y:S01]  /*19ec0*/  @P3 MUFU.RCP R2, R10 ;  /* 0x0000000a00023308 */ /* 0x000e620000001000 */
[----:B0-----:R-:W-:-:S04]  /*19ed0*/  @P3 FMUL.FTZ R8, R7, 0.69314718246459960938 ;  /* 0x3f31721807083820 */ /* 0x001fc80000410000 */
[----:B------:R-:W-:Y:S01]  /*19ee0*/  @P3 FFMA.FTZ R3, R11, R13, R8 ;  /* 0x0000000d0b033223 */ /* 0x000fe20000010008 */
[----:B------:R-:W-:Y:S02]  /*19ef0*/  WARPGROUP.DEPBAR.LE gsb0, 0x0 ;  /* 0x00008000000079c5 */ /* 0x000fe40000010000 */
[----:B------:R-:W-:-:S06]  /*19f00*/  WARPGROUP.ARRIVE ;  /* 0x00000000000079c5 */ /* 0x000fcc0000000000 */
[----:B------:R-:W-:Y:S03]  /*19f10*/  HGMMA.64x96x16.F32 R88, gdesc[UR4].tnspB, R88, gsb0 ;  /* 0x41600000045879f0 */ /* 0x000fe60008000858 */
        /* <DEDUP_REMOVED lines=49> */
[----:B0-----:R-:W-:-:S07]  /*1a230*/  FMUL.FTZ R135, R135, R2 ;  /* 0x0000000287877220 */ /* 0x001fce0000410000 */
.L_x_1171:
[----:B------:R-:W-:Y:S05]  /*1a240*/  WARPSYNC.ALL ;  /* 0x0000000000007948 */ /* 0x000fea0003800000 */
[----:B------:R-:W0:Y:S08]  /*1a250*/  S2UR UR5, SR_CgaCtaId ;  /* 0x00000000000579c3 */ /* 0x000e300000008800 */
[----:B------:R-:W-:Y:S06]  /*1a260*/  BAR.SYNC.DEFER_BLOCKING 0x5, 0x1a0 ;  /* 0x0146800000007b1d */ /* 0x000fec0000010000 */
[----:B------:R-:W-:Y:S01]  /*1a270*/  UMOV UR4, 0x400 ;  /* 0x0000040000047882 */ /* 0x000fe20000000000 */
[----:B------:R-:W-:Y:S01]  /*1a280*/  BSSY B0, `(.L_x_1287) ;  /* 0x0000190000007945 */ /* 0x000fe20003800000 */
[----:B------:R-:W1:Y:S01]  /*1a290*/  S2R R46, SR_TID.X ;  /* 0x00000000002e7919 */ /* 0x000e620000002100 */
[----:B0-----:R-:W-:-:S06]  /*1a2a0*/  ULEA UR4, UR5, UR4, 0x18 ;  /* 0x0000000405047291 */ /* 0x001fcc000f8ec03f */
[----:B------:R-:W-:-:S05]  /*1a2b0*/  IMAD.U32 R2, RZ, RZ, UR4 ;  /* 0x00000004ff027e24 */ /* 0x000fca000f8e00ff */
[----:B------:R-:W0:Y:S01]  /*1a2c0*/  LDS.128 R8, [R2+0x2d8d0] ;  /* 0x02d8d00002087984 */ /* 0x000e220000000c00 */
[----:B-1----:R-:W-:-:S05]  /*1a2d0*/  VIADD R32, R46, 0xffffff80 ;  /* 0xffffff802e207836 */ /* 0x002fca0000000000 */
[----:B------:R-:W-:-:S04]  /*1a2e0*/  SHF.R.S32.HI R33, RZ, 0x1f, R32 ;  /* 0x0000001fff217819 */ /* 0x000fc80000011420 */
[----:B------:R-:W-:-:S04]  /*1a2f0*/  LEA.HI R20, R33, R32, RZ, 0x2 ;  /* 0x0000002021147211 */ /* 0x000fc800078f10ff */
[----:B------:R-:W-:Y:S02]  /*1a300*/  LOP3.LUT R5, R20, 0x1ffffffc, RZ, 0xc0, !PT ;  /* 0x1ffffffc14057812 */ /* 0x000fe400078ec0ff */
[----:B------:R-:W-:-:S03]  /*1a310*/  SHF.R.S32.HI R20, RZ, 0x2, R20 ;  /* 0x00000002ff147819 */ /* 0x000fc60000011414 */
[----:B------:R-:W-:-:S04]  /*1a320*/  IMAD.IADD R5, R32, 0x1, -R5 ;  /* 0x0000000120057824 */ /* 0x000fc800078e0a05 */
[----:B------:R-:W-:Y:S01]  /*1a330*/  IMAD.SHL.U32 R36, R5, 0x8, RZ ;  /* 0x0000000805247824 */ /* 0x000fe200078e00ff */
[----:B0-----:R0:W-:Y:S04]  /*1a340*/  STL.64 [R1+0x30], R8 ;  /* 0x0000300801007387 */ /* 0x0011e80000100a00 */
[----:B------:R0:W-:Y:S01]  /*1a350*/  STL.64 [R1+0x38], R10 ;  /* 0x0000380a01007387 */ /* 0x0001e20000100a00 */
[----:B------:R-:W-:Y:S06]  /*1a360*/  BAR.ARV 0x4, 0x1a0 ;  /* 0x0106800000007b1d */ /* 0x000fec0000002000 */
[----:B------:R-:W-:Y:S05]  /*1a370*/  @P0 BRA `(.L_x_1288) ;  /* 0x0000001000240947 */ /* 0x000fea0003800000 */
[----:B------:R-:W2:Y:S01]  /*1a380*/  LDL R45, [R1+0x48] ;  /* 0x00004800012d7983 */ /* 0x000ea20000100800 */
[CC--:B------:R-:W-:Y:S01]  /*1a390*/  LEA.HI R4, R33.reuse, R32.reuse, RZ, 0x4 ;  /* 0x0000002021047211 */ /* 0x0c0fe200078f20ff */
[----:B------:R-:W-:Y:S05]  /*1a3a0*/  WARPSYNC.ALL ;  /* 0x0000000000007948 */ /* 0x000fea0003800000 */
[----:B------:R-:W1:Y:S01]  /*1a3b0*/  S2R R5, SR_SWINHI ;  /* 0x0000000000057919 */ /* 0x000e620000002f00 */
[----:B0-----:R-:W-:Y:S01]  /*1a3c0*/  SHF.R.S32.HI R11, RZ, 0x4, R4 ;  /* 0x00000004ff0b7819 */ /* 0x001fe20000011404 */
[----:B------:R-:W-:Y:S01]  /*1a3d0*/  ULDC.64 UR4, c[0x0][0xbd8] ;  /* 0x0002f60000047ab9 */ /* 0x000fe20000000a00 */
[----:B------:R-:W-:-:S02]  /*1a3e0*/  LEA.HI R10, R33, R32, RZ, 0x5 ;  /* 0x00000020210a7211 */ /* 0x000fc400078f28ff */
[C---:B------:R-:W-:Y:S02]  /*1a3f0*/  LEA.HI R8, R4.reuse, R11, RZ, 0x1 ;  /* 0x0000000b04087211 */ /* 0x040fe400078f08ff */
[----:B------:R-:W-:Y:S02]  /*1a400*/  LOP3.LUT R9, R4, 0xfffffff0, RZ, 0xc0, !PT ;  /* 0xfffffff004097812 */ /* 0x000fe400078ec0ff */
[----:B------:R-:W-:Y:S02]  /*1a410*/  LOP3.LUT R8, R8, 0x1ffffffe, RZ, 0xc0, !PT ;  /* 0x1ffffffe08087812 */ /* 0x000fe400078ec0ff */
[----:B------:R-:W-:Y:S01]  /*1a420*/  SHF.R.S32.HI R10, RZ, 0x5, R10 ;  /* 0x00000005ff0a7819 */ /* 0x000fe2000001140a */
[----:B------:R-:W-:Y:S01]  /*1a430*/  IMAD.IADD R9, R32, 0x1, -R9 ;  /* 0x0000000120097824 */ /* 0x000fe200078e0a09 */
[----:B------:R-:W-:Y:S01]  /*1a440*/  F2FP.F16.F32.PACK_AB R6, R93, R6 ;  /* 0x000000065d06723e */ /* 0x000fe200000000ff */
[----:B------:R-:W-:Y:S01]  /*1a450*/  IMAD.IADD R8, R11, 0x1, -R8 ;  /* 0x000000010b087824 */ /* 0x000fe200078e0a08 */
[----:B------:R-:W-:Y:S01]  /*1a460*/  F2FP.F16.F32.PACK_AB R26, R125, R26 ;  /* 0x0000001a7d1a723e */ /* 0x000fe200000000ff */
[----:B------:R-:W-:Y:S01]  /*1a470*/  IMAD R9, R10, 0x10, R9 ;  /* 0x000000100a097824 */ /* 0x000fe200078e0209 */
[----:B------:R-:W-:Y:S01]  /*1a480*/  F2FP.F16.F32.PACK_AB R27, R34, R27 ;  /* 0x0000001b221b723e */ /* 0x000fe200000000ff */
[----:B------:R-:W-:Y:S01]  /*1a490*/  IMAD.SHL.U32 R8, R8, 0x8, RZ ;  /* 0x0000000808087824 */ /* 0x000fe200078e00ff */
[----:B------:R-:W-:-:S02]  /*1a4a0*/  MOV R28, R2 ;  /* 0x00000002001c7202 */ /* 0x000fc40000000f00 */
[----:B-1----:R-:W-:Y:S01]  /*1a4b0*/  MOV R29, R5 ;  /* 0x00000005001d7202 */ /* 0x002fe20000000f00 */
[----:B------:R-:W-:-:S04]  /*1a4c0*/  IMAD.U32 R5, R9, 0x20, R8 ;  /* 0x0000002009057824 */ /* 0x000fc800078e0008 */
[----:B------:R-:W-:Y:S01]  /*1a4d0*/  IMAD.WIDE R4, R5, 0x2, R28 ;  /* 0x0000000205047825 */ /* 0x000fe200078e021c */
[----:B------:R-:W-:Y:S02]  /*1a4e0*/  BAR.SYNC.DEFER_BLOCKING 0x1, 0x180 ;  /* 0x0046000000007b1d */ /* 0x000fe40000010000 */
[C---:B------:R-:W-:Y:S02]  /*1a4f0*/  IADD3 R39, P1, R4.reuse, 0x6000, RZ ;  /* 0x0000600004277810 */ /* 0x040fe40007f3e0ff */
[C---:B------:R-:W-:Y:S02]  /*1a500*/  IADD3 R31, P4, R4.reuse, 0x20, RZ ;  /* 0x00000020041f7810 */ /* 0x040fe40007f9e0ff */
[C---:B------:R-:W-:Y:S01]  /*1a510*/  IADD3 R35, P3, R4.reuse, 0x3000, RZ ;  /* 0x0000300004237810 */ /* 0x040fe20007f7e0ff */
[--C-:B------:R-:W-:Y:S01]  /*1a520*/  IMAD.X R15, RZ, RZ, R5.reuse, P1 ;  /* 0x000000ffff0f7224 */ /* 0x100fe200008e0605 */
[C---:B------:R-:W-:Y:S01]  /*1a530*/  IADD3 R37, P2, R4.reuse, 0x3020, RZ ;  /* 0x0000302004257810 */ /* 0x040fe20007f5e0ff */
[----:B------:R-:W-:Y:S01]  /*1a540*/  IMAD.X R9, RZ, RZ, R5, P4 ;  /* 0x000000ffff097224 */ /* 0x000fe200020e0605 */
[----:B------:R-:W-:-:S02]  /*1a550*/  LOP3.LUT R13, R4, 0x180, RZ, 0xc0, !PT ;  /* 0x00000180040d7812 */ /* 0x000fc400078ec0ff */
[----:B------:R-:W-:Y:S02]  /*1a560*/  ISETP.NE.U32.AND P1, PT, RZ, UR4, PT ;  /* 0x00000004ff007c0c */ /* 0x000fe4000bf25070 */
[----:B------:R-:W-:Y:S02]  /*1a570*/  IADD3 R41, P0, R4, 0x6020, RZ ;  /* 0x0000602004297810 */ /* 0x000fe40007f1e0ff */
[----:B------:R-:W-:Y:S02]  /*1a580*/  LOP3.LUT R8, R31, 0x180, RZ, 0xc0, !PT ;  /* 0x000001801f087812 */ /* 0x000fe400078ec0ff */
[----:B------:R-:W-:Y:S01]  /*1a590*/  LOP3.LUT R10, R35, 0x180, RZ, 0xc0, !PT ;  /* 0x00000180230a7812 */ /* 0x000fe200078ec0ff */
[----:B------:R-:W-:Y:S01]  /*1a5a0*/  IMAD.X R25, RZ, RZ, R5, P0 ;  /* 0x000000ffff197224 */ /* 0x000fe200000e0605 */
[----:B------:R-:W-:Y:S02]  /*1a5b0*/  LOP3.LUT R12, R37, 0x180, RZ, 0xc0, !PT ;  /* 0x00000180250c7812 */ /* 0x000fe400078ec0ff */
[----:B------:R-:W-:-:S02]  /*1a5c0*/  LOP3.LUT R14, R39, 0x180, RZ, 0xc0, !PT ;  /* 0x00000180270e7812 */ /* 0x000fc400078ec0ff */
[----:B------:R-:W-:Y:S02]  /*1a5d0*/  SHF.R.U64 R13, R13, 0x3, RZ ;  /* 0x000000030d0d7819 */ /* 0x000fe400000012ff */
[----:B------:R-:W-:Y:S01]  /*1a5e0*/  ISETP.NE.AND.EX P1, PT, RZ, UR5, PT, P1 ;  /* 0x00000005ff007c0c */ /* 0x000fe2000bf25310 */
[----:B------:R-:W-:Y:S01]  /*1a5f0*/  ULDC.64 UR4, c[0x0][0xbe0] ;  /* 0x0002f80000047ab9 */ /* 0x000fe20000000a00 */
[----:B------:R-:W-:Y:S02]  /*1a600*/  SHF.R.U64 R8, R8, 0x3, RZ ;  /* 0x0000000308087819 */ /* 0x000fe400000012ff */
[----:B------:R-:W-:Y:S02]  /*1a610*/  SHF.R.U64 R10, R10, 0x3, RZ ;  /* 0x000000030a0a7819 */ /* 0x000fe400000012ff */
[----:B------:R-:W-:Y:S02]  /*1a620*/  SHF.R.U64 R12, R12, 0x3, RZ ;  /* 0x000000030c0c7819 */ /* 0x000fe400000012ff */
[----:B------:R-:W-:-:S02]  /*1a630*/  SHF.R.U64 R14, R14, 0x3, RZ ;  /* 0x000000030e0e7819 */ /* 0x000fc400000012ff */
[----:B------:R-:W-:Y:S01]  /*1a640*/  LOP3.LUT R4, R13, R4, RZ, 0x3c, !PT ;  /* 0x000000040d047212 */ /* 0x000fe200078e3cff */
[----:B------:R-:W-:Y:S01]  /*1a650*/  IMAD.X R13, RZ, RZ, R5, P2 ;  /* 0x000000ffff0d7224 */ /* 0x000fe200010e0605 */
[----:B------:R-:W-:Y:S02]  /*1a660*/  ISETP.NE.U32.AND P0, PT, RZ, UR4, PT ;  /* 0x00000004ff007c0c */ /* 0x000fe4000bf05070 */
[----:B------:R-:W-:Y:S02]  /*1a670*/  IADD3.X R11, RZ, R5, RZ, P3, !PT ;  /* 0x00000005ff0b7210 */ /* 0x000fe40001ffe4ff */
[----:B------:R-:W-:Y:S02]  /*1a680*/  LOP3.LUT R8, R8, R31, RZ, 0x3c, !PT ;  /* 0x0000001f08087212 */ /* 0x000fe400078e3cff */
[----:B------:R-:W-:Y:S02]  /*1a690*/  LOP3.LUT R24, R41, 0x180, RZ, 0xc0, !PT ;  /* 0x0000018029187812 */ /* 0x000fe400078ec0ff */
[----:B------:R-:W-:-:S02]  /*1a6a0*/  LOP3.LUT R10, R10, R35, RZ, 0x3c, !PT ;  /* 0x000000230a0a7212 */ /* 0x000fc400078e3cff */
[----:B------:R-:W-:Y:S02]  /*1a6b0*/  LOP3.LUT R12, R12, R37, RZ, 0x3c, !PT ;  /* 0x000000250c0c7212 */ /* 0x000fe400078e3cff */
[----:B------:R-:W-:Y:S02]  /*1a6c0*/  LOP3.LUT R14, R14, R39, RZ, 0x3c, !PT ;  /* 0x000000270e0e7212 */ /* 0x000fe400078e3cff */
[----:B------:R-:W-:Y:S02]  /*1a6d0*/  MOV R35, R4 ;  /* 0x0000000400237202 */ /* 0x000fe40000000f00 */
[----:B------:R-:W-:Y:S02]  /*1a6e0*/  ISETP.NE.AND.EX P0, PT, RZ, UR5, PT, P0 ;  /* 0x00000005ff007c0c */ /* 0x000fe4000bf05300 */
[----:B------:R-:W-:Y:S02]  /*1a6f0*/  F2FP.F16.F32.PACK_AB R4, R30, R7 ;  /* 0x000000071e04723e */ /* 0x000fe400000000ff */
[----:B------:R-:W-:Y:S01]  /*1a700*/  SHF.R.U64 R24, R24, 0x3, RZ ;  /* 0x0000000318187819 */ /* 0x000fe200000012ff */
[----:B------:R-:W2:Y:S01]  /*1a710*/  LDC.64 R30, c[0x0][0xbd8] ;  /* 0x0002f600ff1e7b82 */ /* 0x000ea20000000a00 */
[----:B------:R-:W-:-:S02]  /*1a720*/  F2FP.F16.F32.PACK_AB R5, R91, R90 ;  /* 0x0000005a5b05723e */ /* 0x000fc400000000ff */
[----:B------:R-:W-:Y:S02]  /*1a730*/  F2FP.F16.F32.PACK_AB R7, R95, R94 ;  /* 0x0000005e5f07723e */ /* 0x000fe400000000ff */
[----:B------:R-:W-:Y:S02]  /*1a740*/  MOV R40, R8 ;  /* 0x0000000800287202 */ /* 0x000fe40000000f00 */
[----:B------:R-:W-:Y:S01]  /*1a750*/  MOV R38, R10 ;  /* 0x0000000a00267202 */ /* 0x000fe20000000f00 */
[----:B------:R0:W-:Y:S01]  /*1a760*/  STSM.16.M88.4 [R35], R4 ;  /* 0x0000000423007844 */ /* 0x0001e20000000200 */
[----:B------:R-:W-:Y:S02]  /*1a770*/  MOV R39, R12 ;  /* 0x0000000c00277202 */ /* 0x000fe40000000f00 */
[----:B------:R-:W-:Y:S02]  /*1a780*/  MOV R37, R14 ;  /* 0x0000000e00257202 */ /* 0x000fe40000000f00 */
[----:B------:R-:W-:-:S02]  /*1a790*/  F2FP.F16.F32.PACK_AB R8, R97, R96 ;  /* 0x000000606108723e */ /* 0x000fc400000000ff */
[----:B------:R-:W-:Y:S02]  /*1a7a0*/  F2FP.F16.F32.PACK_AB R9, R99, R98 ;  /* 0x000000626309723e */ /* 0x000fe400000000ff */
[----:B------:R-:W-:Y:S02]  /*1a7b0*/  F2FP.F16.F32.PACK_AB R10, R101, R100 ;  /* 0x00000064650a723e */ /* 0x000fe400000000ff */
[----:B------:R-:W-:Y:S02]  /*1a7c0*/  F2FP.F16.F32.PACK_AB R11, R103, R102 ;  /* 0x00000066670b723e */ /* 0x000fe400000000ff */
[----:B------:R-:W-:Y:S02]  /*1a7d0*/  F2FP.F16.F32.PACK_AB R12, R21, R104 ;  /* 0x00000068150c723e */ /* 0x000fe400000000ff */
[----:B------:R-:W-:Y:S01]  /*1a7e0*/  F2FP.F16.F32.PACK_AB R13, R107, R106 ;  /* 0x0000006a6b0d723e */ /* 0x000fe200000000ff */
[----:B------:R1:W-:Y:S01]  /*1a7f0*/  STSM.16.M88.4 [R40], R8 ;  /* 0x0000000828007844 */ /* 0x0003e20000000200 */
[----:B------:R-:W-:-:S02]  /*1a800*/  F2FP.F16.F32.PACK_AB R14, R109, R108 ;  /* 0x0000006c6d0e723e */ /* 0x000fc400000000ff */
[----:B------:R-:W-:Y:S02]  /*1a810*/  F2FP.F16.F32.PACK_AB R15, R111, R110 ;  /* 0x0000006e6f0f723e */ /* 0x000fe400000000ff */
[----:B------:R-:W-:Y:S02]  /*1a820*/  LOP3.LUT R24, R24, R41, RZ, 0x3c, !PT ;  /* 0x0000002918187212 */ /* 0x000fe400078e3cff */
[----:B------:R-:W-:Y:S01]  /*1a830*/  LEA.HI R33, R33, R32, RZ, 0x7 ;  /* 0x0000002021217211 */ /* 0x000fe200078f38ff */
[----:B------:R3:W-:Y:S01]  /*1a840*/  STSM.16.M88.4 [R38], R12 ;  /* 0x0000000c26007844 */ /* 0x0007e20000000200 */
[----:B0-----:R-:W-:Y:S02]  /*1a850*/  MOV R35, R24 ;  /* 0x0000001800237202 */ /* 0x001fe40000000f00 */
[----:B------:R-:W-:Y:S02]  /*1a860*/  F2FP.F16.F32.PACK_AB R4, R113, R112 ;  /* 0x000000707104723e */ /* 0x000fe400000000ff */
[----:B------:R-:W-:-:S02]  /*1a870*/  F2FP.F16.F32.PACK_AB R5, R115, R114 ;  /* 0x000000727305723e */ /* 0x000fc400000000ff */
[----:B------:R-:W-:Y:S02]  /*1a880*/  F2FP.F16.F32.PACK_AB R6, R117, R116 ;  /* 0x000000747506723e */ /* 0x000fe400000000ff */
[----:B------:R-:W-:Y:S02]  /*1a890*/  F2FP.F16.F32.PACK_AB R7, R119, R118 ;  /* 0x000000767707723e */ /* 0x000fe400000000ff */
[----:B------:R-:W-:Y:S02]  /*1a8a0*/  F2FP.F16.F32.PACK_AB R24, R121, R120 ;  /* 0x000000787918723e */ /* 0x000fe400000000ff */
[----:B------:R-:W-:Y:S01]  /*1a8b0*/  F2FP.F16.F32.PACK_AB R25, R123, R122 ;  /* 0x0000007a7b19723e */ /* 0x000fe200000000ff */
[----:B------:R0:W-:Y:S01]  /*1a8c0*/  STSM.16.M88.4 [R39], R4 ;  /* 0x0000000427007844 */ /* 0x0001e20000000200 */
[----:B-1----:R-:W-:Y:S01]  /*1a8d0*/  F2FP.F16.F32.PACK_AB R8, R129, R128 ;  /* 0x000000808108723e */ /* 0x002fe200000000ff */
[----:B---3--:R-:W1:Y:S01]  /*1a8e0*/  @P0 LDC.64 R12, c[0x0][0xbe0] ;  /* 0x0002f800ff0c0b82 */ /* 0x008e620000000a00 */
[----:B------:R-:W-:Y:S01]  /*1a8f0*/  LOP3.LUT R15, R33, 0xffffff80, RZ, 0xc0, !PT ;  /* 0xffffff80210f7812 */ /* 0x000fe200078ec0ff */
[----:B------:R3:W-:Y:S01]  /*1a900*/  STSM.16.M88.4 [R37], R24 ;  /* 0x0000001825007844 */ /* 0x0007e20000000200 */
[----:B------:R-:W-:Y:S01]  /*1a910*/  F2FP.F16.F32.PACK_AB R9, R131, R130 ;  /* 0x000000828309723e */ /* 0x000fe200000000ff */
[----:B------:R-:W-:Y:S01]  /*1a920*/  ULDC UR4, c[0x0][0xa88] ;  /* 0x0002a20000047ab9 */ /* 0x000fe20000000800 */
[----:B------:R-:W-:-:S02]  /*1a930*/  F2FP.F16.F32.PACK_AB R10, R133, R132 ;  /* 0x00000084850a723e */ /* 0x000fc400000000ff */
[----:B------:R-:W-:Y:S01]  /*1a940*/  F2FP.F16.F32.PACK_AB R11, R135, R134 ;  /* 0x00000086870b723e */ /* 0x000fe200000000ff */
[----:B------:R-:W-:Y:S02]  /*1a950*/  IMAD.IADD R15, R32, 0x1, -R15 ;  /* 0x00000001200f7824 */ /* 0x000fe400078e0a0f */
[----:B------:R-:W-:Y:S02]  /*1a960*/  IMAD.MOV.U32 R38, RZ, RZ, RZ ;  /* 0x000000ffff267224 */ /* 0x000fe400078e00ff */
[----:B------:R3:W-:Y:S01]  /*1a970*/  STSM.16.M88.4 [R35], R8 ;  /* 0x0000000823007844 */ /* 0x0007e20000000200 */
[----:B------:R-:W-:-:S04]  /*1a980*/  SHF.R.S32.HI R14, RZ, 0x1f, R15 ;  /* 0x0000001fff0e7819 */ /* 0x000fc8000001140f */
[----:B0-----:R-:W-:-:S04]  /*1a990*/  LEA.HI R4, R14, R15, RZ, 0x2 ;  /* 0x0000000f0e047211 */ /* 0x001fc800078f10ff */
[--C-:B------:R-:W-:Y:S02]  /*1a9a0*/  SHF.R.S32.HI R6, RZ, 0x2, R4.reuse ;  /* 0x00000002ff067819 */ /* 0x100fe40000011404 */
[----:B------:R-:W-:-:S04]  /*1a9b0*/  SHF.R.S32.HI R5, RZ, 0x1f, R4 ;  /* 0x0000001fff057819 */ /* 0x000fc80000011404 */
[----:B------:R-:W-:Y:S01]  /*1a9c0*/  LEA.HI R5, R5, R6, RZ, 0x3 ;  /* 0x0000000605057211 */ /* 0x000fe200078f18ff */
[----:B------:R-:W-:-:S03]  /*1a9d0*/  IMAD.U32 R42, RZ, RZ, UR4 ;  /* 0x00000004ff2a7e24 */ /* 0x000fc6000f8e00ff */
[----:B------:R-:W-:Y:S01]  /*1a9e0*/  LOP3.LUT R7, R5, 0xfffffff8, RZ, 0xc0, !PT ;  /* 0xfffffff805077812 */ /* 0x000fe200078ec0ff */
[C---:B--2---:R-:W-:Y:S01]  /*1a9f0*/  IMAD.WIDE R30, R45.reuse, 0x4, R30 ;  /* 0x000000042d1e7825 */ /* 0x044fe200078e021e */
[----:B------:R-:W-:Y:S03]  /*1aa00*/  BAR.SYNC.DEFER_BLOCKING 0x1, 0x180 ;  /* 0x0046000000007b1d */ /* 0x000fe60000010000 */
[----:B-1----:R-:W-:-:S03]  /*1aa10*/  @P0 IMAD.WIDE R4, R45, 0x4, R12 ;  /* 0x000000042d040825 */ /* 0x002fc600078e020c */
[----:B------:R3:W5:Y:S01]  /*1aa20*/  @P1 LDG.E R38, desc[UR52][R30.64] ;  /* 0x000000341e261981 */ /* 0x000762000c1e1900 */
[----:B------:R-:W-:Y:S01]  /*1aa30*/  SHF.R.S32.HI R33, RZ, 0x7, R33 ;  /* 0x00000007ff217819 */ /* 0x000fe20000011421 */
[----:B------:R-:W-:Y:S01]  /*1aa40*/  IMAD.IADD R7, R6, 0x1, -R7 ;  /* 0x0000000106077824 */ /* 0x000fe200078e0a07 */
[----:B------:R-:W-:Y:S01]  /*1aa50*/  LEA.HI R14, R14, R15, RZ, 0x5 ;  /* 0x0000000f0e0e7211 */ /* 0x000fe200078f28ff */
[----:B------:R3:W5:Y:S02]  /*1aa60*/  @P0 LDG.E R42, desc[UR52][R4.64] ;  /* 0x00000034042a0981 */ /* 0x000764000c1e1900 */
[----:B------:R-:W-:Y:S01]  /*1aa70*/  IMAD.HI R6, R33, 0x55555556, RZ ;  /* 0x5555555621067827 */ /* 0x000fe200078e02ff */
[----:B------:R-:W-:Y:S06]  /*1aa80*/  @P0 BRA `(.L_x_1289) ;  /* 0x0000000000100947 */ /* 0x000fec0003800000 */
[----:B------:R-:W-:Y:S05]  /*1aa90*/  @!P1 BRA `(.L_x_1289) ;  /* 0x00000000000c9947 */ /* 0x000fea0003800000 */
[----:B---3--:R-:W2:Y:S04]  /*1aaa0*/  LDG.E R5, desc[UR52][R30.64] ;  /* 0x000000341e057981 */ /* 0x008ea8000c1e1900 */
[----:B-----5:R-:W2:Y:S02]  /*1aab0*/  LDG.E R42, desc[UR52][R30.64+0x4] ;  /* 0x000004341e2a7981 */ /* 0x020ea4000c1e1900 */
[----:B--2---:R-:W-:-:S07]  /*1aac0*/  IMAD.IADD R42, R42, 0x1, -R5 ;  /* 0x000000012a2a7824 */ /* 0x004fce00078e0a05 */
.L_x_1289:
[----:B------:R-:W2:Y:S01]  /*1aad0*/  LDL.LU R47, [R1+0x44] ;  /* 0x00004400012f7983 */ /* 0x000ea20000300800 */
[----:B------:R-:W-:Y:S01]  /*1aae0*/  LEA.HI R6, R6, R6, RZ, 0x1 ;  /* 0x0000000606067211 */ /* 0x000fe200078f08ff */
[----:B------:R-:W-:Y:S02]  /*1aaf0*/  ULDC.64 UR4, c[0x0][0xb70] ;  /* 0x0002dc0000047ab9 */ /* 0x000fe40000000a00 */
[----:B------:R-:W4:Y:S01]  /*1ab00*/  LDL.LU R46, [R1+0x50] ;  /* 0x00005000012e7983 */ /* 0x000f220000300800 */
[----:B------:R-:W-:Y:S01]  /*1ab10*/  SHF.R.S32.HI R14, RZ, 0x5, R14 ;  /* 0x00000005ff0e7819 */ /* 0x000fe2000001140e */
[----:B------:R-:W-:Y:S01]  /*1ab20*/  IMAD R33, R6, -0x3, R33 ;  /* 0xfffffffd06217824 */ /* 0x000fe200078e0221 */
[----:B-----5:R-:W-:Y:S02]  /*1ab30*/  SHF.R.S32.HI R39, RZ, 0x1f, R38 ;  /* 0x0000001fff277819 */ /* 0x020fe40000011426 */
[----:B------:R-:W-:Y:S01]  /*1ab40*/  SHF.R.S32.HI R6, RZ, 0x1f, R45 ;  /* 0x0000001fff067819 */ /* 0x000fe2000001142d */
[----:B------:R-:W-:Y:S01]  /*1ab50*/  IMAD R14, R14, 0x10, R7 ;  /* 0x000000100e0e7824 */ /* 0x000fe200078e0207 */
[----:B------:R-:W-:Y:S01]  /*1ab60*/  SEL R45, R45, RZ, !P1 ;  /* 0x000000ff2d2d7207 */ /* 0x000fe20004800000 */
[----:B------:R-:W-:Y:S01]  /*1ab70*/  IMAD R7, R20, 0x20, R36 ;  /* 0x0000002014077824 */ /* 0x000fe200078e0224 */
[----:B------:R-:W-:Y:S01]  /*1ab80*/  SEL R44, R6, RZ, !P1 ;  /* 0x000000ff062c7207 */ /* 0x000fe20004800000 */
[----:B---3--:R-:W-:Y:S01]  /*1ab90*/  IMAD R11, R33, 0x40, R14 ;  /* 0x00000040210b7824 */ /* 0x008fe200078e020e */
[----:B------:R-:W-:Y:S01]  /*1aba0*/  LOP3.LUT P0, RZ, R15, 0x3, RZ, 0xc0, !PT ;  /* 0x000000030fff7812 */ /* 0x000fe2000780c0ff */
[----:B------:R-:W-:-:S03]  /*1abb0*/  IMAD.WIDE R28, R7, 0x2, R28 ;  /* 0x00000002071c7825 */ /* 0x000fc600078e021c */
[C---:B------:R-:W-:Y:S02]  /*1abc0*/  IADD3 R13, P5, R28.reuse, 0x3000, RZ ;  /* 0x000030001c0d7810 */ /* 0x040fe40007fbe0ff */
[C---:B------:R-:W-:Y:S02]  /*1abd0*/  IADD3 R25, P4, R28.reuse, 0x4800, RZ ;  /* 0x000048001c197810 */ /* 0x040fe40007f9e0ff */
[----:B------:R-:W-:Y:S02]  /*1abe0*/  IADD3 R31, P3, R28, 0x6000, RZ ;  /* 0x000060001c1f7810 */ /* 0x000fe40007f7e0ff */
[----:B------:R-:W-:Y:S02]  /*1abf0*/  LOP3.LUT R12, R13, 0x180, RZ, 0xc0, !PT ;  /* 0x000001800d0c7812 */ /* 0x000fe400078ec0ff */
[----:B------:R-:W-:Y:S02]  /*1ac00*/  LOP3.LUT R24, R25, 0x180, RZ, 0xc0, !PT ;  /* 0x0000018019187812 */ /* 0x000fe400078ec0ff */
[----:B------:R-:W-:-:S02]  /*1ac10*/  LOP3.LUT R30, R31, 0x180, RZ, 0xc0, !PT ;  /* 0x000001801f1e7812 */ /* 0x000fc400078ec0ff */
[----:B------:R-:W-:Y:S02]  /*1ac20*/  SHF.R.U64 R12, R12, 0x3, RZ ;  /* 0x000000030c0c7819 */ /* 0x000fe400000012ff */
[----:B------:R-:W-:Y:S02]  /*1ac30*/  SHF.R.U64 R24, R24, 0x3, RZ ;  /* 0x0000000318187819 */ /* 0x000fe400000012ff */
[----:B------:R-:W-:Y:S02]  /*1ac40*/  SHF.R.U64 R30, R30, 0x3, RZ ;  /* 0x000000031e1e7819 */ /* 0x000fe400000012ff */
[----:B------:R-:W-:Y:S01]  /*1ac50*/  LOP3.LUT R12, R12, R13, RZ, 0x3c, !PT ;  /* 0x0000000d0c0c7212 */ /* 0x000fe200078e3cff */
[--C-:B------:R-:W-:Y:S01]  /*1ac60*/  IMAD.X R13, RZ, RZ, R29.reuse, P5 ;  /* 0x000000ffff0d7224 */ /* 0x100fe200028e061d */
[----:B------:R-:W-:Y:S02]  /*1ac70*/  LOP3.LUT R24, R24, R25, RZ, 0x3c, !PT ;  /* 0x0000001918187212 */ /* 0x000fe400078e3cff */
[----:B------:R-:W-:Y:S01]  /*1ac80*/  LOP3.LUT R30, R30, R31, RZ, 0x3c, !PT ;  /* 0x0000001f1e1e7212 */ /* 0x000fe200078e3cff */
[----:B------:R-:W-:Y:S01]  /*1ac90*/  IMAD.X R31, RZ, RZ, R29, P3 ;  /* 0x000000ffff1f7224 */ /* 0x000fe200018e061d */
[----:B------:R-:W-:-:S02]  /*1aca0*/  IADD3.X R25, RZ, R29, RZ, P4, !PT ;  /* 0x0000001dff197210 */ /* 0x000fc400027fe4ff */
[----:B------:R-:W-:Y:S01]  /*1acb0*/  SHF.R.S32.HI R37, RZ, 0x1f, R36 ;  /* 0x0000001fff257819 */ /* 0x000fe20000011424 */
[----:B------:R-:W-:Y:S01]  /*1acc0*/  BSSY B1, `(.L_x_1290) ;  /* 0x000005c000017945 */ /* 0x000fe20003800000 */
[----:B--2---:R-:W-:Y:S01]  /*1acd0*/  SHF.R.S32.HI R43, RZ, 0x1f, R47 ;  /* 0x0000001fff2b7819 */ /* 0x004fe2000001142f */
[----:B----4-:R-:W-:-:S04]  /*1ace0*/  IMAD R11, R46, 0xc0, R11 ;  /* 0x000000c02e0b7824 */ /* 0x010fc800078e020b */
[----:B------:R-:W-:Y:S01]  /*1acf0*/  IMAD R4, R43, UR4, RZ ;  /* 0x000000042b047c24 */ /* 0x000fe2000f8e02ff */
[----:B------:R-:W-:-:S03]  /*1ad00*/  SHF.R.S32.HI R7, RZ, 0x1f, R11 ;  /* 0x0000001fff077819 */ /* 0x000fc6000001140b */
[C---:B------:R-:W-:Y:S02]  /*1ad10*/  IMAD R9, R47.reuse, UR5, R4 ;  /* 0x000000052f097c24 */ /* 0x040fe4000f8e0204 */
[----:B------:R-:W-:Y:S01]  /*1ad20*/  IMAD.WIDE.U32 R4, R47, UR4, R38 ;  /* 0x000000042f047c25 */ /* 0x000fe2000f8e0026 */
[----:B------:R-:W-:-:S03]  /*1ad30*/  ULDC.64 UR4, c[0x0][0xb78] ;  /* 0x0002de0000047ab9 */ /* 0x000fc60000000a00 */
[----:B------:R-:W-:Y:S01]  /*1ad40*/  IMAD.IADD R5, R5, 0x1, R9 ;  /* 0x0000000105057824 */ /* 0x000fe200078e0209 */
[----:B------:R-:W-:Y:S01]  /*1ad50*/  IADD3 R9, P2, R28, 0x1800, RZ ;  /* 0x000018001c097810 */ /* 0x000fe20007f5e0ff */
[----:B------:R-:W-:Y:S02]  /*1ad60*/  IMAD R6, R44, UR4, RZ ;  /* 0x000000042c067c24 */ /* 0x000fe4000f8e02ff */
[----:B------:R-:W-:Y:S01]  /*1ad70*/  IMAD.WIDE.U32 R4, R45, UR4, R4 ;  /* 0x000000042d047c25 */ /* 0x000fe2000f8e0004 */
[----:B------:R-:W-:-:S03]  /*1ad80*/  LOP3.LUT R8, R9, 0x180, RZ, 0xc0, !PT ;  /* 0x0000018009087812 */ /* 0x000fc600078ec0ff */
[----:B------:R-:W-:Y:S01]  /*1ad90*/  IMAD R6, R45, UR5, R6 ;  /* 0x000000052d067c24 */ /* 0x000fe2000f8e0206 */
[----:B------:R-:W-:Y:S01]  /*1ada0*/  IADD3 R4, P1, R11, R4, RZ ;  /* 0x000000040b047210 */ /* 0x000fe20007f3e0ff */
[----:B------:R-:W-:Y:S01]  /*1adb0*/  ULDC.64 UR4, c[0x0][0xb40] ;  /* 0x0002d00000047ab9 */ /* 0x000fe20000000a00 */
[----:B------:R-:W-:Y:S02]  /*1adc0*/  SHF.R.U64 R8, R8, 0x3, RZ ;  /* 0x0000000308087819 */ /* 0x000fe400000012ff */
[----:B------:R-:W-:Y:S01]  /*1add0*/  IADD3.X R7, R7, R5, R6, P1, !PT ;  /* 0x0000000507077210 */ /* 0x000fe20000ffe406 */
[----:B------:R-:W-:Y:S01]  /*1ade0*/  VIADD R5, R11, 0x8 ;  /* 0x000000080b057836 */ /* 0x000fe20000000000 */
[----:B------:R-:W-:Y:S02]  /*1adf0*/  LEA R40, P1, R4, UR4, 0x2 ;  /* 0x0000000404287c11 */ /* 0x000fe4000f8210ff */
[----:B------:R-:W-:Y:S01]  /*1ae00*/  LOP3.LUT R8, R8, R9, RZ, 0x3c, !PT ;  /* 0x0000000908087212 */ /* 0x000fe200078e3cff */
[----:B------:R-:W-:Y:S01]  /*1ae10*/  IMAD.X R9, RZ, RZ, R29, P2 ;  /* 0x000000ffff097224 */ /* 0x000fe200010e061d */
[----:B------:R-:W-:Y:S01]  /*1ae20*/  LEA.HI.X R41, R4, UR5, R7, 0x2, P1 ;  /* 0x0000000504297c11 */ /* 0x000fe200088f1407 */
[----:B------:R-:W-:Y:S01]  /*1ae30*/  ULDC.64 UR4, c[0x0][0xaa0] ;  /* 0x0002a80000047ab9 */ /* 0x000fe20000000a00 */
[----:B------:R-:W-:-:S02]  /*1ae40*/  IADD3 R7, P2, R28, 0x7800, RZ ;  /* 0x000078001c077810 */ /* 0x000fc40007f5e0ff */
[----:B------:R-:W-:Y:S02]  /*1ae50*/  LOP3.LUT R4, R28, 0x180, RZ, 0xc0, !PT ;  /* 0x000001801c047812 */ /* 0x000fe400078ec0ff */
[-C--:B------:R-:W-:Y:S01]  /*1ae60*/  ISETP.GE.OR P1, PT, R11, R42.reuse, P0 ;  /* 0x0000002a0b00720c */ /* 0x080fe20000726670 */
[----:B------:R-:W-:Y:S01]  /*1ae70*/  IMAD.X R33, RZ, RZ, R29, P2 ;  /* 0x000000ffff217224 */ /* 0x000fe200010e061d */
[----:B------:R-:W-:Y:S02]  /*1ae80*/  ISETP.GE.OR P0, PT, R5, R42, P0 ;  /* 0x0000002a0500720c */ /* 0x000fe40000706670 */
[----:B------:R-:W-:Y:S02]  /*1ae90*/  LOP3.LUT R6, R7, 0x180, RZ, 0xc0, !PT ;  /* 0x0000018007067812 */ /* 0x000fe400078ec0ff */
[----:B------:R-:W-:Y:S02]  /*1aea0*/  SHF.R.U64 R5, R4, 0x3, RZ ;  /* 0x0000000304057819 */ /* 0x000fe400000012ff */
[----:B------:R-:W-:-:S02]  /*1aeb0*/  SHF.R.U64 R6, R6, 0x3, RZ ;  /* 0x0000000306067819 */ /* 0x000fc400000012ff */
[----:B------:R-:W-:Y:S01]  /*1aec0*/  LOP3.LUT R4, R5, R28, RZ, 0x3c, !PT ;  /* 0x0000001c05047212 */ /* 0x000fe200078e3cff */
[----:B------:R-:W-:Y:S01]  /*1aed0*/  IMAD.MOV.U32 R5, RZ, RZ, R29 ;  /* 0x000000ffff057224 */ /* 0x000fe200078e001d */
[----:B------:R-:W-:Y:S01]  /*1aee0*/  LOP3.LUT R32, R6, R7, RZ, 0x3c, !PT ;  /* 0x0000000706207212 */ /* 0x000fe200078e3cff */
[----:B------:R-:W-:Y:S04]  /*1aef0*/  @!P1 STG.E desc[UR52][R40.64], R0 ;  /* 0x0000000028009986 */ /* 0x000fe8000c101934 */
[----:B------:R0:W-:Y:S01]  /*1af00*/  @!P0 STG.E desc[UR52][R40.64+0x20], R3 ;  /* 0x0000200328008986 */ /* 0x0001e2000c101934 */
[----:B------:R-:W-:-:S03]  /*1af10*/  IMAD R21, R39, UR4, RZ ;  /* 0x0000000427157c24 */ /* 0x000fc6000f8e02ff */
[----:B------:R-:W5:Y:S04]  /*1af20*/  LD.E.128 R4, desc[UR52][R4.64] ;  /* 0x0000003404047980 */ /* 0x000f68000c101d00 */
[----:B------:R-:W5:Y:S04]  /*1af30*/  LD.E.128 R8, desc[UR52][R8.64] ;  /* 0x0000003408087980 */ /* 0x000f68000c101d00 */
[----:B------:R-:W5:Y:S04]  /*1af40*/  LD.E.128 R12, desc[UR52][R12.64] ;  /* 0x000000340c0c7980 */ /* 0x000f68000c101d00 */
[----:B------:R-:W5:Y:S04]  /*1af50*/  LD.E.128 R24, desc[UR52][R24.64] ;  /* 0x0000003418187980 */ /* 0x000f68000c101d00 */
[----:B------:R-:W5:Y:S04]  /*1af60*/  LD.E.128 R28, desc[UR52][R30.64] ;  /* 0x000000341e1c7980 */ /* 0x000f68000c101d00 */
[----:B------:R-:W5:Y:S01]  /*1af70*/  LD.E.128 R32, desc[UR52][R32.64] ;  /* 0x0000003420207980 */ /* 0x000f62000c101d00 */
[C---:B0-----:R-:W-:Y:S01]  /*1af80*/  IMAD.WIDE.U32 R40, R38.reuse, UR4, R36 ;  /* 0x0000000426287c25 */ /* 0x041fe2000f8e0024 */
[----:B------:R-:W-:Y:S01]  /*1af90*/  @!PT LDS RZ, [RZ] ;  /* 0x00000000fffff984 */ /* 0x000fe20000000800 */
[----:B------:R-:W-:Y:S01]  /*1afa0*/  @!PT LDS RZ, [RZ] ;  /* 0x00000000fffff984 */ /* 0x000fe20000000800 */
[----:B------:R-:W-:Y:S01]  /*1afb0*/  @!PT LDS RZ, [RZ] ;  /* 0x00000000fffff984 */ /* 0x000fe20000000800 */
[----:B------:R-:W-:Y:S01]  /*1afc0*/  @!PT LDS RZ, [RZ] ;  /* 0x00000000fffff984 */ /* 0x000fe20000000800 */
[----:B------:R0:W-:Y:S06]  /*1afd0*/  MEMBAR.ALL.CTA ;  /* 0x0000000000007992 */ /* 0x0001ec0000008000 */
[----:B0-----:R-:W0:Y:S01]  /*1afe0*/  FENCE.VIEW.ASYNC.S ;  /* 0x00000000000073c6 */ /* 0x001e220000000000 */
[----:B------:R-:W-:Y:S01]  /*1aff0*/  IMAD R21, R38, UR5, R21 ;  /* 0x0000000526157c24 */ /* 0x000fe2000f8e0215 */
[----:B------:R-:W-:Y:S01]  /*1b000*/  ULDC.64 UR4, c[0x0][0xae0] ;  /* 0x0002b80000047ab9 */ /* 0x000fe20000000a00 */
[----:B------:R-:W-:-:S02]  /*1b010*/  IMAD R42, R46, -0xc0, R42 ;  /* 0xffffff402e2a7824 */ /* 0x000fc400078e022a */
[----:B------:R-:W-:Y:S02]  /*1b020*/  IMAD.IADD R41, R41, 0x1, R21 ;  /* 0x0000000129297824 */ /* 0x000fe400078e0215 */
[----:B------:R-:W-:Y:S01]  /*1b030*/  IMAD R21, R43, UR4, RZ ;  /* 0x000000042b157c24 */ /* 0x000fe2000f8e02ff */
[CC--:B------:R-:W-:Y:S01]  /*1b040*/  ISETP.GE.AND P0, PT, R20.reuse, R42.reuse, PT ;  /* 0x0000002a1400720c */ /* 0x0c0fe20003f06270 */
[----:B------:R-:W-:Y:S02]  /*1b050*/  VIADD R3, R20, 0x60 ;  /* 0x0000006014037836 */ /* 0x000fe40000000000 */
[----:B------:R-:W-:Y:S02]  /*1b060*/  VIADD R0, R2, 0x2d820 ;  /* 0x0002d82002007836 */ /* 0x000fe40000000000 */
[----:B------:R-:W-:Y:S01]  /*1b070*/  IMAD R21, R47, UR5, R21 ;  /* 0x000000052f157c24 */ /* 0x000fe2000f8e0215 */
[----:B------:R-:W-:Y:S01]  /*1b080*/  ISETP.GE.AND P3, PT, R3, R42, PT ;  /* 0x0000002a0300720c */ /* 0x000fe20003f66270 */
[----:B------:R-:W-:Y:S01]  /*1b090*/  IMAD.WIDE.U32 R38, R47, UR4, R40 ;  /* 0x000000042f267c25 */ /* 0x000fe2000f8e0028 */
[----:B------:R-:W-:Y:S01]  /*1b0a0*/  ULDC.64 UR4, c[0x0][0xae8] ;  /* 0x0002ba0000047ab9 */ /* 0x000fe20000000a00 */
[----:B------:R-:W-:-:S02]  /*1b0b0*/  PRMT R0, RZ, 0x654, R0 ;  /* 0x00000654ff007816 */ /* 0x000fc40000000000 */
[----:B------:R-:W-:Y:S01]  /*1b0c0*/  IMAD.IADD R39, R39, 0x1, R21 ;  /* 0x0000000127277824 */ /* 0x000fe200078e0215 */
[----:B------:R-:W-:Y:S01]  /*1b0d0*/  SHF.R.S32.HI R21, RZ, 0x1f, R20 ;  /* 0x0000001fff157819 */ /* 0x000fe20000011414 */
[----:B------:R-:W-:Y:S02]  /*1b0e0*/  IMAD R3, R44, UR4, RZ ;  /* 0x000000042c037c24 */ /* 0x000fe4000f8e02ff */
[C---:B------:R-:W-:Y:S01]  /*1b0f0*/  IMAD.WIDE.U32 R40, R45.reuse, UR4, R38 ;  /* 0x000000042d287c25 */ /* 0x040fe2000f8e0026 */
[----:B0-----:R0:W-:Y:S03]  /*1b100*/  SYNCS.ARRIVE.TRANS64.RED.A1T0 RZ, [R0+URZ], RZ ;  /* 0x000000ff00ff79a7 */ /* 0x0011e6000810043f */
[----:B------:R-:W-:Y:S02]  /*1b110*/  IMAD R3, R45, UR5, R3 ;  /* 0x000000052d037c24 */ /* 0x000fe4000f8e0203 */
[----:B------:R-:W-:-:S04]  /*1b120*/  IMAD.WIDE R38, R46, 0xc0, R20 ;  /* 0x000000c02e267825 */ /* 0x000fc800078e0214 */
[----:B------:R-:W-:Y:S01]  /*1b130*/  IMAD.IADD R37, R41, 0x1, R3 ;  /* 0x0000000129257824 */ /* 0x000fe200078e0203 */
[----:B0-----:R-:W-:Y:S06]  /*1b140*/  @P0 BRA `(.L_x_1291) ;  /* 0x00000000004c0947 */ /* 0x001fec0003800000 */
        /* <DEDUP_REMOVED lines=19> */
.L_x_1291:
[----:B------:R-:W-:Y:S05]  /*1b280*/  BSYNC B1 ;  /* 0x0000000000017941 */ /* 0x000fea0003800000 */
.L_x_1290:
[----:B------:R-:W-:Y:S05]  /*1b290*/  @P3 BRA `(.L_x_1292) ;  /* 0x0000000800383947 */ /* 0x000fea0003800000 */
[----:B------:R-:W-:Y:S01]  /*1b2a0*/  IADD3 R3, P0, R38, 0x60, RZ ;  /* 0x0000006026037810 */ /* 0x000fe20007f1e0ff */
[----:B------:R-:W-:Y:S01]  /*1b2b0*/  ULDC.64 UR4, c[0x0][0xad8] ;  /* 0x0002b60000047ab9 */ /* 0x000fe20000000a00 */
[----:B0----5:R-:W-:Y:S01]  /*1b2c0*/  MOV R5, R37 ;  /* 0x0000002500057202 */ /* 0x021fe20000000f00 */
[----:B------:R-:W-:Y:S01]  /*1b2d0*/  IMAD.MOV.U32 R4, RZ, RZ, R40 ;  /* 0x000000ffff047224 */ /* 0x000fe200078e0028 */
[----:B------:R-:W-:Y:S01]  /*1b2e0*/  ULDC.64 UR6, c[0x0][0xa80] ;  /* 0x0002a00000067ab9 */ /* 0x000fe20000000a00 */
[----:B------:R-:W-:Y:S02]  /*1b2f0*/  IMAD.X R38, RZ, RZ, R39, P0 ;  /* 0x000000ffff267224 */ /* 0x000fe400000e0627 */
[----:B------:R-:W-:Y:S02]  /*1b300*/  VIADD R0, R36, 0x20 ;  /* 0x0000002024007836 */ /* 0x000fe40000000000 */
[----:B------:R-:W-:Y:S02]  /*1b310*/  IMAD R38, R38, UR4, RZ ;  /* 0x0000000426267c24 */ /* 0x000fe4000f8e02ff */
[----:B------:R-:W-:Y:S01]  /*1b320*/  IMAD.WIDE.U32 R4, R3, UR4, R4 ;  /* 0x0000000403047c25 */ /* 0x000fe2000f8e0004 */
[----:B------:R-:W-:-:S02]  /*1b330*/  ULDC UR4, c[0x0][0xa8c] ;  /* 0x0002a30000047ab9 */ /* 0x000fc40000000800 */
        /* <DEDUP_REMOVED lines=13> */
.L_x_1288:
[----:B0-----:R-:W2:Y:S01]  /*1b410*/  LDL R8, [R1+0x48] ;  /* 0x0000480001087983 */ /* 0x001ea20000100800 */
[----:B------:R-:W-:Y:S01]  /*1b420*/  ULDC.64 UR4, c[0x0][0xbd8] ;  /* 0x0002f60000047ab9 */ /* 0x000fe20000000a00 */
[----:B------:R-:W2:Y:S01]  /*1b430*/  LDC.64 R4, c[0x0][0xbd8] ;  /* 0x0002f600ff047b82 */ /* 0x000ea20000000a00 */
[----:B------:R-:W-:Y:S01]  /*1b440*/  ISETP.NE.U32.AND P0, PT, RZ, UR4, PT ;  /* 0x00000004ff007c0c */ /* 0x000fe2000bf05070 */
[----:B------:R-:W-:-:S03]  /*1b450*/  IMAD.MOV.U32 R3, RZ, RZ, RZ ;  /* 0x000000ffff037224 */ /* 0x000fc600078e00ff */
[----:B------:R-:W-:Y:S01]  /*1b460*/  ISETP.NE.AND.EX P0, PT, RZ, UR5, PT, P0 ;  /* 0x00000005ff007c0c */ /* 0x000fe2000bf05300 */
[----:B------:R-:W-:Y:S02]  /*1b470*/  ULDC.64 UR4, c[0x0][0xbe0] ;  /* 0x0002f80000047ab9 */ /* 0x000fe40000000a00 */
[----:B------:R-:W-:-:S04]  /*1b480*/  ISETP.NE.U32.AND P1, PT, RZ, UR4, PT ;  /* 0x00000004ff007c0c */ /* 0x000fc8000bf25070 */
[----:B------:R-:W-:-:S13]  /*1b490*/  ISETP.NE.AND.EX P1, PT, RZ, UR5, PT, P1 ;  /* 0x00000005ff007c0c */ /* 0x000fda000bf25310 */
[----:B------:R-:W0:Y:S01]  /*1b4a0*/  @P1 LDC.64 R6, c[0x0][0xbe0] ;  /* 0x0002f800ff061b82 */ /* 0x000e220000000a00 */
[----:B------:R-:W-:Y:S02]  /*1b4b0*/  ULDC UR4, c[0x0][0xa88] ;  /* 0x0002a20000047ab9 */ /* 0x000fe40000000800 */
[----:B------:R-:W-:Y:S02]  /*1b4c0*/  IMAD.U32 R0, RZ, RZ, UR4 ;  /* 0x00000004ff007e24 */ /* 0x000fe4000f8e00ff */
[----:B--2---:R-:W-:-:S04]  /*1b4d0*/  IMAD.WIDE R4, R8, 0x4, R4 ;  /* 0x0000000408047825 */ /* 0x004fc800078e0204 */
[----:B0-----:R-:W-:Y:S01]  /*1b4e0*/  @P1 IMAD.WIDE R6, R8, 0x4, R6 ;  /* 0x0000000408061825 */ /* 0x001fe200078e0206 */
[----:B------:R0:W5:Y:S04]  /*1b4f0*/  @P0 LDG.E R3, desc[UR52][R4.64] ;  /* 0x0000003404030981 */ /* 0x000168000c1e1900 */
[----:B------:R0:W5:Y:S01]  /*1b500*/  @P1 LDG.E R0, desc[UR52][R6.64] ;  /* 0x0000003406001981 */ /* 0x000162000c1e1900 */
[----:B------:R-:W-:Y:S01]  /*1b510*/  ISETP.GT.AND P2, PT, R32, 0xbf, PT ;  /* 0x000000bf2000780c */ /* 0x000fe20003f44270 */
[----:B------:R-:W-:-:S12]  /*1b520*/  @P1 BRA `(.L_x_1293) ;  /* 0x0000000000101947 */ /* 0x000fd80003800000 */
[----:B------:R-:W-:Y:S05]  /*1b530*/  @!P0 BRA `(.L_x_1293) ;  /* 0x00000000000c8947 */ /* 0x000fea0003800000 */
[----:B0-----:R-:W2:Y:S04]  /*1b540*/  LDG.E R7, desc[UR52][R4.64] ;  /* 0x0000003404077981 */ /* 0x001ea8000c1e1900 */
[----:B-----5:R-:W2:Y:S02]  /*1b550*/  LDG.E R0, desc[UR52][R4.64+0x4] ;  /* 0x0000043404007981 */ /* 0x020ea4000c1e1900 */
[----:B--2---:R-:W-:-:S07]  /*1b560*/  IMAD.IADD R0, R0, 0x1, -R7 ;  /* 0x0000000100007824 */ /* 0x004fce00078e0a07 */
.L_x_1293:
[----:B------:R-:W2:Y:S04]  /*1b570*/  LDL R13, [R1+0x44] ;  /* 0x00004400010d7983 */ /* 0x000ea80000100800 */
[----:B------:R1:W5:Y:S01]  /*1b580*/  LDL R12, [R1+0x50] ;  /* 0x00005000010c7983 */ /* 0x0003620000100800 */
[----:B0-----:R-:W-:Y:S01]  /*1b590*/  SHF.R.S32.HI R4, RZ, 0x1f, R8 ;  /* 0x0000001fff047819 */ /* 0x001fe20000011408 */
[----:B------:R-:W-:Y:S01]  /*1b5a0*/  BSSY B1, `(.L_x_1294) ;  /* 0x000001c000017945 */ /* 0x000fe20003800000 */
[----:B------:R-:W-:Y:S02]  /*1b5b0*/  SEL R11, R8, RZ, !P0 ;  /* 0x000000ff080b7207 */ /* 0x000fe40004000000 */
[----:B------:R-:W-:Y:S02]  /*1b5c0*/  SHF.R.S32.HI R37, RZ, 0x1f, R36 ;  /* 0x0000001fff257819 */ /* 0x000fe40000011424 */
[----:B------:R-:W-:-:S02]  /*1b5d0*/  SEL R10, R4, RZ, !P0 ;  /* 0x000000ff040a7207 */ /* 0x000fc40004000000 */
[----:B-----5:R-:W-:Y:S02]  /*1b5e0*/  SHF.R.S32.HI R8, RZ, 0x1f, R3 ;  /* 0x0000001fff087819 */ /* 0x020fe40000011403 */
[----:B--2---:R-:W-:Y:S01]  /*1b5f0*/  SHF.R.S32.HI R9, RZ, 0x1f, R13 ;  /* 0x0000001fff097819 */ /* 0x004fe2000001140d */
[----:B-1----:R-:W-:Y:S06]  /*1b600*/  @P2 BRA `(.L_x_1295) ;  /* 0x0000000000542947 */ /* 0x002fec0003800000 */
[----:B------:R-:W-:-:S04]  /*1b610*/  IMAD R4, R12, 0xc0, R46 ;  /* 0x000000c00c047824 */ /* 0x000fc800078e022e */
        /* <DEDUP_REMOVED lines=20> */
.L_x_1295:
[----:B------:R-:W-:Y:S05]  /*1b760*/  BSYNC B1 ;  /* 0x0000000000017941 */ /* 0x000fea0003800000 */
.L_x_1294:
[----:B------:R-:W-:Y:S01]  /*1b770*/  ULDC.64 UR4, c[0x0][0xaa0] ;  /* 0x0002a80000047ab9 */ /* 0x000fe20000000a00 */
[----:B0-----:R-:W-:Y:S01]  /*1b780*/  IMAD R7, R12, -0xc0, R0 ;  /* 0xffffff400c077824 */ /* 0x001fe200078e0200 */
[----:B------:R-:W-:Y:S01]  /*1b790*/  SHF.R.S32.HI R21, RZ, 0x1f, R20 ;  /* 0x0000001fff157819 */ /* 0x000fe20000011414 */
[----:B------:R-:W-:Y:S01]  /*1b7a0*/  IMAD R6, R8, UR4, RZ ;  /* 0x0000000408067c24 */ /* 0x000fe2000f8e02ff */
[----:B------:R-:W-:Y:S01]  /*1b7b0*/  BSSY B1, `(.L_x_1296) ;  /* 0x0000026000017945 */ /* 0x000fe20003800000 */
[----:B------:R-:W-:Y:S01]  /*1b7c0*/  IMAD.WIDE.U32 R4, R3, UR4, R36 ;  /* 0x0000000403047c25 */ /* 0x000fe2000f8e0024 */
[----:B------:R-:W-:-:S03]  /*1b7d0*/  ISETP.GE.AND P0, PT, R20, R7, PT ;  /* 0x000000071400720c */ /* 0x000fc60003f06270 */
[----:B------:R-:W-:Y:S01]  /*1b7e0*/  IMAD R3, R3, UR5, R6 ;  /* 0x0000000503037c24 */ /* 0x000fe2000f8e0206 */
[----:B------:R-:W-:Y:S01]  /*1b7f0*/  ULDC.64 UR4, c[0x0][0xae0] ;  /* 0x0002b80000047ab9 */ /* 0x000fe20000000a00 */
[----:B------:R-:W-:Y:S02]  /*1b800*/  VIADD R0, R20, 0x60 ;  /* 0x0000006014007836 */ /* 0x000fe40000000000 */
[----:B------:R-:W-:Y:S02]  /*1b810*/  IMAD R6, R9, UR4, RZ ;  /* 0x0000000409067c24 */ /* 0x000fe4000f8e02ff */
[----:B------:R-:W-:Y:S01]  /*1b820*/  IMAD.IADD R5, R5, 0x1, R3 ;  /* 0x0000000105057824 */ /* 0x000fe200078e0203 */
[----:B------:R-:W-:Y:S01]  /*1b830*/  ISETP.GE.AND P1, PT, R0, R7, PT ;  /* 0x000000070000720c */ /* 0x000fe20003f26270 */
[C---:B------:R-:W-:Y:S02]  /*1b840*/  IMAD R3, R13.reuse, UR5, R6 ;  /* 0x000000050d037c24 */ /* 0x040fe4000f8e0206 */
[----:B------:R-:W-:Y:S01]  /*1b850*/  IMAD.WIDE.U32 R4, R13, UR4, R4 ;  /* 0x000000040d047c25 */ /* 0x000fe2000f8e0004 */
[----:B------:R-:W-:-:S03]  /*1b860*/  ULDC.64 UR4, c[0x0][0xae8] ;  /* 0x0002ba0000047ab9 */ /* 0x000fc60000000a00 */
[----:B------:R-:W-:Y:S02]  /*1b870*/  IMAD.IADD R5, R5, 0x1, R3 ;  /* 0x0000000105057824 */ /* 0x000fe400078e0203 */
[----:B------:R-:W-:Y:S02]  /*1b880*/  IMAD R0, R10, UR4, RZ ;  /* 0x000000040a007c24 */ /* 0x000fe4000f8e02ff */
[----:B------:R-:W-:-:S04]  /*1b890*/  IMAD.WIDE.U32 R6, R11, UR4, R4 ;  /* 0x000000040b067c25 */ /* 0x000fc8000f8e0004 */
[----:B------:R-:W-:Y:S02]  /*1b8a0*/  IMAD R3, R11, UR5, R0 ;  /* 0x000000050b037c24 */ /* 0x000fe4000f8e0200 */
[----:B------:R-:W-:-:S04]  /*1b8b0*/  IMAD.WIDE R20, R12, 0xc0, R20 ;  /* 0x000000c00c147825 */ /* 0x000fc800078e0214 */
[----:B------:R-:W-:Y:S01]  /*1b8c0*/  IMAD.IADD R9, R7, 0x1, R3 ;  /* 0x0000000107097824 */ /* 0x000fe200078e0203 */
[----:B------:R-:W-:Y:S06]  /*1b8d0*/  @P0 BRA `(.L_x_1297) ;  /* 0x00000000004c0947 */ /* 0x000fec0003800000 */
[----:B------:R-:W-:Y:S01]  /*1b8e0*/  ULDC.64 UR6, c[0x0][0xad8] ;  /* 0x0002b60000067ab9 */ /* 0x000fe20000000a00 */
[C---:B------:R-:W-:Y:S01]  /*1b8f0*/  VIADD R0, R36.reuse, 0x20 ;  /* 0x0000002024007836 */ /* 0x040fe20000000000 */
[----:B------:R-:W-:Y:S01]  /*1b900*/  IADD3 R8, R36, 0x40, RZ ;  /* 0x0000004024087810 */ /* 0x000fe20007ffe0ff */
[----:B------:R-:W-:Y:S01]  /*1b910*/  IMAD R3, R21, UR6, RZ ;  /* 0x0000000615037c24 */ /* 0x000fe2000f8e02ff */
[----:B------:R-:W-:Y:S01]  /*1b920*/  ULDC UR4, c[0x0][0xa8c] ;  /* 0x0002a30000047ab9 */ /* 0x000fe20000000800 */
[----:B------:R-:W-:Y:S01]  /*1b930*/  IMAD.MOV.U32 R4, RZ, RZ, R6 ;  /* 0x000000ffff047224 */ /* 0x000fe200078e0006 */
[----:B------:R-:W-:Y:S01]  /*1b940*/  ISETP.GE.AND P3, PT, R0, UR4, PT ;  /* 0x0000000400007c0c */ /* 0x000fe2000bf66270 */
[----:B------:R-:W-:Y:S01]  /*1b950*/  IMAD.MOV.U32 R5, RZ, RZ, R9 ;  /* 0x000000ffff057224 */ /* 0x000fe200078e0009 */
[----:B------:R-:W-:Y:S01]  /*1b960*/  ISETP.GE.AND P2, PT, R36, UR4, PT ;  /* 0x0000000424007c0c */ /* 0x000fe2000bf46270 */
[----:B------:R-:W-:Y:S01]  /*1b970*/  IMAD R3, R20, UR7, R3 ;  /* 0x0000000714037c24 */ /* 0x000fe2000f8e0203 */
[----:B------:R-:W-:Y:S01]  /*1b980*/  ISETP.GE.AND P4, PT, R8, UR4, PT ;  /* 0x0000000408007c0c */ /* 0x000fe2000bf86270 */
        /* <DEDUP_REMOVED lines=8> */
.L_x_1297:
[----:B------:R-:W-:Y:S05]  /*1ba10*/  BSYNC B1 ;  /* 0x0000000000017941 */ /* 0x000fea0003800000 */
.L_x_1296:
        /* <DEDUP_REMOVED lines=22> */
.L_x_1292:
[----:B------:R-:W-:Y:S05]  /*1bb80*/  BSYNC B0 ;  /* 0x0000000000007941 */ /* 0x000fea0003800000 */
.L_x_1287:
[----:B------:R-:W4:Y:S01]  /*1bb90*/  LDL R0, [R1+0x3c] ;  /* 0x00003c0001007983 */ /* 0x000f220000100800 */
[----:B------:R-:W-:Y:S02]  /*1bba0*/  ULDC UR4, c[0x0][0xc14] ;  /* 0x0003050000047ab9 */ /* 0x000fe40000000800 */
[----:B----4-:R-:W-:-:S13]  /*1bbb0*/  ISETP.GE.AND P0, PT, R0, UR4, PT ;  /* 0x0000000400007c0c */ /* 0x010fda000bf06270 */
[----:B------:R-:W-:Y:S05]  /*1bbc0*/  @!P0 BRA `(.L_x_1298) ;  /* 0xfffffe5400448947 */ /* 0x000fea000383ffff */
[----:B------:R-:W-:Y:S05]  /*1bbd0*/  BRA `(.L_x_1089) ;  /* 0x0000005c00dc7947 */ /* 0x000fea0003800000 */
.L_x_1087:
[----:B------:R-:W-:-:S08]  /*1bbe0*/  NOP ;  /* 0x0000000000007918 */ /* 0x000fd00000000000 */
[----:B------:R-:W0:-:S00]  /*1bbf0*/  USETMAXREG.DEALLOC.CTAPOOL 0x20 ;  /* 0x00000020000079c8 */ /* 0x000e0000080e0500 */
[----:B0-----:R-:W-:-:S06]  /*1bc00*/  LOP3.LUT R0, R0, 0x3, RZ, 0xc0, !PT ;  /* 0x0000000300007812 */ /* 0x001fcc00078ec0ff */
[----:B------:R-:W0:Y:S02]  /*1bc10*/  SHFL.IDX PT, R0, R0, RZ, 0x1f ;  /* 0x00001fff00007589 */ /* 0x000e2400000e0000 */
[----:B0-----:R-:W-:-:S13]  /*1bc20*/  ISETP.NE.AND P0, PT, R0, RZ, PT ;  /* 0x000000ff0000720c */ /* 0x001fda0003f05270 */
[----:B------:R-:W-:Y:S05]  /*1bc30*/  @P0 BRA `(.L_x_1089) ;  /* 0x0000005c00c40947 */ /* 0x000fea0003800000 */
[----:B------:R-:W2:Y:S01]  /*1bc40*/  LDL.LU R7, [R1] ;  /* 0x0000000001077983 */ /* 0x000ea20000300800 */
[----:B------:R-:W-:Y:S01]  /*1bc50*/  ULDC UR5, c[0x0][0xc14] ;  /* 0x0003050000057ab9 */ /* 0x000fe20000000800 */
[----:B------:R-:W0:Y:S01]  /*1bc60*/  S2R R2, SR_TID.X ;  /* 0x0000000000027919 */ /* 0x000e220000002100 */
[----:B------:R-:W-:Y:S01]  /*1bc70*/  IMAD.MOV.U32 R0, RZ, RZ, RZ ;  /* 0x000000ffff007224 */ /* 0x000fe200078e00ff */
        /* <DEDUP_REMOVED lines=18> */
[----:B------:R-:W-:Y:S01]  /*1bda0*/  MOV R16, RZ ;  /* 0x000000ff00107202 */ /* 0x000fe20000000f00 */
        /* <DEDUP_REMOVED lines=24> */
[----:B------:R2:W-:Y:S01]  /*1bf30*/  STL [R1], R7 ;  /* 0x0000000701007387 */ /* 0x0005e20000100800 */
[----:B0-----:R-:W-:-:S05]  /*1bf40*/  IMAD R4, R4, UR4, RZ ;  /* 0x0000000404047c24 */ /* 0x001fca000f8e02ff */
[----:B-1----:R-:W-:Y:S01]  /*1bf50*/  ISETP.GT.AND P0, PT, R4, UR6, PT ;  /* 0x0000000604007c0c */ /* 0x002fe2000bf04270 */
[----:B------:R-:W-:-:S12]  /*1bf60*/  IMAD.MOV.U32 R3, RZ, RZ, R4 ;  /* 0x000000ffff037224 */ /* 0x000fd800078e0004 */
[----:B--2---:R-:W-:Y:S05]  /*1bf70*/  @P0 BRA `(.L_x_1299) ;  /* 0x0000000000b80947 */ /* 0x004fea0003800000 */
[----:B------:R-:W-:Y:S01]  /*1bf80*/  IMAD.MOV.U32 R4, RZ, RZ, R3 ;  /* 0x000000ffff047224 */ /* 0x000fe200078e0003 */
[----:B------:R-:W-:Y:S01]  /*1bf90*/  ULDC UR5, c[0x0][0xc14] ;  /* 0x0003050000057ab9 */ /* 0x000fe20000000800 */
[----:B------:R-:W-:Y:S01]  /*1bfa0*/  IMAD.MOV.U32 R19, RZ, RZ, RZ ;  /* 0x000000ffff137224 */ /* 0x000fe200078e00ff */
[----:B------:R-:W-:Y:S01]  /*1bfb0*/  ULDC UR7, c[0x0][0xc14] ;  /* 0x0003050000077ab9 */ /* 0x000fe20000000800 */
[----:B------:R-:W-:-:S05]  /*1bfc0*/  ULDC UR4, c[0x0][0xc10] ;  /* 0x0003040000047ab9 */ /* 0x000fca0000000800 */
.L_x_1303:
[----:B------:R-:W-:Y:S02]  /*1bfd0*/  VIADD R0, R19, 0x1f ;  /* 0x0000001f13007836 */ /* 0x000fe40000000000 */
[----:B------:R-:W-:-:S03]  /*1bfe0*/  IMAD.U32 R19, RZ, RZ, UR7 ;  /* 0x00000007ff137e24 */ /* 0x000fc6000f8e00ff */
[----:B------:R-:W-:-:S13]  /*1bff0*/  ISETP.GE.AND P0, PT, R0, UR5, PT ;  /* 0x0000000500007c0c */ /* 0x000fda000bf06270 */
[----:B------:R-:W-:Y:S05]  /*1c000*/  @P0 BRA `(.L_x_1300) ;  /* 0x0000000400d00947 */ /* 0x000fea0003800000 */
[----:B------:R-:W-:Y:S01]  /*1c010*/  IMAD.MOV.U32 R19, RZ, RZ, R0 ;  /* 0x000000ffff137224 */ /* 0x000fe200078e0000 */
[C---:B------:R-:W-:Y:S01]  /*1c020*/  ISETP.NE.AND P1, PT, R28.reuse, 0x1f, PT ;  /* 0x0000001f1c00780c */ /* 0x040fe20003f25270 */
[----:B------:R-:W-:Y:S01]  /*1c030*/  BSSY B0, `(.L_x_1301) ;  /* 0x0000008000007945 */ /* 0x000fe20003800000 */
[----:B------:R-:W-:Y:S02]  /*1c040*/  IMAD.MOV.U32 R0, RZ, RZ, RZ ;  /* 0x000000ffff007224 */ /* 0x000fe400078e00ff */
[----:B------:R-:W-:-:S05]  /*1c050*/  IMAD.IADD R5, R28, 0x1, R19 ;  /* 0x000000011c057824 */ /* 0x000fca00078e0213 */
[----:B------:R-:W-:-:S13]  /*1c060*/  ISETP.GE.OR P0, PT, R5, UR5, !P1 ;  /* 0x0000000505007c0c */ /* 0x000fda000cf06670 */
[----:B------:R-:W-:Y:S05]  /*1c070*/  @P0 BRA `(.L_x_1302) ;  /* 0x00000000000c0947 */ /* 0x000fea0003800000 */
[----:B------:R-:W0:Y:S02]  /*1c080*/  LDC.64 R2, c[0x0][0xc58] ;  /* 0x00031600ff027b82 */ /* 0x000e240000000a00 */
[----:B0-----:R-:W-:-:S05]  /*1c090*/  IMAD.WIDE R2, R5, 0x4, R2 ;  /* 0x0000000405027825 */ /* 0x001fca00078e0202 */
[----:B------:R0:W5:Y:S02]  /*1c0a0*/  LDG.E R0, desc[UR52][R2.64] ;  /* 0x0000003402007981 */ /* 0x000164000c1e1900 */
.L_x_1302:
[----:B------:R-:W-:Y:S05]  /*1c0b0*/  BSYNC B0 ;  /* 0x0000000000007941 */ /* 0x000fea0003800000 */
.L_x_1301:
[----:B0----5:R-:W0:Y:S01]  /*1c0c0*/  SHFL.UP PT, R2, R0, 0x1, RZ ;  /* 0x0420000000027989 */ /* 0x021e2200000e00ff */
[C---:B------:R-:W-:Y:S02]  /*1c0d0*/  ISETP.NE.AND P0, PT, R28.reuse, RZ, PT ;  /* 0x000000ff1c00720c */ /* 0x040fe40003f05270 */
[----:B------:R-:W-:Y:S02]  /*1c0e0*/  ISETP.GE.U32.AND P1, PT, R28, 0x2, PT ;  /* 0x000000021c00780c */ /* 0x000fe40003f26070 */
        /* <DEDUP_REMOVED lines=22> */
[----:B------:R-:W-:-:S07]  /*1c250*/  MOV R5, R7 ;  /* 0x0000000700057202 */ /* 0x000fce0000000f00 */
.L_x_1299:
        /* <DEDUP_REMOVED lines=20> */
.L_x_1304:
        /* <DEDUP_REMOVED lines=23> */
[----:B------:R-:W-:Y:S01]  /*1c510*/  IMAD R6, R7, R2, RZ ;  /* 0x0000000207067224 */ /* 0x000fe200078e02ff */
[----:B------:R-:W-:-:S03]  /*1c520*/  IADD3 R2, -R2, RZ, RZ ;  /* 0x000000ff02027210 */ /* 0x000fc60007ffe1ff */
[----:B------:R-:W-:Y:S02]  /*1c530*/  IMAD.MOV R8, RZ, RZ, -R6 ;  /* 0x000000ffff087224 */ /* 0x000fe400078e0a06 */
[----:B------:R-:W-:Y:S02]  /*1c540*/  IMAD R4, R4, R2, R5 ;  /* 0x0000000204047224 */ /* 0x000fe400078e0205 */
[----:B------:R-:W-:Y:S01]  /*1c550*/  IMAD.MOV.U32 R2, RZ, RZ, RZ ;  /* 0x000000ffff027224 */ /* 0x000fe200078e00ff */
[----:B------:R-:W-:Y:S02]  /*1c560*/  VIADDMNMX R7, R8, UR4, R7, PT ;  /* 0x0000000408077c46 */ /* 0x000fe4000b800107 */
[----:B------:R-:W-:Y:S02]  /*1c570*/  IABS R11, R4 ;  /* 0x00000004000b7213 */ /* 0x000fe40000000000 */
        /* <DEDUP_REMOVED lines=29> */
.L_x_1300:
[----:B------:R-:W-:Y:S02]  /*1c750*/  IMAD.MOV.U32 R17, RZ, RZ, RZ ;  /* 0x000000ffff117224 */ /* 0x000fe400078e00ff */
[----:B------:R-:W-:Y:S02]  /*1c760*/  IMAD.U32 R16, RZ, RZ, UR6 ;  /* 0x00000006ff107e24 */ /* 0x000fe4000f8e00ff */
[----:B------:R-:W-:-:S07]  /*1c770*/  IMAD.MOV.U32 R18, RZ, RZ, RZ ;  /* 0x000000ffff127224 */ /* 0x000fce00078e00ff */
.L_x_1305:
[----:B------:R-:W-:Y:S01]  /*1c780*/  ISETP.NE.AND P0, PT, R28, RZ, PT ;  /* 0x000000ff1c00720c */ /* 0x000fe20003f05270 */
[----:B------:R0:W-:Y:S01]  /*1c790*/  STL [R1+0x4], RZ ;  /* 0x000004ff01007387 */ /* 0x0001e20000100800 */
[----:B------:R-:W-:Y:S01]  /*1c7a0*/  IMAD.MOV.U32 R24, RZ, RZ, 0x1 ;  /* 0x00000001ff187424 */ /* 0x000fe200078e00ff */
[----:B------:R-:W-:-:S10]  /*1c7b0*/  MOV R22, RZ ;  /* 0x000000ff00167202 */ /* 0x000fd40000000f00 */
        /* <DEDUP_REMOVED lines=9> */
[----:B------:R-:W-:Y:S01]  /*1c850*/  ULDC.64 UR38, c[0x0][0x198] ;  /* 0x0000660000267ab9 */ /* 0x000fe20000000a00 */
[----:B------:R-:W-:Y:S01]  /*1c860*/  IMAD.MOV.U32 R25, RZ, RZ, RZ ;  /* 0x000000ffff197224 */ /* 0x000fe200078e00ff */
[----:B------:R-:W-:Y:S01]  /*1c870*/  ULDC UR37, c[0x0][0xc] ;  /* 0x0000030000257ab9 */ /* 0x000fe20000000800 */
[----:B------:R-:W-:Y:S02]  /*1c880*/  IMAD.MOV.U32 R22, RZ, RZ, RZ ;  /* 0x000000ffff167224 */ /* 0x000fe400078e00ff */
[----:B------:R-:W-:-:S07]  /*1c890*/  IMAD.MOV.U32 R24, RZ, RZ, 0x1 ;  /* 0x00000001ff187424 */ /* 0x000fce00078e00ff */
.L_x_1408:
[----:B------:R-:W-:Y:S05]  /*1c8a0*/  YIELD ;  /* 0x0000000000007946 */ /* 0x000fea0003800000 */
[----:B------:R-:W-:Y:S01]  /*1c8b0*/  ULDC.64 UR4, c[0x0][0xa28] ;  /* 0x00028a0000047ab9 */ /* 0x000fe20000000a00 */
[----:B0-----:R-:W-:Y:S01]  /*1c8c0*/  IMAD.MOV.U32 R8, RZ, RZ, RZ ;  /* 0x000000ffff087224 */ /* 0x001fe200078e00ff */
[----:B------:R-:W-:Y:S01]  /*1c8d0*/  ISETP.NE.U32.AND P0, PT, RZ, UR4, PT ;  /* 0x00000004ff007c0c */ /* 0x000fe2000bf05070 */
[----:B0-----:R-:W-:Y:S01]  /*1c8e0*/  IMAD.MOV.U32 R0, RZ, RZ, RZ ;  /* 0x000000ffff007224 */ /* 0x001fe200078e00ff */
[----:B------:R-:W-:Y:S01]  /*1c8f0*/  ULDC.64 UR8, c[0x0][0xa08] ;  /* 0x0002820000087ab9 */ /* 0x000fe20000000a00 */
[----:B------:R-:W-:Y:S01]  /*1c900*/  ULDC.64 UR10, c[0x0][0xa10] ;  /* 0x00028400000a7ab9 */ /* 0x000fe20000000a00 */
[----:B------:R-:W-:Y:S01]  /*1c910*/  ISETP.NE.AND.EX P0, PT, RZ, UR5, PT, P0 ;  /* 0x00000005ff007c0c */ /* 0x000fe2000bf05300 */
[----:B------:R-:W-:-:S12]  /*1c920*/  ULDC.64 UR4, c[0x0][0xa00] ;  /* 0x0002800000047ab9 */ /* 0x000fd80000000a00 */
[----:B--2---:R-:W0:Y:S01]  /*1c930*/  @P0 LDC.64 R2, c[0x0][0xa28] ;  /* 0x00028a00ff020b82 */ /* 0x004e220000000a00 */
[----:B------:R-:W-:-:S04]  /*1c940*/  ISETP.NE.U32.AND P2, PT, RZ, UR4, PT ;  /* 0x00000004ff007c0c */ /* 0x000fc8000bf45070 */
[----:B------:R-:W-:Y:S01]  /*1c950*/  ISETP.NE.AND.EX P2, PT, RZ, UR5, PT, P2 ;  /* 0x00000005ff007c0c */ /* 0x000fe2000bf45320 */
[----:B------:R-:W-:Y:S01]  /*1c960*/  ULDC.64 UR4, c[0x0][0xa18] ;  /* 0x0002860000047ab9 */ /* 0x000fe20000000a00 */
[----:B0-----:R-:W-:-:S05]  /*1c970*/  @P0 IMAD.WIDE R2, R19, 0x4, R2 ;  /* 0x0000000413020825 */ /* 0x001fca00078e0202 */
[----:B------:R0:W5:Y:S01]  /*1c980*/  @P0 LDG.E R8, desc[UR52][R2.64] ;  /* 0x0000003402080981 */ /* 0x000162000c1e1900 */
[----:B------:R-:W-:Y:S01]  /*1c990*/  ISETP.NE.U32.AND P0, PT, RZ, UR4, PT ;  /* 0x00000004ff007c0c */ /* 0x000fe2000bf05070 */
[----:B0-----:R-:W0:Y:S03]  /*1c9a0*/  LDC.64 R2, c[0x0][0xa00] ;  /* 0x00028000ff027b82 */ /* 0x001e260000000a00 */
[----:B------:R-:W-:-:S13]  /*1c9b0*/  ISETP.NE.AND.EX P0, PT, RZ, UR5, PT, P0 ;  /* 0x00000005ff007c0c */ /* 0x000fda000bf05300 */
[----:B------:R-:W2:Y:S01]  /*1c9c0*/  @P0 LDC.64 R4, c[0x0][0xa18] ;  /* 0x00028600ff040b82 */ /* 0x000ea20000000a00 */
[----:B0-----:R-:W-:-:S05]  /*1c9d0*/  IMAD.WIDE R2, R19, 0x4, R2 ;  /* 0x0000000413027825 */ /* 0x001fca00078e0202 */
[----:B------:R-:W3:Y:S01]  /*1c9e0*/  @P2 LDG.E R0, desc[UR52][R2.64] ;  /* 0x0000003402002981 */ /* 0x000ee2000c1e1900 */
[----:B------:R-:W-:Y:S02]  /*1c9f0*/  ULDC UR4, c[0x0][0x288] ;  /* 0x0000a20000047ab9 */ /* 0x000fe40000000800 */
[----:B------:R-:W-:Y:S01]  /*1ca00*/  IMAD.U32 R7, RZ, RZ, UR4 ;  /* 0x00000004ff077e24 */ /* 0x000fe2000f8e00ff */
[----:B------:R-:W-:Y:S01]  /*1ca10*/  ULDC.64 UR4, c[0x0][0x3f8] ;  /* 0x0000fe0000047ab9 */ /* 0x000fe20000000a00 */
[----:B--2---:R-:W-:-:S05]  /*1ca20*/  @P0 IMAD.WIDE R4, R19, 0x4, R4 ;  /* 0x0000000413040825 */ /* 0x004fca00078e0204 */
[----:B------:R0:W5:Y:S01]  /*1ca30*/  @P0 LDG.E R7, desc[UR52][R4.64] ;  /* 0x0000003404070981 */ /* 0x000162000c1e1900 */
[----:B------:R-:W-:Y:S01]  /*1ca40*/  UISETP.NE.U32.AND UP0, UPT, UR4, URZ, UPT ;  /* 0x0000003f0400728c */ /* 0x000fe2000bf05070 */
[----:B------:R-:W-:Y:S01]  /*1ca50*/  ISETP.NE.U32.AND P1, PT, RZ, UR8, PT ;  /* 0x00000008ff007c0c */ /* 0x000fe2000bf25070 */
[----:B------:R-:W-:Y:S01]  /*1ca60*/  ULDC UR6, c[0x0][0x338] ;  /* 0x0000ce0000067ab9 */ /* 0x000fe20000000800 */
[----:B------:R-:W-:Y:S01]  /*1ca70*/  ULDC UR4, c[0x0][0x404] ;  /* 0x0001010000047ab9 */ /* 0x000fe20000000800 */
[----:B------:R-:W-:Y:S01]  /*1ca80*/  UISETP.NE.AND.EX UP0, UPT, UR5, URZ, UPT, UP0 ;  /* 0x0000003f0500728c */ /* 0x000fe2000bf05300 */
[----:B------:R-:W-:Y:S01]  /*1ca90*/  ISETP.NE.AND.EX P3, PT, RZ, UR9, PT, P1 ;  /* 0x00000009ff007c0c */ /* 0x000fe2000bf65310 */
[----:B------:R-:W-:Y:S01]  /*1caa0*/  IMAD.U32 R6, RZ, RZ, UR6 ;  /* 0x00000006ff067e24 */ /* 0x000fe2000f8e00ff */
[----:B------:R-:W-:Y:S01]  /*1cab0*/  ULDC UR5, c[0x0][0x2e0] ;  /* 0x0000b80000057ab9 */ /* 0x000fe20000000800 */
[----:B------:R-:W-:Y:S01]  /*1cac0*/  USEL UR4, UR4, 0x1, UP0 ;  /* 0x0000000104047887 */ /* 0x000fe20008000000 */
[----:B------:R-:W-:-:S03]  /*1cad0*/  ISETP.NE.U32.AND P1, PT, RZ, UR10, PT ;  /* 0x0000000aff007c0c */ /* 0x000fc6000bf25070 */
[----:B------:R-:W-:Y:S01]  /*1cae0*/  UIMAD UR4, UR4, UR5, URZ ;  /* 0x00000005040472a4 */ /* 0x000fe2000f8e023f */
[----:B------:R-:W-:-:S05]  /*1caf0*/  ISETP.NE.AND.EX P1, PT, RZ, UR11, PT, P1 ;  /* 0x0000000bff007c0c */ /* 0x000fca000bf25310 */
[----:B------:R-:W-:Y:S01]  /*1cb00*/  IMAD.U32 R9, RZ, RZ, UR4 ;  /* 0x00000004ff097e24 */ /* 0x000fe2000f8e00ff */
[----:B---3--:R0:W-:Y:S01]  /*1cb10*/  STL [R1+0x8], R0 ;  /* 0x0000080001007387 */ /* 0x0081e20000100800 */
[----:B------:R-:W-:Y:S06]  /*1cb20*/  @P0 BRA `(.L_x_1307) ;  /* 0x0000000000100947 */ /* 0x000fec0003800000 */
[----:B------:R-:W-:Y:S05]  /*1cb30*/  @!P2 BRA `(.L_x_1307) ;  /* 0x00000000000ca947 */ /* 0x000fea0003800000 */
[----:B0-----:R-:W2:Y:S04]  /*1cb40*/  LDG.E R0, desc[UR52][R2.64] ;  /* 0x0000003402007981 */ /* 0x001ea8000c1e1900 */
[----:B-----5:R-:W2:Y:S02]  /*1cb50*/  LDG.E R7, desc[UR52][R2.64+0x4] ;  /* 0x0000043402077981 */ /* 0x020ea4000c1e1900 */
[----:B--2---:R-:W-:-:S07]  /*1cb60*/  IMAD.IADD R7, R7, 0x1, -R0 ;  /* 0x0000000107077824 */ /* 0x004fce00078e0a00 */
.L_x_1307:
[----:B0-----:R-:W0:Y:S01]  /*1cb70*/  LDC.64 R4, c[0x0][0xa08] ;  /* 0x00028200ff047b82 */ /* 0x001e220000000a00 */
[----:B------:R-:W-:Y:S01]  /*1cb80*/  IMAD.MOV.U32 R23, RZ, RZ, RZ ;  /* 0x000000ffff177224 */ /* 0x000fe200078e00ff */
[----:B------:R-:W-:-:S06]  /*1cb90*/  ULDC.64 UR4, c[0x0][0xa20] ;  /* 0x0002880000047ab9 */ /* 0x000fcc0000000a00 */
[----:B------:R-:W2:Y:S01]  /*1cba0*/  LDC.64 R2, c[0x0][0xa10] ;  /* 0x00028400ff027b82 */ /* 0x000ea20000000a00 */
[----:B------:R-:W-:Y:S02]  /*1cbb0*/  IMAD.MOV.U32 R0, RZ, RZ, RZ ;  /* 0x000000ffff007224 */ /* 0x000fe400078e00ff */
[----:B0-----:R-:W-:-:S05]  /*1cbc0*/  IMAD.WIDE R4, R19, 0x4, R4 ;  /* 0x0000000413047825 */ /* 0x001fca00078e0204 */
[----:B------:R-:W3:Y:S01]  /*1cbd0*/  @P3 LDG.E R23, desc[UR52][R4.64] ;  /* 0x0000003404173981 */ /* 0x000ee2000c1e1900 */
[----:B--2---:R-:W-:-:S05]  /*1cbe0*/  IMAD.WIDE R2, R19, 0x4, R2 ;  /* 0x0000000413027825 */ /* 0x004fca00078e0202 */
[----:B------:R0:W5:Y:S01]  /*1cbf0*/  @P1 LDG.E R0, desc[UR52][R2.64] ;  /* 0x0000003402001981 */ /* 0x000162000c1e1900 */
[----:B------:R-:W-:-:S04]  /*1cc00*/  ISETP.NE.U32.AND P0, PT, RZ, UR4, PT ;  /* 0x00000004ff007c0c */ /* 0x000fc8000bf05070 */
[----:B------:R-:W-:Y:S01]  /*1cc10*/  ISETP.NE.AND.EX P0, PT, RZ, UR5, PT, P0 ;  /* 0x00000005ff007c0c */ /* 0x000fe2000bf05300 */
[----:B---3-5:R-:W-:-:S12]  /*1cc20*/  IMAD.IADD R23, R23, 0x1, R8 ;  /* 0x0000000117177824 */ /* 0x028fd800078e0208 */
[----:B0-----:R-:W-:Y:S05]  /*1cc30*/  @!P0 BRA `(.L_x_1308) ;  /* 0x0000000000108947 */ /* 0x001fea0003800000 */
[----:B------:R-:W0:Y:S02]  /*1cc40*/  LDC.64 R4, c[0x0][0xa20] ;  /* 0x00028800ff047b82 */ /* 0x000e240000000a00 */
[----:B0-----:R-:W-:-:S05]  /*1cc50*/  IMAD.WIDE R4, R19, 0x4, R4 ;  /* 0x0000000413047825 */ /* 0x001fca00078e0204 */
[----:B------:R0:W5:Y:S01]  /*1cc60*/  LDG.E R9, desc[UR52][R4.64] ;  /* 0x0000003404097981 */ /* 0x000162000c1e1900 */
[----:B------:R-:W-:Y:S05]  /*1cc70*/  BRA `(.L_x_1309) ;  /* 0x0000000000107947 */ /* 0x000fea0003800000 */
.L_x_1308:
[----:B------:R-:W-:Y:S05]  /*1cc80*/  @!P3 BRA `(.L_x_1309) ;  /* 0x00000000000cb947 */ /* 0x000fea0003800000 */
[----:B------:R-:W2:Y:S04]  /*1cc90*/  LDG.E R10, desc[UR52][R4.64] ;  /* 0x00000034040a7981 */ /* 0x000ea8000c1e1900 */
[----:B------:R-:W2:Y:S02]  /*1cca0*/  LDG.E R9, desc[UR52][R4.64+0x4] ;  /* 0x0000043404097981 */ /* 0x000ea4000c1e1900 */
[----:B--2---:R-:W-:-:S07]  /*1ccb0*/  IMAD.IADD R9, R9, 0x1, -R10 ;  /* 0x0000000109097824 */ /* 0x004fce00078e0a0a */
.L_x_1309:
[----:B0-----:R-:W2:Y:S04]  /*1ccc0*/  @P1 LDG.E R5, desc[UR52][R2.64] ;  /* 0x0000003402051981 */ /* 0x001ea8000c1e1900 */
[----:B------:R-:W2:Y:S01]  /*1ccd0*/  @P1 LDG.E R4, desc[UR52][R2.64+0x4] ;  /* 0x0000043402041981 */ /* 0x000ea2000c1e1900 */
[----:B-----5:R-:W-:Y:S01]  /*1cce0*/  IADD3 R10, -R8, R9, RZ ;  /* 0x00000009080a7210 */ /* 0x020fe20007ffe1ff */
[----:B------:R-:W-:-:S05]  /*1ccf0*/  IMAD R14, R17, 0xc0, RZ ;  /* 0x000000c0110e7824 */ /* 0x000fca00078e02ff */
[----:B------:R-:W-:Y:S01]  /*1cd00*/  IADD3 R11, -R7, 0xc0, R14 ;  /* 0x000000c0070b7810 */ /* 0x000fe20007ffe10e */
[----:B--2---:R-:W-:Y:S02]  /*1cd10*/  @P1 IMAD.IADD R6, R4, 0x1, -R5 ;  /* 0x0000000104061824 */ /* 0x004fe400078e0a05 */
[----:B------:R-:W0:Y:S02]  /*1cd20*/  LDC.64 R4, c[0x0][0x9e0] ;  /* 0x00027800ff047b82 */ /* 0x000e240000000a00 */
[----:B------:R-:W-:-:S04]  /*1cd30*/  IMAD.IADD R12, R10, 0x1, R6 ;  /* 0x000000010a0c7824 */ /* 0x000fc800078e0206 */
[C---:B------:R-:W-:Y:S02]  /*1cd40*/  VIADD R8, R12.reuse, 0x7f ;  /* 0x0000007f0c087836 */ /* 0x040fe40000000000 */
[----:B------:R-:W-:-:S03]  /*1cd50*/  IMAD.IADD R2, R12, 0x1, R11 ;  /* 0x000000010c027824 */ /* 0x000fc600078e020b */
[----:B------:R-:W-:-:S04]  /*1cd60*/  SHF.R.S32.HI R9, RZ, 0x1f, R8 ;  /* 0x0000001fff097819 */ /* 0x000fc80000011408 */
[----:B------:R-:W-:-:S04]  /*1cd70*/  LEA.HI R9, R9, R8, RZ, 0x7 ;  /* 0x0000000809097211 */ /* 0x000fc800078f38ff */
[----:B------:R-:W-:Y:S02]  /*1cd80*/  SHF.R.S32.HI R3, RZ, 0x7, R9 ;  /* 0x00000007ff037819 */ /* 0x000fe40000011409 */
[----:B0-----:R-:W-:Y:S01]  /*1cd90*/  ISETP.GE.AND P2, PT, R5, 0x1, PT ;  /* 0x000000010500780c */ /* 0x001fe20003f46270 */
[----:B------:R-:W-:-:S12]  /*1cda0*/  IMAD.IADD R11, R2, 0x1, R4 ;  /* 0x00000001020b7824 */ /* 0x000fd800078e0204 */
        /* <DEDUP_REMOVED lines=12> */
.L_x_1312:
[----:B------:R-:W-:-:S13]  /*1ce70*/  ISETP.NE.AND P0, PT, R5, 0x1, PT ;  /* 0x000000010500780c */ /* 0x000fda0003f05270 */
[----:B------:R-:W0:Y:S02]  /*1ce80*/  @P0 LDC.64 R8, c[0x0][0x9e8] ;  /* 0x00027a00ff080b82 */ /* 0x000e240000000a00 */
[----:B0-----:R-:W-:-:S05]  /*1ce90*/  @P0 IMAD.HI.U32 R8, R4, R8, RZ ;  /* 0x0000000804080227 */ /* 0x001fca00078e00ff */
[----:B------:R-:W-:-:S07]  /*1cea0*/  @P0 SHF.R.U32.HI R4, RZ, R9, R8 ;  /* 0x00000009ff040219 */ /* 0x000fce0000011608 */
.L_x_1313:
[----:B------:R-:W-:Y:S05]  /*1ceb0*/  BSYNC B0 ;  /* 0x0000000000007941 */ /* 0x000fea0003800000 */
.L_x_1311:
[----:B------:R-:W-:-:S05]  /*1cec0*/  IMAD R4, R4, R5, R5 ;  /* 0x0000000504047224 */ /* 0x000fca00078e0205 */
[----:B------:R-:W-:-:S07]  /*1ced0*/  VIMNMX R11, R11, R4, PT ;  /* 0x000000040b0b7248 */ /* 0x000fce0003fe0100 */
.L_x_1310:
        /* <DEDUP_REMOVED lines=15> */
.L_x_1316:
[----:B------:R-:W-:-:S13]  /*1cfd0*/  ISETP.NE.AND P0, PT, R5, 0x1, PT ;  /* 0x000000010500780c */ /* 0x000fda0003f05270 */
[----:B------:R-:W0:Y:S02]  /*1cfe0*/  @P0 LDC.64 R8, c[0x0][0x9e8] ;  /* 0x00027a00ff080b82 */ /* 0x000e240000000a00 */
[----:B0-----:R-:W-:-:S04]  /*1cff0*/  @P0 IMAD.HI.U32 R12, R4, R8, RZ ;  /* 0x00000008040c0227 */ /* 0x001fc800078e00ff */
[----:B------:R-:W-:Y:S01]  /*1d000*/  IMAD.MOV.U32 R8, RZ, RZ, R4 ;  /* 0x000000ffff087224 */ /* 0x000fe200078e0004 */
[----:B------:R-:W-:-:S07]  /*1d010*/  @P0 SHF.R.U32.HI R8, RZ, R9, R12 ;  /* 0x00000009ff080219 */ /* 0x000fce000001160c */
.L_x_1317:
[----:B------:R-:W-:Y:S05]  /*1d020*/  BSYNC B0 ;  /* 0x0000000000007941 */ /* 0x000fea0003800000 */
.L_x_1315:
[----:B------:R-:W-:-:S05]  /*1d030*/  IMAD R8, R8, R5, RZ ;  /* 0x0000000508087224 */ /* 0x000fca00078e02ff */
[----:B------:R-:W-:-:S07]  /*1d040*/  VIMNMX R7, R7, R8, !PT ;  /* 0x0000000807077248 */ /* 0x000fce0007fe0100 */
.L_x_1314:
[----:B------:R-:W-:Y:S01]  /*1d050*/  VIADD R11, R11, 0x7f ;  /* 0x0000007f0b0b7836 */ /* 0x000fe20000000000 */
[----:B------:R-:W-:Y:S01]  /*1d060*/  SHF.R.S32.HI R12, RZ, 0x1f, R7 ;  /* 0x0000001fff0c7819 */ /* 0x000fe20000011407 */
[----:B------:R-:W-:Y:S01]  /*1d070*/  BSSY B0, `(.L_x_1318) ;  /* 0x00000d6000007945 */ /* 0x000fe20003800000 */
[----:B------:R-:W-:Y:S02]  /*1d080*/  PLOP3.LUT P2, PT, PT, PT, PT, 0x80, 0x0 ;  /* 0x000000000000781c */ /* 0x000fe40003f4f070 */
[----:B------:R-:W-:Y:S02]  /*1d090*/  SHF.R.S32.HI R8, RZ, 0x1f, R11 ;  /* 0x0000001fff087819 */ /* 0x000fe4000001140b */
[----:B------:R-:W-:Y:S02]  /*1d0a0*/  LEA.HI R12, R12, R7, RZ, 0x7 ;  /* 0x000000070c0c7211 */ /* 0x000fe400078f38ff */
[----:B------:R-:W-:Y:S02]  /*1d0b0*/  LEA.HI R8, R8, R11, RZ, 0x7 ;  /* 0x0000000b08087211 */ /* 0x000fe400078f38ff */
[----:B------:R-:W-:-:S02]  /*1d0c0*/  SHF.R.S32.HI R12, RZ, 0x7, R12 ;  /* 0x00000007ff0c7819 */ /* 0x000fc4000001140c */
[----:B------:R-:W-:Y:S02]  /*1d0d0*/  SHF.R.S32.HI R8, RZ, 0x7, R8 ;  /* 0x00000007ff087819 */ /* 0x000fe40000011408 */
[----:B------:R-:W-:Y:S02]  /*1d0e0*/  VIMNMX R5, RZ, R12, !PT ;  /* 0x0000000cff057248 */ /* 0x000fe40007fe0100 */
[----:B------:R-:W-:-:S03]  /*1d0f0*/  VIMNMX R7, R3, R8, PT ;  /* 0x0000000803077248 */ /* 0x000fc60003fe0100 */
[--C-:B------:R-:W-:Y:S02]  /*1d100*/  IMAD R5, R5, 0x80, -R10.reuse ;  /* 0x0000008005057824 */ /* 0x100fe400078e0a0a */
[----:B------:R-:W-:-:S03]  /*1d110*/  IMAD R7, R7, 0x80, -R10 ;  /* 0x0000008007077824 */ /* 0x000fc600078e0a0a */
[----:B------:R-:W-:Y:S02]  /*1d120*/  VIMNMX R5, RZ, R5, !PT ;  /* 0x00000005ff057248 */ /* 0x000fe40007fe0100 */
[----:B------:R-:W-:-:S04]  /*1d130*/  VIMNMX R6, R7, R6, PT ;  /* 0x0000000607067248 */ /* 0x000fc80003fe0100 */
[----:B------:R-:W-:-:S13]  /*1d140*/  ISETP.GT.AND P0, PT, R6, R5, PT ;  /* 0x000000050600720c */ /* 0x000fda0003f04270 */
[----:B------:R-:W-:Y:S01]  /*1d150*/  @P0 VIADD R7, R6, 0x7f ;  /* 0x0000007f06070836 */ /* 0x000fe20000000000 */
[----:B------:R-:W-:-:S04]  /*1d160*/  SHF.R.U32.HI R6, RZ, 0x7, R5 ;  /* 0x00000007ff067819 */ /* 0x000fc80000011605 */
[----:B------:R-:W-:-:S04]  /*1d170*/  @P0 SHF.R.S32.HI R8, RZ, 0x1f, R7 ;  /* 0x0000001fff080819 */ /* 0x000fc80000011407 */
[----:B------:R-:W-:Y:S01]  /*1d180*/  @P0 LEA.HI R8, R8, R7, RZ, 0x7 ;  /* 0x0000000708080211 */ /* 0x000fe200078f38ff */
[----:B------:R-:W-:-:S03]  /*1d190*/  IMAD.MOV.U32 R7, RZ, RZ, R6 ;  /* 0x000000ffff077224 */ /* 0x000fc600078e0006 */
[----:B------:R-:W-:-:S04]  /*1d1a0*/  @P0 SHF.R.S32.HI R7, RZ, 0x7, R8 ;  /* 0x00000007ff070819 */ /* 0x000fc80000011408 */
[----:B------:R-:W-:-:S13]  /*1d1b0*/  ISETP.GT.AND P0, PT, R7, R6, PT ;  /* 0x000000060700720c */ /* 0x000fda0003f04270 */
[----:B------:R-:W-:Y:S05]  /*1d1c0*/  @!P0 BRA `(.L_x_1319) ;  /* 0x0000000c00008947 */ /* 0x000fea0003800000 */
        /* <DEDUP_REMOVED lines=10> */
.L_x_1454:
[----:B------:R-:W-:-:S03]  /*1d270*/  UMOV UR4, 0xffffffff ;  /* 0xffffffff00047882 */ /* 0x000fc60000000000 */
[----:B------:R-:W-:Y:S05]  /*1d280*/  BRA.DIV UR4, `(.L_x_1321) ;  /* 0x0000005204e47947 */ /* 0x000fea000b800000 */
[----:B------:R-:W-:-:S13]  /*1d290*/  ELECT P6, URZ, PT ;  /* 0x00000000003f782f */ /* 0x000fda00038c0000 */
.L_x_1457:
[----:B------:R-:W2:Y:S01]  /*1d2a0*/  LDL R8, [R1+0x4] ;  /* 0x0000040001087983 */ /* 0x000ea20000100800 */
[----:B------:R-:W-:Y:S01]  /*1d2b0*/  BSSY B1, `(.L_x_1322) ;  /* 0x000000b000017945 */ /* 0x000fe20003800000 */
[----:B------:R-:W0:Y:S01]  /*1d2c0*/  S2R R13, SR_CgaCtaId ;  /* 0x00000000000d7919 */ /* 0x000e220000008800 */
[----:B--2---:R-:W-:-:S04]  /*1d2d0*/  IADD3 R8, R8, 0x1, RZ ;  /* 0x0000000108087810 */ /* 0x004fc80007ffe0ff */
[----:B------:R-:W-:-:S04]  /*1d2e0*/  LEA.HI R10, R8, R8, RZ, 0x1 ;  /* 0x00000008080a7211 */ /* 0x000fc800078f08ff */
[----:B------:R-:W-:-:S05]  /*1d2f0*/  LOP3.LUT R11, R10, 0xfffffffe, RZ, 0xc0, !PT ;  /* 0xfffffffe0a0b7812 */ /* 0x000fca00078ec0ff */
[----:B------:R-:W-:Y:S01]  /*1d300*/  IMAD.IADD R11, R8, 0x1, -R11 ;  /* 0x00000001080b7824 */ /* 0x000fe200078e0a0b */
[----:B------:R-:W-:-:S04]  /*1d310*/  MOV R8, 0x400 ;  /* 0x0000040000087802 */ /* 0x000fc80000000f00 */
[----:B0-----:R-:W-:Y:S02]  /*1d320*/  LEA R8, R13, R8, 0x18 ;  /* 0x000000080d087211 */ /* 0x001fe400078ec0ff */
[----:B------:R-:W-:-:S04]  /*1d330*/  SHF.L.U32 R11, R11, 0x1f, RZ ;  /* 0x0000001f0b0b7819 */ /* 0x000fc800000006ff */
[----:B------:R-:W0:Y:S02]  /*1d340*/  SYNCS.PHASECHK.TRANS64.TRYWAIT P0, [R8+URZ+0x2d820], R11 ;  /* 0x02d8200b080075a7 */ /* 0x000e24000800017f */
[----:B0-----:R-:W-:Y:S05]  /*1d350*/  @!P0 BRA `(.L_x_1323) ;  /* 0x0000005000d08947 */ /* 0x001fea0003800000 */
.L_x_1458:
[----:B------:R-:W-:Y:S05]  /*1d360*/  BSYNC B1 ;  /* 0x0000000000017941 */ /* 0x000fea0003800000 */
.L_x_1322:
[----:B------:R-:W-:Y:S04]  /*1d370*/  BSSY B1, `(.L_x_1324) ;  /* 0x0000049000017945 */ /* 0x000fe80003800000 */
[----:B------:R-:W-:Y:S05]  /*1d380*/  @!P6 BRA `(.L_x_1325) ;  /* 0x00000004001ce947 */ /* 0x000fea0003800000 */
[----:B------:R-:W-:Y:S01]  /*1d390*/  IMAD R10, R25, 0x8, R8 ;  /* 0x00000008190a7824 */ /* 0x000fe200078e0208 */
[----:B------:R-:W-:-:S04]  /*1d3a0*/  SHF.L.U32 R13, R26, 0x1f, RZ ;  /* 0x0000001f1a0d7819 */ /* 0x000fc800000006ff */
[----:B------:R-:W2:Y:S02]  /*1d3b0*/  SYNCS.PHASECHK.TRANS64.TRYWAIT P0, [R10+URZ+0x2d8a0], R13 ;  /* 0x02d8a00d0a0075a7 */ /* 0x000ea4000800017f */
[----:B--2---:R-:W-:Y:S05]  /*1d3c0*/  @!P0 BRA `(.L_x_1326) ;  /* 0x0000005000c88947 */ /* 0x004fea0003800000 */
.L_x_1459:
[----:B0-----:R-:W0:Y:S02]  /*1d3d0*/  S2R R11, SR_TID.X ;  /* 0x00000000000b7919 */ /* 0x001e240000002100 */
[----:B0-----:R-:W-:-:S04]  /*1d3e0*/  LOP3.LUT R11, R11, 0x7f, RZ, 0xc0, !PT ;  /* 0x0000007f0b0b7812 */ /* 0x001fc800078ec0ff */
[----:B------:R-:W-:-:S13]  /*1d3f0*/  ISETP.NE.AND P1, PT, R11, RZ, PT ;  /* 0x000000ff0b00720c */ /* 0x000fda0003f25270 */
[----:B------:R-:W-:Y:S05]  /*1d400*/  @P1 BRA `(.L_x_1327) ;  /* 0x0000000000141947 */ /* 0x000fea0003800000 */
[----:B------:R-:W-:Y:S01]  /*1d410*/  ISETP.NE.AND P0, PT, R28, RZ, PT ;  /* 0x000000ff1c00720c */ /* 0x000fe20003f05270 */
[----:B------:R-:W-:-:S04]  /*1d420*/  IMAD.MOV.U32 R11, RZ, RZ, 0x6000 ;  /* 0x00006000ff0b7424 */ /* 0x000fc800078e00ff */
[----:B------:R0:W-:Y:S08]  /*1d430*/  SYNCS.ARRIVE.TRANS64 RZ, [R10+URZ+0x2d890], R11 ;  /* 0x02d8900b0aff79a7 */ /* 0x0001f0000800003f */
[----:B------:R-:W-:Y:S05]  /*1d440*/  @!P0 BRA `(.L_x_1327) ;  /* 0x0000000000048947 */ /* 0x000fea0003800000 */
[----:B------:R-:W-:Y:S01]  /*1d450*/  BPT.TRAP 0x1 ;  /* 0x000000040000795c */ /* 0x000fe20000300000 */
.L_x_1327:
[----:B------:R-:W-:Y:S01]  /*1d460*/  IMAD R12, R25, 0x6000, R8 ;  /* 0x00006000190c7824 */ /* 0x000fe200078e0208 */
[----:B------:R-:W-:Y:S01]  /*1d470*/  R2UR UR9, R10 ;  /* 0x000000000a0972ca */ /* 0x000fe200000e0000 */
[----:B0-----:R-:W-:Y:S01]  /*1d480*/  IMAD R11, R7, 0x80, R0 ;  /* 0x00000080070b7824 */ /* 0x001fe200078e0200 */
        /* <DEDUP_REMOVED lines=22> */
[----:B------:R0:W-:Y:S01]  /*1d5f0*/  UTMALDG.4D [UR8], [UR4], desc[UR6] ;  /* 0x00000608040075b4 */ /* 0x0001e20008019000 */
[----:B------:R-:W3:Y:S02]  /*1d600*/  SYNCS.PHASECHK.TRANS64.TRYWAIT P0, [R10+URZ+0x2d8c0], R13 ;  /* 0x02d8c00d0a0075a7 */ /* 0x000ee4000800017f */
[----:B0--3--:R-:W-:Y:S05]  /*1d610*/  @!P0 BRA `(.L_x_1328) ;  /* 0x0000005000488947 */ /* 0x009fea0003800000 */
.L_x_1460:
[----:B------:R-:W-:Y:S05]  /*1d620*/  @P1 BRA `(.L_x_1329) ;  /* 0x0000000000141947 */ /* 0x000fea0003800000 */
[----:B------:R-:W-:Y:S01]  /*1d630*/  ISETP.NE.AND P0, PT, R28, RZ, PT ;  /* 0x000000ff1c00720c */ /* 0x000fe20003f05270 */
[----:B0-2---:R-:W-:-:S04]  /*1d640*/  IMAD.MOV.U32 R13, RZ, RZ, 0x6000 ;  /* 0x00006000ff0d7424 */ /* 0x005fc800078e00ff */
[----:B------:R3:W-:Y:S08]  /*1d650*/  SYNCS.ARRIVE.TRANS64 RZ, [R10+URZ+0x2d8b0], R13 ;  /* 0x02d8b00d0aff79a7 */ /* 0x0007f0000800003f */
[----:B------:R-:W-:Y:S05]  /*1d660*/  @!P0 BRA `(.L_x_1329) ;  /* 0x0000000000048947 */ /* 0x000fea0003800000 */
[----:B------:R-:W-:Y:S01]  /*1d670*/  BPT.TRAP 0x1 ;  /* 0x000000040000795c */ /* 0x000fe20000300000 */
.L_x_1329:
        /* <DEDUP_REMOVED lines=24> */
.L_x_1325:
[----:B------:R-:W-:Y:S05]  /*1d800*/  BSYNC B1 ;  /* 0x0000000000017941 */ /* 0x000fea0003800000 */
.L_x_1324:
[----:B------:R-:W-:Y:S01]  /*1d810*/  VIADD R25, R25, 0x1 ;  /* 0x0000000119197836 */ /* 0x000fe20000000000 */
[----:B------:R-:W-:Y:S01]  /*1d820*/  PLOP3.LUT P2, PT, PT, PT, PT, 0x8, 0x0 ;  /* 0x000000000000781c */ /* 0x000fe20003f4e170 */
[----:B------:R-:W-:-:S03]  /*1d830*/  VIADD R7, R7, 0xfffffffe ;  /* 0xfffffffe07077836 */ /* 0x000fc60000000000 */
[----:B------:R-:W-:-:S04]  /*1d840*/  ISETP.NE.AND P0, PT, R25, 0x2, PT ;  /* 0x000000021900780c */ /* 0x000fc80003f05270 */
[----:B------:R-:W-:Y:S02]  /*1d850*/  SEL R25, R25, RZ, P0 ;  /* 0x000000ff19197207 */ /* 0x000fe40000000000 */
[----:B0-----:R-:W-:Y:S02]  /*1d860*/  SEL R11, RZ, 0x1, P0 ;  /* 0x00000001ff0b7807 */ /* 0x001fe40000000000 */
[----:B------:R-:W-:Y:S02]  /*1d870*/  ISETP.GE.AND P0, PT, R7, R6, PT ;  /* 0x000000060700720c */ /* 0x000fe40003f06270 */
[----:B------:R-:W-:-:S11]  /*1d880*/  LOP3.LUT R26, R26, R11, RZ, 0x3c, !PT ;  /* 0x0000000b1a1a7212 */ /* 0x000fd600078e3cff */
[----:B------:R-:W-:Y:S05]  /*1d890*/  @!P0 BRA `(.L_x_1319) ;  /* 0x00000004004c8947 */ /* 0x000fea0003800000 */
.L_x_1336:
[----:B------:R-:W-:Y:S05]  /*1d8a0*/  YIELD ;  /* 0x0000000000007946 */ /* 0x000fea0003800000 */
[----:B------:R-:W-:Y:S04]  /*1d8b0*/  BSSY B1, `(.L_x_1330) ;  /* 0x0000048000017945 */ /* 0x000fe80003800000 */
[----:B------:R-:W-:Y:S05]  /*1d8c0*/  @!P6 BRA `(.L_x_1331) ;  /* 0x000000040018e947 */ /* 0x000fea0003800000 */
[----:B------:R-:W-:Y:S01]  /*1d8d0*/  IMAD R11, R25, 0x8, R8 ;  /* 0x00000008190b7824 */ /* 0x000fe200078e0208 */
[----:B--23--:R-:W-:-:S04]  /*1d8e0*/  SHF.L.U32 R10, R26, 0x1f, RZ ;  /* 0x0000001f1a0a7819 */ /* 0x00cfc800000006ff */
[----:B------:R-:W0:Y:S02]  /*1d8f0*/  SYNCS.PHASECHK.TRANS64.TRYWAIT P0, [R11+URZ+0x2d8a0], R10 ;  /* 0x02d8a00a0b0075a7 */ /* 0x000e24000800017f */
[----:B0-----:R-:W-:Y:S05]  /*1d900*/  @!P0 BRA `(.L_x_1332) ;  /* 0x0000004c00a08947 */ /* 0x001fea0003800000 */
.L_x_1461:
        /* <DEDUP_REMOVED lines=9> */
.L_x_1333:
[----:B------:R-:W-:Y:S01]  /*1d9a0*/  IMAD R13, R25, 0x6000, R8 ;  /* 0x00006000190d7824 */ /* 0x000fe200078e0208 */
[----:B------:R-:W-:Y:S01]  /*1d9b0*/  R2UR UR9, R11 ;  /* 0x000000000b0972ca */ /* 0x000fe200000e0000 */
[----:B--2---:R-:W-:Y:S01]  /*1d9c0*/  IMAD R12, R7, 0x80, R0 ;  /* 0x00000080070c7824 */ /* 0x004fe200078e0200 */
        /* <DEDUP_REMOVED lines=24> */
.L_x_1462:
[----:B------:R-:W-:Y:S05]  /*1db50*/  @P0 BRA `(.L_x_1335) ;  /* 0x0000000000140947 */ /* 0x000fea0003800000 */
[----:B------:R-:W-:Y:S01]  /*1db60*/  ISETP.NE.AND P1, PT, R28, RZ, PT ;  /* 0x000000ff1c00720c */ /* 0x000fe20003f25270 */
[----:B0-2---:R-:W-:-:S04]  /*1db70*/  IMAD.MOV.U32 R10, RZ, RZ, 0x6000 ;  /* 0x00006000ff0a7424 */ /* 0x005fc800078e00ff */
[----:B------:R3:W-:Y:S08]  /*1db80*/  SYNCS.ARRIVE.TRANS64 RZ, [R11+URZ+0x2d8b0], R10 ;  /* 0x02d8b00a0bff79a7 */ /* 0x0007f0000800003f */
[----:B------:R-:W-:Y:S05]  /*1db90*/  @!P1 BRA `(.L_x_1335) ;  /* 0x0000000000049947 */ /* 0x000fea0003800000 */
[----:B------:R-:W-:Y:S01]  /*1dba0*/  BPT.TRAP 0x1 ;  /* 0x000000040000795c */ /* 0x000fe20000300000 */
.L_x_1335:
        /* <DEDUP_REMOVED lines=24> */
.L_x_1331:
[----:B------:R-:W-:Y:S05]  /*1dd30*/  BSYNC B1 ;  /* 0x0000000000017941 */ /* 0x000fea0003800000 */
.L_x_1330:
[----:B------:R-:W-:Y:S02]  /*1dd40*/  VIADD R25, R25, 0x1 ;  /* 0x0000000119197836 */ /* 0x000fe40000000000 */
[----:B0-23--:R-:W-:-:S03]  /*1dd50*/  VIADD R10, R7, 0xffffffff ;  /* 0xffffffff070a7836 */ /* 0x00dfc60000000000 */
[----:B------:R-:W-:-:S04]  /*1dd60*/  ISETP.NE.AND P0, PT, R25, 0x2, PT ;  /* 0x000000021900780c */ /* 0x000fc80003f05270 */
[----:B------:R-:W-:Y:S02]  /*1dd70*/  SEL R11, RZ, 0x1, P0 ;  /* 0x00000001ff0b7807 */ /* 0x000fe40000000000 */
[----:B------:R-:W-:Y:S02]  /*1dd80*/  SEL R25, R25, RZ, P0 ;  /* 0x000000ff19197207 */ /* 0x000fe40000000000 */
[----:B------:R-:W-:Y:S01]  /*1dd90*/  ISETP.GT.AND P0, PT, R7, R6, PT ;  /* 0x000000060700720c */ /* 0x000fe20003f04270 */
[----:B------:R-:W-:Y:S01]  /*1dda0*/  IMAD.MOV.U32 R7, RZ, RZ, R10 ;  /* 0x000000ffff077224 */ /* 0x000fe200078e000a */
[----:B------:R-:W-:-:S11]  /*1ddb0*/  LOP3.LUT R26, R26, R11, RZ, 0x3c, !PT ;  /* 0x0000000b1a1a7212 */ /* 0x000fd600078e3cff */
[----:B------:R-:W-:Y:S05]  /*1ddc0*/  @P0 BRA `(.L_x_1336) ;  /* 0xfffffff800b40947 */ /* 0x000fea000383ffff */
.L_x_1319:
[----:B------:R-:W-:Y:S05]  /*1ddd0*/  BSYNC B0 ;  /* 0x0000000000007941 */ /* 0x000fea0003800000 */
.L_x_1318:
[----:B------:R-:W0:Y:S01]  /*1dde0*/  LDC.64 R6, c[0x0][0x9e0] ;  /* 0x00027800ff067b82 */ /* 0x000e220000000a00 */
[----:B------:R-:W-:Y:S07]  /*1ddf0*/  @!P2 WARPSYNC.ALL ;  /* 0x000000000000a948 */ /* 0x000fee0003800000 */
[----:B------:R-:W-:Y:S01]  /*1de00*/  @!P2 BAR.SYNC.DEFER_BLOCKING 0xc, 0x1a0 ;  /* 0x030680000000ab1d */ /* 0x000fe20000010000 */
[----:B0-----:R-:W-:Y:S02]  /*1de10*/  ISETP.GE.AND P0, PT, R7, 0x1, PT ;  /* 0x000000010700780c */ /* 0x001fe40003f06270 */
[----:B------:R-:W-:-:S11]  /*1de20*/  IADD3 R6, R2, R6, RZ ;  /* 0x0000000602067210 */ /* 0x000fd60007ffe0ff */
        /* <DEDUP_REMOVED lines=12> */
.L_x_1339:
[----:B------:R-:W-:-:S13]  /*1def0*/  ISETP.NE.AND P1, PT, R7, 0x1, PT ;  /* 0x000000010700780c */ /* 0x000fda0003f25270 */
[----:B------:R-:W0:Y:S02]  /*1df00*/  @P1 LDC.64 R8, c[0x0][0x9e8] ;  /* 0x00027a00ff081b82 */ /* 0x000e240000000a00 */
[----:B0-----:R-:W-:-:S05]  /*1df10*/  @P1 IMAD.HI.U32 R8, R0, R8, RZ ;  /* 0x0000000800081227 */ /* 0x001fca00078e00ff */
[----:B------:R-:W-:-:S07]  /*1df20*/  @P1 SHF.R.U32.HI R0, RZ, R9, R8 ;  /* 0x00000009ff001219 */ /* 0x000fce0000011608 */
.L_x_1340:
[----:B------:R-:W-:Y:S05]  /*1df30*/  BSYNC B0 ;  /* 0x0000000000007941 */ /* 0x000fea0003800000 */
.L_x_1338:
[----:B------:R-:W-:-:S05]  /*1df40*/  IMAD R5, R0, R7, R7 ;  /* 0x0000000700057224 */ /* 0x000fca00078e0207 */
[----:B------:R-:W-:-:S07]  /*1df50*/  VIMNMX R6, R6, R5, PT ;  /* 0x0000000506067248 */ /* 0x000fce0003fe0100 */
.L_x_1337:
[----:B------:R-:W-:Y:S01]  /*1df60*/  VIADD R6, R6, 0x7f ;  /* 0x0000007f06067836 */ /* 0x000fe20000000000 */
[----:B------:R-:W-:-:S04]  /*1df70*/  ULDC UR4, c[0x0][0x9dc] ;  /* 0x0002770000047ab9 */ /* 0x000fc80000000800 */
[----:B------:R-:W-:-:S04]  /*1df80*/  SHF.R.S32.HI R5, RZ, 0x1f, R6 ;  /* 0x0000001fff057819 */ /* 0x000fc80000011406 */
[----:B------:R-:W-:-:S04]  /*1df90*/  LEA.HI R5, R5, R6, RZ, 0x7 ;  /* 0x0000000605057211 */ /* 0x000fc800078f38ff */
[----:B------:R-:W-:-:S04]  /*1dfa0*/  SHF.R.S32.HI R0, RZ, 0x7, R5 ;  /* 0x00000007ff007819 */ /* 0x000fc80000011405 */
[----:B------:R-:W-:Y:S01]  /*1dfb0*/  VIMNMX R8, R3, R0, PT ;  /* 0x0000000003087248 */ /* 0x000fe20003fe0100 */
[----:B------:R-:W-:-:S04]  /*1dfc0*/  VIADD R0, R4, -UR4 ;  /* 0x8000000404007c36 */ /* 0x000fc80008000000 */
[----:B------:R0:W-:Y:S01]  /*1dfd0*/  STL [R1], R8 ;  /* 0x0000000801007387 */ /* 0x0001e20000100800 */
[----:B------:R-:W-:Y:S05]  /*1dfe0*/  @!P0 BRA `(.L_x_1341) ;  /* 0x0000000000448947 */ /* 0x000fea0003800000 */
[----:B------:R-:W-:Y:S01]  /*1dff0*/  ISETP.GT.AND P0, PT, R4, -0x1, PT ;  /* 0xffffffff0400780c */ /* 0x000fe20003f04270 */
[----:B------:R-:W-:-:S12]  /*1e000*/  BSSY B0, `(.L_x_1342) ;  /* 0x000000d000007945 */ /* 0x000fd80003800000 */
[----:B------:R-:W-:Y:S05]  /*1e010*/  @P0 BRA `(.L_x_1343) ;  /* 0x00000000001c0947 */ /* 0x000fea0003800000 */
[----:B------:R-:W-:Y:S02]  /*1e020*/  ISETP.NE.AND P0, PT, R7, 0x1, PT ;  /* 0x000000010700780c */ /* 0x000fe40003f05270 */
[----:B------:R-:W-:-:S11]  /*1e030*/  LOP3.LUT R5, RZ, R4, RZ, 0x33, !PT ;  /* 0x00000004ff057212 */ /* 0x000fd600078e33ff */
[----:B------:R-:W4:Y:S02]  /*1e040*/  @P0 LDC.64 R2, c[0x0][0x9e8] ;  /* 0x00027a00ff020b82 */ /* 0x000f240000000a00 */
[----:B----4-:R-:W-:-:S05]  /*1e050*/  @P0 IMAD.HI.U32 R2, R5, R2, RZ ;  /* 0x0000000205020227 */ /* 0x010fca00078e00ff */
[----:B------:R-:W-:-:S04]  /*1e060*/  @P0 SHF.R.U32.HI R5, RZ, R3, R2 ;  /* 0x00000003ff050219 */ /* 0x000fc80000011602 */
[----:B------:R-:W-:Y:S01]  /*1e070*/  LOP3.LUT R4, RZ, R5, RZ, 0x33, !PT ;  /* 0x00000005ff047212 */ /* 0x000fe200078e33ff */
[----:B------:R-:W-:Y:S06]  /*1e080*/  BRA `(.L_x_1344) ;  /* 0x0000000000107947 */ /* 0x000fec0003800000 */
.L_x_1343:
[----:B------:R-:W-:-:S13]  /*1e090*/  ISETP.NE.AND P0, PT, R7, 0x1, PT ;  /* 0x000000010700780c */ /* 0x000fda0003f05270 */
[----:B------:R-:W4:Y:S02]  /*1e0a0*/  @P0 LDC.64 R2, c[0x0][0x9e8] ;  /* 0x00027a00ff020b82 */ /* 0x000f240000000a00 */
[----:B----4-:R-:W-:-:S05]  /*1e0b0*/  @P0 IMAD.HI.U32 R2, R4, R2, RZ ;  /* 0x0000000204020227 */ /* 0x010fca00078e00ff */
[----:B------:R-:W-:-:S07]  /*1e0c0*/  @P0 SHF.R.U32.HI R4, RZ, R3, R2 ;  /* 0x00000003ff040219 */ /* 0x000fce0000011602 */
.L_x_1344:
[----:B------:R-:W-:Y:S05]  /*1e0d0*/  BSYNC B0 ;  /* 0x0000000000007941 */ /* 0x000fea0003800000 */
.L_x_1342:
[----:B------:R-:W-:-:S05]  /*1e0e0*/  IMAD R7, R4, R7, RZ ;  /* 0x0000000704077224 */ /* 0x000fca00078e02ff */
[----:B------:R-:W-:-:S07]  /*1e0f0*/  VIMNMX R0, R0, R7, !PT ;  /* 0x0000000700007248 */ /* 0x000fce0007fe0100 */
.L_x_1341:
        /* <DEDUP_REMOVED lines=9> */
[----:B------:R-:W4:Y:S01]  /*1e190*/  S2R R7, SR_LANEID ;  /* 0x0000000000077919 */ /* 0x000f220000000000 */
[----:B------:R-:W-:Y:S01]  /*1e1a0*/  VOTEU.ANY UR4, UPT, PT ;  /* 0x0000000000047886 */ /* 0x000fe200038e0100 */
[----:B------:R-:W5:Y:S01]  /*1e1b0*/  LDC.64 R2, c[0x0][0xc38] ;  /* 0x00030e00ff027b82 */ /* 0x000f620000000a00 */
[----:B------:R-:W4:Y:S08]  /*1e1c0*/  FLO.U32 R0, UR4 ;  /* 0x0000000400007d00 */ /* 0x000f3000080e0000 */
[----:B------:R-:W5:Y:S01]  /*1e1d0*/  POPC R5, UR4 ;  /* 0x0000000400057d09 */ /* 0x000f620008000000 */
[----:B----4-:R-:W-:-:S13]  /*1e1e0*/  ISETP.EQ.U32.AND P0, PT, R0, R7, PT ;  /* 0x000000070000720c */ /* 0x010fda0003f02070 */
[----:B-----5:R-:W4:Y:S01]  /*1e1f0*/  @P0 ATOMG.E.ADD.STRONG.GPU PT, R3, desc[UR52][R2.64], R5 ;  /* 0x00000005020309a8 */ /* 0x020f2200081ee1f4 */
[----:B------:R-:W5:Y:S02]  /*1e200*/  S2R R4, SR_LTMASK ;  /* 0x0000000000047919 */ /* 0x000f640000003900 */
[----:B-----5:R-:W-:-:S04]  /*1e210*/  LOP3.LUT R4, R4, UR4, RZ, 0xc0, !PT ;  /* 0x0000000404047c12 */ /* 0x020fc8000f8ec0ff */
[----:B------:R-:W5:Y:S01]  /*1e220*/  POPC R7, R4 ;  /* 0x0000000400077309 */ /* 0x000f620000000000 */
[----:B----4-:R-:W5:Y:S02]  /*1e230*/  SHFL.IDX PT, R0, R3, R0, 0x1f ;  /* 0x00001f0003007589 */ /* 0x010f6400000e0000 */
[----:B-----5:R-:W-:Y:S01]  /*1e240*/  IADD3 R16, R0, UR37, R7 ;  /* 0x0000002500107c10 */ /* 0x020fe2000fffe007 */
[----:B------:R-:W-:Y:S06]  /*1e250*/  BRA `(.L_x_1347) ;  /* 0x0000002800707947 */ /* 0x000fec0003800000 */
.L_x_1346:
[----:B------:R-:W4:Y:S01]  /*1e260*/  S2R R0, SR_CgaCtaId ;  /* 0x0000000000007919 */ /* 0x000f220000008800 */
[----:B------:R-:W-:-:S04]  /*1e270*/  MOV R27, 0x400 ;  /* 0x00000400001b7802 */ /* 0x000fc80000000f00 */
[----:B----4-:R-:W-:-:S05]  /*1e280*/  LEA R27, R0, R27, 0x18 ;  /* 0x0000001b001b7211 */ /* 0x010fca00078ec0ff */
        /* <DEDUP_REMOVED lines=8> */
[----:B------:R-:W4:Y:S01]  /*1e310*/  LDC.64 R2, c[0x4][R2] ;  /* 0x0100000002027b82 */ /* 0x000f220000000a00 */
[----:B------:R-:W-:Y:S02]  /*1e320*/  IMAD.U32 R5, RZ, RZ, UR7 ;  /* 0x00000007ff057e24 */ /* 0x000fe4000f8e00ff */
[----:B------:R-:W-:Y:S02]  /*1e330*/  IMAD.U32 R6, RZ, RZ, UR8 ;  /* 0x00000008ff067e24 */ /* 0x000fe4000f8e00ff */
[----:B------:R-:W-:-:S02]  /*1e340*/  IMAD.U32 R7, RZ, RZ, UR9 ;  /* 0x00000009ff077e24 */ /* 0x000fc4000f8e00ff */
[----:B--23--:R-:W-:Y:S02]  /*1e350*/  IMAD.U32 R10, RZ, RZ, UR4 ;  /* 0x00000004ff0a7e24 */ /* 0x00cfe4000f8e00ff */
[----:B------:R-:W-:Y:S02]  /*1e360*/  IMAD.U32 R11, RZ, RZ, UR5 ;  /* 0x00000005ff0b7e24 */ /* 0x000fe4000f8e00ff */
[----:B0-----:R-:W-:Y:S02]  /*1e370*/  IMAD.MOV.U32 R8, RZ, RZ, 0x70 ;  /* 0x00000070ff087424 */ /* 0x001fe400078e00ff */
[----:B------:R-:W-:Y:S02]  /*1e380*/  IMAD.MOV.U32 R12, RZ, RZ, 0x1 ;  /* 0x00000001ff0c7424 */ /* 0x000fe400078e00ff */
[----:B------:R-:W-:-:S07]  /*1e390*/  IMAD.MOV.U32 R13, RZ, RZ, RZ ;  /* 0x000000ffff0d7224 */ /* 0x000fce00078e00ff */
[----:B------:R-:W-:-:S07]  /*1e3a0*/  LEPC R20, `(.L_x_1348) ;  /* 0x000000001014794e */ /* 0x000fce0000000000 */
[----:B-1--4-:R-:W-:Y:S05]  /*1e3b0*/  CALL.ABS.NOINC R2 ;  /* 0x0000000002007343 */ /* 0x012fea0003c00000 */
.L_x_1348:
        /* <DEDUP_REMOVED lines=8> */
[----:B------:R-:W-:Y:S01]  /*1e440*/  MOV R4, UR6 ;  /* 0x0000000600047c02 */ /* 0x000fe20008000f00 */
[----:B------:R-:W-:Y:S02]  /*1e450*/  IMAD.U32 R5, RZ, RZ, UR7 ;  /* 0x00000007ff057e24 */ /* 0x000fe4000f8e00ff */
[----:B------:R-:W-:Y:S02]  /*1e460*/  IMAD.U32 R6, RZ, RZ, UR8 ;  /* 0x00000008ff067e24 */ /* 0x000fe4000f8e00ff */
[----:B------:R-:W-:-:S02]  /*1e470*/  IMAD.U32 R7, RZ, RZ, UR9 ;  /* 0x00000009ff077e24 */ /* 0x000fc4000f8e00ff */
[----:B--23--:R-:W-:Y:S02]  /*1e480*/  IMAD.U32 R10, RZ, RZ, UR4 ;  /* 0x00000004ff0a7e24 */ /* 0x00cfe4000f8e00ff */
[----:B------:R-:W-:Y:S02]  /*1e490*/  IMAD.U32 R11, RZ, RZ, UR5 ;  /* 0x00000005ff0b7e24 */ /* 0x000fe4000f8e00ff */
[----:B0-----:R-:W-:Y:S02]  /*1e4a0*/  IMAD.MOV.U32 R8, RZ, RZ, 0x70 ;  /* 0x00000070ff087424 */ /* 0x001fe400078e00ff */
[----:B------:R-:W-:Y:S02]  /*1e4b0*/  IMAD.MOV.U32 R12, RZ, RZ, 0x1 ;  /* 0x00000001ff0c7424 */ /* 0x000fe400078e00ff */
[----:B----4-:R-:W-:-:S07]  /*1e4c0*/  IMAD.MOV.U32 R13, RZ, RZ, RZ ;  /* 0x000000ffff0d7224 */ /* 0x010fce00078e00ff */
[----:B------:R-:W-:-:S07]  /*1e4d0*/  LEPC R20, `(.L_x_1350) ;  /* 0x000000001014794e */ /* 0x000fce0000000000 */
[----:B-1----:R-:W-:Y:S05]  /*1e4e0*/  CALL.ABS.NOINC R2 ;  /* 0x0000000002007343 */ /* 0x002fea0003c00000 */
.L_x_1350:
[----:B------:R-:W-:Y:S01]  /*1e4f0*/  MOV R2, 0x0 ;  /* 0x0000000000027802 */ /* 0x000fe20000000f00 */
[----:B------:R-:W-:Y:S01]  /*1e500*/  ULDC.64 UR4, c[0x4][0xa8] ;  /* 0x01002a0000047ab9 */ /* 0x000fe20000000a00 */
[----:B------:R-:W-:Y:S01]  /*1e510*/  ULDC.64 UR6, c[0x4][0xb0] ;  /* 0x01002c0000067ab9 */ /* 0x000fe20000000a00 */
[----:B------:R-:W-:Y:S01]  /*1e520*/  ULDC.64 UR8, c[0x4][0x40] ;  /* 0x0100100000087ab9 */ /* 0x000fe20000000a00 */
[----:B------:R-:W-:Y:S01]  /*1e530*/  IMAD.U32 R4, RZ, RZ, UR4 ;  /* 0x00000004ff047e24 */ /* 0x000fe2000f8e00ff */
[----:B------:R-:W-:Y:S01]  /*1e540*/  MOV R12, 0x1 ;  /* 0x00000001000c7802 */ /* 0x000fe20000000f00 */
[----:B------:R-:W0:Y:S01]  /*1e550*/  LDC.64 R2, c[0x4][R2] ;  /* 0x0100000002027b82 */ /* 0x000e220000000a00 */
[----:B------:R-:W-:Y:S02]  /*1e560*/  IMAD.U32 R5, RZ, RZ, UR5 ;  /* 0x00000005ff057e24 */ /* 0x000fe4000f8e00ff */
[----:B------:R-:W-:Y:S02]  /*1e570*/  IMAD.U32 R6, RZ, RZ, UR6 ;  /* 0x00000006ff067e24 */ /* 0x000fe4000f8e00ff */
[----:B------:R-:W-:-:S02]  /*1e580*/  IMAD.U32 R7, RZ, RZ, UR7 ;  /* 0x00000007ff077e24 */ /* 0x000fc4000f8e00ff */
[----:B------:R-:W-:Y:S02]  /*1e590*/  IMAD.U32 R10, RZ, RZ, UR8 ;  /* 0x00000008ff0a7e24 */ /* 0x000fe4000f8e00ff */
[----:B------:R-:W-:Y:S02]  /*1e5a0*/  IMAD.U32 R11, RZ, RZ, UR9 ;  /* 0x00000009ff0b7e24 */ /* 0x000fe4000f8e00ff */
[----:B------:R-:W-:Y:S02]  /*1e5b0*/  IMAD.MOV.U32 R8, RZ, RZ, 0x70 ;  /* 0x00000070ff087424 */ /* 0x000fe400078e00ff */
[----:B------:R-:W-:-:S07]  /*1e5c0*/  IMAD.MOV.U32 R13, RZ, RZ, RZ ;  /* 0x000000ffff0d7224 */ /* 0x000fce00078e00ff */
[----:B------:R-:W-:-:S07]  /*1e5d0*/  LEPC R20, `(.L_x_1349) ;  /* 0x000000001014794e */ /* 0x000fce0000000000 */
[----:B0-----:R-:W-:Y:S05]  /*1e5e0*/  CALL.ABS.NOINC R2 ;  /* 0x0000000002007343 */ /* 0x001fea0003c00000 */
.L_x_1349:
[----:B------:R-:W4:Y:S01]  /*1e5f0*/  LDL.LU R20, [R1+0x8] ;  /* 0x0000080001147983 */ /* 0x000f220000300800 */
        /* <DEDUP_REMOVED lines=16> */
[----:B------:R-:W2:Y:S03]  /*1e700*/  @P0 LDC R4, c[0x0][0x430] ;  /* 0x00010c00ff040b82 */ /* 0x000ea60000000800 */
[----:B------:R-:W-:-:S03]  /*1e710*/  @!UP1 UIADD3.X UR9, URZ, UR39, URZ, UP0, !UPT ;  /* 0x000000273f099290 */ /* 0x000fc600087fe43f */
[----:B------:R-:W-:Y:S01]  /*1e720*/  VOTEU.ALL UP0, P6 ;  /* 0x00000000003f7886 */ /* 0x000fe20003000000 */
[----:B0-----:R-:W-:-:S05]  /*1e730*/  @P0 IMAD.HI.U32 R5, R18, R5, RZ ;  /* 0x0000000512050227 */ /* 0x001fca00078e00ff */
[----:B--2---:R-:W-:Y:S02]  /*1e740*/  @P0 SHF.R.U32.HI R0, RZ, R4, R5 ;  /* 0x00000004ff000219 */ /* 0x004fe40000011605 */
[----:B------:R-:W-:-:S04]  /*1e750*/  ISETP.NE.U32.AND P0, PT, RZ, UR4, PT ;  /* 0x00000004ff007c0c */ /* 0x000fc8000bf05070 */
[----:B------:R-:W-:-:S04]  /*1e760*/  ISETP.NE.AND.EX P0, PT, RZ, UR5, PT, P0 ;  /* 0x00000005ff007c0c */ /* 0x000fc8000bf05300 */
[----:B------:R-:W-:Y:S01]  /*1e770*/  SEL R9, R19, RZ, !P0 ;  /* 0x000000ff13097207 */ /* 0x000fe20004000000 */
[----:B-1--4-:R-:W-:-:S08]  /*1e780*/  IMAD R17, R17, 0xc0, R20 ;  /* 0x000000c011117824 */ /* 0x012fd000078e0214 */
.L_x_1351:
        /* <DEDUP_REMOVED lines=14> */
.L_x_1352:
        /* <DEDUP_REMOVED lines=13> */
.L_x_1353:
        /* <DEDUP_REMOVED lines=9> */
[----:B------:R-:W2:Y:S01]  /*1e9d0*/  LDL R4, [R1] ;  /* 0x0000000001047983 */ /* 0x000ea20000100800 */
[----:B------:R-:W0:Y:S01]  /*1e9e0*/  LDC.64 R2, c[0x0][0x3f8] ;  /* 0x0000fe00ff027b82 */ /* 0x000e220000000a00 */
[----:B------:R-:W-:Y:S02]  /*1e9f0*/  ULDC.64 UR4, c[0x0][0xa08] ;  /* 0x0002820000047ab9 */ /* 0x000fe40000000a00 */
[----:B0-----:R-:W-:Y:S01]  /*1ea00*/  LOP3.LUT P0, RZ, R2, UR4, RZ, 0xfc, !PT ;  /* 0x0000000402ff7c12 */ /* 0x001fe2000f80fcff */
[----:B------:R-:W-:-:S03]  /*1ea10*/  UMOV UR4, 0xffffffff ;  /* 0xffffffff00047882 */ /* 0x000fc60000000000 */
[----:B------:R-:W-:-:S04]  /*1ea20*/  LOP3.LUT P0, RZ, R3, UR5, RZ, 0xfc, P0 ;  /* 0x0000000503ff7c12 */ /* 0x000fc8000800fcff */
[----:B-----5:R-:W-:Y:S01]  /*1ea30*/  SEL R8, R6, RZ, !P0 ;  /* 0x000000ff06087207 */ /* 0x020fe20004000000 */
[----:B--2---:R-:W-:Y:S01]  /*1ea40*/  VIADD R7, R4, 0xffffffff ;  /* 0xffffffff04077836 */ /* 0x004fe20000000000 */
[----:B------:R-:W-:Y:S07]  /*1ea50*/  BRA.DIV UR4, `(.L_x_1354) ;  /* 0x0000003e04747947 */ /* 0x000fee000b800000 */
.L_x_1465:
[----:B------:R-:W-:Y:S01]  /*1ea60*/  UMOV UR4, 0xffffffff ;  /* 0xffffffff00047882 */ /* 0x000fe20000000000 */
[----:B------:R-:W-:Y:S02]  /*1ea70*/  SHF.R.S32.HI R12, RZ, 0x1f, R6 ;  /* 0x0000001fff0c7819 */ /* 0x000fe40000011406 */
[----:B------:R-:W-:Y:S05]  /*1ea80*/  BRA.DIV UR4, `(.L_x_1355) ;  /* 0x0000003e049c7947 */ /* 0x000fea000b800000 */
[----:B------:R-:W-:-:S13]  /*1ea90*/  ELECT P6, URZ, PT ;  /* 0x00000000003f782f */ /* 0x000fda00038c0000 */
.L_x_1468:
[----:B------:R-:W-:Y:S05]  /*1eaa0*/  @!P6 BRA `(.L_x_1356) ;  /* 0x0000000000f4e947 */ /* 0x000fea0003800000 */
[----:B------:R-:W-:-:S04]  /*1eab0*/  ISETP.NE.U32.AND P0, PT, R2, RZ, PT ;  /* 0x000000ff0200720c */ /* 0x000fc80003f05070 */
[----:B------:R-:W-:-:S13]  /*1eac0*/  ISETP.NE.AND.EX P0, PT, R3, RZ, PT, P0 ;  /* 0x000000ff0300720c */ /* 0x000fda0003f05300 */
[----:B------:R-:W-:Y:S05]  /*1ead0*/  @!P0 BRA `(.L_x_1357) ;  /* 0x0000000000448947 */ /* 0x000fea0003800000 */
[----:B---3--:R-:W0:Y:S01]  /*1eae0*/  LDC R10, c[0x0][0x41c] ;  /* 0x00010700ff0a7b82 */ /* 0x008e220000000800 */
[----:B------:R-:W-:Y:S02]  /*1eaf0*/  ULDC.64 UR4, c[0x0][0x408] ;  /* 0x0001020000047ab9 */ /* 0x000fe40000000a00 */
[----:B------:R-:W-:-:S04]  /*1eb00*/  IMAD R11, R12, UR4, RZ ;  /* 0x000000040c0b7c24 */ /* 0x000fc8000f8e02ff */
[----:B------:R-:W-:Y:S01]  /*1eb10*/  IMAD R11, R6, UR5, R11 ;  /* 0x00000005060b7c24 */ /* 0x000fe2000f8e020b */
[----:B0-----:R-:W-:-:S13]  /*1eb20*/  ISETP.NE.AND P0, PT, R10, 0x1, PT ;  /* 0x000000010a00780c */ /* 0x001fda0003f05270 */
[----:B------:R-:W0:Y:S02]  /*1eb30*/  @P0 LDC.64 R4, c[0x0][0x420] ;  /* 0x00010800ff040b82 */ /* 0x000e240000000a00 */
[----:B0-----:R-:W-:-:S04]  /*1eb40*/  @P0 IMAD.HI.U32 R8, R7, R4, RZ ;  /* 0x0000000407080227 */ /* 0x001fc800078e00ff */
[----:B------:R-:W-:Y:S01]  /*1eb50*/  IMAD.MOV.U32 R4, RZ, RZ, R7 ;  /* 0x000000ffff047224 */ /* 0x000fe200078e0007 */
[----:B------:R-:W-:-:S05]  /*1eb60*/  @P0 SHF.R.U32.HI R4, RZ, R5, R8 ;  /* 0x00000005ff040219 */ /* 0x000fca0000011608 */
[----:B------:R-:W-:-:S04]  /*1eb70*/  IMAD.MOV R5, RZ, RZ, -R4 ;  /* 0x000000ffff057224 */ /* 0x000fc800078e0a04 */
[----:B------:R-:W-:Y:S01]  /*1eb80*/  IMAD R7, R10, R5, R7 ;  /* 0x000000050a077224 */ /* 0x000fe200078e0207 */
[----:B------:R-:W-:-:S03]  /*1eb90*/  SHF.R.S32.HI R5, RZ, 0x1f, R4 ;  /* 0x0000001fff057819 */ /* 0x000fc60000011404 */
[----:B------:R-:W-:-:S04]  /*1eba0*/  IMAD.WIDE.U32 R4, R6, UR4, R4 ;  /* 0x0000000406047c25 */ /* 0x000fc8000f8e0004 */
[----:B------:R-:W-:Y:S01]  /*1ebb0*/  IMAD.IADD R5, R5, 0x1, R11 ;  /* 0x0000000105057824 */ /* 0x000fe200078e020b */
[----:B------:R-:W-:-:S04]  /*1ebc0*/  LEA R10, P0, R4, R2, 0x2 ;  /* 0x00000002040a7211 */ /* 0x000fc800078010ff */
[----:B------:R-:W-:-:S05]  /*1ebd0*/  LEA.HI.X R11, R4, R3, R5, 0x2, P0 ;  /* 0x00000003040b7211 */ /* 0x000fca00000f1405 */
[----:B------:R0:W5:Y:S04]  /*1ebe0*/  LDG.E R8, desc[UR52][R10.64] ;  /* 0x000000340a087981 */ /* 0x000168000c1e1900 */
.L_x_1357:
[----:B------:R-:W-:Y:S01]  /*1ebf0*/  IMAD R5, R22, 0x8, R27 ;  /* 0x0000000816057824 */ /* 0x000fe200078e021b */
[----:B------:R-:W-:-:S04]  /*1ec00*/  SHF.L.U32 R4, R24, 0x1f, RZ ;  /* 0x0000001f18047819 */ /* 0x000fc800000006ff */
[----:B------:R-:W1:Y:S02]  /*1ec10*/  SYNCS.PHASECHK.TRANS64.TRYWAIT P0, [R5+URZ+0x2d840], R4 ;  /* 0x02d84004050075a7 */ /* 0x000e64000800017f */
[----:B-1----:R-:W-:Y:S05]  /*1ec20*/  @!P0 BRA `(.L_x_1358) ;  /* 0x0000003c00548947 */ /* 0x002fea0003800000 */
.L_x_1469:
[----:B0--3--:R-:W0:Y:S02]  /*1ec30*/  S2R R10, SR_TID.X ;  /* 0x00000000000a7919 */ /* 0x009e240000002100 */
        /* <DEDUP_REMOVED lines=8> */
.L_x_1359:
        /* <DEDUP_REMOVED lines=27> */
[----:B0-----:R-:W-:Y:S01]  /*1ee70*/  NOP ;  /* 0x0000000000007918 */ /* 0x001fe20000000000 */
.L_x_1356:
        /* <DEDUP_REMOVED lines=30> */
[----:B-1----:R-:W-:Y:S01]  /*1f060*/  @P0 R2UR UR13, R9 ;  /* 0x00000000090d02ca */ /* 0x002fe200000e0000 */
[----:B------:R-:W-:Y:S01]  /*1f070*/  UIADD3 UR8, UR24, 0x12400, URZ ;  /* 0x0001240018087890 */ /* 0x000fe2000fffe03f */
[----:B------:R-:W-:Y:S01]  /*1f080*/  @P0 R2UR UR12, R18 ;  /* 0x00000000120c02ca */ /* 0x000fe200000e0000 */
[----:B------:R-:W-:Y:S01]  /*1f090*/  UMOV UR10, 0x40 ;  /* 0x00000040000a7882 */ /* 0x000fe20000000000 */
[----:B------:R-:W-:-:S13]  /*1f0a0*/  @P0 R2UR UR11, R17 ;  /* 0x00000000110b02ca */ /* 0x000fda00000e0000 */
[----:B------:R4:W-:Y:S01]  /*1f0b0*/  UTMALDG.4D [UR8], [UR4], desc[UR22] ;  /* 0x00001608040075b4 */ /* 0x0009e20008019000 */
[----:B--2---:R-:W-:-:S05]  /*1f0c0*/  VIADD R5, R5, 0x1 ;  /* 0x0000000105057836 */ /* 0x004fca0000000000 */
[----:B0-----:R-:W-:Y:S01]  /*1f0d0*/  LEA.HI R4, R5, R5, RZ, 0x1 ;  /* 0x0000000505047211 */ /* 0x001fe200078f08ff */
[----:B------:R4:W-:Y:S03]  /*1f0e0*/  STL [R1+0x4], R5 ;  /* 0x0000040501007387 */ /* 0x0009e60000100800 */
[----:B------:R-:W-:-:S05]  /*1f0f0*/  LOP3.LUT R4, R4, 0xfffffffe, RZ, 0xc0, !PT ;  /* 0xfffffffe04047812 */ /* 0x000fca00078ec0ff */
[----:B------:R-:W-:-:S05]  /*1f100*/  IMAD.IADD R4, R5, 0x1, -R4 ;  /* 0x0000000105047824 */ /* 0x000fca00078e0a04 */
[----:B------:R-:W-:-:S04]  /*1f110*/  SHF.L.U32 R4, R4, 0x1f, RZ ;  /* 0x0000001f04047819 */ /* 0x000fc800000006ff */
[----:B------:R-:W0:Y:S02]  /*1f120*/  SYNCS.PHASECHK.TRANS64.TRYWAIT P0, [R27+URZ+0x2d820], R4 ;  /* 0x02d820041b0075a7 */ /* 0x000e24000800017f */
[----:B0---4-:R-:W-:Y:S05]  /*1f130*/  @!P0 BRA `(.L_x_1361) ;  /* 0x0000003800248947 */ /* 0x011fea0003800000 */
.L_x_1470:
[----:B------:R-:W-:Y:S05]  /*1f140*/  BSYNC B0 ;  /* 0x0000000000007941 */ /* 0x000fea0003800000 */
.L_x_1360:
[----:B------:R-:W2:Y:S01]  /*1f150*/  LDL R5, [R1] ;  /* 0x0000000001057983 */ /* 0x000ea20000100800 */
[----:B------:R-:W-:Y:S01]  /*1f160*/  BSSY B0, `(.L_x_1362) ;  /* 0x000016a000007945 */ /* 0x000fe20003800000 */
[----:B--2---:R-:W-:-:S05]  /*1f170*/  VIADD R9, R5, 0xfffffffe ;  /* 0xfffffffe05097836 */ /* 0x004fca0000000000 */
[----:B------:R-:W-:-:S13]  /*1f180*/  ISETP.GE.AND P0, PT, R9, R29, PT ;  /* 0x0000001d0900720c */ /* 0x000fda0003f06270 */
[----:B------:R-:W-:Y:S05]  /*1f190*/  @!P0 BRA `(.L_x_1363) ;  /* 0x0000001400988947 */ /* 0x000fea0003800000 */
[----:B0-----:R-:W-:Y:S01]  /*1f1a0*/  IMAD.MOV R4, RZ, RZ, -R5 ;  /* 0x000000ffff047224 */ /* 0x001fe200078e0a05 */
[----:B---3--:R-:W-:Y:S01]  /*1f1b0*/  LOP3.LUT R13, RZ, R29, RZ, 0x33, !PT ;  /* 0x0000001dff0d7212 */ /* 0x008fe200078e33ff */
[----:B------:R-:W-:Y:S03]  /*1f1c0*/  BSSY B1, `(.L_x_1364) ;  /* 0x0000079000017945 */ /* 0x000fe60003800000 */
[----:B------:R-:W-:-:S05]  /*1f1d0*/  VIADDMNMX R13, R4, 0x1, R13, !PT ;  /* 0x00000001040d7846 */ /* 0x000fca000780010d */
[----:B------:R-:W-:-:S05]  /*1f1e0*/  IMAD.IADD R4, R5, 0x1, R13 ;  /* 0x0000000105047824 */ /* 0x000fca00078e020d */
[----:B------:R-:W-:-:S04]  /*1f1f0*/  LOP3.LUT R4, R4, 0x1, RZ, 0xc0, !PT ;  /* 0x0000000104047812 */ /* 0x000fc800078ec0ff */
[----:B------:R-:W-:-:S13]  /*1f200*/  ISETP.NE.U32.AND P0, PT, R4, 0x1, PT ;  /* 0x000000010400780c */ /* 0x000fda0003f05070 */
[----:B------:R-:W-:Y:S05]  /*1f210*/  @P0 BRA `(.L_x_1365) ;  /* 0x0000000400cc0947 */ /* 0x000fea0003800000 */
[----:B------:R-:W-:Y:S01]  /*1f220*/  IADD3 R10, R22, 0x1, RZ ;  /* 0x00000001160a7810 */ /* 0x000fe20007ffe0ff */
[----:B------:R-:W-:Y:S03]  /*1f230*/  BSSY B2, `(.L_x_1366) ;  /* 0x000006d000027945 */ /* 0x000fe60003800000 */
        /* <DEDUP_REMOVED lines=27> */
.L_x_1368:
[----:B0-----:R-:W-:Y:S01]  /*1f3f0*/  IMAD R3, R10, 0x8, R27 ;  /* 0x000000080a037824 */ /* 0x001fe200078e021b */
[----:B------:R-:W-:-:S04]  /*1f400*/  SHF.L.U32 R2, R14, 0x1f, RZ ;  /* 0x0000001f0e027819 */ /* 0x000fc800000006ff */
[----:B------:R-:W0:Y:S02]  /*1f410*/  SYNCS.PHASECHK.TRANS64.TRYWAIT P0, [R3+URZ+0x2d840], R2 ;  /* 0x02d84002030075a7 */ /* 0x000e24000800017f */
[----:B0-----:R-:W-:Y:S05]  /*1f420*/  @!P0 BRA `(.L_x_1369) ;  /* 0x00000034007c8947 */ /* 0x001fea0003800000 */
.L_x_1471:
        /* <DEDUP_REMOVED lines=9> */
.L_x_1370:
        /* <DEDUP_REMOVED lines=31> */
.L_x_1472:
[----:B------:R-:W-:Y:S05]  /*1f6b0*/  @P1 BRA `(.L_x_1372) ;  /* 0x0000000000181947 */ /* 0x000fea0003800000 */
[----:B------:R-:W-:Y:S01]  /*1f6c0*/  ISETP.NE.AND P0, PT, R28, RZ, PT ;  /* 0x000000ff1c00720c */ /* 0x000fe20003f05270 */
[----:B0-----:R-:W-:Y:S02]  /*1f6d0*/  IMAD R2, R22, 0x8, R27 ;  /* 0x0000000816027824 */ /* 0x001fe400078e021b */
[----:B------:R-:W-:-:S04]  /*1f6e0*/  IMAD.MOV.U32 R3, RZ, RZ, 0x6000 ;  /* 0x00006000ff037424 */ /* 0x000fc800078e00ff */
[----:B------:R1:W-:Y:S06]  /*1f6f0*/  SYNCS.ARRIVE.TRANS64 RZ, [R2+URZ+0x2d850], R3 ;  /* 0x02d8500302ff79a7 */ /* 0x0003ec000800003f */
[----:B------:R-:W-:Y:S05]  /*1f700*/  @!P0 BRA `(.L_x_1372) ;  /* 0x0000000000048947 */ /* 0x000fea0003800000 */
[----:B------:R-:W-:Y:S01]  /*1f710*/  BPT.TRAP 0x1 ;  /* 0x000000040000795c */ /* 0x000fe20000300000 */
.L_x_1372:
        /* <DEDUP_REMOVED lines=30> */
.L_x_1367:
[----:B------:R-:W-:Y:S05]  /*1f900*/  BSYNC B2 ;  /* 0x0000000000027941 */ /* 0x000fea0003800000 */
.L_x_1366:
[----:B------:R-:W2:Y:S01]  /*1f910*/  LDL R2, [R1] ;  /* 0x0000000001027983 */ /* 0x000ea20000100800 */
[----:B------:R-:W-:Y:S01]  /*1f920*/  IMAD.MOV.U32 R22, RZ, RZ, R10 ;  /* 0x000000ffff167224 */ /* 0x000fe200078e000a */
[----:B------:R-:W-:Y:S01]  /*1f930*/  MOV R24, R14 ;  /* 0x0000000e00187202 */ /* 0x000fe20000000f00 */
[----:B--2---:R-:W-:-:S07]  /*1f940*/  VIADD R9, R2, 0xfffffffd ;  /* 0xfffffffd02097836 */ /* 0x004fce0000000000 */
.L_x_1365:
[----:B------:R-:W-:Y:S05]  /*1f950*/  BSYNC B1 ;  /* 0x0000000000017941 */ /* 0x000fea0003800000 */
.L_x_1364:
[----:B------:R-:W2:Y:S01]  /*1f960*/  LDL.LU R2, [R1] ;  /* 0x0000000001027983 */ /* 0x000ea20000300800 */
[----:B------:R-:W-:Y:S01]  /*1f970*/  VIADD R13, R13, 0xfffffffe ;  /* 0xfffffffe0d0d7836 */ /* 0x000fe20000000000 */
[----:B--2---:R-:W-:-:S04]  /*1f980*/  LOP3.LUT R2, RZ, R2, RZ, 0x33, !PT ;  /* 0x00000002ff027212 */ /* 0x004fc800078e33ff */
[----:B------:R-:W-:-:S13]  /*1f990*/  ISETP.NE.AND P0, PT, R13, R2, PT ;  /* 0x000000020d00720c */ /* 0x000fda0003f05270 */
[----:B------:R-:W-:Y:S05]  /*1f9a0*/  @!P0 BRA `(.L_x_1363) ;  /* 0x0000000c00948947 */ /* 0x000fea0003800000 */
[----:B------:R-:W-:-:S07]  /*1f9b0*/  IMAD.MOV.U32 R4, RZ, RZ, R8 ;  /* 0x000000ffff047224 */ /* 0x000fce00078e0008 */
.L_x_1387:
[----:B------:R-:W-:Y:S01]  /*1f9c0*/  VIADD R10, R22, 0x1 ;  /* 0x00000001160a7836 */ /* 0x000fe20000000000 */
[----:B------:R-:W-:Y:S05]  /*1f9d0*/  YIELD ;  /* 0x0000000000007946 */ /* 0x000fea0003800000 */
[----:B------:R-:W-:Y:S01]  /*1f9e0*/  ISETP.NE.AND P0, PT, R10, 0x2, PT ;  /* 0x000000020a00780c */ /* 0x000fe20003f05270 */
[----:B------:R-:W-:Y:S03]  /*1f9f0*/  BSSY B1, `(.L_x_1373) ;  /* 0x000006c000017945 */ /* 0x000fe60003800000 */
[----:B0-----:R-:W-:-:S02]  /*1fa00*/  SEL R11, RZ, 0x1, P0 ;  /* 0x00000001ff0b7807 */ /* 0x001fc40000000000 */
[----:B------:R-:W-:Y:S02]  /*1fa10*/  SEL R10, R10, RZ, P0 ;  /* 0x000000ff0a0a7207 */ /* 0x000fe40000000000 */
[----:B------:R-:W-:Y:S01]  /*1fa20*/  LOP3.LUT R11, R24, R11, RZ, 0x3c, !PT ;  /* 0x0000000b180b7212 */ /* 0x000fe200078e3cff */
[----:B-1----:R-:W-:Y:S06]  /*1fa30*/  @!P6 BRA `(.L_x_1374) ;  /* 0x00000004009ce947 */ /* 0x002fec0003800000 */
        /* <DEDUP_REMOVED lines=23> */
.L_x_1375:
[----:B------:R-:W-:Y:S01]  /*1fbb0*/  IMAD R3, R10, 0x8, R27 ;  /* 0x000000080a037824 */ /* 0x000fe200078e021b */
[----:B------:R-:W-:-:S04]  /*1fbc0*/  SHF.L.U32 R2, R11, 0x1f, RZ ;  /* 0x0000001f0b027819 */ /* 0x000fc800000006ff */
[----:B------:R-:W1:Y:S02]  /*1fbd0*/  SYNCS.PHASECHK.TRANS64.TRYWAIT P0, [R3+URZ+0x2d840], R2 ;  /* 0x02d84002030075a7 */ /* 0x000e64000800017f */
[----:B-1----:R-:W-:Y:S05]  /*1fbe0*/  @!P0 BRA `(.L_x_1376) ;  /* 0x0000002c00b48947 */ /* 0x002fea0003800000 */
.L_x_1473:
        /* <DEDUP_REMOVED lines=9> */
.L_x_1377:
        /* <DEDUP_REMOVED lines=31> */
.L_x_1474:
[----:B------:R-:W-:Y:S05]  /*1fe70*/  @P0 BRA `(.L_x_1379) ;  /* 0x0000000000140947 */ /* 0x000fea0003800000 */
[----:B------:R-:W-:Y:S01]  /*1fe80*/  ISETP.NE.AND P1, PT, R28, RZ, PT ;  /* 0x000000ff1c00720c */ /* 0x000fe20003f25270 */
[----:B------:R-:W-:-:S04]  /*1fe90*/  IMAD.MOV.U32 R2, RZ, RZ, 0x6000 ;  /* 0x00006000ff027424 */ /* 0x000fc800078e00ff */
[----:B------:R1:W-:Y:S08]  /*1fea0*/  SYNCS.ARRIVE.TRANS64 RZ, [R3+URZ+0x50], R2 ;  /* 0x0000500203ff79a7 */ /* 0x0003f0000800003f */
[----:B------:R-:W-:Y:S05]  /*1feb0*/  @!P1 BRA `(.L_x_1379) ;  /* 0x0000000000049947 */ /* 0x000fea0003800000 */
[----:B------:R-:W-:Y:S01]  /*1fec0*/  BPT.TRAP 0x1 ;  /* 0x000000040000795c */ /* 0x000fe20000300000 */
.L_x_1379:
        /* <DEDUP_REMOVED lines=12> */
[----:B------:R-:W-:Y:S01]  /*1ff90*/  IMAD.MOV.U32 R7, RZ, RZ, R13 ;  /* 0x000000ffff077224 */ /* 0x000fe200078e000d */
[----:B------:R-:W-:-:S03]  /*1ffa0*/  MOV R8, R4 ;  /* 0x0000000400087202 */ /* 0x000fc60000000f00 */
        /* <DEDUP_REMOVED lines=16> */
.L_x_1374:
[----:B------:R-:W-:Y:S05]  /*200b0*/  BSYNC B1 ;  /* 0x0000000000017941 */ /* 0x000fea0003800000 */
.L_x_1373:
[----:B------:R-:W-:Y:S01]  /*200c0*/  VIADD R22, R10, 0x1 ;  /* 0x000000010a167836 */ /* 0x000fe20000000000 */
[----:B------:R-:W-:Y:S01]  /*200d0*/  BSSY B1, `(.L_x_1380) ;  /* 0x000006f000017945 */ /* 0x000fe20003800000 */
[----:B------:R-:W-:-:S03]  /*200e0*/  VIADD R13, R9, 0xffffffff ;  /* 0xffffffff090d7836 */ /* 0x000fc60000000000 */
[----:B------:R-:W-:-:S04]  /*200f0*/  ISETP.NE.AND P0, PT, R22, 0x2, PT ;  /* 0x000000021600780c */ /* 0x000fc80003f05270 */
[----:B0-----:R-:W-:Y:S02]  /*20100*/  SEL R24, RZ, 0x1, P0 ;  /* 0x00000001ff187807 */ /* 0x001fe40000000000 */
        /* <DEDUP_REMOVED lines=14> */
[----:B-1----:R-:W0:Y:S02]  /*201f0*/  @P0 LDC.64 R2, c[0x0][0x420] ;  /* 0x00010800ff020b82 */ /* 0x002e240000000a00 */
        /* <DEDUP_REMOVED lines=11> */
.L_x_1382:
[----:B-1----:R-:W-:Y:S01]  /*202b0*/  IMAD R2, R22, 0x8, R27 ;  /* 0x0000000816027824 */ /* 0x002fe200078e021b */
[----:B------:R-:W-:-:S04]  /*202c0*/  SHF.L.U32 R3, R24, 0x1f, RZ ;  /* 0x0000001f18037819 */ /* 0x000fc800000006ff */
[----:B------:R-:W1:Y:S02]  /*202d0*/  SYNCS.PHASECHK.TRANS64.TRYWAIT P0, [R2+URZ+0x2d840], R3 ;  /* 0x02d84003020075a7 */ /* 0x000e64000800017f */
[----:B-1----:R-:W-:Y:S05]  /*202e0*/  @!P0 BRA `(.L_x_1383) ;  /* 0x00000028001c8947 */ /* 0x002fea0003800000 */
.L_x_1475:
        /* <DEDUP_REMOVED lines=9> */
.L_x_1384:
[----:B01----:R-:W-:Y:S01]  /*20380*/  VIADD R3, R27, 0x2d800 ;  /* 0x0002d8001b037836 */ /* 0x003fe20000000000 */
[----:B------:R-:W-:Y:S01]  /*20390*/  R2UR UR11, R14 ;  /* 0x000000000e0b72ca */ /* 0x000fe200000e0000 */
[----:B------:R-:W-:Y:S01]  /*203a0*/  UIADD3 UR4, UP0, UR38, 0x370, URZ ;  /* 0x0000037026047890 */ /* 0x000fe2000ff1e03f */
[----:B------:R-:W-:Y:S01]  /*203b0*/  R2UR UR5, R23 ;  /* 0x00000000170572ca */ /* 0x000fe200000e0000 */
[----:B------:R-:W-:Y:S01]  /*203c0*/  IMAD R2, R22, 0x8, R3 ;  /* 0x0000000816027824 */ /* 0x000fe200078e0203 */
[----:B------:R-:W-:Y:S01]  /*203d0*/  R2UR UR12, R0 ;  /* 0x00000000000c72ca */ /* 0x000fe200000e0000 */
[----:B------:R-:W-:Y:S01]  /*203e0*/  UMOV UR10, URZ ;  /* 0x0000003f000a7c82 */ /* 0x000fe20008000000 */
[----:B-----5:R-:W-:Y:S01]  /*203f0*/  R2UR UR13, R4 ;  /* 0x00000000040d72ca */ /* 0x020fe200000e0000 */
[----:B------:R-:W-:Y:S01]  /*20400*/  UMOV UR6, 0x0 ;  /* 0x0000000000067882 */ /* 0x000fe20000000000 */
[----:B------:R-:W-:Y:S01]  /*20410*/  R2UR UR9, R2 ;  /* 0x00000000020972ca */ /* 0x000fe200000e0000 */
[----:B------:R-:W-:Y:S01]  /*20420*/  IMAD R2, R22, 0x6000, R27 ;  /* 0x0000600016027824 */ /* 0x000fe200078e021b */
[----:B------:R-:W-:Y:S01]  /*20430*/  UMOV UR7, 0x14f00000 ;  /* 0x14f0000000077882 */ /* 0x000fe20000000000 */
[----:B------:R-:W-:Y:S01]  /*20440*/  UMOV UR17, 0x20 ;  /* 0x0000002000117882 */ /* 0x000fe20000000000 */
[----:B------:R-:W-:Y:S01]  /*20450*/  UMOV UR18, 0x40 ;  /* 0x0000004000127882 */ /* 0x000fe20000000000 */
[----:B------:R-:W-:-:S02]  /*20460*/  SHF.L.U32 R11, R11, 0x1f, RZ ;  /* 0x0000001f0b0b7819 */ /* 0x000fc400000006ff */
[----:B------:R-:W-:Y:S01]  /*20470*/  R2UR UR8, R2 ;  /* 0x00000000020872ca */ /* 0x000fe200000e0000 */
[----:B------:R-:W-:Y:S01]  /*20480*/  ULEA UR11, UR11, UR5, 0x7 ;  /* 0x000000050b0b7291 */ /* 0x000fe2000f8e383f */
[----:B------:R-:W-:Y:S01]  /*20490*/  IMAD R2, R10, 0x8, R3 ;  /* 0x000000080a027824 */ /* 0x000fe200078e0203 */
[----:B------:R-:W-:-:S03]  /*204a0*/  UIADD3.X UR5, URZ, UR39, URZ, UP0, !UPT ;  /* 0x000000273f057290 */ /* 0x000fc600087fe43f */
[----:B------:R-:W-:-:S07]  /*204b0*/  UIADD3 UR9, UR9, 0x30, URZ ;  /* 0x0000003009097890 */ /* 0x000fce000fffe03f */
[----:B------:R-:W-:Y:S02]  /*204c0*/  UIADD3 UR14, UR8, 0x15400, URZ ;  /* 0x00015400080e7890 */ /* 0x000fe4000fffe03f */
[----:B------:R-:W-:Y:S02]  /*204d0*/  UIADD3 UR15, UR8, 0x17400, URZ ;  /* 0x00017400080f7890 */ /* 0x000fe4000fffe03f */
[----:B------:R-:W-:-:S03]  /*204e0*/  UIADD3 UR16, UR8, 0x19400, URZ ;  /* 0x0001940008107890 */ /* 0x000fc6000fffe03f */
[----:B------:R-:W-:Y:S02]  /*204f0*/  UMOV UR8, UR14 ;  /* 0x0000000e00087c82 */ /* 0x000fe40008000000 */
[----:B------:R0:W-:Y:S02]  /*20500*/  UTMALDG.4D [UR8], [UR4], desc[UR6] ;  /* 0x00000608040075b4 */ /* 0x0001e40008019000 */
[----:B0-----:R-:W-:Y:S01]  /*20510*/  UMOV UR8, UR15 ;  /* 0x0000000f00087c82 */ /* 0x001fe20008000000 */
[----:B------:R-:W-:Y:S02]  /*20520*/  UMOV UR10, UR17 ;  /* 0x00000011000a7c82 */ /* 0x000fe40008000000 */
[----:B------:R0:W-:Y:S02]  /*20530*/  UTMALDG.4D [UR8], [UR4], desc[UR6] ;  /* 0x00000608040075b4 */ /* 0x0001e40008019000 */
[----:B0-----:R-:W-:Y:S01]  /*20540*/  UMOV UR8, UR16 ;  /* 0x0000001000087c82 */ /* 0x001fe20008000000 */
[----:B------:R-:W-:-:S02]  /*20550*/  UMOV UR10, UR18 ;  /* 0x00000012000a7c82 */ /* 0x000fc40008000000 */
[----:B------:R0:W-:Y:S01]  /*20560*/  UTMALDG.4D [UR8], [UR4], desc[UR6] ;  /* 0x00000608040075b4 */ /* 0x0001e20008019000 */
[----:B------:R-:W1:Y:S02]  /*20570*/  SYNCS.PHASECHK.TRANS64.TRYWAIT P1, [R2+URZ+0x60], R11 ;  /* 0x0000600b020075a7 */ /* 0x000e64000802017f */
[----:B01----:R-:W-:Y:S05]  /*20580*/  @!P1 BRA `(.L_x_1385) ;  /* 0x0000002400889947 */ /* 0x003fea0003800000 */
.L_x_1476:
[----:B------:R-:W-:Y:S05]  /*20590*/  @P0 BRA `(.L_x_1386) ;  /* 0x0000000000140947 */ /* 0x000fea0003800000 */
[----:B------:R-:W-:Y:S01]  /*205a0*/  ISETP.NE.AND P1, PT, R28, RZ, PT ;  /* 0x000000ff1c00720c */ /* 0x000fe20003f25270 */
[----:B------:R-:W-:-:S04]  /*205b0*/  IMAD.MOV.U32 R3, RZ, RZ, 0x6000 ;  /* 0x00006000ff037424 */ /* 0x000fc800078e00ff */
[----:B------:R1:W-:Y:S08]  /*205c0*/  SYNCS.ARRIVE.TRANS64 RZ, [R2+URZ+0x50], R3 ;  /* 0x0000500302ff79a7 */ /* 0x0003f0000800003f */
[----:B------:R-:W-:Y:S05]  /*205d0*/  @!P1 BRA `(.L_x_1386) ;  /* 0x0000000000049947 */ /* 0x000fea0003800000 */
[----:B------:R-:W-:Y:S01]  /*205e0*/  BPT.TRAP 0x1 ;  /* 0x000000040000795c */ /* 0x000fe20000300000 */
.L_x_1386:
        /* <DEDUP_REMOVED lines=29> */
.L_x_1381:
[----:B------:R-:W-:Y:S05]  /*207c0*/  BSYNC B1 ;  /* 0x0000000000017941 */ /* 0x000fea0003800000 */
.L_x_1380:
[----:B------:R-:W-:Y:S02]  /*207d0*/  ISETP.GT.AND P0, PT, R13, R29, PT ;  /* 0x0000001d0d00720c */ /* 0x000fe40003f04270 */
[----:B------:R-:W-:-:S11]  /*207e0*/  IADD3 R9, R9, -0x2, RZ ;  /* 0xfffffffe09097810 */ /* 0x000fd60007ffe0ff */
[----:B------:R-:W-:Y:S05]  /*207f0*/  @P0 BRA `(.L_x_1387) ;  /* 0xfffffff000700947 */ /* 0x000fea000383ffff */
.L_x_1363:
[----:B------:R-:W-:Y:S05]  /*20800*/  BSYNC B0 ;  /* 0x0000000000007941 */ /* 0x000fea0003800000 */
.L_x_1362:
        /* <DEDUP_REMOVED lines=15> */
.L_x_1389:
[----:B------:R-:W-:Y:S05]  /*20900*/  BSYNC B0 ;  /* 0x0000000000007941 */ /* 0x000fea0003800000 */
.L_x_1388:
[----:B------:R-:W-:Y:S04]  /*20910*/  BSSY B0, `(.L_x_1390) ;  /* 0x000002b000007945 */ /* 0x000fe80003800000 */
[----:B------:R-:W-:Y:S05]  /*20920*/  @!P6 BRA `(.L_x_1391) ;  /* 0x0000000000a4e947 */ /* 0x000fea0003800000 */
[----:B-1----:R-:W-:Y:S01]  /*20930*/  IMAD R3, R22, 0x8, R27 ;  /* 0x0000000816037824 */ /* 0x002fe200078e021b */
[----:B0-----:R-:W-:-:S04]  /*20940*/  SHF.L.U32 R2, R24, 0x1f, RZ ;  /* 0x0000001f18027819 */ /* 0x001fc800000006ff */
[----:B------:R-:W0:Y:S02]  /*20950*/  SYNCS.PHASECHK.TRANS64.TRYWAIT P0, [R3+URZ+0x2d860], R2 ;  /* 0x02d86002030075a7 */ /* 0x000e24000800017f */
[----:B0-----:R-:W-:Y:S05]  /*20960*/  @!P0 BRA `(.L_x_1392) ;  /* 0x0000002000a48947 */ /* 0x001fea0003800000 */
.L_x_1477:
        /* <DEDUP_REMOVED lines=9> */
.L_x_1393:
        /* <DEDUP_REMOVED lines=28> */
.L_x_1391:
[----:B------:R-:W-:Y:S05]  /*20bc0*/  BSYNC B0 ;  /* 0x0000000000007941 */ /* 0x000fea0003800000 */
.L_x_1390:
[----:B------:R-:W-:-:S05]  /*20bd0*/  VIADD R22, R22, 0x1 ;  /* 0x0000000116167836 */ /* 0x000fca0000000000 */
[----:B------:R-:W-:-:S04]  /*20be0*/  ISETP.NE.AND P0, PT, R22, 0x2, PT ;  /* 0x000000021600780c */ /* 0x000fc80003f05270 */
[----:B01----:R-:W-:Y:S02]  /*20bf0*/  SEL R3, RZ, 0x1, P0 ;  /* 0x00000001ff037807 */ /* 0x003fe40000000000 */
[----:B------:R-:W-:Y:S02]  /*20c00*/  SEL R22, R22, RZ, P0 ;  /* 0x000000ff16167207 */ /* 0x000fe40000000000 */
[----:B------:R-:W-:-:S07]  /*20c10*/  LOP3.LUT R24, R24, R3, RZ, 0x3c, !PT ;  /* 0x0000000318187212 */ /* 0x000fce00078e3cff */
.L_x_1347:
[----:B------:R-:W-:Y:S05]  /*20c20*/  BSYNC B6 ;  /* 0x0000000000067941 */ /* 0x000fea0003800000 */
.L_x_1345:
[----:B------:R-:W-:-:S03]  /*20c30*/  UMOV UR4, 0xffffffff ;  /* 0xffffffff00047882 */ /* 0x000fc60000000000 */
[----:B------:R-:W-:Y:S05]  /*20c40*/  BRA.DIV UR4, `(.L_x_1394) ;  /* 0x0000002204007947 */ /* 0x000fea000b800000 */
[----:B------:R4:W0:Y:S04]  /*20c50*/  SHFL.IDX PT, R4, R16, RZ, 0x1f ;  /* 0x00001fff10047589 */ /* 0x00082800000e0000 */
[----:B------:R4:W0:Y:S02]  /*20c60*/  SHFL.IDX PT, R5, R16, 0x1, 0x1f ;  /* 0x00201f0010057f89 */ /* 0x00082400000e0000 */
.L_x_1481:
        /* <DEDUP_REMOVED lines=8> */
[----:B------:R-:W0:Y:S02]  /*20cf0*/  LDC.64 R2, c[0x0][0xc58] ;  /* 0x00031600ff027b82 */ /* 0x000e240000000a00 */
[----:B0-----:R-:W-:-:S06]  /*20d00*/  IMAD.WIDE R2, R7, 0x4, R2 ;  /* 0x0000000407027825 */ /* 0x001fcc00078e0202 */
[----:B------:R0:W5:Y:S02]  /*20d10*/  LDG.E R2, desc[UR52][R2.64] ;  /* 0x0000003402027981 */ /* 0x000164000c1e1900 */
.L_x_1396:
[----:B------:R-:W-:Y:S05]  /*20d20*/  BSYNC B0 ;  /* 0x0000000000007941 */ /* 0x000fea0003800000 */
.L_x_1395:
[----:B------:R-:W-:-:S03]  /*20d30*/  UMOV UR4, 0xffffffff ;  /* 0xffffffff00047882 */ /* 0x000fc60000000000 */
[----:B------:R-:W-:Y:S05]  /*20d40*/  BRA.DIV UR4, `(.L_x_1397) ;  /* 0x00000022040c7947 */ /* 0x000fea000b800000 */
[----:B-----5:R-:W2:Y:S01]  /*20d50*/  SHFL.UP PT, R14, R2, 0x1, RZ ;  /* 0x04200000020e7989 */ /* 0x020ea200000e00ff */
[C---:B------:R-:W-:Y:S02]  /*20d60*/  ISETP.NE.AND P0, PT, R28.reuse, RZ, PT ;  /* 0x000000ff1c00720c */ /* 0x040fe40003f05270 */
[----:B------:R-:W-:Y:S02]  /*20d70*/  ISETP.GE.U32.AND P1, PT, R28, 0x2, PT ;  /* 0x000000021c00780c */ /* 0x000fe40003f26070 */
[----:B--23--:R-:W-:Y:S02]  /*20d80*/  SEL R13, R14, RZ, P0 ;  /* 0x000000ff0e0d7207 */ /* 0x00cfe40000000000 */
[----:B------:R-:W-:-:S03]  /*20d90*/  ISETP.GE.U32.AND P0, PT, R28, 0x4, PT ;  /* 0x000000041c00780c */ /* 0x000fc60003f06070 */
[----:B------:R-:W-:-:S05]  /*20da0*/  IMAD.IADD R13, R2, 0x1, R13 ;  /* 0x00000001020d7824 */ /* 0x000fca00078e020d */
[----:B------:R-:W2:Y:S02]  /*20db0*/  SHFL.UP PT, R14, R13, 0x2, RZ ;  /* 0x044000000d0e7989 */ /* 0x000ea400000e00ff */
[----:B--2---:R-:W-:Y:S02]  /*20dc0*/  SEL R14, R14, RZ, P1 ;  /* 0x000000ff0e0e7207 */ /* 0x004fe40000800000 */
[----:B------:R-:W-:-:S03]  /*20dd0*/  ISETP.GE.U32.AND P1, PT, R28, 0x8, PT ;  /* 0x000000081c00780c */ /* 0x000fc60003f26070 */
[----:B0-----:R-:W-:-:S05]  /*20de0*/  IMAD.IADD R3, R13, 0x1, R14 ;  /* 0x000000010d037824 */ /* 0x001fca00078e020e */
        /* <DEDUP_REMOVED lines=10> */
[----:B------:R0:W2:Y:S02]  /*20e90*/  SHFL.IDX PT, R14, R8, 0x1f, 0x1f ;  /* 0x03e01f00080e7f89 */ /* 0x0000a400000e0000 */
.L_x_1489:
[----:B------:R-:W-:Y:S02]  /*20ea0*/  ULDC UR4, c[0x0][0xc10] ;  /* 0x0003040000047ab9 */ /* 0x000fe40000000800 */
[----:B------:R-:W-:-:S04]  /*20eb0*/  IMAD.U32 R7, RZ, RZ, UR4 ;  /* 0x00000004ff077e24 */ /* 0x000fc8000f8e00ff */
[----:B--2---:R-:W-:-:S04]  /*20ec0*/  IMAD R14, R14, R7, RZ ;  /* 0x000000070e0e7224 */ /* 0x004fc800078e02ff */
[----:B------:R-:W-:-:S05]  /*20ed0*/  IMAD.IADD R5, R5, 0x1, R14 ;  /* 0x0000000105057824 */ /* 0x000fca00078e020e */
[----:B------:R-:W-:-:S13]  /*20ee0*/  ISETP.GT.AND P0, PT, R5, R4, PT ;  /* 0x000000040500720c */ /* 0x000fda0003f04270 */
[----:B------:R-:W-:Y:S05]  /*20ef0*/  @P0 BRA `(.L_x_1398) ;  /* 0x0000000000ac0947 */ /* 0x000fea0003800000 */
[----:B------:R-:W2:Y:S02]  /*20f00*/  LDC R0, c[0x0][0xc14] ;  /* 0x00030500ff007b82 */ /* 0x000ea40000000800 */
.L_x_1403:
[----:B------:R-:W-:-:S05]  /*20f10*/  VIADD R19, R19, 0x1f ;  /* 0x0000001f13137836 */ /* 0x000fca0000000000 */
[----:B--2---:R-:W-:-:S13]  /*20f20*/  ISETP.GE.AND P0, PT, R19, R0, PT ;  /* 0x000000001300720c */ /* 0x004fda0003f06270 */
[----:B------:R-:W-:Y:S05]  /*20f30*/  @P0 BRA `(.L_x_1399) ;  /* 0x0000000400e40947 */ /* 0x000fea0003800000 */
[C---:B------:R-:W-:Y:S01]  /*20f40*/  IMAD.IADD R7, R28.reuse, 0x1, R19 ;  /* 0x000000011c077824 */ /* 0x040fe200078e0213 */
[----:B------:R-:W-:Y:S01]  /*20f50*/  ISETP.NE.AND P1, PT, R28, 0x1f, PT ;  /* 0x0000001f1c00780c */ /* 0x000fe20003f25270 */
[----:B------:R-:W-:Y:S01]  /*20f60*/  BSSY B0, `(.L_x_1400) ;  /* 0x0000007000007945 */ /* 0x000fe20003800000 */
[----:B------:R-:W-:Y:S02]  /*20f70*/  MOV R2, RZ ;  /* 0x000000ff00027202 */ /* 0x000fe40000000f00 */
[----:B------:R-:W-:-:S13]  /*20f80*/  ISETP.GE.OR P0, PT, R7, R0, !P1 ;  /* 0x000000000700720c */ /* 0x000fda0004f06670 */
[----:B------:R-:W-:Y:S05]  /*20f90*/  @P0 BRA `(.L_x_1401) ;  /* 0x00000000000c0947 */ /* 0x000fea0003800000 */
[----:B------:R-:W2:Y:S02]  /*20fa0*/  LDC.64 R2, c[0x0][0xc58] ;  /* 0x00031600ff027b82 */ /* 0x000ea40000000a00 */
[----:B--2---:R-:W-:-:S06]  /*20fb0*/  IMAD.WIDE R2, R7, 0x4, R2 ;  /* 0x0000000407027825 */ /* 0x004fcc00078e0202 */
[----:B------:R2:W5:Y:S02]  /*20fc0*/  LDG.E R2, desc[UR52][R2.64] ;  /* 0x0000003402027981 */ /* 0x000564000c1e1900 */
.L_x_1401:
[----:B------:R-:W-:Y:S05]  /*20fd0*/  BSYNC B0 ;  /* 0x0000000000007941 */ /* 0x000fea0003800000 */
.L_x_1400:
[----:B------:R-:W-:-:S03]  /*20fe0*/  UMOV UR4, 0xffffffff ;  /* 0xffffffff00047882 */ /* 0x000fc60000000000 */
[----:B------:R-:W-:Y:S05]  /*20ff0*/  BRA.DIV UR4, `(.L_x_1402) ;  /* 0x0000002204307947 */ /* 0x000fea000b800000 */
[----:B-----5:R-:W3:Y:S01]  /*21000*/  SHFL.UP PT, R14, R2, 0x1, RZ ;  /* 0x04200000020e7989 */ /* 0x020ee200000e00ff */
[C---:B------:R-:W-:Y:S02]  /*21010*/  ISETP.NE.AND P0, PT, R28.reuse, RZ, PT ;  /* 0x000000ff1c00720c */ /* 0x040fe40003f05270 */
[----:B------:R-:W-:Y:S02]  /*21020*/  ISETP.GE.U32.AND P1, PT, R28, 0x2, PT ;  /* 0x000000021c00780c */ /* 0x000fe40003f26070 */
[----:B---3--:R-:W-:Y:S02]  /*21030*/  SEL R13, R14, RZ, P0 ;  /* 0x000000ff0e0d7207 */ /* 0x008fe40000000000 */
[----:B------:R-:W-:-:S03]  /*21040*/  ISETP.GE.U32.AND P0, PT, R28, 0x4, PT ;  /* 0x000000041c00780c */ /* 0x000fc60003f06070 */
[----:B------:R-:W-:-:S05]  /*21050*/  IMAD.IADD R13, R2, 0x1, R13 ;  /* 0x00000001020d7824 */ /* 0x000fca00078e020d */
        /* <DEDUP_REMOVED lines=15> */
.L_x_1497:
[----:B------:R-:W-:Y:S02]  /*21150*/  ULDC UR4, c[0x0][0xc10] ;  /* 0x0003040000047ab9 */ /* 0x000fe40000000800 */
[----:B------:R-:W-:-:S04]  /*21160*/  IMAD.U32 R7, RZ, RZ, UR4 ;  /* 0x00000004ff077e24 */ /* 0x000fc8000f8e00ff */
[----:B--2---:R-:W-:-:S04]  /*21170*/  IMAD R14, R14, R7, RZ ;  /* 0x000000070e0e7224 */ /* 0x004fc800078e02ff */
[----:B------:R-:W-:-:S05]  /*21180*/  IMAD.IADD R5, R14, 0x1, R5 ;  /* 0x000000010e057824 */ /* 0x000fca00078e0205 */
[----:B------:R-:W-:-:S13]  /*21190*/  ISETP.GT.AND P0, PT, R5, R4, PT ;  /* 0x000000040500720c */ /* 0x000fda0003f04270 */
[----:B------:R-:W-:Y:S05]  /*211a0*/  @!P0 BRA `(.L_x_1403) ;  /* 0xfffffffc00588947 */ /* 0x000fea000383ffff */
.L_x_1398:
[----:B----4-:R-:W-:Y:S01]  /*211b0*/  IMAD.IADD R16, R5, 0x1, -R14 ;  /* 0x0000000105107824 */ /* 0x010fe200078e0a0e */
[----:B------:R-:W-:-:S03]  /*211c0*/  UMOV UR4, 0xffffffff ;  /* 0xffffffff00047882 */ /* 0x000fc60000000000 */
[----:B------:R-:W-:-:S05]  /*211d0*/  IMAD R3, R8, R7, R16 ;  /* 0x0000000708037224 */ /* 0x000fca00078e0210 */
[----:B------:R-:W-:Y:S01]  /*211e0*/  ISETP.GT.AND P6, PT, R3, R4, PT ;  /* 0x000000040300720c */ /* 0x000fe20003fc4270 */
[----:B------:R-:W-:-:S12]  /*211f0*/  BRA.DIV UR4, `(.L_x_1404) ;  /* 0x0000002204807947 */ /* 0x000fd8000b800000 */
[----:B------:R-:W-:-:S04]  /*21200*/  VOTE.ANY R3, PT, !P6 ;  /* 0x0000000000037806 */ /* 0x000fc800070e0100 */
[----:B------:R-:W2:Y:S02]  /*21210*/  POPC R5, R3 ;  /* 0x0000000300057309 */ /* 0x000ea40000000000 */
[----:B--2---:R2:W3:Y:S02]  /*21220*/  SHFL.IDX PT, R17, R2, R5, 0x1f ;  /* 0x00001f0502117589 */ /* 0x0044e400000e0000 */
.L_x_1501:
[----:B------:R-:W-:Y:S01]  /*21230*/  ISETP.NE.AND P0, PT, R3, RZ, PT ;  /* 0x000000ff0300720c */ /* 0x000fe20003f05270 */
[----:B------:R-:W-:-:S12]  /*21240*/  IMAD.MOV.U32 R14, RZ, RZ, RZ ;  /* 0x000000ffff0e7224 */ /* 0x000fd800078e00ff */
[----:B------:R-:W-:Y:S05]  /*21250*/  @!P0 BRA `(.L_x_1405) ;  /* 0x0000000000108947 */ /* 0x000fea0003800000 */
[----:B------:R-:W-:Y:S01]  /*21260*/  UMOV UR4, 0xffffffff ;  /* 0xffffffff00047882 */ /* 0x000fe20000000000 */
[----:B------:R-:W-:Y:S02]  /*21270*/  VIADD R12, R5, 0xffffffff ;  /* 0xffffffff050c7836 */ /* 0x000fe40000000000 */
[----:B------:R-:W-:Y:S05]  /*21280*/  BRA.DIV UR4, `(.L_x_1406) ;  /* 0x0000002204a47947 */ /* 0x000fea000b800000 */
[----:B------:R4:W0:Y:S02]  /*21290*/  SHFL.IDX PT, R14, R8, R12, 0x1f ;  /* 0x00001f0c080e7589 */ /* 0x00082400000e0000 */
.L_x_1405:
[----:B--2---:R-:W2:Y:S01]  /*212a0*/  LDC.64 R2, c[0x0][0xc68] ;  /* 0x00031a00ff027b82 */ /* 0x004ea20000000a00 */
[----:B------:R-:W-:-:S04]  /*212b0*/  IMAD.IADD R19, R5, 0x1, R19 ;  /* 0x0000000105137824 */ /* 0x000fc800078e0213 */
[----:B--2---:R-:W-:-:S05]  /*212c0*/  IMAD.WIDE R2, R19, 0x4, R2 ;  /* 0x0000000413027825 */ /* 0x004fca00078e0202 */
[----:B------:R2:W3:Y:S01]  /*212d0*/  LDG.E R6, desc[UR52][R2.64] ;  /* 0x0000003402067981 */ /* 0x0004e2000c1e1900 */
[----:B0-----:R-:W-:Y:S02]  /*212e0*/  IMAD R16, R14, R7, R16 ;  /* 0x000000070e107224 */ /* 0x001fe400078e0210 */
[----:B--2---:R-:W-:Y:S02]  /*212f0*/  IMAD.MOV.U32 R2, RZ, RZ, RZ ;  /* 0x000000ffff027224 */ /* 0x004fe400078e00ff */
[----:B---3--:R-:W-:-:S05]  /*21300*/  IMAD R5, R17, R6, RZ ;  /* 0x0000000611057224 */ /* 0x008fca00078e02ff */
[----:B----4-:R-:W-:-:S04]  /*21310*/  IABS R8, R5 ;  /* 0x0000000500087213 */ /* 0x010fc80000000000 */
[----:B------:R-:W0:Y:S08]  /*21320*/  I2F.RP R9, R8 ;  /* 0x0000000800097306 */ /* 0x000e300000209400 */
[----:B0-----:R-:W0:Y:S02]  /*21330*/  MUFU.RCP R9, R9 ;  /* 0x0000000900097308 */ /* 0x001e240000001000 */
[----:B0-----:R-:W-:Y:S01]  /*21340*/  VIADD R10, R9, 0xffffffe ;  /* 0x0ffffffe090a7836 */ /* 0x001fe20000000000 */
[----:B------:R-:W-:-:S05]  /*21350*/  IABS R9, R5 ;  /* 0x0000000500097213 */ /* 0x000fca0000000000 */
[----:B------:R-:W0:Y:S01]  /*21360*/  F2I.FTZ.U32.TRUNC.NTZ R3, R10 ;  /* 0x0000000a00037305 */ /* 0x000e22000021f000 */
[----:B------:R-:W-:Y:S01]  /*21370*/  IADD3 R9, RZ, -R9, RZ ;  /* 0x80000009ff097210 */ /* 0x000fe20007ffe0ff */
[----:B0-----:R-:W-:-:S04]  /*21380*/  IMAD.MOV R11, RZ, RZ, -R3 ;  /* 0x000000ffff0b7224 */ /* 0x001fc800078e0a03 */
[----:B------:R-:W-:-:S04]  /*21390*/  IMAD R11, R11, R8, RZ ;  /* 0x000000080b0b7224 */ /* 0x000fc800078e02ff */
[----:B------:R-:W-:-:S04]  /*213a0*/  IMAD.HI.U32 R3, R3, R11, R2 ;  /* 0x0000000b03037227 */ /* 0x000fc800078e0002 */
[----:B------:R-:W-:-:S05]  /*213b0*/  IMAD.IADD R2, R4, 0x1, -R16 ;  /* 0x0000000104027824 */ /* 0x000fca00078e0a10 */
        /* <DEDUP_REMOVED lines=9> */
[----:B------:R-:W-:-:S03]  /*21450*/  ISETP.GE.AND P0, PT, R4, RZ, PT ;  /* 0x000000ff0400720c */ /* 0x000fc60003f06270 */
[----:B------:R-:W-:-:S10]  /*21460*/  IMAD.MOV.U32 R9, RZ, RZ, R3 ;  /* 0x000000ffff097224 */ /* 0x000fd400078e0003 */
[----:B------:R-:W-:Y:S01]  /*21470*/  @!P0 IMAD.MOV R9, RZ, RZ, -R9 ;  /* 0x000000ffff098224 */ /* 0x000fe200078e0a09 */
[----:B------:R-:W-:-:S13]  /*21480*/  ISETP.NE.AND P0, PT, R5, RZ, PT ;  /* 0x000000ff0500720c */ /* 0x000fda0003f05270 */
[----:B------:R-:W-:-:S05]  /*21490*/  @!P0 LOP3.LUT R9, RZ, R5, RZ, 0x33, !PT ;  /* 0x00000005ff098212 */ /* 0x000fca00078e33ff */
[----:B------:R-:W-:Y:S02]  /*214a0*/  IMAD R4, R6, R9, RZ ;  /* 0x0000000906047224 */ /* 0x000fe400078e02ff */
[----:B------:R-:W-:Y:S02]  /*214b0*/  IMAD.MOV R9, RZ, RZ, -R9 ;  /* 0x000000ffff097224 */ /* 0x000fe400078e0a09 */
[----:B------:R-:W-:Y:S02]  /*214c0*/  IMAD.MOV R3, RZ, RZ, -R4 ;  /* 0x000000ffff037224 */ /* 0x000fe400078e0a04 */
[----:B------:R-:W-:-:S03]  /*214d0*/  IMAD R5, R5, R9, R2 ;  /* 0x0000000905057224 */ /* 0x000fc600078e0202 */
[----:B------:R-:W-:-:S04]  /*214e0*/  VIADDMNMX R6, R3, R7, R6, PT ;  /* 0x0000000703067246 */ /* 0x000fc80003800106 */
[----:B------:R-:W-:-:S04]  /*214f0*/  IABS R7, R6 ;  /* 0x0000000600077213 */ /* 0x000fc80000000000 */
[----:B------:R-:W0:Y:S08]  /*21500*/  I2F.RP R8, R7 ;  /* 0x0000000700087306 */ /* 0x000e300000209400 */
[----:B0-----:R-:W0:Y:S02]  /*21510*/  MUFU.RCP R8, R8 ;  /* 0x0000000800087308 */ /* 0x001e240000001000 */
[----:B0-----:R-:W-:Y:S01]  /*21520*/  VIADD R3, R8, 0xffffffe ;  /* 0x0ffffffe08037836 */ /* 0x001fe20000000000 */
[----:B------:R-:W-:-:S05]  /*21530*/  IABS R8, R6 ;  /* 0x0000000600087213 */ /* 0x000fca0000000000 */
[----:B------:R-:W0:Y:S01]  /*21540*/  F2I.FTZ.U32.TRUNC.NTZ R3, R3 ;  /* 0x0000000300037305 */ /* 0x000e22000021f000 */
[----:B------:R-:W-:Y:S02]  /*21550*/  IMAD.MOV R8, RZ, RZ, -R8 ;  /* 0x000000ffff087224 */ /* 0x000fe400078e0a08 */
[----:B0-----:R-:W-:-:S04]  /*21560*/  IMAD.MOV R2, RZ, RZ, -R3 ;  /* 0x000000ffff027224 */ /* 0x001fc800078e0a03 */
[----:B------:R-:W-:Y:S02]  /*21570*/  IMAD R9, R2, R7, RZ ;  /* 0x0000000702097224 */ /* 0x000fe400078e02ff */
[----:B------:R-:W-:-:S04]  /*21580*/  IMAD.MOV.U32 R2, RZ, RZ, RZ ;  /* 0x000000ffff027224 */ /* 0x000fc800078e00ff */
[----:B------:R-:W-:Y:S01]  /*21590*/  IMAD.HI.U32 R2, R3, R9, R2 ;  /* 0x0000000903027227 */ /* 0x000fe200078e0002 */
[----:B------:R-:W-:Y:S02]  /*215a0*/  IABS R9, R5 ;  /* 0x0000000500097213 */ /* 0x000fe40000000000 */
[C---:B------:R-:W-:Y:S02]  /*215b0*/  LOP3.LUT R3, R5.reuse, R6, RZ, 0x3c, !PT ;  /* 0x0000000605037212 */ /* 0x040fe400078e3cff */
[----:B------:R-:W-:Y:S01]  /*215c0*/  IADD3 R5, R5, R4, RZ ;  /* 0x0000000405057210 */ /* 0x000fe20007ffe0ff */
[----:B------:R-:W-:-:S04]  /*215d0*/  IMAD.HI.U32 R2, R2, R9, RZ ;  /* 0x0000000902027227 */ /* 0x000fc800078e00ff */
[----:B------:R-:W-:-:S05]  /*215e0*/  IMAD R8, R2, R8, R9 ;  /* 0x0000000802087224 */ /* 0x000fca00078e0209 */
        /* <DEDUP_REMOVED lines=14> */
.L_x_1399:
[----:B------:R-:W-:Y:S01]  /*216d0*/  UMOV UR4, URZ ;  /* 0x0000003f00047c82 */ /* 0x000fe20008000000 */
[----:B------:R-:W-:Y:S01]  /*216e0*/  UMOV UR5, URZ ;  /* 0x0000003f00057c82 */ /* 0x000fe20008000000 */
[----:B------:R-:W-:Y:S01]  /*216f0*/  ULDC UR6, c[0x0][0xc14] ;  /* 0x0003050000067ab9 */ /* 0x000fe20000000800 */
[----:B----4-:R-:W-:Y:S02]  /*21700*/  IMAD.MOV.U32 R16, RZ, RZ, R4 ;  /* 0x000000ffff107224 */ /* 0x010fe400078e0004 */
[----:B------:R-:W-:Y:S02]  /*21710*/  IMAD.U32 R17, RZ, RZ, UR4 ;  /* 0x00000004ff117e24 */ /* 0x000fe4000f8e00ff */
[----:B------:R-:W-:Y:S02]  /*21720*/  IMAD.U32 R18, RZ, RZ, UR5 ;  /* 0x00000005ff127e24 */ /* 0x000fe4000f8e00ff */
[----:B------:R-:W-:-:S07]  /*21730*/  IMAD.U32 R19, RZ, RZ, UR6 ;  /* 0x00000006ff137e24 */ /* 0x000fce000f8e00ff */
.L_x_1407:
        /* <DEDUP_REMOVED lines=10> */
.L_x_1306:
        /* <DEDUP_REMOVED lines=12> */
.L_x_1504:
[----:B------:R-:W-:Y:S05]  /*218a0*/  BSYNC B0 ;  /* 0x0000000000007941 */ /* 0x000fea0003800000 */
.L_x_1409:
[----:B------:R-:W-:-:S03]  /*218b0*/  UMOV UR4, 0xffffffff ;  /* 0xffffffff00047882 */ /* 0x000fc60000000000 */
[----:B------:R-:W-:Y:S05]  /*218c0*/  BRA.DIV UR4, `(.L_x_1411) ;  /* 0x0000001e044c7947 */ /* 0x000fea000b800000 */
[----:B0-----:R-:W0:Y:S02]  /*218d0*/  S2R R0, SR_TID.X ;  /* 0x0000000000007919 */ /* 0x001e240000002100 */
[----:B0-----:R-:W-:-:S04]  /*218e0*/  SHF.R.U32.HI R0, RZ, 0x5, R0 ;  /* 0x00000005ff007819 */ /* 0x001fc80000011600 */
[----:B------:R-:W-:-:S05]  /*218f0*/  LOP3.LUT R0, R0, 0x3, RZ, 0xc0, !PT ;  /* 0x0000000300007812 */ /* 0x000fca00078ec0ff */
[----:B------:R0:W2:Y:S02]  /*21900*/  SHFL.IDX PT, R14, R0, RZ, 0x1f ;  /* 0x00001fff000e7589 */ /* 0x0000a400000e0000 */
.L_x_1507:
[----:B--2---:R-:W-:-:S13]  /*21910*/  ISETP.NE.AND P0, PT, R14, RZ, PT ;  /* 0x000000ff0e00720c */ /* 0x004fda0003f05270 */
[----:B------:R-:W-:Y:S05]  /*21920*/  @P0 BRA `(.L_x_1089) ;  /* 0x0000000000880947 */ /* 0x000fea0003800000 */
[----:B------:R-:W-:-:S03]  /*21930*/  UMOV UR4, 0xffffffff ;  /* 0xffffffff00047882 */ /* 0x000fc60000000000 */
[----:B------:R-:W-:Y:S05]  /*21940*/  BRA.DIV UR4, `(.L_x_1412) ;  /* 0x0000001e04607947 */ /* 0x000fea000b800000 */
[----:B------:R-:W-:-:S13]  /*21950*/  ELECT P6, URZ, PT ;  /* 0x00000000003f782f */ /* 0x000fda00038c0000 */
.L_x_1510:
[----:B------:R-:W-:Y:S05]  /*21960*/  @!P6 BRA `(.L_x_1089) ;  /* 0x000000000078e947 */ /* 0x000fea0003800000 */
[----:B------:R-:W-:-:S06]  /*21970*/  ULOP3.LUT UR4, UR36, 0x2, URZ, 0xfc, !UPT ;  /* 0x0000000224047892 */ /* 0x000fcc000f8efc3f */
[----:B0-----:R-:W-:-:S05]  /*21980*/  IMAD.U32 R0, RZ, RZ, UR4 ;  /* 0x00000004ff007e24 */ /* 0x001fca000f8e00ff */
[----:B------:R-:W-:-:S13]  /*21990*/  ISETP.NE.AND P2, PT, R0, 0x3, PT ;  /* 0x000000030000780c */ /* 0x000fda0003f45270 */
[----:B------:R-:W-:Y:S05]  /*219a0*/  @!P2 BRA `(.L_x_1413) ;  /* 0x000000000004a947 */ /* 0x000fea0003800000 */
[----:B------:R-:W-:Y:S01]  /*219b0*/  BPT.TRAP 0x1 ;  /* 0x000000040000795c */ /* 0x000fe20000300000 */
.L_x_1413:
        /* <DEDUP_REMOVED lines=12> */
.L_x_1511:
[----:B------:R-:W2:Y:S02]  /*21a80*/  SYNCS.PHASECHK.TRANS64.TRYWAIT P0, [R3+URZ], R0 ;  /* 0x00000000030075a7 */ /* 0x000ea4000800017f */
[----:B--2---:R-:W-:Y:S05]  /*21a90*/  @!P0 BRA `(.L_x_1415) ;  /* 0x0000001c00408947 */ /* 0x004fea0003800000 */
.L_x_1512:
[----:B------:R-:W-:Y:S05]  /*21aa0*/  @!P2 BRA `(.L_x_1416) ;  /* 0x000000000004a947 */ /* 0x000fea0003800000 */
[----:B------:R-:W-:Y:S01]  /*21ab0*/  BPT.TRAP 0x1 ;  /* 0x000000040000795c */ /* 0x000fe20000300000 */
.L_x_1416:
[----:B--2---:R-:W-:-:S04]  /*21ac0*/  VIADD R3, R9, 0x2d860 ;  /* 0x0002d86009037836 */ /* 0x004fc80000000000 */
[----:B------:R-:W-:-:S04]  /*21ad0*/  IMAD R5, R22, 0x8, R3 ;  /* 0x0000000816057824 */ /* 0x000fc800078e0203 */
[----:B------:R-:W2:Y:S02]  /*21ae0*/  SYNCS.PHASECHK.TRANS64.TRYWAIT P0, [R5+URZ], R2 ;  /* 0x00000002050075a7 */ /* 0x000ea4000800017f */
[----:B--2---:R-:W-:Y:S05]  /*21af0*/  @!P0 BRA `(.L_x_1417) ;  /* 0x0000001c003c8947 */ /* 0x004fea0003800000 */
.L_x_1513:
[----:B------:R-:W-:-:S07]  /*21b00*/  LEA R3, R4, R3, 0x3 ;  /* 0x0000000304037211 */ /* 0x000fce00078e18ff */
.L_x_1418:
[----:B---3--:R3:W4:Y:S02]  /*21b10*/  SYNCS.PHASECHK.TRANS64.TRYWAIT P0, [R3+URZ], R0 ;  /* 0x00000000030075a7 */ /* 0x008724000800017f */
[----:B----4-:R-:W-:Y:S05]  /*21b20*/  @!P0 NANOSLEEP.SYNCS 0x989680 ;  /* 0x009896800000895d */ /* 0x010fea0003900000 */
[----:B------:R-:W4:Y:S02]  /*21b30*/  @!P0 SYNCS.PHASECHK.TRANS64 P0, [R3+URZ], R0 ;  /* 0x00000000030085a7 */ /* 0x000f24000800007f */
[----:B----4-:R-:W-:Y:S05]  /*21b40*/  @!P0 BRA `(.L_x_1418) ;  /* 0xfffffffc00f08947 */ /* 0x010fea000383ffff */
.L_x_1089:
[----:B------:R-:W-:Y:S05]  /*21b50*/  BSYNC B7 ;  /* 0x0000000000077941 */ /* 0x000fea0003800000 */
.L_x_1086:
[----:B------:R-:W-:Y:S05]  /*21b60*/  EXIT ;  /* 0x000000000000794d */ /* 0x000fea0003800000 */
.L_x_1113:
[----:B0-----:R0:W1:Y:S02]  /*21b70*/  SYNCS.PHASECHK.TRANS64.TRYWAIT P5, [R15+URZ+0x2d890], R86 ;  /* 0x02d890560f0075a7 */ /* 0x00106400080a017f */
[----:B-1----:R-:W-:Y:S05]  /*21b80*/  @!P5 NANOSLEEP.SYNCS 0x989680 ;  /* 0x009896800000d95d */ /* 0x002fea0003900000 */
[----:B------:R-:W1:Y:S02]  /*21b90*/  @!P5 SYNCS.PHASECHK.TRANS64 P5, [R15+URZ+0x2d890], R86 ;  /* 0x02d890560f00d5a7 */ /* 0x000e6400080a007f */
[----:B-1----:R-:W-:Y:S05]  /*21ba0*/  @!P5 BRA `(.L_x_1113) ;  /* 0xfffffffc00f0d947 */ /* 0x002fea000383ffff */
[----:B------:R-:W-:Y:S05]  /*21bb0*/  BRA `(.L_x_1419) ;  /* 0xfffffe1400987947 */ /* 0x000fea000383ffff */
.L_x_1141:
[----:B0-----:R0:W1:Y:S02]  /*21bc0*/  SYNCS.PHASECHK.TRANS64.TRYWAIT P5, [R15+URZ+0x2d890], R86 ;  /* 0x02d890560f0075a7 */ /* 0x00106400080a017f */
[----:B-1----:R-:W-:Y:S05]  /*21bd0*/  @!P5 NANOSLEEP.SYNCS 0x989680 ;  /* 0x009896800000d95d */ /* 0x002fea0003900000 */
[----:B------:R-:W1:Y:S02]  /*21be0*/  @!P5 SYNCS.PHASECHK.TRANS64 P5, [R15+URZ+0x2d890], R86 ;  /* 0x02d890560f00d5a7 */ /* 0x000e6400080a007f */
[----:B-1----:R-:W-:Y:S05]  /*21bf0*/  @!P5 BRA `(.L_x_1141) ;  /* 0xfffffffc00f0d947 */ /* 0x002fea000383ffff */
[----:B------:R-:W-:Y:S05]  /*21c00*/  BRA `(.L_x_1420) ;  /* 0xfffffe2c00fc7947 */ /* 0x000fea000383ffff */
.L_x_1154:
[----:B0-----:R0:W1:Y:S02]  /*21c10*/  SYNCS.PHASECHK.TRANS64.TRYWAIT P4, [R15+URZ+0x2d890], R86 ;  /* 0x02d890560f0075a7 */ /* 0x001064000808017f */
[----:B-1----:R-:W-:Y:S05]  /*21c20*/  @!P4 NANOSLEEP.SYNCS 0x989680 ;  /* 0x009896800000c95d */ /* 0x002fea0003900000 */
[----:B------:R-:W1:Y:S02]  /*21c30*/  @!P4 SYNCS.PHASECHK.TRANS64 P4, [R15+URZ+0x2d890], R86 ;  /* 0x02d890560f00c5a7 */ /* 0x000e64000808007f */
[----:B-1----:R-:W-:Y:S05]  /*21c40*/  @!P4 BRA `(.L_x_1154) ;  /* 0xfffffffc00f0c947 */ /* 0x002fea000383ffff */
[----:B------:R-:W-:Y:S05]  /*21c50*/  BRA `(.L_x_1421) ;  /* 0xfffffe4800347947 */ /* 0x000fea000383ffff */
.L_x_1158:
[----:B--2---:R2:W3:Y:S02]  /*21c60*/  SYNCS.PHASECHK.TRANS64.TRYWAIT P3, [R15+URZ+0x2d8b0], R86 ;  /* 0x02d8b0560f0075a7 */ /* 0x0044e4000806017f */
[----:B---3--:R-:W-:Y:S05]  /*21c70*/  @!P3 NANOSLEEP.SYNCS 0x989680 ;  /* 0x009896800000b95d */ /* 0x008fea0003900000 */
[----:B------:R-:W3:Y:S02]  /*21c80*/  @!P3 SYNCS.PHASECHK.TRANS64 P3, [R15+URZ+0x2d8b0], R86 ;  /* 0x02d8b0560f00b5a7 */ /* 0x000ee4000806007f */
[----:B---3--:R-:W-:Y:S05]  /*21c90*/  @!P3 BRA `(.L_x_1158) ;  /* 0xfffffffc00f0b947 */ /* 0x008fea000383ffff */
[----:B------:R-:W-:Y:S05]  /*21ca0*/  BRA `(.L_x_1422) ;  /* 0xfffffe4800cc7947 */ /* 0x000fea000383ffff */
.L_x_1172:
[----:B------:R-:W-:Y:S01]  /*21cb0*/  BSSY B0, `(.L_x_1423) ;  /* 0x0000008000007945 */ /* 0x000fe20003800000 */
[----:B------:R-:W-:Y:S02]  /*21cc0*/  IMAD.MOV.U32 R13, RZ, RZ, R44 ;  /* 0x000000ffff0d7224 */ /* 0x000fe400078e002c */
[----:B------:R-:W-:Y:S02]  /*21cd0*/  IMAD.MOV.U32 R12, RZ, RZ, RZ ;  /* 0x000000ffff0c7224 */ /* 0x000fe400078e00ff */
[----:B------:R-:W-:Y:S02]  /*21ce0*/  IMAD.MOV.U32 R11, RZ, RZ, 0x1f ;  /* 0x0000001fff0b7424 */ /* 0x000fe400078e00ff */
[----:B------:R-:W-:-:S07]  /*21cf0*/  IMAD.MOV.U32 R15, RZ, RZ, -0x1 ;  /* 0xffffffffff0f7424 */ /* 0x000fce00078e00ff */
[----:B-----5:R-:W-:Y:S05]  /*21d00*/  WARPSYNC.COLLECTIVE R15, `(.L_x_1424) ;  /* 0x000000000f087348 */ /* 0x020fea0003c00000 */
[----:B------:R0:W1:Y:S02]  /*21d10*/  SHFL.IDX P6, R14, R13, R12, R11 ;  /* 0x0000000c0d0e7389 */ /* 0x00006400000c000b */
[----:B01---5:R-:W-:Y:S01]  /*21d20*/  ENDCOLLECTIVE ;  /* 0x000000000000791b */ /* 0x023fe20003800000 */
.L_x_1424:
[----:B------:R-:W-:Y:S05]  /*21d30*/  BSYNC B0 ;  /* 0x0000000000007941 */ /* 0x000fea0003800000 */
.L_x_1423:
[----:B------:R1:W-:Y:S01]  /*21d40*/  STL [R1+0x4], R14 ;  /* 0x0000040e01007387 */ /* 0x0003e20000100800 */
[----:B------:R-:W-:Y:S05]  /*21d50*/  BRA `(.L_x_1425) ;  /* 0xfffffe54000c7947 */ /* 0x000fea000383ffff */
.L_x_1185:
[----:B------:R-:W-:Y:S01]  /*21d60*/  BSSY B1, `(.L_x_1426) ;  /* 0x0000007000017945 */ /* 0x000fe20003800000 */
[----:B------:R-:W-:Y:S02]  /*21d70*/  IMAD.MOV.U32 R12, RZ, RZ, RZ ;  /* 0x000000ffff0c7224 */ /* 0x000fe400078e00ff */
[----:B------:R-:W-:Y:S02]  /*21d80*/  IMAD.MOV.U32 R11, RZ, RZ, 0x1e1f ;  /* 0x00001e1fff0b7424 */ /* 0x000fe400078e00ff */
[----:B------:R-:W-:-:S07]  /*21d90*/  IMAD.MOV.U32 R15, RZ, RZ, -0x1 ;  /* 0xffffffffff0f7424 */ /* 0x000fce00078e00ff */
[----:B------:R-:W-:Y:S05]  /*21da0*/  WARPSYNC.COLLECTIVE R15, `(.L_x_1427) ;  /* 0x000000000f087348 */ /* 0x000fea0003c00000 */
[----:B------:R0:W1:Y:S02]  /*21db0*/  SHFL.IDX P6, R14, R13, R12, R11 ;  /* 0x0000000c0d0e7389 */ /* 0x00006400000c000b */
[----:B01----:R-:W-:Y:S01]  /*21dc0*/  ENDCOLLECTIVE ;  /* 0x000000000000791b */ /* 0x003fe20003800000 */
.L_x_1427:
[----:B------:R-:W-:Y:S05]  /*21dd0*/  BSYNC B1 ;  /* 0x0000000000017941 */ /* 0x000fea0003800000 */
.L_x_1426:
[----:B------:R-:W-:Y:S05]  /*21de0*/  BRA `(.L_x_1428) ;  /* 0xfffffe6000547947 */ /* 0x000fea000383ffff */
.L_x_1186:
        /* <DEDUP_REMOVED lines=8> */
.L_x_1430:
[----:B------:R-:W-:Y:S05]  /*21e70*/  BSYNC B1 ;  /* 0x0000000000017941 */ /* 0x000fea0003800000 */
.L_x_1429:
[----:B------:R-:W-:Y:S05]  /*21e80*/  BRA `(.L_x_1431) ;  /* 0xfffffe6000387947 */ /* 0x000fea000383ffff */
.L_x_1187:
        /* <DEDUP_REMOVED lines=8> */
.L_x_1433:
[----:B------:R-:W-:Y:S05]  /*21f10*/  BSYNC B1 ;  /* 0x0000000000017941 */ /* 0x000fea0003800000 */
.L_x_1432:
[----:B------:R-:W-:Y:S05]  /*21f20*/  BRA `(.L_x_1434) ;  /* 0xfffffe60001c7947 */ /* 0x000fea000383ffff */
.L_x_1188:
[----:B------:R-:W-:Y:S01]  /*21f30*/  BSSY B1, `(.L_x_1435) ;  /* 0x0000008000017945 */ /* 0x000fe20003800000 */
[----:B------:R-:W-:Y:S01]  /*21f40*/  MOV R13, R0 ;  /* 0x00000000000d7202 */ /* 0x000fe20000000f00 */
[----:B------:R-:W-:Y:S02]  /*21f50*/  IMAD.MOV.U32 R12, RZ, RZ, RZ ;  /* 0x000000ffff0c7224 */ /* 0x000fe400078e00ff */
[----:B------:R-:W-:Y:S02]  /*21f60*/  IMAD.MOV.U32 R11, RZ, RZ, 0x1e1f ;  /* 0x00001e1fff0b7424 */ /* 0x000fe400078e00ff */
[----:B------:R-:W-:-:S07]  /*21f70*/  IMAD.MOV.U32 R15, RZ, RZ, -0x1 ;  /* 0xffffffffff0f7424 */ /* 0x000fce00078e00ff */
[----:B------:R-:W-:Y:S05]  /*21f80*/  WARPSYNC.COLLECTIVE R15, `(.L_x_1436) ;  /* 0x000000000f087348 */ /* 0x000fea0003c00000 */
[----:B------:R0:W1:Y:S02]  /*21f90*/  SHFL.IDX P6, R14, R13, R12, R11 ;  /* 0x0000000c0d0e7389 */ /* 0x00006400000c000b */
[----:B01----:R-:W-:Y:S01]  /*21fa0*/  ENDCOLLECTIVE ;  /* 0x000000000000791b */ /* 0x003fe20003800000 */
.L_x_1436:
[----:B------:R-:W-:Y:S05]  /*21fb0*/  BSYNC B1 ;  /* 0x0000000000017941 */ /* 0x000fea0003800000 */
.L_x_1435:
[----:B------:R-:W-:Y:S05]  /*21fc0*/  BRA `(.L_x_1437) ;  /* 0xfffffe6000007947 */ /* 0x000fea000383ffff */
.L_x_1190:
[----:B0-----:R0:W1:Y:S02]  /*21fd0*/  SYNCS.PHASECHK.TRANS64.TRYWAIT P1, [R2+URZ+0x2d800], R3 ;  /* 0x02d80003020075a7 */ /* 0x001064000802017f */
[----:B-1----:R-:W-:Y:S05]  /*21fe0*/  @!P1 NANOSLEEP.SYNCS 0x989680 ;  /* 0x009896800000995d */ /* 0x002fea0003900000 */
[----:B------:R-:W1:Y:S02]  /*21ff0*/  @!P1 SYNCS.PHASECHK.TRANS64 P1, [R2+URZ+0x2d800], R3 ;  /* 0x02d80003020095a7 */ /* 0x000e64000802007f */
[----:B-1----:R-:W-:Y:S05]  /*22000*/  @!P1 BRA `(.L_x_1190) ;  /* 0xfffffffc00f09947 */ /* 0x002fea000383ffff */
[----:B------:R-:W-:Y:S05]  /*22010*/  BRA `(.L_x_1438) ;  /* 0xfffffe6000687947 */ /* 0x000fea000383ffff */
.L_x_1204:
[----:B------:R-:W-:Y:S01]  /*22020*/  BSSY B1, `(.L_x_1439) ;  /* 0x0000007000017945 */ /* 0x000fe20003800000 */
[----:B------:R-:W-:Y:S02]  /*22030*/  IMAD.MOV.U32 R12, RZ, RZ, RZ ;  /* 0x000000ffff0c7224 */ /* 0x000fe400078e00ff */
[----:B------:R-:W-:Y:S02]  /*22040*/  IMAD.MOV.U32 R11, RZ, RZ, 0x1e1f ;  /* 0x00001e1fff0b7424 */ /* 0x000fe400078e00ff */
[----:B------:R-:W-:-:S07]  /*22050*/  IMAD.MOV.U32 R15, RZ, RZ, -0x1 ;  /* 0xffffffffff0f7424 */ /* 0x000fce00078e00ff */
[----:B------:R-:W-:Y:S05]  /*22060*/  WARPSYNC.COLLECTIVE R15, `(.L_x_1440) ;  /* 0x000000000f087348 */ /* 0x000fea0003c00000 */
[----:B------:R0:W1:Y:S02]  /*22070*/  SHFL.IDX P6, R14, R13, R12, R11 ;  /* 0x0000000c0d0e7389 */ /* 0x00006400000c000b */
[----:B01----:R-:W-:Y:S01]  /*22080*/  ENDCOLLECTIVE ;  /* 0x000000000000791b */ /* 0x003fe20003800000 */
.L_x_1440:
[----:B------:R-:W-:Y:S05]  /*22090*/  BSYNC B1 ;  /* 0x0000000000017941 */ /* 0x000fea0003800000 */
.L_x_1439:
[----:B------:R-:W-:Y:S05]  /*220a0*/  BRA `(.L_x_1441) ;  /* 0xfffffe78007c7947 */ /* 0x000fea000383ffff */
.L_x_1205:
        /* <DEDUP_REMOVED lines=8> */
.L_x_1443:
[----:B------:R-:W-:Y:S05]  /*22130*/  BSYNC B1 ;  /* 0x0000000000017941 */ /* 0x000fea0003800000 */
.L_x_1442:
[----:B------:R-:W-:Y:S05]  /*22140*/  BRA `(.L_x_1444) ;  /* 0xfffffe7800607947 */ /* 0x000fea000383ffff */
.L_x_1206:
        /* <DEDUP_REMOVED lines=8> */
.L_x_1446:
[----:B------:R-:W-:Y:S05]  /*221d0*/  BSYNC B1 ;  /* 0x0000000000017941 */ /* 0x000fea0003800000 */
.L_x_1445:
[----:B------:R-:W-:Y:S05]  /*221e0*/  BRA `(.L_x_1447) ;  /* 0xfffffe7800447947 */ /* 0x000fea000383ffff */
.L_x_1207:
[----:B------:R-:W-:Y:S01]  /*221f0*/  BSSY B1, `(.L_x_1448) ;  /* 0x0000008000017945 */ /* 0x000fe20003800000 */
[----:B------:R-:W-:Y:S01]  /*22200*/  IMAD.MOV.U32 R13, RZ, RZ, R0 ;  /* 0x000000ffff0d7224 */ /* 0x000fe200078e0000 */
[----:B------:R-:W-:Y:S01]  /*22210*/  MOV R12, RZ ;  /* 0x000000ff000c7202 */ /* 0x000fe20000000f00 */
[----:B------:R-:W-:Y:S02]  /*22220*/  IMAD.MOV.U32 R11, RZ, RZ, 0x1e1f ;  /* 0x00001e1fff0b7424 */ /* 0x000fe400078e00ff */
[----:B------:R-:W-:-:S07]  /*22230*/  IMAD.MOV.U32 R15, RZ, RZ, -0x1 ;  /* 0xffffffffff0f7424 */ /* 0x000fce00078e00ff */
[----:B------:R-:W-:Y:S05]  /*22240*/  WARPSYNC.COLLECTIVE R15, `(.L_x_1449) ;  /* 0x000000000f087348 */ /* 0x000fea0003c00000 */
[----:B------:R0:W1:Y:S02]  /*22250*/  SHFL.IDX P6, R14, R13, R12, R11 ;  /* 0x0000000c0d0e7389 */ /* 0x00006400000c000b */
[----:B01----:R-:W-:Y:S01]  /*22260*/  ENDCOLLECTIVE ;  /* 0x000000000000791b */ /* 0x003fe20003800000 */
.L_x_1449:
[----:B------:R-:W-:Y:S05]  /*22270*/  BSYNC B1 ;  /* 0x0000000000017941 */ /* 0x000fea0003800000 */
.L_x_1448:
[----:B------:R-:W-:Y:S05]  /*22280*/  BRA `(.L_x_1450) ;  /* 0xfffffe7800287947 */ /* 0x000fea000383ffff */
.L_x_1209:
[----:B0-----:R0:W1:Y:S02]  /*22290*/  SYNCS.PHASECHK.TRANS64.TRYWAIT P1, [R2+URZ+0x2d800], R9 ;  /* 0x02d80009020075a7 */ /* 0x001064000802017f */
[----:B-1----:R-:W-:Y:S05]  /*222a0*/  @!P1 NANOSLEEP.SYNCS 0x989680 ;  /* 0x009896800000995d */ /* 0x002fea0003900000 */
[----:B------:R-:W1:Y:S02]  /*222b0*/  @!P1 SYNCS.PHASECHK.TRANS64 P1, [R2+URZ+0x2d800], R9 ;  /* 0x02d80009020095a7 */ /* 0x000e64000802007f */
[----:B-1----:R-:W-:Y:S05]  /*222c0*/  @!P1 BRA `(.L_x_1209) ;  /* 0xfffffffc00f09947 */ /* 0x002fea000383ffff */
[----:B------:R-:W-:Y:S05]  /*222d0*/  BRA `(.L_x_1451) ;  /* 0xfffffe78008c7947 */ /* 0x000fea000383ffff */
.L_x_1217:
[----:B--2---:R2:W3:Y:S02]  /*222e0*/  SYNCS.PHASECHK.TRANS64.TRYWAIT P2, [R0+URZ+0x2d830], R3 ;  /* 0x02d83003000075a7 */ /* 0x0044e4000804017f */
[----:B---3--:R-:W-:Y:S05]  /*222f0*/  @!P2 NANOSLEEP.SYNCS 0x989680 ;  /* 0x009896800000a95d */ /* 0x008fea0003900000 */
[----:B------:R-:W3:Y:S02]  /*22300*/  @!P2 SYNCS.PHASECHK.TRANS64 P2, [R0+URZ+0x2d830], R3 ;  /* 0x02d830030000a5a7 */ /* 0x000ee4000804007f */
[----:B---3--:R-:W-:Y:S05]  /*22310*/  @!P2 BRA `(.L_x_1217) ;  /* 0xfffffffc00f0a947 */ /* 0x008fea000383ffff */
[----:B------:R-:W-:Y:S05]  /*22320*/  BRA `(.L_x_1216) ;  /* 0xfffffe9000347947 */ /* 0x000fea000383ffff */
.L_x_1235:
[----:B-1----:R1:W2:Y:S02]  /*22330*/  SYNCS.PHASECHK.TRANS64.TRYWAIT P3, [R9+URZ+0x2d830], R8 ;  /* 0x02d83008090075a7 */ /* 0x0022a4000806017f */
[----:B--2---:R-:W-:Y:S05]  /*22340*/  @!P3 NANOSLEEP.SYNCS 0x989680 ;  /* 0x009896800000b95d */ /* 0x004fea0003900000 */
[----:B------:R-:W2:Y:S02]  /*22350*/  @!P3 SYNCS.PHASECHK.TRANS64 P3, [R9+URZ+0x2d830], R8 ;  /* 0x02d830080900b5a7 */ /* 0x000ea4000806007f */
[----:B--2---:R-:W-:Y:S05]  /*22360*/  @!P3 BRA `(.L_x_1235) ;  /* 0xfffffffc00f0b947 */ /* 0x004fea000383ffff */
[----:B------:R-:W-:Y:S05]  /*22370*/  BRA `(.L_x_1234) ;  /* 0xfffffecc00a47947 */ /* 0x000fea000383ffff */
.L_x_1239:
[----:B-1----:R1:W2:Y:S02]  /*22380*/  SYNCS.PHASECHK.TRANS64.TRYWAIT P2, [R9+URZ+0x2d850], R8 ;  /* 0x02d85008090075a7 */ /* 0x0022a4000804017f */
[----:B--2---:R-:W-:Y:S05]  /*22390*/  @!P2 NANOSLEEP.SYNCS 0x989680 ;  /* 0x009896800000a95d */ /* 0x004fea0003900000 */
[----:B------:R-:W2:Y:S02]  /*223a0*/  @!P2 SYNCS.PHASECHK.TRANS64 P2, [R9+URZ+0x2d850], R8 ;  /* 0x02d850080900a5a7 */ /* 0x000ea4000804007f */
[----:B--2---:R-:W-:Y:S05]  /*223b0*/  @!P2 BRA `(.L_x_1239) ;  /* 0xfffffffc00f0a947 */ /* 0x004fea000383ffff */
[----:B------:R-:W-:Y:S05]  /*223c0*/  BRA `(.L_x_1236) ;  /* 0xfffffed000a87947 */ /* 0x000fea000383ffff */
.L_x_1258:
[----:B-1----:R1:W2:Y:S02]  /*223d0*/  SYNCS.PHASECHK.TRANS64.TRYWAIT P3, [R11+URZ+0x2d830], R12 ;  /* 0x02d8300c0b0075a7 */ /* 0x0022a4000806017f */
[----:B--2---:R-:W-:Y:S05]  /*223e0*/  @!P3 NANOSLEEP.SYNCS 0x989680 ;  /* 0x009896800000b95d */ /* 0x004fea0003900000 */
[----:B------:R-:W2:Y:S02]  /*223f0*/  @!P3 SYNCS.PHASECHK.TRANS64 P3, [R11+URZ+0x2d830], R12 ;  /* 0x02d8300c0b00b5a7 */ /* 0x000ea4000806007f */
[----:B--2---:R-:W-:Y:S05]  /*22400*/  @!P3 BRA `(.L_x_1258) ;  /* 0xfffffffc00f0b947 */ /* 0x004fea000383ffff */
[----:B------:R-:W-:Y:S05]  /*22410*/  BRA `(.L_x_1257) ;  /* 0xffffff0800e07947 */ /* 0x000fea000383ffff */
.L_x_1262:
[----:B-1----:R1:W2:Y:S02]  /*22420*/  SYNCS.PHASECHK.TRANS64.TRYWAIT P2, [R11+URZ+0x2d850], R10 ;  /* 0x02d8500a0b0075a7 */ /* 0x0022a4000804017f */
[----:B--2---:R-:W-:Y:S05]  /*22430*/  @!P2 NANOSLEEP.SYNCS 0x989680 ;  /* 0x009896800000a95d */ /* 0x004fea0003900000 */
[----:B------:R-:W2:Y:S02]  /*22440*/  @!P2 SYNCS.PHASECHK.TRANS64 P2, [R11+URZ+0x2d850], R10 ;  /* 0x02d8500a0b00a5a7 */ /* 0x000ea4000804007f */
[----:B--2---:R-:W-:Y:S05]  /*22450*/  @!P2 BRA `(.L_x_1262) ;  /* 0xfffffffc00f0a947 */ /* 0x004fea000383ffff */
[----:B------:R-:W-:Y:S05]  /*22460*/  BRA `(.L_x_1259) ;  /* 0xffffff0c00e47947 */ /* 0x000fea000383ffff */
.L_x_1269:
[----:B-1----:R1:W2:Y:S02]  /*22470*/  SYNCS.PHASECHK.TRANS64.TRYWAIT P3, [R12+URZ+0x2d830], R13 ;  /* 0x02d8300d0c0075a7 */ /* 0x0022a4000806017f */
[----:B--2---:R-:W-:Y:S05]  /*22480*/  @!P3 NANOSLEEP.SYNCS 0x989680 ;  /* 0x009896800000b95d */ /* 0x004fea0003900000 */
[----:B------:R-:W2:Y:S02]  /*22490*/  @!P3 SYNCS.PHASECHK.TRANS64 P3, [R12+URZ+0x2d830], R13 ;  /* 0x02d8300d0c00b5a7 */ /* 0x000ea4000806007f */
[----:B--2---:R-:W-:Y:S05]  /*224a0*/  @!P3 BRA `(.L_x_1269) ;  /* 0xfffffffc00f0b947 */ /* 0x004fea000383ffff */
[----:B------:R-:W-:Y:S05]  /*224b0*/  BRA `(.L_x_1268) ;  /* 0xffffff3400d47947 */ /* 0x000fea000383ffff */
.L_x_1273:
[----:B-1----:R1:W2:Y:S02]  /*224c0*/  SYNCS.PHASECHK.TRANS64.TRYWAIT P2, [R13+URZ+0x2d850], R12 ;  /* 0x02d8500c0d0075a7 */ /* 0x0022a4000804017f */
[----:B--2---:R-:W-:Y:S05]  /*224d0*/  @!P2 NANOSLEEP.SYNCS 0x989680 ;  /* 0x009896800000a95d */ /* 0x004fea0003900000 */
[----:B------:R-:W2:Y:S02]  /*224e0*/  @!P2 SYNCS.PHASECHK.TRANS64 P2, [R13+URZ+0x2d850], R12 ;  /* 0x02d8500c0d00a5a7 */ /* 0x000ea4000804007f */
[----:B--2---:R-:W-:Y:S05]  /*224f0*/  @!P2 BRA `(.L_x_1273) ;  /* 0xfffffffc00f0a947 */ /* 0x004fea000383ffff */
[----:B------:R-:W-:Y:S05]  /*22500*/  BRA `(.L_x_1270) ;  /* 0xffffff3800d87947 */ /* 0x000fea000383ffff */
.L_x_1286:
[----:B-1----:R1:W2:Y:S02]  /*22510*/  SYNCS.PHASECHK.TRANS64.TRYWAIT P0, [R11+URZ+0x2d850], R0 ;  /* 0x02d850000b0075a7 */ /* 0x0022a4000800017f */
[----:B--2---:R-:W-:Y:S05]  /*22520*/  @!P0 NANOSLEEP.SYNCS 0x989680 ;  /* 0x009896800000895d */ /* 0x004fea0003900000 */
[----:B------:R-:W2:Y:S02]  /*22530*/  @!P0 SYNCS.PHASECHK.TRANS64 P0, [R11+URZ+0x2d850], R0 ;  /* 0x02d850000b0085a7 */ /* 0x000ea4000800007f */
[----:B--2---:R-:W-:Y:S05]  /*22540*/  @!P0 BRA `(.L_x_1286) ;  /* 0xfffffffc00f08947 */ /* 0x004fea000383ffff */
[----:B------:R-:W-:Y:S05]  /*22550*/  BRA `(.L_x_1285) ;  /* 0xffffff7000847947 */ /* 0x000fea000383ffff */
.L_x_1320:
[----:B------:R-:W0:Y:S01]  /*22560*/  S2R R13, SR_TID.X ;  /* 0x00000000000d7919 */ /* 0x000e220000002100 */
[----:B------:R-:W-:Y:S01]  /*22570*/  BSSY B1, `(.L_x_1452) ;  /* 0x0000009000017945 */ /* 0x000fe20003800000 */
[----:B------:R-:W-:Y:S02]  /*22580*/  IMAD.MOV.U32 R12, RZ, RZ, RZ ;  /* 0x000000ffff0c7224 */ /* 0x000fe400078e00ff */
[----:B------:R-:W-:Y:S02]  /*22590*/  IMAD.MOV.U32 R11, RZ, RZ, 0x1f ;  /* 0x0000001fff0b7424 */ /* 0x000fe400078e00ff */
[----:B------:R-:W-:Y:S01]  /*225a0*/  IMAD.MOV.U32 R15, RZ, RZ, -0x1 ;  /* 0xffffffffff0f7424 */ /* 0x000fe200078e00ff */
[----:B0-----:R-:W-:-:S04]  /*225b0*/  SHF.R.U32.HI R13, RZ, 0x5, R13 ;  /* 0x00000005ff0d7819 */ /* 0x001fc8000001160d */
[----:B------:R-:W-:-:S07]  /*225c0*/  LOP3.LUT R13, R13, 0x3, RZ, 0xc0, !PT ;  /* 0x000000030d0d7812 */ /* 0x000fce00078ec0ff */
[----:B-1----:R-:W-:Y:S05]  /*225d0*/  WARPSYNC.COLLECTIVE R15, `(.L_x_1453) ;  /* 0x000000000f087348 */ /* 0x002fea0003c00000 */
[----:B------:R0:W2:Y:S02]  /*225e0*/  SHFL.IDX P6, R14, R13, R12, R11 ;  /* 0x0000000c0d0e7389 */ /* 0x0000a400000c000b */
[----:B012---:R-:W-:Y:S01]  /*225f0*/  ENDCOLLECTIVE ;  /* 0x000000000000791b */ /* 0x007fe20003800000 */
.L_x_1453:
[----:B------:R-:W-:Y:S05]  /*22600*/  BSYNC B1 ;  /* 0x0000000000017941 */ /* 0x000fea0003800000 */
.L_x_1452:
[----:B------:R-:W-:Y:S05]  /*22610*/  BRA `(.L_x_1454) ;  /* 0xffffffac00147947 */ /* 0x000fea000383ffff */
.L_x_1321:
[----:B------:R-:W-:Y:S01]  /*22620*/  BSSY B1, `(.L_x_1455) ;  /* 0x0000006000017945 */ /* 0x000fe20003800000 */
[----:B------:R-:W-:-:S07]  /*22630*/  IMAD.MOV.U32 R15, RZ, RZ, -0x1 ;  /* 0xffffffffff0f7424 */ /* 0x000fce00078e00ff */
[----:B-1----:R-:W-:Y:S05]  /*22640*/  WARPSYNC.COLLECTIVE R15, `(.L_x_1456) ;  /* 0x000000000f0c7348 */ /* 0x002fea0003c00000 */
[----:B------:R-:W-:Y:S02]  /*22650*/  ELECT P6, UR62, PT ;  /* 0x00000000003e782f */ /* 0x000fe400038c0000 */
[----:B------:R-:W-:Y:S01]  /*22660*/  MOV R14, UR62 ;  /* 0x0000003e000e7c02 */ /* 0x000fe20008000f00 */
[----:B-1----:R-:W-:Y:S10]  /*22670*/  ENDCOLLECTIVE ;  /* 0x000000000000791b */ /* 0x002ff40003800000 */
.L_x_1456:
[----:B------:R-:W-:Y:S05]  /*22680*/  BSYNC B1 ;  /* 0x0000000000017941 */ /* 0x000fea0003800000 */
.L_x_1455:
[----:B------:R-:W-:Y:S05]  /*22690*/  BRA `(.L_x_1457) ;  /* 0xffffffac00007947 */ /* 0x000fea000383ffff */
.L_x_1323:
[----:B0-----:R0:W2:Y:S02]  /*226a0*/  SYNCS.PHASECHK.TRANS64.TRYWAIT P0, [R8+URZ+0x2d820], R11 ;  /* 0x02d8200b080075a7 */ /* 0x0010a4000800017f */
[----:B--2---:R-:W-:Y:S05]  /*226b0*/  @!P0 NANOSLEEP.SYNCS 0x989680 ;  /* 0x009896800000895d */ /* 0x004fea0003900000 */
[----:B------:R-:W2:Y:S02]  /*226c0*/  @!P0 SYNCS.PHASECHK.TRANS64 P0, [R8+URZ+0x2d820], R11 ;  /* 0x02d8200b080085a7 */ /* 0x000ea4000800007f */
[----:B--2---:R-:W-:Y:S05]  /*226d0*/  @!P0 BRA `(.L_x_1323) ;  /* 0xfffffffc00f08947 */ /* 0x004fea000383ffff */
[----:B------:R-:W-:Y:S05]  /*226e0*/  BRA `(.L_x_1458) ;  /* 0xffffffac001c7947 */ /* 0x000fea000383ffff */
.L_x_1326:
[----:B--2---:R2:W3:Y:S02]  /*226f0*/  SYNCS.PHASECHK.TRANS64.TRYWAIT P0, [R10+URZ+0x2d8a0], R13 ;  /* 0x02d8a00d0a0075a7 */ /* 0x0044e4000800017f */
[----:B---3--:R-:W-:Y:S05]  /*22700*/  @!P0 NANOSLEEP.SYNCS 0x989680 ;  /* 0x009896800000895d */ /* 0x008fea0003900000 */
[----:B------:R-:W3:Y:S02]  /*22710*/  @!P0 SYNCS.PHASECHK.TRANS64 P0, [R10+URZ+0x2d8a0], R13 ;  /* 0x02d8a00d0a0085a7 */ /* 0x000ee4000800007f */
[----:B---3--:R-:W-:Y:S05]  /*22720*/  @!P0 BRA `(.L_x_1326) ;  /* 0xfffffffc00f08947 */ /* 0x008fea000383ffff */
[----:B------:R-:W-:Y:S05]  /*22730*/  BRA `(.L_x_1459) ;  /* 0xffffffac00247947 */ /* 0x000fea000383ffff */
.L_x_1328:
[----:B0-----:R0:W3:Y:S02]  /*22740*/  SYNCS.PHASECHK.TRANS64.TRYWAIT P0, [R10+URZ+0x2d8c0], R13 ;  /* 0x02d8c00d0a0075a7 */ /* 0x0010e4000800017f */
[----:B---3--:R-:W-:Y:S05]  /*22750*/  @!P0 NANOSLEEP.SYNCS 0x989680 ;  /* 0x009896800000895d */ /* 0x008fea0003900000 */
[----:B------:R-:W3:Y:S02]  /*22760*/  @!P0 SYNCS.PHASECHK.TRANS64 P0, [R10+URZ+0x2d8c0], R13 ;  /* 0x02d8c00d0a0085a7 */ /* 0x000ee4000800007f */
[----:B---3--:R-:W-:Y:S05]  /*22770*/  @!P0 BRA `(.L_x_1328) ;  /* 0xfffffffc00f08947 */ /* 0x008fea000383ffff */
[----:B------:R-:W-:Y:S05]  /*22780*/  BRA `(.L_x_1460) ;  /* 0xffffffac00a47947 */ /* 0x000fea000383ffff */
.L_x_1332:
[----:B0-----:R0:W2:Y:S02]  /*22790*/  SYNCS.PHASECHK.TRANS64.TRYWAIT P0, [R11+URZ+0x2d8a0], R10 ;  /* 0x02d8a00a0b0075a7 */ /* 0x0010a4000800017f */
[----:B--2---:R-:W-:Y:S05]  /*227a0*/  @!P0 NANOSLEEP.SYNCS 0x989680 ;  /* 0x009896800000895d */ /* 0x004fea0003900000 */
[----:B------:R-:W2:Y:S02]  /*227b0*/  @!P0 SYNCS.PHASECHK.TRANS64 P0, [R11+URZ+0x2d8a0], R10 ;  /* 0x02d8a00a0b0085a7 */ /* 0x000ea4000800007f */
[----:B--2---:R-:W-:Y:S05]  /*227c0*/  @!P0 BRA `(.L_x_1332) ;  /* 0xfffffffc00f08947 */ /* 0x004fea000383ffff */
[----:B------:R-:W-:Y:S05]  /*227d0*/  BRA `(.L_x_1461) ;  /* 0xffffffb0004c7947 */ /* 0x000fea000383ffff */
.L_x_1334:
[----:B--2---:R2:W3:Y:S02]  /*227e0*/  SYNCS.PHASECHK.TRANS64.TRYWAIT P1, [R11+URZ+0x2d8c0], R10 ;  /* 0x02d8c00a0b0075a7 */ /* 0x0044e4000802017f */
[----:B---3--:R-:W-:Y:S05]  /*227f0*/  @!P1 NANOSLEEP.SYNCS 0x989680 ;  /* 0x009896800000995d */ /* 0x008fea0003900000 */
[----:B------:R-:W3:Y:S02]  /*22800*/  @!P1 SYNCS.PHASECHK.TRANS64 P1, [R11+URZ+0x2d8c0], R10 ;  /* 0x02d8c00a0b0095a7 */ /* 0x000ee4000802007f */
[----:B---3--:R-:W-:Y:S05]  /*22810*/  @!P1 BRA `(.L_x_1334) ;  /* 0xfffffffc00f09947 */ /* 0x008fea000383ffff */
[----:B------:R-:W-:Y:S05]  /*22820*/  BRA `(.L_x_1462) ;  /* 0xffffffb000c87947 */ /* 0x000fea000383ffff */
.L_x_1354:
[----:B------:R-:W0:Y:S01]  /*22830*/  S2R R4, SR_TID.X ;  /* 0x0000000000047919 */ /* 0x000e220000002100 */
[----:B------:R-:W-:Y:S01]  /*22840*/  BSSY B0, `(.L_x_1463) ;  /* 0x000000a000007945 */ /* 0x000fe20003800000 */
[----:B------:R-:W-:Y:S02]  /*22850*/  IMAD.MOV.U32 R12, RZ, RZ, RZ ;  /* 0x000000ffff0c7224 */ /* 0x000fe400078e00ff */
[----:B------:R-:W-:Y:S02]  /*22860*/  IMAD.MOV.U32 R11, RZ, RZ, 0x1f ;  /* 0x0000001fff0b7424 */ /* 0x000fe400078e00ff */
[----:B------:R-:W-:Y:S01]  /*22870*/  IMAD.MOV.U32 R15, RZ, RZ, -0x1 ;  /* 0xffffffffff0f7424 */ /* 0x000fe200078e00ff */
[----:B0-----:R-:W-:-:S04]  /*22880*/  SHF.R.U32.HI R4, RZ, 0x5, R4 ;  /* 0x00000005ff047819 */ /* 0x001fc80000011604 */
[----:B------:R-:W-:-:S05]  /*22890*/  LOP3.LUT R4, R4, 0x3, RZ, 0xc0, !PT ;  /* 0x0000000304047812 */ /* 0x000fca00078ec0ff */
[----:B---3--:R-:W-:-:S07]  /*228a0*/  IMAD.MOV.U32 R13, RZ, RZ, R4 ;  /* 0x000000ffff0d7224 */ /* 0x008fce00078e0004 */
[----:B------:R-:W-:Y:S05]  /*228b0*/  WARPSYNC.COLLECTIVE R15, `(.L_x_1464) ;  /* 0x000000000f087348 */ /* 0x000fea0003c00000 */
[----:B------:R0:W1:Y:S02]  /*228c0*/  SHFL.IDX P6, R14, R13, R12, R11 ;  /* 0x0000000c0d0e7389 */ /* 0x00006400000c000b */
[----:B01----:R-:W-:Y:S01]  /*228d0*/  ENDCOLLECTIVE ;  /* 0x000000000000791b */ /* 0x003fe20003800000 */
.L_x_1464:
[----:B------:R-:W-:Y:S05]  /*228e0*/  BSYNC B0 ;  /* 0x0000000000007941 */ /* 0x000fea0003800000 */
.L_x_1463:
[----:B------:R-:W-:Y:S05]  /*228f0*/  BRA `(.L_x_1465) ;  /* 0xffffffc000587947 */ /* 0x000fea000383ffff */
.L_x_1355:
[----:B------:R-:W-:Y:S01]  /*22900*/  BSSY B0, `(.L_x_1466) ;  /* 0x0000006000007945 */ /* 0x000fe20003800000 */
[----:B------:R-:W-:-:S07]  /*22910*/  IMAD.MOV.U32 R15, RZ, RZ, -0x1 ;  /* 0xffffffffff0f7424 */ /* 0x000fce00078e00ff */
[----:B---3--:R-:W-:Y:S05]  /*22920*/  WARPSYNC.COLLECTIVE R15, `(.L_x_1467) ;  /* 0x000000000f0c7348 */ /* 0x008fea0003c00000 */
[----:B------:R-:W-:Y:S02]  /*22930*/  ELECT P6, UR62, PT ;  /* 0x00000000003e782f */ /* 0x000fe400038c0000 */
[----:B------:R-:W-:Y:S01]  /*22940*/  MOV R14, UR62 ;  /* 0x0000003e000e7c02 */ /* 0x000fe20008000f00 */
[----:B---3--:R-:W-:Y:S10]  /*22950*/  ENDCOLLECTIVE ;  /* 0x000000000000791b */ /* 0x008ff40003800000 */
.L_x_1467:
[----:B------:R-:W-:Y:S05]  /*22960*/  BSYNC B0 ;  /* 0x0000000000007941 */ /* 0x000fea0003800000 */
.L_x_1466:
[----:B------:R-:W-:Y:S05]  /*22970*/  BRA `(.L_x_1468) ;  /* 0xffffffc000487947 */ /* 0x000fea000383ffff */
.L_x_1358:
[----:B-1----:R1:W2:Y:S02]  /*22980*/  SYNCS.PHASECHK.TRANS64.TRYWAIT P0, [R5+URZ+0x2d840], R4 ;  /* 0x02d84004050075a7 */ /* 0x0022a4000800017f */
[----:B--2---:R-:W-:Y:S05]  /*22990*/  @!P0 NANOSLEEP.SYNCS 0x989680 ;  /* 0x009896800000895d */ /* 0x004fea0003900000 */
[----:B------:R-:W2:Y:S02]  /*229a0*/  @!P0 SYNCS.PHASECHK.TRANS64 P0, [R5+URZ+0x2d840], R4 ;  /* 0x02d84004050085a7 */ /* 0x000ea4000800007f */
[----:B--2---:R-:W-:Y:S05]  /*229b0*/  @!P0 BRA `(.L_x_1358) ;  /* 0xfffffffc00f08947 */ /* 0x004fea000383ffff */
[----:B------:R-:W-:Y:S05]  /*229c0*/  BRA `(.L_x_1469) ;  /* 0xffffffc000987947 */ /* 0x000fea000383ffff */
.L_x_1361:
[----:B0-----:R0:W1:Y:S02]  /*229d0*/  SYNCS.PHASECHK.TRANS64.TRYWAIT P0, [R27+URZ+0x2d820], R4 ;  /* 0x02d820041b0075a7 */ /* 0x001064000800017f */
[----:B-1----:R-:W-:Y:S05]  /*229e0*/  @!P0 NANOSLEEP.SYNCS 0x989680 ;  /* 0x009896800000895d */ /* 0x002fea0003900000 */
[----:B------:R-:W1:Y:S02]  /*229f0*/  @!P0 SYNCS.PHASECHK.TRANS64 P0, [R27+URZ+0x2d820], R4 ;  /* 0x02d820041b0085a7 */ /* 0x000e64000800007f */
[----:B-1----:R-:W-:Y:S05]  /*22a00*/  @!P0 BRA `(.L_x_1361) ;  /* 0xfffffffc00f08947 */ /* 0x002fea000383ffff */
[----:B------:R-:W-:Y:S05]  /*22a10*/  BRA `(.L_x_1470) ;  /* 0xffffffc400c87947 */ /* 0x000fea000383ffff */
.L_x_1369:
[----:B0-----:R0:W1:Y:S02]  /*22a20*/  SYNCS.PHASECHK.TRANS64.TRYWAIT P0, [R3+URZ+0x2d840], R2 ;  /* 0x02d84002030075a7 */ /* 0x001064000800017f */
[----:B-1----:R-:W-:Y:S05]  /*22a30*/  @!P0 NANOSLEEP.SYNCS 0x989680 ;  /* 0x009896800000895d */ /* 0x002fea0003900000 */
[----:B------:R-:W1:Y:S02]  /*22a40*/  @!P0 SYNCS.PHASECHK.TRANS64 P0, [R3+URZ+0x2d840], R2 ;  /* 0x02d84002030085a7 */ /* 0x000e64000800007f */
[----:B-1----:R-:W-:Y:S05]  /*22a50*/  @!P0 BRA `(.L_x_1369) ;  /* 0xfffffffc00f08947 */ /* 0x002fea000383ffff */
[----:B------:R-:W-:Y:S05]  /*22a60*/  BRA `(.L_x_1471) ;  /* 0xffffffc800707947 */ /* 0x000fea000383ffff */
.L_x_1371:
[----:B0-----:R0:W1:Y:S02]  /*22a70*/  SYNCS.PHASECHK.TRANS64.TRYWAIT P0, [R2+URZ+0x60], R5 ;  /* 0x00006005020075a7 */ /* 0x001064000800017f */
[----:B-1----:R-:W-:Y:S05]  /*22a80*/  @!P0 NANOSLEEP.SYNCS 0x989680 ;  /* 0x009896800000895d */ /* 0x002fea0003900000 */
[----:B------:R-:W1:Y:S02]  /*22a90*/  @!P0 SYNCS.PHASECHK.TRANS64 P0, [R2+URZ+0x60], R5 ;  /* 0x00006005020085a7 */ /* 0x000e64000800007f */
[----:B-1----:R-:W-:Y:S05]  /*22aa0*/  @!P0 BRA `(.L_x_1371) ;  /* 0xfffffffc00f08947 */ /* 0x002fea000383ffff */
[----:B------:R-:W-:Y:S05]  /*22ab0*/  BRA `(.L_x_1472) ;  /* 0xffffffc800fc7947 */ /* 0x000fea000383ffff */
.L_x_1376:
[----:B-1----:R1:W2:Y:S02]  /*22ac0*/  SYNCS.PHASECHK.TRANS64.TRYWAIT P0, [R3+URZ+0x2d840], R2 ;  /* 0x02d84002030075a7 */ /* 0x0022a4000800017f */
[----:B--2---:R-:W-:Y:S05]  /*22ad0*/  @!P0 NANOSLEEP.SYNCS 0x989680 ;  /* 0x009896800000895d */ /* 0x004fea0003900000 */
[----:B------:R-:W2:Y:S02]  /*22ae0*/  @!P0 SYNCS.PHASECHK.TRANS64 P0, [R3+URZ+0x2d840], R2 ;  /* 0x02d84002030085a7 */ /* 0x000ea4000800007f */
[----:B--2---:R-:W-:Y:S05]  /*22af0*/  @!P0 BRA `(.L_x_1376) ;  /* 0xfffffffc00f08947 */ /* 0x004fea000383ffff */
[----:B------:R-:W-:Y:S05]  /*22b00*/  BRA `(.L_x_1473) ;  /* 0xffffffd000387947 */ /* 0x000fea000383ffff */
.L_x_1378:
[----:B0-----:R0:W1:Y:S02]  /*22b10*/  SYNCS.PHASECHK.TRANS64.TRYWAIT P1, [R3+URZ+0x60], R24 ;  /* 0x00006018030075a7 */ /* 0x001064000802017f */
[----:B-1----:R-:W-:Y:S05]  /*22b20*/  @!P1 NANOSLEEP.SYNCS 0x989680 ;  /* 0x009896800000995d */ /* 0x002fea0003900000 */
[----:B------:R-:W1:Y:S02]  /*22b30*/  @!P1 SYNCS.PHASECHK.TRANS64 P1, [R3+URZ+0x60], R24 ;  /* 0x00006018030095a7 */ /* 0x000e64000802007f */
[----:B-1----:R-:W-:Y:S05]  /*22b40*/  @!P1 BRA `(.L_x_1378) ;  /* 0xfffffffc00f09947 */ /* 0x002fea000383ffff */
[----:B------:R-:W-:Y:S05]  /*22b50*/  BRA `(.L_x_1474) ;  /* 0xffffffd000c47947 */ /* 0x000fea000383ffff */
.L_x_1383:
[----:B-1----:R1:W2:Y:S02]  /*22b60*/  SYNCS.PHASECHK.TRANS64.TRYWAIT P0, [R2+URZ+0x2d840], R3 ;  /* 0x02d84003020075a7 */ /* 0x0022a4000800017f */
[----:B--2---:R-:W-:Y:S05]  /*22b70*/  @!P0 NANOSLEEP.SYNCS 0x989680 ;  /* 0x009896800000895d */ /* 0x004fea0003900000 */
[----:B------:R-:W2:Y:S02]  /*22b80*/  @!P0 SYNCS.PHASECHK.TRANS64 P0, [R2+URZ+0x2d840], R3 ;  /* 0x02d84003020085a7 */ /* 0x000ea4000800007f */
[----:B--2---:R-:W-:Y:S05]  /*22b90*/  @!P0 BRA `(.L_x_1383) ;  /* 0xfffffffc00f08947 */ /* 0x004fea000383ffff */
[----:B------:R-:W-:Y:S05]  /*22ba0*/  BRA `(.L_x_1475) ;  /* 0xffffffd400d07947 */ /* 0x000fea000383ffff */
.L_x_1385:
[----:B0-----:R0:W1:Y:S02]  /*22bb0*/  SYNCS.PHASECHK.TRANS64.TRYWAIT P1, [R2+URZ+0x60], R11 ;  /* 0x0000600b020075a7 */ /* 0x001064000802017f */
[----:B-1----:R-:W-:Y:S05]  /*22bc0*/  @!P1 NANOSLEEP.SYNCS 0x989680 ;  /* 0x009896800000995d */ /* 0x002fea0003900000 */
[----:B------:R-:W1:Y:S02]  /*22bd0*/  @!P1 SYNCS.PHASECHK.TRANS64 P1, [R2+URZ+0x60], R11 ;  /* 0x0000600b020095a7 */ /* 0x000e64000802007f */
[----:B-1----:R-:W-:Y:S05]  /*22be0*/  @!P1 BRA `(.L_x_1385) ;  /* 0xfffffffc00f09947 */ /* 0x002fea000383ffff */
[----:B------:R-:W-:Y:S05]  /*22bf0*/  BRA `(.L_x_1476) ;  /* 0xffffffd800647947 */ /* 0x000fea000383ffff */
.L_x_1392:
[----:B0-----:R0:W1:Y:S02]  /*22c00*/  SYNCS.PHASECHK.TRANS64.TRYWAIT P0, [R3+URZ+0x2d860], R2 ;  /* 0x02d86002030075a7 */ /* 0x001064000800017f */
[----:B-1----:R-:W-:Y:S05]  /*22c10*/  @!P0 NANOSLEEP.SYNCS 0x989680 ;  /* 0x009896800000895d */ /* 0x002fea0003900000 */
[----:B------:R-:W1:Y:S02]  /*22c20*/  @!P0 SYNCS.PHASECHK.TRANS64 P0, [R3+URZ+0x2d860], R2 ;  /* 0x02d86002030085a7 */ /* 0x000e64000800007f */
[----:B-1----:R-:W-:Y:S05]  /*22c30*/  @!P0 BRA `(.L_x_1392) ;  /* 0xfffffffc00f08947 */ /* 0x002fea000383ffff */
[----:B------:R-:W-:Y:S05]  /*22c40*/  BRA `(.L_x_1477) ;  /* 0xffffffdc00487947 */ /* 0x000fea000383ffff */
.L_x_1394:
[----:B------:R-:W-:Y:S01]  /*22c50*/  BSSY B0, `(.L_x_1478) ;  /* 0x0000008000007945 */ /* 0x000fe20003800000 */
[----:B--23--:R-:W-:Y:S02]  /*22c60*/  IMAD.MOV.U32 R13, RZ, RZ, R16 ;  /* 0x000000ffff0d7224 */ /* 0x00cfe400078e0010 */
[----:B------:R-:W-:Y:S02]  /*22c70*/  IMAD.MOV.U32 R12, RZ, RZ, RZ ;  /* 0x000000ffff0c7224 */ /* 0x000fe400078e00ff */
[----:B------:R-:W-:Y:S02]  /*22c80*/  IMAD.MOV.U32 R11, RZ, RZ, 0x1f ;  /* 0x0000001fff0b7424 */ /* 0x000fe400078e00ff */
[----:B------:R-:W-:-:S07]  /*22c90*/  IMAD.MOV.U32 R15, RZ, RZ, -0x1 ;  /* 0xffffffffff0f7424 */ /* 0x000fce00078e00ff */
[----:B01----:R-:W-:Y:S05]  /*22ca0*/  WARPSYNC.COLLECTIVE R15, `(.L_x_1479) ;  /* 0x000000000f087348 */ /* 0x003fea0003c00000 */
[----:B------:R2:W3:Y:S02]  /*22cb0*/  SHFL.IDX P6, R14, R13, R12, R11 ;  /* 0x0000000c0d0e7389 */ /* 0x0004e400000c000b */
[----:B0123--:R-:W-:Y:S01]  /*22cc0*/  ENDCOLLECTIVE ;  /* 0x000000000000791b */ /* 0x00ffe20003800000 */
.L_x_1479:
[----:B------:R-:W-:Y:S05]  /*22cd0*/  BSYNC B0 ;  /* 0x0000000000007941 */ /* 0x000fea0003800000 */
.L_x_1478:
[----:B------:R-:W-:Y:S01]  /*22ce0*/  IMAD.MOV.U32 R13, RZ, RZ, R16 ;  /* 0x000000ffff0d7224 */ /* 0x000fe200078e0010 */
[----:B------:R-:W-:Y:S01]  /*22cf0*/  MOV R4, R14 ;  /* 0x0000000e00047202 */ /* 0x000fe20000000f00 */
[----:B------:R-:W-:Y:S02]  /*22d00*/  IMAD.MOV.U32 R12, RZ, RZ, 0x1 ;  /* 0x00000001ff0c7424 */ /* 0x000fe400078e00ff */
[----:B------:R-:W-:Y:S02]  /*22d10*/  IMAD.MOV.U32 R11, RZ, RZ, 0x1f ;  /* 0x0000001fff0b7424 */ /* 0x000fe400078e00ff */
[----:B------:R-:W-:-:S07]  /*22d20*/  IMAD.MOV.U32 R15, RZ, RZ, -0x1 ;  /* 0xffffffffff0f7424 */ /* 0x000fce00078e00ff */
[----:B------:R-:W-:Y:S05]  /*22d30*/  WARPSYNC.COLLECTIVE R15, `(.L_x_1480) ;  /* 0x000000000f087348 */ /* 0x000fea0003c00000 */
[----:B------:R0:W1:Y:S02]  /*22d40*/  SHFL.IDX P6, R14, R13, R12, R11 ;  /* 0x0000000c0d0e7389 */ /* 0x00006400000c000b */
[----:B01----:R-:W-:Y:S01]  /*22d50*/  ENDCOLLECTIVE ;  /* 0x000000000000791b */ /* 0x003fe20003800000 */
.L_x_1480:
[----:B------:R-:W-:Y:S01]  /*22d60*/  IMAD.MOV.U32 R5, RZ, RZ, R14 ;  /* 0x000000ffff057224 */ /* 0x000fe200078e000e */
[----:B------:R-:W-:Y:S06]  /*22d70*/  BRA `(.L_x_1481) ;  /* 0xffffffdc00bc7947 */ /* 0x000fec000383ffff */
.L_x_1397:
[----:B------:R-:W-:Y:S01]  /*22d80*/  BSSY B0, `(.L_x_1482) ;  /* 0x0000008000007945 */ /* 0x000fe20003800000 */
[----:B--23-5:R-:W-:Y:S02]  /*22d90*/  IMAD.MOV.U32 R13, RZ, RZ, R2 ;  /* 0x000000ffff0d7224 */ /* 0x02cfe400078e0002 */
[----:B------:R-:W-:Y:S02]  /*22da0*/  IMAD.MOV.U32 R12, RZ, RZ, 0x1 ;  /* 0x00000001ff0c7424 */ /* 0x000fe400078e00ff */
[----:B------:R-:W-:Y:S02]  /*22db0*/  IMAD.MOV.U32 R11, RZ, RZ, RZ ;  /* 0x000000ffff0b7224 */ /* 0x000fe400078e00ff */
[----:B------:R-:W-:-:S07]  /*22dc0*/  IMAD.MOV.U32 R15, RZ, RZ, -0x1 ;  /* 0xffffffffff0f7424 */ /* 0x000fce00078e00ff */
[----:B01--4-:R-:W-:Y:S05]  /*22dd0*/  WARPSYNC.COLLECTIVE R15, `(.L_x_1483) ;  /* 0x000000000f087348 */ /* 0x013fea0003c00000 */
[----:B------:R2:W3:Y:S02]  /*22de0*/  SHFL.UP P6, R14, R13, R12, R11 ;  /* 0x0400000c0d0e7389 */ /* 0x0004e400000c000b */
[----:B01234-:R-:W-:Y:S01]  /*22df0*/  ENDCOLLECTIVE ;  /* 0x000000000000791b */ /* 0x01ffe20003800000 */
.L_x_1483:
[----:B------:R-:W-:Y:S05]  /*22e00*/  BSYNC B0 ;  /* 0x0000000000007941 */ /* 0x000fea0003800000 */
.L_x_1482:
[----:B------:R-:W-:Y:S01]  /*22e10*/  ISETP.NE.AND P0, PT, R28, RZ, PT ;  /* 0x000000ff1c00720c */ /* 0x000fe20003f05270 */
        /* <DEDUP_REMOVED lines=9> */
.L_x_1484:
        /* <DEDUP_REMOVED lines=8> */
.L_x_1485:
        /* <DEDUP_REMOVED lines=8> */
.L_x_1486:
        /* <DEDUP_REMOVED lines=8> */
.L_x_1487:
        /* <DEDUP_REMOVED lines=8> */
.L_x_1488:
[----:B------:R-:W-:Y:S05]  /*230b0*/  BRA `(.L_x_1489) ;  /* 0xffffffdc00787947 */ /* 0x000fea000383ffff */
.L_x_1402:
[----:B------:R-:W-:Y:S01]  /*230c0*/  BSSY B0, `(.L_x_1490) ;  /* 0x0000008000007945 */ /* 0x000fe20003800000 */
[----:B-----5:R-:W-:Y:S02]  /*230d0*/  IMAD.MOV.U32 R13, RZ, RZ, R2 ;  /* 0x000000ffff0d7224 */ /* 0x020fe400078e0002 */
[----:B------:R-:W-:Y:S02]  /*230e0*/  IMAD.MOV.U32 R12, RZ, RZ, 0x1 ;  /* 0x00000001ff0c7424 */ /* 0x000fe400078e00ff */
[----:B------:R-:W-:Y:S02]  /*230f0*/  IMAD.MOV.U32 R11, RZ, RZ, RZ ;  /* 0x000000ffff0b7224 */ /* 0x000fe400078e00ff */
[----:B------:R-:W-:-:S07]  /*23100*/  IMAD.MOV.U32 R15, RZ, RZ, -0x1 ;  /* 0xffffffffff0f7424 */ /* 0x000fce00078e00ff */
[----:B012-4-:R-:W-:Y:S05]  /*23110*/  WARPSYNC.COLLECTIVE R15, `(.L_x_1491) ;  /* 0x000000000f087348 */ /* 0x017fea0003c00000 */
[----:B------:R3:W0:Y:S02]  /*23120*/  SHFL.UP P6, R14, R13, R12, R11 ;  /* 0x0400000c0d0e7389 */ /* 0x00062400000c000b */
[----:B01234-:R-:W-:Y:S01]  /*23130*/  ENDCOLLECTIVE ;  /* 0x000000000000791b */ /* 0x01ffe20003800000 */
.L_x_1491:
[----:B------:R-:W-:Y:S05]  /*23140*/  BSYNC B0 ;  /* 0x0000000000007941 */ /* 0x000fea0003800000 */
.L_x_1490:
[----:B------:R-:W-:Y:S01]  /*23150*/  ISETP.NE.AND P0, PT, R28, RZ, PT ;  /* 0x000000ff1c00720c */ /* 0x000fe20003f05270 */
[----:B------:R-:W-:Y:S01]  /*23160*/  IMAD.MOV.U32 R11, RZ, RZ, RZ ;  /* 0x000000ffff0b7224 */ /* 0x000fe200078e00ff */
[----:B------:R-:W-:Y:S01]  /*23170*/  MOV R12, 0x2 ;  /* 0x00000002000c7802 */ /* 0x000fe20000000f00 */
[----:B------:R-:W-:Y:S01]  /*23180*/  IMAD.MOV.U32 R15, RZ, RZ, -0x1 ;  /* 0xffffffffff0f7424 */ /* 0x000fe200078e00ff */
[----:B------:R-:W-:Y:S02]  /*23190*/  SEL R13, R14, RZ, P0 ;  /* 0x000000ff0e0d7207 */ /* 0x000fe40000000000 */
[----:B------:R-:W-:-:S03]  /*231a0*/  ISETP.GE.U32.AND P0, PT, R28, 0x2, PT ;  /* 0x000000021c00780c */ /* 0x000fc60003f06070 */
[----:B------:R-:W-:-:S10]  /*231b0*/  IMAD.IADD R13, R2, 0x1, R13 ;  /* 0x00000001020d7824 */ /* 0x000fd400078e020d */
[----:B------:R-:W-:Y:S05]  /*231c0*/  WARPSYNC.COLLECTIVE R15, `(.L_x_1492) ;  /* 0x000000000f087348 */ /* 0x000fea0003c00000 */
[----:B------:R0:W1:Y:S02]  /*231d0*/  SHFL.UP P6, R14, R13, R12, R11 ;  /* 0x0400000c0d0e7389 */ /* 0x00006400000c000b */
[----:B01----:R-:W-:Y:S01]  /*231e0*/  ENDCOLLECTIVE ;  /* 0x000000000000791b */ /* 0x003fe20003800000 */
.L_x_1492:
        /* <DEDUP_REMOVED lines=8> */
.L_x_1493:
        /* <DEDUP_REMOVED lines=8> */
.L_x_1494:
        /* <DEDUP_REMOVED lines=8> */
.L_x_1495:
        /* <DEDUP_REMOVED lines=8> */
.L_x_1496:
[----:B------:R-:W-:Y:S05]  /*233f0*/  BRA `(.L_x_1497) ;  /* 0xffffffdc00547947 */ /* 0x000fea000383ffff */
.L_x_1404:
[----:B------:R-:W-:Y:S01]  /*23400*/  BSSY B0, `(.L_x_1498) ;  /* 0x0000006000007945 */ /* 0x000fe20003800000 */
[----:B------:R-:W-:Y:S02]  /*23410*/  PLOP3.LUT P6, PT, P6, PT, PT, 0x8, 0x0 ;  /* 0x000000000000781c */ /* 0x000fe400037ce170 */
[----:B------:R-:W-:-:S11]  /*23420*/  MOV R15, 0xffffffff ;  /* 0xffffffff000f7802 */ /* 0x000fd60000000f00 */
[----:B01----:R-:W-:Y:S05]  /*23430*/  WARPSYNC.COLLECTIVE R15, `(.L_x_1499) ;  /* 0x000000000f087348 */ /* 0x003fea0003c00000 */
[----:B------:R-:W-:Y:S01]  /*23440*/  VOTE.ANY R14, PT, P6 ;  /* 0x00000000000e7806 */ /* 0x000fe200030e0100 */
[----:B01----:R-:W-:Y:S06]  /*23450*/  ENDCOLLECTIVE ;  /* 0x000000000000791b */ /* 0x003fec0003800000 */
.L_x_1499:
[----:B------:R-:W-:Y:S05]  /*23460*/  BSYNC B0 ;  /* 0x0000000000007941 */ /* 0x000fea0003800000 */
.L_x_1498:
        /* <DEDUP_REMOVED lines=9> */
.L_x_1500:
[----:B------:R-:W-:Y:S01]  /*23500*/  IMAD.MOV.U32 R17, RZ, RZ, R14 ;  /* 0x000000ffff117224 */ /* 0x000fe200078e000e */
[----:B------:R-:W-:Y:S06]  /*23510*/  BRA `(.L_x_1501) ;  /* 0xffffffdc00447947 */ /* 0x000fec000383ffff */
.L_x_1406:
[----:B------:R-:W-:Y:S01]  /*23520*/  BSSY B0, `(.L_x_1502) ;  /* 0x0000007000007945 */ /* 0x000fe20003800000 */
[----:B------:R-:W-:Y:S02]  /*23530*/  IMAD.MOV.U32 R13, RZ, RZ, R8 ;  /* 0x000000ffff0d7224 */ /* 0x000fe400078e0008 */
[----:B------:R-:W-:Y:S02]  /*23540*/  IMAD.MOV.U32 R11, RZ, RZ, 0x1f ;  /* 0x0000001fff0b7424 */ /* 0x000fe400078e00ff */
[----:B------:R-:W-:-:S07]  /*23550*/  IMAD.MOV.U32 R15, RZ, RZ, -0x1 ;  /* 0xffffffffff0f7424 */ /* 0x000fce00078e00ff */
[----:B0123--:R-:W-:Y:S05]  /*23560*/  WARPSYNC.COLLECTIVE R15, `(.L_x_1503) ;  /* 0x000000000f087348 */ /* 0x00ffea0003c00000 */
[----:B------:R4:W0:Y:S02]  /*23570*/  SHFL.IDX P6, R14, R13, R12, R11 ;  /* 0x0000000c0d0e7389 */ /* 0x00082400000c000b */
[----:B01234-:R-:W-:Y:S01]  /*23580*/  ENDCOLLECTIVE ;  /* 0x000000000000791b */ /* 0x01ffe20003800000 */
.L_x_1503:
[----:B------:R-:W-:Y:S05]  /*23590*/  BSYNC B0 ;  /* 0x0000000000007941 */ /* 0x000fea0003800000 */
.L_x_1502:
[----:B------:R-:W-:Y:S05]  /*235a0*/  BRA `(.L_x_1405) ;  /* 0xffffffdc003c7947 */ /* 0x000fea000383ffff */
.L_x_1410:
[----:B0-----:R0:W2:Y:S02]  /*235b0*/  SYNCS.PHASECHK.TRANS64.TRYWAIT P0, [R9+URZ+0x2d820], R0 ;  /* 0x02d82000090075a7 */ /* 0x0010a4000800017f */
[----:B--2---:R-:W-:Y:S05]  /*235c0*/  @!P0 NANOSLEEP.SYNCS 0x989680 ;  /* 0x009896800000895d */ /* 0x004fea0003900000 */
[----:B------:R-:W2:Y:S02]  /*235d0*/  @!P0 SYNCS.PHASECHK.TRANS64 P0, [R9+URZ+0x2d820], R0 ;  /* 0x02d82000090085a7 */ /* 0x000ea4000800007f */
[----:B--2---:R-:W-:Y:S05]  /*235e0*/  @!P0 BRA `(.L_x_1410) ;  /* 0xfffffffc00f08947 */ /* 0x004fea000383ffff */
[----:B------:R-:W-:Y:S05]  /*235f0*/  BRA `(.L_x_1504) ;  /* 0xffffffe000a87947 */ /* 0x000fea000383ffff */
.L_x_1411:
        /* <DEDUP_REMOVED lines=11> */
.L_x_1506:
[----:B------:R-:W-:Y:S05]  /*236b0*/  BSYNC B0 ;  /* 0x0000000000007941 */ /* 0x000fea0003800000 */
.L_x_1505:
[----:B------:R-:W-:Y:S05]  /*236c0*/  BRA `(.L_x_1507) ;  /* 0xffffffe000907947 */ /* 0x000fea000383ffff */
.L_x_1412:
[----:B------:R-:W-:Y:S01]  /*236d0*/  BSSY B0, `(.L_x_1508) ;  /* 0x0000006000007945 */ /* 0x000fe20003800000 */
[----:B------:R-:W-:-:S07]  /*236e0*/  IMAD.MOV.U32 R15, RZ, RZ, -0x1 ;  /* 0xffffffffff0f7424 */ /* 0x000fce00078e00ff */
[----:B01----:R-:W-:Y:S05]  /*236f0*/  WARPSYNC.COLLECTIVE R15, `(.L_x_1509) ;  /* 0x000000000f0c7348 */ /* 0x003fea0003c00000 */
[----:B------:R-:W-:Y:S02]  /*23700*/  ELECT P6, UR62, PT ;  /* 0x00000000003e782f */ /* 0x000fe400038c0000 */
[----:B------:R-:W-:Y:S01]  /*23710*/  MOV R14, UR62 ;  /* 0x0000003e000e7c02 */ /* 0x000fe20008000f00 */
[----:B01----:R-:W-:Y:S10]  /*23720*/  ENDCOLLECTIVE ;  /* 0x000000000000791b */ /* 0x003ff40003800000 */
.L_x_1509:
[----:B------:R-:W-:Y:S05]  /*23730*/  BSYNC B0 ;  /* 0x0000000000007941 */ /* 0x000fea0003800000 */
.L_x_1508:
[----:B------:R-:W-:Y:S05]  /*23740*/  BRA `(.L_x_1510) ;  /* 0xffffffe000847947 */ /* 0x000fea000383ffff */
.L_x_1414:
[----:B0-----:R0:W2:Y:S02]  /*23750*/  SYNCS.PHASECHK.TRANS64.TRYWAIT P0, [R7+URZ], R2 ;  /* 0x00000002070075a7 */ /* 0x0010a4000800017f */
[----:B--2---:R-:W-:Y:S05]  /*23760*/  @!P0 NANOSLEEP.SYNCS 0x989680 ;  /* 0x009896800000895d */ /* 0x004fea0003900000 */
[----:B------:R-:W2:Y:S02]  /*23770*/  @!P0 SYNCS.PHASECHK.TRANS64 P0, [R7+URZ], R2 ;  /* 0x00000002070085a7 */ /* 0x000ea4000800007f */
[----:B--2---:R-:W-:Y:S05]  /*23780*/  @!P0 BRA `(.L_x_1414) ;  /* 0xfffffffc00f08947 */ /* 0x004fea000383ffff */
[----:B------:R-:W-:Y:S05]  /*23790*/  BRA `(.L_x_1511) ;  /* 0xffffffe000b87947 */ /* 0x000fea000383ffff */
.L_x_1415:
[----:B--2---:R2:W3:Y:S02]  /*237a0*/  SYNCS.PHASECHK.TRANS64.TRYWAIT P0, [R3+URZ], R0 ;  /* 0x00000000030075a7 */ /* 0x0044e4000800017f */
[----:B---3--:R-:W-:Y:S05]  /*237b0*/  @!P0 NANOSLEEP.SYNCS 0x989680 ;  /* 0x009896800000895d */ /* 0x008fea0003900000 */
[----:B------:R-:W3:Y:S02]  /*237c0*/  @!P0 SYNCS.PHASECHK.TRANS64 P0, [R3+URZ], R0 ;  /* 0x00000000030085a7 */ /* 0x000ee4000800007f */
[----:B---3--:R-:W-:Y:S05]  /*237d0*/  @!P0 BRA `(.L_x_1415) ;  /* 0xfffffffc00f08947 */ /* 0x008fea000383ffff */
[----:B------:R-:W-:Y:S05]  /*237e0*/  BRA `(.L_x_1512) ;  /* 0xffffffe000ac7947 */ /* 0x000fea000383ffff */
.L_x_1417:
[----:B--2---:R2:W3:Y:S02]  /*237f0*/  SYNCS.PHASECHK.TRANS64.TRYWAIT P0, [R5+URZ], R2 ;  /* 0x00000002050075a7 */ /* 0x0044e4000800017f */
[----:B---3--:R-:W-:Y:S05]  /*23800*/  @!P0 NANOSLEEP.SYNCS 0x989680 ;  /* 0x009896800000895d */ /* 0x008fea0003900000 */
[----:B------:R-:W3:Y:S02]  /*23810*/  @!P0 SYNCS.PHASECHK.TRANS64 P0, [R5+URZ], R2 ;  /* 0x00000002050085a7 */ /* 0x000ee4000800007f */
[----:B---3--:R-:W-:Y:S05]  /*23820*/  @!P0 BRA `(.L_x_1417) ;  /* 0xfffffffc00f08947 */ /* 0x008fea000383ffff */
[----:B------:R-:W-:Y:S05]  /*23830*/  BRA `(.L_x_1513) ;  /* 0xffffffe000b07947 */ /* 0x000fea000383ffff */
.L_x_1514:
        /* <DEDUP_REMOVED lines=12> */
.L_x_2209:


//--------------------- .text._ZN7cutlass13device_kernelIN5flash11enable_sm90INS1_16FlashAttnFwdSm90INS1_25CollectiveMainloopFwdSm90ILi2EN4cute5tupleIJNS5_1CILi1EEES8_S8_EEENS6_IJNS7_ILi192EEENS7_ILi144EEENS7_ILi96EEEEEELi96ENS_6half_tEfNS_4arch4Sm90ELb1ELb0ELb1ELb0ELb0ELb0ELb0ELb0ELb1ELb0ELb0ELb0EEENS1_21CollectiveEpilogueFwdINS6_IJSA_SC_SB_EEES9_SE_SG_Li384ELb0ELb0ELb0ELb0EEENS1_30DynamicPersistentTileSchedulerILi384ELi32ELb0ELb0ELb1EEEEEEEEEvNT_6ParamsE --------------------------
	.section	.text._ZN7cutlass13device_kernelIN5flash11enable_sm90INS1_16FlashAttnFwdSm90INS1_25CollectiveMainloopFwdSm90ILi2EN4cute5tupleIJNS5_1CILi1EEES8_S8_EEENS6_IJNS7_ILi192EEENS7_ILi144EEENS7_ILi96EEEEEELi96ENS_6half_tEfNS_4arch4Sm90ELb1ELb0ELb1ELb0ELb0ELb0ELb0ELb0ELb1ELb0ELb0ELb0EEENS1_21CollectiveEpilogueFwdINS6_IJSA_SC_SB_EEES9_SE_SG_Li384ELb0ELb0ELb0ELb0EEENS1_30DynamicPersistentTileSchedulerILi384ELi32ELb0ELb0ELb1EEEEEEEEEvNT_6ParamsE,"ax",@progbits
	.align	128
.text._ZN7cutlass13device_kernelIN5flash11enable_sm90INS1_16FlashAttnFwdSm90INS1_25CollectiveMainloopFwdSm90ILi2EN4cute5tupleIJNS5_1CILi1EEES8_S8_EEENS6_IJNS7_ILi192EEENS7_ILi144EEENS7_ILi96EEEEEELi96ENS_6half_tEfNS_4arch4Sm90ELb1ELb0ELb1ELb0ELb0ELb0ELb0ELb0ELb1ELb0ELb0ELb0EEENS1_21CollectiveEpilogueFwdINS6_IJSA_SC_SB_EEES9_SE_SG_Li384ELb0ELb0ELb0ELb0EEENS1_30DynamicPersistentTileSchedulerILi384ELi32ELb0ELb0ELb1EEEEEEEEEvNT_6ParamsE:
        .type           _ZN7cutlass13device_kernelIN5flash11enable_sm90INS1_16FlashAttnFwdSm90INS1_25CollectiveMainloopFwdSm90ILi2EN4cute5tupleIJNS5_1CILi1EEES8_S8_EEENS6_IJNS7_ILi192EEENS7_ILi144EEENS7_ILi96EEEEEELi96ENS_6half_tEfNS_4arch4Sm90ELb1ELb0ELb1ELb0ELb0ELb0ELb0ELb0ELb1ELb0ELb0ELb0EEENS1_21CollectiveEpilogueFwdINS6_IJSA_SC_SB_EEES9_SE_SG_Li384ELb0ELb0ELb0ELb0EEENS1_30DynamicPersistentTileSchedulerILi384ELi32ELb0ELb0ELb1EEEEEEEEEvNT_6ParamsE,@function
        .size           _ZN7cutlass13device_kernelIN5flash11enable_sm90INS1_16FlashAttnFwdSm90INS1_25CollectiveMainloopFwdSm90ILi2EN4cute5tupleIJNS5_1CILi1EEES8_S8_EEENS6_IJNS7_ILi192EEENS7_ILi144EEENS7_ILi96EEEEEELi96ENS_6half_tEfNS_4arch4Sm90ELb1ELb0ELb1ELb0ELb0ELb0ELb0ELb0ELb1ELb0ELb0ELb0EEENS1_21CollectiveEpilogueFwdINS6_IJSA_SC_SB_EEES9_SE_SG_Li384ELb0ELb0ELb0ELb0EEENS1_30DynamicPersistentTileSchedulerILi384ELi32ELb0ELb0ELb1EEEEEEEEEvNT_6ParamsE,(.L_x_2210 - _ZN7cutlass13device_kernelIN5flash11enable_sm90INS1_16FlashAttnFwdSm90INS1_25CollectiveMainloopFwdSm90ILi2EN4cute5tupleIJNS5_1CILi1EEES8_S8_EEENS6_IJNS7_ILi192EEENS7_ILi144EEENS7_ILi96EEEEEELi96ENS_6half_tEfNS_4arch4Sm90ELb1ELb0ELb1ELb0ELb0ELb0ELb0ELb0ELb1ELb0ELb0ELb0EEENS1_21CollectiveEpilogueFwdINS6_IJSA_SC_SB_EEES9_SE_SG_Li384ELb0ELb0ELb0ELb0EEENS1_30DynamicPersistentTileSchedulerILi384ELi32ELb0ELb0ELb1EEEEEEEEEvNT_6ParamsE)
        .other          _ZN7cutlass13device_kernelIN5flash11enable_sm90INS1_16FlashAttnFwdSm90INS1_25CollectiveMainloopFwdSm90ILi2EN4cute5tupleIJNS5_1CILi1EEES8_S8_EEENS6_IJNS7_ILi192EEENS7_ILi144EEENS7_ILi96EEEEEELi96ENS_6half_tEfNS_4arch4Sm90ELb1ELb0ELb1ELb0ELb0ELb0ELb0ELb0ELb1ELb0ELb0ELb0EEENS1_21CollectiveEpilogueFwdINS6_IJSA_SC_SB_EEES9_SE_SG_Li384ELb0ELb0ELb0ELb0EEENS1_30DynamicPersistentTileSchedulerILi384ELi32ELb0ELb0ELb1EEEEEEEEEvNT_6ParamsE,@"STO_CUDA_ENTRY STV_DEFAULT"
_ZN7cutlass13device_kernelIN5flash11enable_sm90INS1_16FlashAttnFwdSm90INS1_25CollectiveMainloopFwdSm90ILi2EN4cute5tupleIJNS5_1CILi1EEES8_S8_EEENS6_IJNS7_ILi192EEENS7_ILi144EEENS7_ILi96EEEEEELi96ENS_6half_tEfNS_4arch4Sm90ELb1ELb0ELb1ELb0ELb0ELb0ELb0ELb0ELb1ELb0ELb0ELb0EEENS1_21CollectiveEpilogueFwdINS6_IJSA_SC_SB_EEES9_SE_SG_Li384ELb0ELb0ELb0ELb0EEENS1_30DynamicPersistentTileSchedulerILi384ELi32ELb0ELb0ELb1EEEEEEEEEvNT_6ParamsE:
[----:B------:R-:W1:Y:S01]  /*0000*/  LDC R1, c[0x0][0x28] ;  /* 0x00000a00ff017b82 */ /* 0x000e620000000800 */
[----:B------:R-:W2:Y:S01]  /*0010*/  S2R R2, SR_TID.X ;  /* 0x0000000000027919 */ /* 0x000ea20000002100 */
[----:B------:R-:W-:Y:S01]  /*0020*/  ELECT P0, URZ, PT ;  /* 0x00000000003f782f */ /* 0x000fe20003800000 */
[----:B------:R-:W-:Y:S01]  /*0030*/  BSSY B0, `(.L_x_1515) ;  /* 0x0000013000007945 */ /* 0x000fe20003800000 */
[----:B--2---:R-:W-:-:S05]  /*0040*/  SHF.R.U32.HI R0, RZ, 0x5, R2 ;  /* 0x00000005ff007819 */ /* 0x004fca0000011602 */
        /* <DEDUP_REMOVED lines=17> */
.L_x_1516:
[----:B------:R-:W-:Y:S05]  /*0160*/  BSYNC B0 ;  /* 0x0000000000007941 */ /* 0x000fea0003800000 */
.L_x_1515:
        /* <DEDUP_REMOVED lines=36> */
.L_x_1517:
        /* <DEDUP_REMOVED lines=22> */
.L_x_1518:
        /* <DEDUP_REMOVED lines=18> */
.L_x_1519:
        /* <DEDUP_REMOVED lines=22> */
.L_x_1520:
        /* <DEDUP_REMOVED lines=22> */
.L_x_1521:
[----:B---3--:R-:W-:Y:S01]  /*08f0*/  ISETP.NE.AND P0, PT, R3, RZ, PT ;  /* 0x000000ff0300720c */ /* 0x008fe20003f05270 */
[----:B------:R-:W-:Y:S01]  /*0900*/  IMAD.MOV.U32 R17, RZ, RZ, 0x1 ;  /* 0x00000001ff117424 */ /* 0x000fe200078e00ff */
[----:B------:R-:W-:Y:S01]  /*0910*/  NOP ;  /* 0x0000000000007918 */ /* 0x000fe20000000000 */
[----:B------:R-:W-:-:S03]  /*0920*/  LOP3.LUT R18, R2, 0x7f, RZ, 0xc0, !PT ;  /* 0x0000007f02127812 */ /* 0x000fc600078ec0ff */
[----:B------:R-:W-:Y:S01]  /*0930*/  SEL R17, R17, 0x2, !P0 ;  /* 0x0000000211117807 */ /* 0x000fe20004000000 */
[----:B-12-4-:R-:W-:Y:S06]  /*0940*/  BAR.SYNC.DEFER_BLOCKING 0x0 ;  /* 0x0000000000007b1d */ /* 0x016fec0000010000 */
[----:B------:R-:W-:Y:S05]  /*0950*/  @!P0 BRA `(.L_x_1522) ;  /* 0x000000f800508947 */ /* 0x000fea0003800000 */
.L_x_1523:
        /* <DEDUP_REMOVED lines=16> */
[----:B------:R-:W-:Y:S01]  /*0a60*/  LOP3.LUT R144, R17, 0x1, RZ, 0xfc, !PT ;  /* 0x0000000111907812 */ /* 0x000fe200078efcff */
[----:B------:R-:W-:Y:S01]  /*0a70*/  IMAD.MOV.U32 R18, RZ, RZ, RZ ;  /* 0x000000ffff127224 */ /* 0x000fe200078e00ff */
[----:B------:R-:W-:Y:S01]  /*0a80*/  SHF.R.S32.HI R3, RZ, 0x1f, R0 ;  /* 0x0000001fff037819 */ /* 0x000fe20000011400 */
[----:B------:R-:W-:-:S03]  /*0a90*/  UMOV UR46, URZ ;  /* 0x0000003f002e7c82 */ /* 0x000fc60008000000 */
[CC--:B------:R-:W-:Y:S01]  /*0aa0*/  LEA.HI R6, R3.reuse, R0.reuse, RZ, 0x4 ;  /* 0x0000000003067211 */ /* 0x0c0fe200078f20ff */
[----:B------:R-:W2:Y:S01]  /*0ab0*/  S2UR UR6, SR_SWINHI ;  /* 0x00000000000679c3 */ /* 0x000ea20000002f00 */
[CC--:B------:R-:W-:Y:S02]  /*0ac0*/  LEA.HI R4, R3.reuse, R0.reuse, RZ, 0x7 ;  /* 0x0000000003047211 */ /* 0x0c0fe400078f38ff */
[----:B------:R-:W-:Y:S02]  /*0ad0*/  LEA.HI R8, R3, R0, RZ, 0x5 ;  /* 0x0000000003087211 */ /* 0x000fe400078f28ff */
[----:B------:R-:W-:Y:S02]  /*0ae0*/  SHF.R.S32.HI R7, RZ, 0x4, R6 ;  /* 0x00000004ff077819 */ /* 0x000fe40000011406 */
[----:B------:R-:W-:Y:S02]  /*0af0*/  LOP3.LUT R3, R6, 0xfffffff0, RZ, 0xc0, !PT ;  /* 0xfffffff006037812 */ /* 0x000fe400078ec0ff */
[----:B------:R-:W-:-:S02]  /*0b00*/  SHF.R.S32.HI R5, RZ, 0x7, R4 ;  /* 0x00000007ff057819 */ /* 0x000fc40000011404 */
[----:B------:R-:W-:Y:S01]  /*0b10*/  LOP3.LUT R9, R4, 0xffffff80, RZ, 0xc0, !PT ;  /* 0xffffff8004097812 */ /* 0x000fe200078ec0ff */
[----:B------:R-:W-:Y:S01]  /*0b20*/  IMAD.IADD R3, R0, 0x1, -R3 ;  /* 0x0000000100037824 */ /* 0x000fe200078e0a03 */
[----:B------:R-:W-:Y:S01]  /*0b30*/  LEA.HI R4, R6, R7, RZ, 0x1 ;  /* 0x0000000706047211 */ /* 0x000fe200078f08ff */
[----:B------:R-:W-:Y:S01]  /*0b40*/  IMAD.HI R10, R5, 0x55555556, RZ ;  /* 0x55555556050a7827 */ /* 0x000fe200078e02ff */
[----:B------:R-:W-:Y:S01]  /*0b50*/  SHF.R.S32.HI R8, RZ, 0x5, R8 ;  /* 0x00000005ff087819 */ /* 0x000fe20000011408 */
[----:B-1----:R-:W-:Y:S01]  /*0b60*/  ULEA UR47, UR4, UR47, 0x18 ;  /* 0x0000002f042f7291 */ /* 0x002fe2000f8ec03f */
[----:B------:R-:W-:Y:S01]  /*0b70*/  LOP3.LUT R4, R4, 0x1ffffffe, RZ, 0xc0, !PT ;  /* 0x1ffffffe04047812 */ /* 0x000fe200078ec0ff */
[----:B------:R-:W-:Y:S01]  /*0b80*/  IMAD.IADD R9, R0, 0x1, -R9 ;  /* 0x0000000100097824 */ /* 0x000fe200078e0a09 */
[--C-:B------:R-:W-:Y:S01]  /*0b90*/  SHF.R.S32.HI R0, RZ, 0x1f, R3.reuse ;  /* 0x0000001fff007819 */ /* 0x100fe20000011403 */
[----:B------:R-:W-:Y:S01]  /*0ba0*/  IMAD R14, R8, 0x10, R3 ;  /* 0x00000010080e7824 */ /* 0x000fe200078e0203 */
[----:B------:R-:W-:Y:S01]  /*0bb0*/  LEA.HI R10, R10, R10, RZ, 0x1 ;  /* 0x0000000a0a0a7211 */ /* 0x000fe200078f08ff */
[----:B------:R-:W-:Y:S01]  /*0bc0*/  IMAD.IADD R7, R7, 0x1, -R4 ;  /* 0x0000000107077824 */ /* 0x000fe200078e0a04 */
[CC--:B------:R-:W-:Y:S01]  /*0bd0*/  LEA.HI R4, R0.reuse, R3.reuse, RZ, 0x2 ;  /* 0x0000000300047211 */ /* 0x0c0fe200078f10ff */
[----:B------:R-:W-:Y:S01]  /*0be0*/  UMOV UR4, UR47 ;  /* 0x0000002f00047c82 */ /* 0x000fe20008000000 */
[----:B--2---:R-:W-:Y:S01]  /*0bf0*/  UMOV UR5, UR6 ;  /* 0x0000000600057c82 */ /* 0x004fe20008000000 */
[----:B------:R-:W-:Y:S01]  /*0c00*/  LEA.HI R0, R0, R3, RZ, 0x3 ;  /* 0x0000000300007211 */ /* 0x000fe200078f18ff */
[----:B------:R-:W-:Y:S01]  /*0c10*/  IMAD R10, R10, -0x3, R5 ;  /* 0xfffffffd0a0a7824 */ /* 0x000fe200078e0205 */
[----:B------:R-:W-:Y:S01]  /*0c20*/  SHF.R.S32.HI R6, RZ, 0x1f, R9 ;  /* 0x0000001fff067819 */ /* 0x000fe20000011409 */
[----:B------:R-:W-:Y:S01]  /*0c30*/  IMAD.U32 R150, RZ, RZ, UR4 ;  /* 0x00000004ff967e24 */ /* 0x000fe2000f8e00ff */
[----:B------:R-:W-:Y:S01]  /*0c40*/  SHF.L.U32 R5, R0, 0x4, RZ ;  /* 0x0000000400057819 */ /* 0x000fe200000006ff */
[----:B------:R-:W-:Y:S01]  /*0c50*/  IMAD.U32 R151, RZ, RZ, UR5 ;  /* 0x00000005ff977e24 */ /* 0x000fe2000f8e00ff */
[----:B------:R-:W-:Y:S01]  /*0c60*/  LOP3.LUT R0, R4, 0x7fffffc, RZ, 0xc0, !PT ;  /* 0x07fffffc04007812 */ /* 0x000fe200078ec0ff */
[----:B------:R-:W-:Y:S01]  /*0c70*/  UMOV UR5, URZ ;  /* 0x0000003f00057c82 */ /* 0x000fe20008000000 */
[----:B------:R-:W-:Y:S01]  /*0c80*/  SHF.R.S32.HI R4, RZ, 0x2, R4 ;  /* 0x00000002ff047819 */ /* 0x000fe20000011404 */
[----:B------:R-:W-:Y:S01]  /*0c90*/  IMAD.U32 R148, RZ, RZ, UR5 ;  /* 0x00000005ff947e24 */ /* 0x000fe2000f8e00ff */
[----:B------:R-:W-:Y:S01]  /*0ca0*/  LEA.HI R11, R6, R9, RZ, 0x2 ;  /* 0x00000009060b7211 */ /* 0x000fe200078f10ff */
[----:B------:R-:W-:Y:S01]  /*0cb0*/  IMAD.IADD R0, R3, 0x1, -R0 ;  /* 0x0000000103007824 */ /* 0x000fe200078e0a00 */
[----:B------:R-:W-:Y:S01]  /*0cc0*/  SHF.L.U32 R7, R7, 0x3, RZ ;  /* 0x0000000307077819 */ /* 0x000fe200000006ff */
[----:B------:R-:W-:Y:S01]  /*0cd0*/  IMAD.SHL.U32 R4, R4, 0x40, RZ ;  /* 0x0000004004047824 */ /* 0x000fe200078e00ff */
[--C-:B------:R-:W-:Y:S01]  /*0ce0*/  SHF.R.S32.HI R12, RZ, 0x2, R11.reuse ;  /* 0x00000002ff0c7819 */ /* 0x100fe2000001140b */
[----:B------:R-:W-:Y:S01]  /*0cf0*/  UMOV UR4, UR7 ;  /* 0x0000000700047c82 */ /* 0x000fe20008000000 */
[----:B------:R-:W-:Y:S01]  /*0d00*/  SHF.R.S32.HI R13, RZ, 0x1f, R11 ;  /* 0x0000001fff0d7819 */ /* 0x000fe2000001140b */
[----:B------:R-:W-:Y:S01]  /*0d10*/  IMAD.U32 R3, R14, 0x20, R7 ;  /* 0x000000200e037824 */ /* 0x000fe200078e0007 */
[----:B------:R-:W-:-:S02]  /*0d20*/  LOP3.LUT R4, R4, 0x40, RZ, 0xc0, !PT ;  /* 0x0000004004047812 */ /* 0x000fc400078ec0ff */
[----:B------:R-:W-:Y:S01]  /*0d30*/  LOP3.LUT R5, R5, 0x7fffff80, RZ, 0xc0, !PT ;  /* 0x7fffff8005057812 */ /* 0x000fe200078ec0ff */
[----:B------:R-:W-:Y:S01]  /*0d40*/  IMAD.WIDE R150, R3, 0x2, R150 ;  /* 0x0000000203967825 */ /* 0x000fe200078e0296 */
[----:B------:R-:W-:Y:S02]  /*0d50*/  LEA.HI R13, R13, R12, RZ, 0x3 ;  /* 0x0000000c0d0d7211 */ /* 0x000fe400078f18ff */
[----:B------:R-:W-:Y:S01]  /*0d60*/  LOP3.LUT R7, R4, 0x8, R7, 0xf8, !PT ;  /* 0x0000000804077812 */ /* 0x000fe200078ef807 */
[----:B------:R-:W-:Y:S01]  /*0d70*/  IMAD R5, R8, 0x100, R5 ;  /* 0x0000010008057824 */ /* 0x000fe200078e0205 */
[----:B------:R-:W-:Y:S02]  /*0d80*/  SHF.R.U32.HI R4, RZ, 0x3, R4 ;  /* 0x00000003ff047819 */ /* 0x000fe40000011604 */
[----:B------:R-:W-:Y:S01]  /*0d90*/  LOP3.LUT R13, R13, 0xfffffff8, RZ, 0xc0, !PT ;  /* 0xfffffff80d0d7812 */ /* 0x000fe200078ec0ff */
[----:B------:R-:W-:Y:S01]  /*0da0*/  IMAD R5, R0, 0x10, R5 ;  /* 0x0000001000057824 */ /* 0x000fe200078e0205 */
[----:B------:R-:W-:-:S02]  /*0db0*/  LEA.HI R6, R6, R9, RZ, 0x5 ;  /* 0x0000000906067211 */ /* 0x000fc400078f28ff */
[----:B------:R-:W-:Y:S01]  /*0dc0*/  LOP3.LUT R4, R7, R4, RZ, 0x3c, !PT ;  /* 0x0000000407047212 */ /* 0x000fe200078e3cff */
[----:B------:R-:W-:Y:S01]  /*0dd0*/  IMAD.IADD R13, R12, 0x1, -R13 ;  /* 0x000000010c0d7824 */ /* 0x000fe200078e0a0d */
[----:B------:R-:W-:Y:S02]  /*0de0*/  SHF.R.S32.HI R6, RZ, 0x5, R6 ;  /* 0x00000005ff067819 */ /* 0x000fe40000011406 */
[----:B------:R-:W-:Y:S01]  /*0df0*/  LOP3.LUT R8, R11, 0x7ffffffc, RZ, 0xc0, !PT ;  /* 0x7ffffffc0b087812 */ /* 0x000fe200078ec0ff */
[----:B------:R-:W-:Y:S02]  /*0e00*/  IMAD.IADD R4, R4, 0x1, R5 ;  /* 0x0000000104047824 */ /* 0x000fe400078e0205 */
[----:B------:R-:W-:Y:S01]  /*0e10*/  IMAD R13, R6, 0x10, R13 ;  /* 0x00000010060d7824 */ /* 0x000fe200078e020d */
[----:B------:R-:W-:Y:S02]  /*0e20*/  IADD3 R19, R9, -R8, RZ ;  /* 0x8000000809137210 */ /* 0x000fe40007ffe0ff */
[----:B------:R-:W-:Y:S01]  /*0e30*/  LEA R22, R4, UR47, 0x1 ;  /* 0x0000002f04167c11 */ /* 0x000fe2000f8e08ff */
[----:B------:R-:W-:-:S07]  /*0e40*/  IMAD R23, R10, 0x40, R13 ;  /* 0x000000400a177824 */ /* 0x000fce00078e020d */
.L_x_1566:
        /* <DEDUP_REMOVED lines=18> */
[----:B------:R-:W-:Y:S02]  /*0f70*/  UIMAD UR4, UR9, UR6, URZ ;  /* 0x00000006090472a4 */ /* 0x000fe4000f8e023f */
[----:B------:R-:W-:Y:S01]  /*0f80*/  IMAD.U32 R147, RZ, RZ, UR9 ;  /* 0x00000009ff937e24 */ /* 0x000fe2000f8e00ff */
[----:B------:R-:W-:Y:S09]  /*0f90*/  BRA `(.L_x_1525) ;  /* 0x0000000000207947 */ /* 0x000ff20003800000 */
.L_x_1524:
[----:B------:R-:W-:Y:S01]  /*0fa0*/  ULDC UR6, c[0x0][0xdc4] ;  /* 0x0003710000067ab9 */ /* 0x000fe20000000800 */
[----:B------:R-:W-:Y:S01]  /*0fb0*/  UMOV UR9, UR7 ;  /* 0x0000000700097c82 */ /* 0x000fe20008000000 */
[----:B------:R-:W-:-:S11]  /*0fc0*/  UISETP.NE.AND UP0, UPT, UR6, 0x1, UPT ;  /* 0x000000010600788c */ /* 0x000fd6000bf05270 */
[----:B------:R-:W-:Y:S02]  /*0fd0*/  @UP0 ULDC.64 UR10, c[0x0][0xdc8] ;  /* 0x00037200000a0ab9 */ /* 0x000fe40000000a00 */
[----:B------:R-:W-:-:S04]  /*0fe0*/  UIMAD.WIDE.U32 UR4, UR7, UR10, URZ ;  /* 0x0000000a070472a5 */ /* 0x000fc8000f8e003f */
[----:B------:R-:W-:-:S04]  /*0ff0*/  @UP0 USHF.R.U32.HI UR9, URZ, UR11, UR5 ;  /* 0x0000000b3f090299 */ /* 0x000fc80008011605 */
[----:B------:R-:W-:Y:S02]  /*1000*/  UIMAD UR4, UR9, UR6, URZ ;  /* 0x00000006090472a4 */ /* 0x000fe4000f8e023f */
[----:B------:R-:W-:-:S10]  /*1010*/  MOV R147, UR9 ;  /* 0x0000000900937c02 */ /* 0x000fd40008000f00 */
.L_x_1525:
[----:B------:R-:W-:Y:S01]  /*1020*/  R2UR UR5, R147 ;  /* 0x00000000930572ca */ /* 0x000fe200000e0000 */
[----:B------:R-:W1:Y:S01]  /*1030*/  LDC R4, c[0x0][0x288] ;  /* 0x0000a200ff047b82 */ /* 0x000e620000000800 */
[----:B------:R-:W-:Y:S01]  /*1040*/  ULDC UR6, c[0x0][0xdac] ;  /* 0x00036b0000067ab9 */ /* 0x000fe20000000800 */
[----:B------:R-:W-:Y:S01]  /*1050*/  ULDC.64 UR10, c[0x0][0x3f8] ;  /* 0x0000fe00000a7ab9 */ /* 0x000fe20000000a00 */
[----:B------:R-:W-:Y:S01]  /*1060*/  ULDC UR43, c[0x0][0xdb8] ;  /* 0x00036e00002b7ab9 */ /* 0x000fe20000000800 */
[----:B------:R-:W-:Y:S01]  /*1070*/  UISETP.NE.U32.AND UP0, UPT, UR10, URZ, UPT ;  /* 0x0000003f0a00728c */ /* 0x000fe2000bf05070 */
[----:B------:R-:W-:Y:S01]  /*1080*/  PLOP3.LUT P0, PT, PT, PT, PT, 0x80, 0x0 ;  /* 0x000000000000781c */ /* 0x000fe20003f0f070 */
[----:B------:R-:W-:Y:S01]  /*1090*/  UIADD3 UR4, UR7, -UR4, URZ ;  /* 0x8000000407047290 */ /* 0x000fe2000fffe03f */
[----:B------:R-:W-:Y:S01]  /*10a0*/  MOV R71, RZ ;  /* 0x000000ff00477202 */ /* 0x000fe20000000f00 */
[----:B------:R-:W2:Y:S01]  /*10b0*/  LDC R65, c[0x0][0x2e0] ;  /* 0x0000b800ff417b82 */ /* 0x000ea20000000800 */
[----:B------:R-:W-:Y:S01]  /*10c0*/  UISETP.NE.AND.EX UP0, UPT, UR11, URZ, UPT, UP0 ;  /* 0x0000003f0b00728c */ /* 0x000fe2000bf05300 */
[----:B------:R-:W-:-:S02]  /*10d0*/  CS2R R38, SRZ ;  /* 0x0000000000267805 */ /* 0x000fc4000001ff00 */
[----:B------:R-:W-:Y:S01]  /*10e0*/  CS2R R20, SRZ ;  /* 0x0000000000147805 */ /* 0x000fe2000001ff00 */
[----:B------:R-:W-:Y:S01]  /*10f0*/  ULOP3.LUT UR5, URZ, UR5, URZ, 0x33, !UPT ;  /* 0x000000053f057292 */ /* 0x000fe2000f8e333f */
[----:B------:R-:W-:Y:S02]  /*1100*/  CS2R R42, SRZ ;  /* 0x00000000002a7805 */ /* 0x000fe4000001ff00 */
[----:B------:R-:W-:Y:S02]  /*1110*/  CS2R R28, SRZ ;  /* 0x00000000001c7805 */ /* 0x000fe4000001ff00 */
[----:B------:R-:W-:Y:S01]  /*1120*/  CS2R R24, SRZ ;  /* 0x0000000000187805 */ /* 0x000fe2000001ff00 */
[----:B------:R-:W-:Y:S01]  /*1130*/  UIADD3 UR5, UR5, UR6, URZ ;  /* 0x0000000605057290 */ /* 0x000fe2000fffe03f */
[----:B------:R-:W-:Y:S02]  /*1140*/  CS2R R44, SRZ ;  /* 0x00000000002c7805 */ /* 0x000fe4000001ff00 */
[----:B------:R-:W-:Y:S01]  /*1150*/  CS2R R32, SRZ ;  /* 0x0000000000207805 */ /* 0x000fe2000001ff00 */
[----:B------:R-:W-:Y:S01]  /*1160*/  ULDC UR6, c[0x0][0x404] ;  /* 0x0001010000067ab9 */ /* 0x000fe20000000800 */
[----:B------:R-:W-:Y:S01]  /*1170*/  UIMAD UR42, UR5, 0xc0, URZ ;  /* 0x000000c0052a78a4 */ /* 0x000fe2000f8e023f */
[----:B------:R-:W-:Y:S01]  /*1180*/  CS2R R46, SRZ ;  /* 0x00000000002e7805 */ /* 0x000fe2000001ff00 */
[----:B------:R-:W-:Y:S01]  /*1190*/  USEL UR5, UR6, 0x1, UP0 ;  /* 0x0000000106057887 */ /* 0x000fe20008000000 */
[----:B------:R-:W-:Y:S01]  /*11a0*/  CS2R R48, SRZ ;  /* 0x0000000000307805 */ /* 0x000fe2000001ff00 */
[----:B------:R-:W-:Y:S01]  /*11b0*/  UISETP.NE.AND UP0, UPT, UR43, 0x1, UPT ;  /* 0x000000012b00788c */ /* 0x000fe2000bf05270 */
[----:B------:R-:W-:Y:S01]  /*11c0*/  CS2R R14, SRZ ;  /* 0x00000000000e7805 */ /* 0x000fe2000001ff00 */
[----:B------:R-:W-:Y:S01]  /*11d0*/  IMAD.U32 R17, RZ, RZ, UR42 ;  /* 0x0000002aff117e24 */ /* 0x000fe2000f8e00ff */
[----:B------:R-:W-:Y:S01]  /*11e0*/  CS2R R12, SRZ ;  /* 0x00000000000c7805 */ /* 0x000fe2000001ff00 */
[----:B------:R-:W-:Y:S01]  /*11f0*/  IMAD.MOV.U32 R50, RZ, RZ, RZ ;  /* 0x000000ffff327224 */ /* 0x000fe200078e00ff */
[----:B------:R-:W-:-:S02]  /*1200*/  CS2R R52, SRZ ;  /* 0x0000000000347805 */ /* 0x000fc4000001ff00 */
[----:B------:R-:W-:Y:S02]  /*1210*/  CS2R R40, SRZ ;  /* 0x0000000000287805 */ /* 0x000fe4000001ff00 */
[----:B-1----:R-:W-:Y:S01]  /*1220*/  IADD3 R4, R17, 0x14f, -R4 ;  /* 0x0000014f11047810 */ /* 0x002fe20007ffe804 */
[----:B--2---:R-:W-:Y:S01]  /*1230*/  IMAD R65, R65, UR5, RZ ;  /* 0x0000000541417c24 */ /* 0x004fe2000f8e02ff */
[----:B------:R-:W-:Y:S01]  /*1240*/  ULDC UR5, c[0x0][0xdc4] ;  /* 0x0003710000057ab9 */ /* 0x000fe20000000800 */
[----:B------:R-:W-:Y:S01]  /*1250*/  CS2R R36, SRZ ;  /* 0x0000000000247805 */ /* 0x000fe2000001ff00 */
[----:B------:R-:W-:Y:S01]  /*1260*/  UIMAD UR8, UR8, UR5, UR4 ;  /* 0x00000005080872a4 */ /* 0x000fe2000f8e0204 */
[C---:B------:R-:W-:Y:S01]  /*1270*/  VIADD R0, R65.reuse, 0x8f ;  /* 0x0000008f41007836 */ /* 0x040fe20000000000 */
[----:B------:R-:W-:Y:S01]  /*1280*/  @UP0 ULDC UR6, c[0x0][0xdc0] ;  /* 0x0003700000060ab9 */ /* 0x000fe20000000800 */
[----:B------:R-:W-:Y:S01]  /*1290*/  IMAD.IADD R4, R65, 0x1, R4 ;  /* 0x0000000141047824 */ /* 0x000fe200078e0204 */
[----:B------:R-:W-:Y:S01]  /*12a0*/  @UP0 ULDC UR4, c[0x0][0xdbc] ;  /* 0x00036f0000040ab9 */ /* 0x000fe20000000800 */
[----:B------:R-:W-:Y:S01]  /*12b0*/  IMAD.HI R0, R0, 0x38e38e39, RZ ;  /* 0x38e38e3900007827 */ /* 0x000fe200078e02ff */
[----:B------:R-:W-:Y:S01]  /*12c0*/  UIMAD.WIDE.U32 UR4, UR8, UR4, URZ ;  /* 0x00000004080472a5 */ /* 0x000fe2000f8e003f */
[----:B------:R-:W-:Y:S01]  /*12d0*/  CS2R R56, SRZ ;  /* 0x0000000000387805 */ /* 0x000fe2000001ff00 */
[----:B------:R-:W-:Y:S01]  /*12e0*/  UMOV UR44, UR8 ;  /* 0x00000008002c7c82 */ /* 0x000fe20008000000 */
[----:B------:R-:W-:Y:S01]  /*12f0*/  IMAD.HI R4, R4, 0x38e38e39, RZ ;  /* 0x38e38e3904047827 */ /* 0x000fe200078e02ff */
[----:B------:R-:W-:Y:S01]  /*1300*/  SHF.R.U32.HI R3, RZ, 0x1f, R0 ;  /* 0x0000001fff037819 */ /* 0x000fe20000011600 */
[----:B------:R-:W-:Y:S01]  /*1310*/  @UP0 USHF.R.U32.HI UR44, URZ, UR6, UR5 ;  /* 0x000000063f2c0299 */ /* 0x000fe20008011605 */
[----:B------:R-:W-:-:S02]  /*1320*/  CS2R R60, SRZ ;  /* 0x00000000003c7805 */ /* 0x000fc4000001ff00 */
[----:B------:R-:W-:Y:S02]  /*1330*/  CS2R R74, SRZ ;  /* 0x00000000004a7805 */ /* 0x000fe4000001ff00 */
[----:B------:R-:W-:Y:S01]  /*1340*/  SHF.R.U32.HI R5, RZ, 0x1f, R4 ;  /* 0x0000001fff057819 */ /* 0x000fe20000011604 */
[----:B------:R-:W-:Y:S01]  /*1350*/  UIADD3 UR4, -UR44, URZ, URZ ;  /* 0x0000003f2c047290 */ /* 0x000fe2000fffe13f */
[----:B------:R-:W-:Y:S01]  /*1360*/  LEA.HI.SX32 R3, R0, R3, 0x1b ;  /* 0x0000000300037211 */ /* 0x000fe200078fdaff */
[----:B------:R-:W-:Y:S01]  /*1370*/  IMAD.MOV.U32 R0, RZ, RZ, RZ ;  /* 0x000000ffff007224 */ /* 0x000fe200078e00ff */
[----:B------:R-:W-:Y:S01]  /*1380*/  LEA.HI.SX32 R64, R4, R5, 0x1b ;  /* 0x0000000504407211 */ /* 0x000fe200078fdaff */
[----:B------:R-:W-:Y:S01]  /*1390*/  UIMAD UR43, UR43, UR4, UR8 ;  /* 0x000000042b2b72a4 */ /* 0x000fe2000f8e0208 */
[----:B------:R-:W-:Y:S02]  /*13a0*/  CS2R R72, SRZ ;  /* 0x0000000000487805 */ /* 0x000fe4000001ff00 */
[----:B------:R-:W-:-:S02]  /*13b0*/  CS2R R68, SRZ ;  /* 0x0000000000447805 */ /* 0x000fc4000001ff00 */
[----:B------:R-:W-:Y:S01]  /*13c0*/  VIMNMX R64, R3, R64, PT ;  /* 0x0000004003407248 */ /* 0x000fe20003fe0100 */
[----:B------:R-:W-:Y:S01]  /*13d0*/  IMAD.MOV.U32 R3, RZ, RZ, RZ ;  /* 0x000000ffff037224 */ /* 0x000fe200078e00ff */
[----:B------:R-:W-:Y:S02]  /*13e0*/  CS2R R6, SRZ ;  /* 0x0000000000067805 */ /* 0x000fe4000001ff00 */
[----:B------:R-:W-:Y:S02]  /*13f0*/  CS2R R76, SRZ ;  /* 0x00000000004c7805 */ /* 0x000fe4000001ff00 */
[----:B------:R-:W-:Y:S01]  /*1400*/  ISETP.GE.AND P1, PT, R64, 0x1, PT ;  /* 0x000000014000780c */ /* 0x000fe20003f26270 */
[----:B------:R-:W-:Y:S02]  /*1410*/  IMAD.MOV.U32 R9, RZ, RZ, RZ ;  /* 0x000000ffff097224 */ /* 0x000fe400078e00ff */
[----:B------:R-:W-:Y:S02]  /*1420*/  IMAD.MOV.U32 R11, RZ, RZ, RZ ;  /* 0x000000ffff0b7224 */ /* 0x000fe400078e00ff */
[----:B------:R-:W-:-:S02]  /*1430*/  IMAD.MOV.U32 R78, RZ, RZ, RZ ;  /* 0x000000ffff4e7224 */ /* 0x000fc400078e00ff */
[----:B------:R-:W-:-:S06]  /*1440*/  IMAD.MOV.U32 R80, RZ, RZ, RZ ;  /* 0x000000ffff507224 */ /* 0x000fcc00078e00ff */
[----:B------:R-:W-:Y:S05]  /*1450*/  @!P1 BRA `(.L_x_1526) ;  /* 0x000000dc00949947 */ /* 0x000fea0003800000 */
[----:B------:R-:W-:Y:S01]  /*1460*/  IADD3 R0, R2, -0x80, RZ ;  /* 0xffffff8002007810 */ /* 0x000fe20007ffe0ff */
[----:B------:R-:W-:-:S03]  /*1470*/  UIADD3 UR6, UR47, 0x24300, URZ ;  /* 0x000243002f067890 */ /* 0x000fc6000fffe03f */
[----:B------:R-:W-:Y:S01]  /*1480*/  SHF.R.S32.HI R3, RZ, 0x1f, R0 ;  /* 0x0000001fff037819 */ /* 0x000fe20000011400 */
[----:B------:R-:W-:-:S03]  /*1490*/  ULOP3.LUT UP0, URZ, UR6, 0x9f, URZ, 0xc0, !UPT ;  /* 0x0000009f063f7892 */ /* 0x000fc6000f80c03f */
[----:B------:R-:W-:-:S03]  /*14a0*/  LEA.HI R3, R3, R0, RZ, 0x7 ;  /* 0x0000000003037211 */ /* 0x000fc600078f38ff */
[----:B------:R-:W-:Y:S02]  /*14b0*/  PLOP3.LUT P0, PT, PT, PT, UP0, 0x80, 0x0 ;  /* 0x000000000000781c */ /* 0x000fe40003f0f008 */
[----:B------:R-:W-:-:S06]  /*14c0*/  SHF.R.S32.HI R3, RZ, 0x7, R3 ;  /* 0x00000007ff037819 */ /* 0x000fcc0000011403 */
[----:B------:R-:W1:Y:S02]  /*14d0*/  SHFL.IDX PT, R3, R3, RZ, 0x1f ;  /* 0x00001fff03037589 */ /* 0x000e6400000e0000 */
[----:B-1----:R-:W-:-:S13]  /*14e0*/  R2UR UR7, R3 ;  /* 0x00000000030772ca */ /* 0x002fda00000e0000 */
[----:B------:R-:W-:Y:S02]  /*14f0*/  UIMAD.WIDE UR4, UR7, 0x55555556, URZ ;  /* 0x55555556070478a5 */ /* 0x000fe4000f8e023f */
[----:B------:R-:W-:Y:S02]  /*1500*/  IMAD.U32 R146, RZ, RZ, UR7 ;  /* 0x00000007ff927e24 */ /* 0x000fe4000f8e00ff */
[----:B------:R-:W-:-:S04]  /*1510*/  ULEA.HI UR5, UR5, UR5, URZ, 0x1 ;  /* 0x0000000505057291 */ /* 0x000fc8000f8f083f */
[----:B------:R-:W-:-:S04]  /*1520*/  UIMAD UR5, UR5, -0x3, UR7 ;  /* 0xfffffffd050578a4 */ /* 0x000fc8000f8e0207 */
[----:B------:R-:W-:Y:S02]  /*1530*/  ULEA UR4, UR5, UR47, 0xc ;  /* 0x0000002f05047291 */ /* 0x000fe4000f8e603f */
[----:B------:R-:W-:Y:S02]  /*1540*/  ULEA UR5, UR5, UR6, 0xb ;  /* 0x0000000605057291 */ /* 0x000fe4000f8e583f */
[----:B------:R-:W-:Y:S02]  /*1550*/  UIADD3 UR4, UR4, 0xda00, URZ ;  /* 0x0000da0004047890 */ /* 0x000fe4000fffe03f */
[----:B------:R-:W-:Y:S02]  /*1560*/  USHF.R.U32.HI UR5, URZ, 0x4, UR5 ;  /* 0x000000043f057899 */ /* 0x000fe40008011605 */
[----:B------:R-:W-:Y:S02]  /*1570*/  USHF.R.U32.HI UR4, URZ, 0x4, UR4 ;  /* 0x000000043f047899 */ /* 0x000fe40008011604 */
[----:B------:R-:W-:-:S02]  /*1580*/  ULOP3.LUT UR5, UR5, 0x3fff, URZ, 0xc0, !UPT ;  /* 0x00003fff05057892 */ /* 0x000fc4000f8ec03f */
[----:B------:R-:W-:-:S04]  /*1590*/  ULOP3.LUT UR36, UR4, 0x3fff, URZ, 0xc0, !UPT ;  /* 0x00003fff04247892 */ /* 0x000fc8000f8ec03f */
[----:B------:R-:W-:Y:S01]  /*15a0*/  IMAD.U32 R145, RZ, RZ, UR5 ;  /* 0x00000005ff917e24 */ /* 0x000fe2000f8e00ff */
[----:B------:R-:W-:Y:S07]  /*15b0*/  @!P0 BRA `(.L_x_1527) ;  /* 0x0000000000408947 */ /* 0x000fee0003800000 */
        /* <DEDUP_REMOVED lines=13> */
[----:B-1----:R-:W-:-:S07]  /*1690*/  IMAD.MOV.U32 R13, RZ, RZ, RZ ;  /* 0x000000ffff0d7224 */ /* 0x002fce00078e00ff */
[----:B------:R-:W-:-:S07]  /*16a0*/  LEPC R20, `(.L_x_1527) ;  /* 0x000000001014794e */ /* 0x000fce0000000000 */
[----:B--2---:R-:W-:Y:S05]  /*16b0*/  CALL.ABS.NOINC R14 ;  /* 0x000000000e007343 */ /* 0x004fea0003c00000 */
.L_x_1527:
[----:B------:R-:W-:Y:S02]  /*16c0*/  LEA.HI R0, R18, R18, RZ, 0x1 ;  /* 0x0000001212007211 */ /* 0x000fe400078f08ff */
[----:B------:R-:W-:Y:S02]  /*16d0*/  ISETP.NE.AND P0, PT, R144, 0x3, PT ;  /* 0x000000039000780c */ /* 0x000fe40003f05270 */
[----:B------:R-:W-:-:S04]  /*16e0*/  LOP3.LUT R3, R0, 0xfffffffe, RZ, 0xc0, !PT ;  /* 0xfffffffe00037812 */ /* 0x000fc800078ec0ff */
[----:B------:R-:W-:-:S04]  /*16f0*/  IADD3 R0, R18, -R3, RZ ;  /* 0x8000000312007210 */ /* 0x000fc80007ffe0ff */
[----:B------:R-:W-:-:S04]  /*1700*/  SHF.L.U32 R0, R0, 0x1f, RZ ;  /* 0x0000001f00007819 */ /* 0x000fc800000006ff */
[----:B------:R-:W1:Y:S02]  /*1710*/  SYNCS.PHASECHK.TRANS64.TRYWAIT P1, [UR47+0x31c00], R0 ;  /* 0x031c0000ff0075a7 */ /* 0x000e64000802016f */
[----:B-1----:R-:W-:Y:S05]  /*1720*/  @!P1 BRA `(.L_x_1528) ;  /* 0x0000011800d89947 */ /* 0x002fea0003800000 */
.L_x_1625:
[----:B------:R-:W-:Y:S05]  /*1730*/  @!P0 BRA `(.L_x_1529) ;  /* 0x0000000000048947 */ /* 0x000fea0003800000 */
[----:B------:R-:W-:Y:S01]  /*1740*/  BPT.TRAP 0x1 ;  /* 0x000000040000795c */ /* 0x000fe20000300000 */
.L_x_1529:
[----:B------:R-:W-:Y:S01]  /*1750*/  R2UR UR4, R148 ;  /* 0x00000000940472ca */ /* 0x000fe200000e0000 */
[----:B-1----:R-:W-:-:S05]  /*1760*/  IMAD.U32 R0, RZ, RZ, UR46 ;  /* 0x0000002eff007e24 */ /* 0x002fca000f8e00ff */
[----:B------:R-:W-:-:S07]  /*1770*/  LEA R0, R0, UR47, 0x3 ;  /* 0x0000002f00007c11 */ /* 0x000fce000f8e18ff */
[----:B------:R-:W-:-:S05]  /*1780*/  IMAD.U32 R3, RZ, RZ, UR4 ;  /* 0x00000004ff037e24 */ /* 0x000fca000f8e00ff */
[----:B------:R-:W-:-:S04]  /*1790*/  SHF.L.U32 R3, R3, 0x1f, RZ ;  /* 0x0000001f03037819 */ /* 0x000fc800000006ff */
[----:B------:R1:W2:Y:S01]  /*17a0*/  SYNCS.PHASECHK.TRANS64.TRYWAIT P2, [R0+URZ+0x31c30], R3 ;  /* 0x031c3003000075a7 */ /* 0x0002a2000804017f */
[----:B------:R-:W-:Y:S05]  /*17b0*/  @!P0 BRA `(.L_x_1530) ;  /* 0x0000000000048947 */ /* 0x000fea0003800000 */
[----:B------:R-:W-:Y:S01]  /*17c0*/  BPT.TRAP 0x1 ;  /* 0x000000040000795c */ /* 0x000fe20000300000 */
.L_x_1530:
[----:B------:R-:W-:Y:S01]  /*17d0*/  LOP3.LUT P1, RZ, R2, 0x7f, RZ, 0xc0, !PT ;  /* 0x0000007f02ff7812 */ /* 0x000fe2000782c0ff */
[----:B------:R-:W-:Y:S01]  /*17e0*/  IMAD.MOV.U32 R71, RZ, RZ, RZ ;  /* 0x000000ffff477224 */ /* 0x000fe200078e00ff */
[----:B--2---:R-:W-:Y:S11]  /*17f0*/  @P2 BRA `(.L_x_1531) ;  /* 0x0000000000082947 */ /* 0x004ff60003800000 */
[----:B------:R-:W2:Y:S02]  /*1800*/  SYNCS.PHASECHK.TRANS64.TRYWAIT P2, [R0+URZ+0x31c30], R3 ;  /* 0x031c3003000075a7 */ /* 0x000ea4000804017f */
[----:B--2---:R-:W-:Y:S05]  /*1810*/  @!P2 BRA `(.L_x_1532) ;  /* 0x0000011800b4a947 */ /* 0x004fea0003800000 */
.L_x_1531:
[----:B------:R-:W-:Y:S05]  /*1820*/  WARPSYNC.ALL ;  /* 0x0000000000007948 */ /* 0x000fea0003800000 */
[----:B------:R-:W-:Y:S01]  /*1830*/  UIADD3 UR4, UR47, 0x16a00, URZ ;  /* 0x00016a002f047890 */ /* 0x000fe2000fffe03f */
[----:B------:R-:W-:Y:S01]  /*1840*/  WARPGROUP.ARRIVE ;  /* 0x00000000000079c5 */ /* 0x000fe20000000000 */
[----:B------:R-:W-:Y:S01]  /*1850*/  UMOV UR5, 0x80000020 ;  /* 0x8000002000057882 */ /* 0x000fe20000000000 */
[----:B------:R-:W-:Y:S01]  /*1860*/  UMOV UR7, 0x80000020 ;  /* 0x8000002000077882 */ /* 0x000fe20000000000 */
[----:B------:R-:W-:Y:S01]  /*1870*/  USHF.R.U32.HI UR4, URZ, 0x4, UR4 ;  /* 0x000000043f047899 */ /* 0x000fe20008011604 */
[----:B------:R-:W3:Y:S01]  /*1880*/  LDC R14, c[0x0][0x288] ;  /* 0x0000a200ff0e7b82 */ /* 0x000ee20000000800 */
[----:B------:R-:W-:Y:S01]  /*1890*/  UMOV UR9, UR5 ;  /* 0x0000000500097c82 */ /* 0x000fe20008000000 */
[----:B------:R-:W-:Y:S01]  /*18a0*/  UMOV UR11, 0x80000020 ;  /* 0x80000020000b7882 */ /* 0x000fe20000000000 */
[----:B------:R-:W-:Y:S01]  /*18b0*/  ULOP3.LUT UR4, UR4, 0x3fff, URZ, 0xc0, !UPT ;  /* 0x00003fff04047892 */ /* 0x000fe2000f8ec03f */
[----:B------:R-:W-:Y:S01]  /*18c0*/  UMOV UR13, UR5 ;  /* 0x00000005000d7c82 */ /* 0x000fe20008000000 */
[----:B------:R-:W-:-:S02]  /*18d0*/  UMOV UR15, 0x80000020 ;  /* 0x80000020000f7882 */ /* 0x000fc40000000000 */
[----:B------:R-:W-:Y:S02]  /*18e0*/  ULOP3.LUT UR41, UR4, 0x10000, URZ, 0xfc, !UPT ;  /* 0x0001000004297892 */ /* 0x000fe4000f8efc3f */
[----:B------:R-:W-:Y:S02]  /*18f0*/  ULOP3.LUT UR4, UR36, 0x10000, URZ, 0xfc, !UPT ;  /* 0x0001000024047892 */ /* 0x000fe4000f8efc3f */
[----:B------:R-:W-:Y:S01]  /*1900*/  UIMAD UR6, UR46, 0x6c0, UR41 ;  /* 0x000006c02e0678a4 */ /* 0x000fe2000f8e0229 */
[----:B------:R-:W-:Y:S01]  /*1910*/  UMOV UR17, UR5 ;  /* 0x0000000500117c82 */ /* 0x000fe20008000000 */
[----:B------:R-:W-:Y:S02]  /*1920*/  UMOV UR19, 0x80000020 ;  /* 0x8000002000137882 */ /* 0x000fe40000000000 */
[----:B------:R-:W-:Y:S01]  /*1930*/  UIADD3 UR10, UR6, 0x40, URZ ;  /* 0x00000040060a7890 */ /* 0x000fe2000fffe03f */
[----:B------:R-:W-:Y:S01]  /*1940*/  UMOV UR8, UR4 ;  /* 0x0000000400087c82 */ /* 0x000fe20008000000 */
[----:B------:R-:W-:-:S03]  /*1950*/  UIADD3 UR14, UR6, 0x80, URZ ;  /* 0x00000080060e7890 */ /* 0x000fc6000fffe03f */
[----:B------:R-:W-:Y:S01]  /*1960*/  HGMMA.64x16x16.F32 R96, gdesc[UR4], RZ, !UPT, gsb0 ;  /* 0x00200000046079f0 */ /* 0x000fe2000c0008ff */
[----:B------:R-:W-:Y:S01]  /*1970*/  UMOV UR12, UR4 ;  /* 0x00000004000c7c82 */ /* 0x000fe20008000000 */
[----:B------:R-:W-:Y:S01]  /*1980*/  UIADD3 UR18, UR6, 0xc0, URZ ;  /* 0x000000c006127890 */ /* 0x000fe2000fffe03f */
[----:B------:R-:W-:Y:S01]  /*1990*/  UMOV UR16, UR4 ;  /* 0x0000000400107c82 */ /* 0x000fe20008000000 */
        /* <DEDUP_REMOVED lines=16> */
[----:B------:R-:W-:-:S02]  /*1aa0*/  UIADD3 UR7, UR4, 0x2, URZ ;  /* 0x0000000204077890 */ /* 0x000fc4000fffe03f */
[----:B------:R-:W-:Y:S01]  /*1ab0*/  UIADD3 UR38, UR6, 0x280, URZ ;  /* 0x0000028006267890 */ /* 0x000fe2000fffe03f */
[----:B------:R-:W-:Y:S01]  /*1ac0*/  UMOV UR39, 0x80000020 ;  /* 0x8000002000277882 */ /* 0x000fe20000000000 */
[----:B------:R-:W-:Y:S01]  /*1ad0*/  UIADD3 UR50, UR6, 0x282, URZ ;  /* 0x0000028206327890 */ /* 0x000fe2000fffe03f */
[----:B------:R-:W-:Y:S01]  /*1ae0*/  UMOV UR51, 0x80000020 ;  /* 0x8000002000337882 */ /* 0x000fe20000000000 */
        /* <DEDUP_REMOVED lines=12> */
[----:B------:R-:W-:Y:S02]  /*1bb0*/  UIADD3 UR12, UR6, 0x2, URZ ;  /* 0x00000002060c7890 */ /* 0x000fe4000fffe03f */
[----:B------:R-:W-:Y:S01]  /*1bc0*/  UIADD3 UR14, UR6, 0x82, URZ ;  /* 0x00000082060e7890 */ /* 0x000fe2000fffe03f */
[----:B------:R-:W-:Y:S01]  /*1bd0*/  UMOV UR15, 0x80000020 ;  /* 0x80000020000f7882 */ /* 0x000fe20000000000 */
[----:B------:R-:W-:Y:S02]  /*1be0*/  WARPGROUP.DEPBAR.LE gsb0, 0x0 ;  /* 0x00008000000079c5 */ /* 0x000fe40000010000 */
        /* <DEDUP_REMOVED lines=27> */
[----:B------:R-:W-:Y:S01]  /*1da0*/  UMOV UR8, UR7 ;  /* 0x0000000700087c82 */ /* 0x000fe20008000000 */
[----:B------:R-:W-:Y:S01]  /*1db0*/  UMOV UR9, 0x80000020 ;  /* 0x8000002000097882 */ /* 0x000fe20000000000 */
[----:B------:R-:W-:Y:S01]  /*1dc0*/  UMOV UR10, UR12 ;  /* 0x0000000c000a7c82 */ /* 0x000fe20008000000 */
[----:B------:R-:W-:Y:S01]  /*1dd0*/  UMOV UR11, 0x80000020 ;  /* 0x80000020000b7882 */ /* 0x000fe20000000000 */
[----:B------:R-:W-:Y:S01]  /*1de0*/  UMOV UR12, UR8 ;  /* 0x00000008000c7c82 */ /* 0x000fe20008000000 */
        /* <DEDUP_REMOVED lines=11> */
[----:B------:R-:W-:Y:S01]  /*1ea0*/  UIADD3 UR7, UR4, 0x300, URZ ;  /* 0x0000030004077890 */ /* 0x000fe2000fffe03f */
[----:B------:R-:W-:-:S02]  /*1eb0*/  WARPGROUP.DEPBAR.LE gsb0, 0x0 ;  /* 0x00008000000079c5 */ /* 0x000fc40000010000 */
        /* <DEDUP_REMOVED lines=14> */
[----:B------:R-:W-:Y:S01]  /*1fa0*/  UMOV UR13, 0x80000020 ;  /* 0x80000020000d7882 */ /* 0x000fe20000000000 */
[----:B------:R-:W-:Y:S01]  /*1fb0*/  UMOV UR15, 0x80000020 ;  /* 0x80000020000f7882 */ /* 0x000fe20000000000 */
[----:B------:R-:W-:Y:S01]  /*1fc0*/  UMOV UR36, UR12 ;  /* 0x0000000c00247c82 */ /* 0x000fe20008000000 */
[----:B------:R-:W-:Y:S01]  /*1fd0*/  UMOV UR37, UR13 ;  /* 0x0000000d00257c82 */ /* 0x000fe20008000000 */
[----:B------:R-:W-:Y:S01]  /*1fe0*/  UIADD3 UR7, UR4, 0x302, URZ ;  /* 0x0000030204077890 */ /* 0x000fe2000fffe03f */
        /* <DEDUP_REMOVED lines=177> */
[----:B------:R-:W-:Y:S01]  /*2b00*/  ULDC UR7, c[0x0][0x9d8] ;  /* 0x0002760000077ab9 */ /* 0x000fe20000000800 */
        /* <DEDUP_REMOVED lines=32> */
[----:B-12---:R-:W-:Y:S01]  /*2d10*/  FMUL.FTZ R3, R99, UR7 ;  /* 0x0000000763037c20 */ /* 0x006fe20008410000 */
[----:B------:R-:W-:Y:S01]  /*2d20*/  FMUL.FTZ R4, R98, UR7 ;  /* 0x0000000762047c20 */ /* 0x000fe20008410000 */
[----:B------:R-:W-:-:S04]  /*2d30*/  FMUL.FTZ R5, R102, UR7 ;  /* 0x0000000766057c20 */ /* 0x000fc80008410000 */
[----:B------:R-:W1:Y:S08]  /*2d40*/  MUFU.TANH R69, R69 ;  /* 0x0000004500457308 */ /* 0x000e700000002400 */
[----:B------:R-:W2:Y:S08]  /*2d50*/  MUFU.TANH R70, R70 ;  /* 0x0000004600467308 */ /* 0x000eb00000002400 */
[----:B------:R-:W5:Y:S08]  /*2d60*/  MUFU.TANH R96, R96 ;  /* 0x0000006000607308 */ /* 0x000f700000002400 */
        /* <DEDUP_REMOVED lines=57> */
[----:B------:R-:W-:Y:S08]  /*3100*/  MUFU.TANH R75, R75 ;  /* 0x0000004b004b7308 */ /* 0x000ff00000002400 */
[----:B------:R-:W5:Y:S08]  /*3110*/  MUFU.TANH R74, R74 ;  /* 0x0000004a004a7308 */ /* 0x000f700000002400 */
[----:B------:R-:W-:Y:S08]  /*3120*/  MUFU.TANH R11, R11 ;  /* 0x0000000b000b7308 */ /* 0x000ff00000002400 */
[----:B------:R-:W-:Y:S01]  /*3130*/  MUFU.TANH R12, R12 ;  /* 0x0000000c000c7308 */ /* 0x000fe20000002400 */
[----:B------:R-:W-:-:S02]  /*3140*/  WARPGROUP.DEPBAR.LE gsb0, 0x0 ;  /* 0x00008000000079c5 */ /* 0x000fc40000010000 */
[----:B------:R-:W-:Y:S01]  /*3150*/  WARPGROUP.ARRIVE ;  /* 0x00000000000079c5 */ /* 0x000fe20000000000 */
[----:B------:R-:W-:Y:S01]  /*3160*/  FMUL.FTZ R78, R61, UR7 ;  /* 0x000000073d4e7c20 */ /* 0x000fe20008410000 */
[----:B------:R-:W-:Y:S02]  /*3170*/  IMAD R61, R64, -0x90, R65 ;  /* 0xffffff70403d7824 */ /* 0x000fe400078e0241 */
[----:B------:R-:W-:Y:S01]  /*3180*/  FMUL.FTZ R77, R56, UR7 ;  /* 0x00000007384d7c20 */ /* 0x000fe20008410000 */
[----:B------:R-:W-:Y:S01]  /*3190*/  FMUL.FTZ R56, R58, UR7 ;  /* 0x000000073a387c20 */ /* 0x000fe20008410000 */
[----:B------:R-:W-:Y:S01]  /*31a0*/  FMUL.FTZ R58, R62, UR7 ;  /* 0x000000073e3a7c20 */ /* 0x000fe20008410000 */
[----:B------:R-:W-:Y:S01]  /*31b0*/  HGMMA.64x16x16.F32 R48, gdesc[UR24], R48, gsb0 ;  /* 0x00200000183079f0 */ /* 0x000fe20008000830 */
[----:B------:R-:W-:Y:S01]  /*31c0*/  UIADD3 UR26, UR6, 0x602, URZ ;  /* 0x00000602061a7890 */ /* 0x000fe2000fffe03f */
[----:B---3--:R-:W-:Y:S01]  /*31d0*/  IADD3 R62, -R14, 0x91, R61 ;  /* 0x000000910e3e7810 */ /* 0x008fe20007ffe13d */
[----:B------:R-:W-:Y:S01]  /*31e0*/  UMOV UR27, 0x80000020 ;  /* 0x80000020001b7882 */ /* 0x000fe20000000000 */
[----:B------:R-:W-:Y:S01]  /*31f0*/  FMUL.FTZ R79, R60, UR7 ;  /* 0x000000073c4f7c20 */ /* 0x000fe20008410000 */
[----:B------:R-:W-:-:S02]  /*3200*/  VIADD R60, R61, 0x90 ;  /* 0x000000903d3c7836 */ /* 0x000fc40000000000 */
[----:B------:R-:W-:Y:S01]  /*3210*/  FMUL.FTZ R76, R57, UR7 ;  /* 0x00000007394c7c20 */ /* 0x000fe20008410000 */
[C---:B------:R-:W-:Y:S01]  /*3220*/  IMAD R101, R19.reuse, -0x2, R62 ;  /* 0xfffffffe13657824 */ /* 0x040fe200078e023e */
[----:B------:R-:W3:Y:S01]  /*3230*/  MUFU.TANH R77, R77 ;  /* 0x0000004d004d7308 */ /* 0x000ee20000002400 */
[----:B------:R-:W-:Y:S02]  /*3240*/  IMAD R60, R19, -0x2, R60 ;  /* 0xfffffffe133c7824 */ /* 0x000fe400078e023c */
[----:B------:R-:W-:Y:S01]  /*3250*/  FMUL.FTZ R57, R59, UR7 ;  /* 0x000000073b397c20 */ /* 0x000fe20008410000 */
[----:B------:R-:W-:Y:S02]  /*3260*/  VIADD R62, R23, UR42 ;  /* 0x0000002a173e7c36 */ /* 0x000fe40008000000 */
[----:B------:R-:W-:Y:S01]  /*3270*/  FMUL.FTZ R59, R63, UR7 ;  /* 0x000000073f3b7c20 */ /* 0x000fe20008410000 */
[----:B------:R-:W-:Y:S01]  /*3280*/  IADD3 R14, -R14, UR42, R65 ;  /* 0x0000002a0e0e7c10 */ /* 0x000fe2000fffe141 */
[----:B------:R-:W-:Y:S01]  /*3290*/  IMAD.MOV.U32 R65, RZ, RZ, R71 ;  /* 0x000000ffff417224 */ /* 0x000fe200078e0047 */
[----:B------:R-:W-:Y:S01]  /*32a0*/  VIADDMNMX R72, R62, R101, R60, PT ;  /* 0x000000653e487246 */ /* 0x000fe2000380013c */
[----:B------:R-:W3:Y:S01]  /*32b0*/  MUFU.TANH R76, R76 ;  /* 0x0000004c004c7308 */ /* 0x000ee20000002400 */
[----:B------:R-:W-:Y:S01]  /*32c0*/  IADD3 R101, R101, 0x8, R62 ;  /* 0x0000000865657810 */ /* 0x000fe20007ffe03e */
[----:B------:R-:W-:Y:S01]  /*32d0*/  IMAD.HI R14, R14, 0x38e38e39, RZ ;  /* 0x38e38e390e0e7827 */ /* 0x000fe200078e02ff */
[----:B------:R-:W-:-:S02]  /*32e0*/  ISETP.GT.AND P3, PT, R72, RZ, PT ;  /* 0x000000ff4800720c */ /* 0x000fc40003f64270 */
[C---:B------:R-:W-:Y:S02]  /*32f0*/  ISETP.GT.AND P4, PT, R72.reuse, 0x1, PT ;  /* 0x000000014800780c */ /* 0x040fe40003f84270 */
[----:B------:R-:W-:Y:S01]  /*3300*/  ISETP.GT.AND P5, PT, R72, 0x8, PT ;  /* 0x000000084800780c */ /* 0x000fe20003fa4270 */
[----:B------:R-:W3:Y:S01]  /*3310*/  MUFU.TANH R79, R79 ;  /* 0x0000004f004f7308 */ /* 0x000ee20000002400 */
[----:B----4-:R-:W-:Y:S02]  /*3320*/  FSEL R109, R68, -INF , P3 ;  /* 0xff800000446d7808 */ /* 0x010fe40001800000 */
[----:B-1----:R-:W-:Y:S02]  /*3330*/  FSEL R115, R69, -INF , P4 ;  /* 0xff80000045737808 */ /* 0x002fe40002000000 */
[----:B------:R-:W-:Y:S02]  /*3340*/  ISETP.GT.AND P6, PT, R72, 0x9, PT ;  /* 0x000000094800780c */ /* 0x000fe40003fc4270 */
[----:B--2---:R-:W-:Y:S01]  /*3350*/  FSEL R117, R70, -INF , P5 ;  /* 0xff80000046757808 */ /* 0x004fe20002800000 */
[----:B------:R-:W1:Y:S01]  /*3360*/  MUFU.TANH R78, R78 ;  /* 0x0000004e004e7308 */ /* 0x000e620000002400 */
[----:B------:R-:W-:-:S02]  /*3370*/  ISETP.GT.AND P2, PT, R72, 0x10, PT ;  /* 0x000000104800780c */ /* 0x000fc40003f44270 */
[----:B-----5:R-:W-:Y:S02]  /*3380*/  FSEL R123, R96, -INF , P6 ;  /* 0xff800000607b7808 */ /* 0x020fe40003000000 */
[----:B------:R-:W-:Y:S02]  /*3390*/  ISETP.GT.AND P3, PT, R72, 0x11, PT ;  /* 0x000000114800780c */ /* 0x000fe40003f64270 */
[----:B------:R-:W-:Y:S01]  /*33a0*/  FSEL R121, R88, -INF , P2 ;  /* 0xff80000058797808 */ /* 0x000fe20001000000 */
[----:B------:R-:W-:Y:S01]  /*33b0*/  MUFU.TANH R13, R13 ;  /* 0x0000000d000d7308 */ /* 0x000fe20000002400 */
[C---:B------:R-:W-:Y:S02]  /*33c0*/  ISETP.GT.AND P4, PT, R72.reuse, 0x18, PT ;  /* 0x000000184800780c */ /* 0x040fe40003f84270 */
[----:B------:R-:W-:Y:S02]  /*33d0*/  FSEL R119, R89, -INF , P3 ;  /* 0xff80000059777808 */ /* 0x000fe40001800000 */
[----:B------:R-:W-:-:S02]  /*33e0*/  ISETP.GT.AND P5, PT, R72, 0x19, PT ;  /* 0x000000194800780c */ /* 0x000fc40003fa4270 */
[----:B------:R-:W-:Y:S01]  /*33f0*/  FSEL R113, R90, -INF , P4 ;  /* 0xff8000005a717808 */ /* 0x000fe20002000000 */
[----:B------:R-:W-:Y:S01]  /*3400*/  MUFU.TANH R15, R15 ;  /* 0x0000000f000f7308 */ /* 0x000fe20000002400 */
[----:B------:R-:W-:Y:S01]  /*3410*/  ISETP.GT.AND P6, PT, R72, 0x20, PT ;  /* 0x000000204800780c */ /* 0x000fe20003fc4270 */
[----:B------:R-:W-:Y:S02]  /*3420*/  WARPGROUP.DEPBAR.LE gsb0, 0x0 ;  /* 0x00008000000079c5 */ /* 0x000fe40000010000 */
[----:B------:R-:W-:Y:S01]  /*3430*/  WARPGROUP.ARRIVE ;  /* 0x00000000000079c5 */ /* 0x000fe20000000000 */
[----:B------:R-:W-:Y:S01]  /*3440*/  FMUL.FTZ R48, R48, UR7 ;  /* 0x0000000730307c20 */ /* 0x000fe20008410000 */
[----:B------:R-:W-:Y:S01]  /*3450*/  FSEL R111, R91, -INF , P5 ;  /* 0xff8000005b6f7808 */ /* 0x000fe20002800000 */
[----:B------:R-:W-:Y:S01]  /*3460*/  FMUL.FTZ R49, R49, UR7 ;  /* 0x0000000731317c20 */ /* 0x000fe20008410000 */
[----:B------:R-:W-:Y:S01]  /*3470*/  ISETP.GT.AND P2, PT, R72, 0x21, PT ;  /* 0x000000214800780c */ /* 0x000fe20003f44270 */
[----:B------:R2:W4:Y:S01]  /*3480*/  MUFU.TANH R83, R48 ;  /* 0x0000003000537308 */ /* 0x0005220000002400 */
[----:B------:R-:W-:Y:S01]  /*3490*/  HGMMA.64x16x16.F32 R40, gdesc[UR24], R40, gsb0 ;  /* 0x00200000182879f0 */ /* 0x000fe20008000828 */
[----:B------:R-:W-:Y:S01]  /*34a0*/  UIADD3 UR26, UR6, 0x642, URZ ;  /* 0x00000642061a7890 */ /* 0x000fe2000fffe03f */
[----:B------:R-:W-:Y:S01]  /*34b0*/  FSEL R107, R80, -INF , P6 ;  /* 0xff800000506b7808 */ /* 0x000fe20003000000 */
[----:B------:R-:W-:Y:S01]  /*34c0*/  UMOV UR27, 0x80000020 ;  /* 0x80000020001b7882 */ /* 0x000fe20000000000 */
[----:B------:R-:W-:Y:S01]  /*34d0*/  ISETP.GT.AND P3, PT, R72, 0x28, PT ;  /* 0x000000284800780c */ /* 0x000fe20003f64270 */
[----:B------:R-:W-:Y:S01]  /*34e0*/  FMUL.FTZ R53, R53, UR7 ;  /* 0x0000000735357c20 */ /* 0x000fe20008410000 */
[----:B------:R-:W-:Y:S01]  /*34f0*/  FSEL R105, R81, -INF , P2 ;  /* 0xff80000051697808 */ /* 0x000fe20001000000 */
[----:B------:R5:W4:Y:S01]  /*3500*/  MUFU.TANH R84, R49 ;  /* 0x0000003100547308 */ /* 0x000b220000002400 */
[----:B--2---:R-:W-:Y:S01]  /*3510*/  FMUL.FTZ R48, R50, UR7 ;  /* 0x0000000732307c20 */ /* 0x004fe20008410000 */
[----:B------:R-:W-:Y:S01]  /*3520*/  FMNMX.FTZ R50, R109, R115, !PT ;  /* 0x000000736d327209 */ /* 0x000fe20007810000 */
[----:B------:R-:W-:Y:S01]  /*3530*/  FMUL.FTZ R52, R52, UR7 ;  /* 0x0000000734347c20 */ /* 0x000fe20008410000 */
[----:B------:R-:W-:Y:S01]  /*3540*/  ISETP.GT.AND P4, PT, R72, 0x29, PT ;  /* 0x000000294800780c */ /* 0x000fe20003f84270 */
[----:B------:R-:W-:Y:S01]  /*3550*/  ULDC UR6, c[0x0][0x988] ;  /* 0x0002620000067ab9 */ /* 0x000fe20000000800 */
[----:B------:R-:W-:-:S02]  /*3560*/  FMNMX.FTZ R50, R117, R50, !PT ;  /* 0x0000003275327209 */ /* 0x000fc40007810000 */
[----:B------:R-:W-:Y:S01]  /*3570*/  FSEL R103, R103, -INF , P3 ;  /* 0xff80000067677808 */ /* 0x000fe20001800000 */
[----:B-----5:R-:W-:Y:S01]  /*3580*/  FMUL.FTZ R49, R51, UR7 ;  /* 0x0000000733317c20 */ /* 0x020fe20008410000 */
[----:B------:R-:W-:Y:S01]  /*3590*/  FMNMX.FTZ R50, R123, R50, !PT ;  /* 0x000000327b327209 */ /* 0x000fe20007810000 */
[----:B------:R-:W2:Y:S01]  /*35a0*/  MUFU.TANH R52, R52 ;  /* 0x0000003400347308 */ /* 0x000ea20000002400 */
[C---:B------:R-:W-:Y:S02]  /*35b0*/  ISETP.GT.AND P5, PT, R72.reuse, 0x30, PT ;  /* 0x000000304800780c */ /* 0x040fe40003fa4270 */
[----:B------:R-:W-:Y:S02]  /*35c0*/  FMNMX.FTZ R50, R121, R50, !PT ;  /* 0x0000003279327209 */ /* 0x000fe40007810000 */
[----:B------:R-:W-:Y:S02]  /*35d0*/  FSEL R99, R99, -INF , P4 ;  /* 0xff80000063637808 */ /* 0x000fe40002000000 */
[----:B------:R-:W-:Y:S01]  /*35e0*/  FMNMX.FTZ R68, R119, R50, !PT ;  /* 0x0000003277447209 */ /* 0x000fe20007810000 */
[----:B------:R-:W-:Y:S01]  /*35f0*/  MUFU.TANH R20, R20 ;  /* 0x0000001400147308 */ /* 0x000fe20000002400 */
[----:B------:R-:W-:-:S02]  /*3600*/  ISETP.GT.AND P2, PT, R72, 0x31, PT ;  /* 0x000000314800780c */ /* 0x000fc40003f44270 */
[----:B------:R-:W-:Y:S02]  /*3610*/  FMNMX.FTZ R68, R113, R68, !PT ;  /* 0x0000004471447209 */ /* 0x000fe40007810000 */
[----:B------:R-:W-:Y:S02]  /*3620*/  FSEL R51, R82, -INF , P5 ;  /* 0xff80000052337808 */ /* 0x000fe40002800000 */
[----:B------:R-:W-:Y:S01]  /*3630*/  FMNMX.FTZ R68, R111, R68, !PT ;  /* 0x000000446f447209 */ /* 0x000fe20007810000 */
[----:B------:R5:W2:Y:S01]  /*3640*/  MUFU.TANH R50, R53 ;  /* 0x0000003500327308 */ /* 0x000aa20000002400 */
[----:B------:R-:W-:Y:S02]  /*3650*/  ISETP.GT.AND P3, PT, R72, 0x38, PT ;  /* 0x000000384800780c */ /* 0x000fe40003f64270 */
[----:B------:R-:W-:Y:S02]  /*3660*/  FMNMX.FTZ R68, R107, R68, !PT ;  /* 0x000000446b447209 */ /* 0x000fe40007810000 */
[----:B------:R-:W-:-:S02]  /*3670*/  MOV R82, UR6 ;  /* 0x0000000600527c02 */ /* 0x000fc40008000f00 */
[----:B------:R-:W-:Y:S01]  /*3680*/  FMNMX.FTZ R70, R105, R68, !PT ;  /* 0x0000004469467209 */ /* 0x000fe20007810000 */
[----:B------:R-:W-:Y:S01]  /*3690*/  MUFU.TANH R21, R21 ;  /* 0x0000001500157308 */ /* 0x000fe20000002400 */
[----:B------:R-:W-:Y:S02]  /*36a0*/  VIMNMX R60, R60, R101, PT ;  /* 0x000000653c3c7248 */ /* 0x000fe40003fe0100 */
[----:B------:R-:W-:Y:S02]  /*36b0*/  FMNMX.FTZ R70, R103, R70, !PT ;  /* 0x0000004667467209 */ /* 0x000fe40007810000 */
[----:B------:R-:W-:Y:S02]  /*36c0*/  ISETP.GT.AND P4, PT, R60, 0x8, PT ;  /* 0x000000083c00780c */ /* 0x000fe40003f84270 */
[----:B------:R-:W-:Y:S01]  /*36d0*/  FMNMX.FTZ R70, R99, R70, !PT ;  /* 0x0000004663467209 */ /* 0x000fe20007810000 */
[----:B------:R-:W-:Y:S01]  /*36e0*/  MUFU.TANH R66, R66 ;  /* 0x0000004200427308 */ /* 0x000fe20000002400 */
[----:B------:R-:W-:-:S02]  /*36f0*/  WARPGROUP.DEPBAR.LE gsb0, 0x0 ;  /* 0x00008000000079c5 */ /* 0x000fc40000010000 */
[----:B------:R-:W-:Y:S01]  /*3700*/  WARPGROUP.ARRIVE ;  /* 0x00000000000079c5 */ /* 0x000fe20000000000 */
[----:B-----5:R-:W-:Y:S01]  /*3710*/  FMUL.FTZ R53, R41, UR7 ;  /* 0x0000000729357c20 */ /* 0x020fe20008410000 */
[----:B------:R-:W-:Y:S01]  /*3720*/  FSEL R41, R73, -INF , P2 ;  /* 0xff80000049297808 */ /* 0x000fe20001000000 */
[----:B------:R-:W-:Y:S01]  /*3730*/  FMUL.FTZ R69, R45, UR7 ;  /* 0x000000072d457c20 */ /* 0x000fe20008410000 */
[----:B------:R-:W-:Y:S01]  /*3740*/  FMNMX.FTZ R70, R51, R70, !PT ;  /* 0x0000004633467209 */ /* 0x000fe20007810000 */
[----:B------:R5:W-:Y:S01]  /*3750*/  MUFU.TANH R68, R53 ;  /* 0x0000003500447308 */ /* 0x000be20000002400 */
[----:B------:R-:W-:Y:S01]  /*3760*/  HGMMA.64x16x16.F32 R32, gdesc[UR24], R32, gsb0 ;  /* 0x00200000182079f0 */ /* 0x000fe20008000820 */
        /* <DEDUP_REMOVED lines=10> */
[----:B------:R-:W-:-:S02]  /*3810*/  ISETP.GT.AND P3, PT, R72, 0x40, PT ;  /* 0x000000404800780c */ /* 0x000fc40003f64270 */
[----:B------:R-:W-:Y:S02]  /*3820*/  FMNMX.FTZ R70, R53, R70, !PT ;  /* 0x0000004635467209 */ /* 0x000fe40007810000 */
[----:B---3--:R-:W-:Y:S01]  /*3830*/  FSEL R63, R77, -INF , P3 ;  /* 0xff8000004d3f7808 */ /* 0x008fe20001800000 */
[----:B------:R-:W3:Y:S01]  /*3840*/  MUFU.TANH R40, R40 ;  /* 0x0000002800287308 */ /* 0x000ee20000002400 */
[----:B------:R-:W-:Y:S02]  /*3850*/  FMNMX.FTZ R70, R45, R70, !PT ;  /* 0x000000462d467209 */ /* 0x000fe40007810000 */
[----:B------:R-:W-:Y:S02]  /*3860*/  ISETP.GT.AND P3, PT, R72, 0x48, PT ;  /* 0x000000484800780c */ /* 0x000fe40003f64270 */
[----:B------:R-:W-:Y:S02]  /*3870*/  FSEL R61, R76, -INF , P2 ;  /* 0xff8000004c3d7808 */ /* 0x000fe40001000000 */
[----:B------:R-:W-:Y:S01]  /*3880*/  FMNMX.FTZ R74, R63, R70, !PT ;  /* 0x000000463f4a7209 */ /* 0x000fe20007810000 */
[----:B------:R-:W-:Y:S01]  /*3890*/  MUFU.TANH R44, R44 ;  /* 0x0000002c002c7308 */ /* 0x000fe20000002400 */
[----:B------:R-:W-:-:S02]  /*38a0*/  ISETP.GT.AND P2, PT, R72, 0x49, PT ;  /* 0x000000494800780c */ /* 0x000fc40003f44270 */
[----:B------:R-:W-:Y:S02]  /*38b0*/  FSEL R79, R79, -INF , P3 ;  /* 0xff8000004f4f7808 */ /* 0x000fe40001800000 */
[----:B------:R-:W-:Y:S02]  /*38c0*/  FMNMX.FTZ R74, R61, R74, !PT ;  /* 0x0000004a3d4a7209 */ /* 0x000fe40007810000 */
[----:B------:R-:W-:Y:S01]  /*38d0*/  ISETP.GT.AND P3, PT, R72, 0x50, PT ;  /* 0x000000504800780c */ /* 0x000fe20003f64270 */
[----:B------:R-:W-:Y:S01]  /*38e0*/  MUFU.TANH R67, R67 ;  /* 0x0000004300437308 */ /* 0x000fe20000002400 */
[----:B-1----:R-:W-:Y:S02]  /*38f0*/  FSEL R69, R78, -INF , P2 ;  /* 0xff8000004e457808 */ /* 0x002fe40001000000 */
[----:B------:R-:W-:Y:S02]  /*3900*/  FMNMX.FTZ R74, R79, R74, !PT ;  /* 0x0000004a4f4a7209 */ /* 0x000fe40007810000 */
[----:B------:R-:W-:-:S02]  /*3910*/  ISETP.GT.AND P2, PT, R72, 0x51, PT ;  /* 0x000000514800780c */ /* 0x000fc40003f44270 */
[----:B----4-:R-:W-:Y:S01]  /*3920*/  FSEL R73, R83, -INF , P3 ;  /* 0xff80000053497808 */ /* 0x010fe20001800000 */
[----:B------:R-:W-:Y:S01]  /*3930*/  MUFU.TANH R56, R56 ;  /* 0x0000003800387308 */ /* 0x000fe20000002400 */
[----:B------:R-:W-:Y:S02]  /*3940*/  FMNMX.FTZ R74, R69, R74, !PT ;  /* 0x0000004a454a7209 */ /* 0x000fe40007810000 */
[----:B------:R-:W-:Y:S02]  /*3950*/  ISETP.GT.AND P3, PT, R72, 0x58, PT ;  /* 0x000000584800780c */ /* 0x000fe40003f64270 */
[----:B------:R-:W-:-:S03]  /*3960*/  FMNMX.FTZ R76, R73, R74, !PT ;  /* 0x0000004a494c7209 */ /* 0x000fc60007810000 */
[----:B------:R-:W-:Y:S01]  /*3970*/  MUFU.TANH R57, R57 ;  /* 0x0000003900397308 */ /* 0x000fe20000002400 */
[----:B------:R-:W-:Y:S02]  /*3980*/  WARPGROUP.DEPBAR.LE gsb0, 0x0 ;  /* 0x00008000000079c5 */ /* 0x000fe40000010000 */
[----:B------:R-:W-:Y:S01]  /*3990*/  WARPGROUP.ARRIVE ;  /* 0x00000000000079c5 */ /* 0x000fe20000000000 */
[----:B------:R-:W-:Y:S01]  /*39a0*/  FMUL.FTZ R70, R33, UR7 ;  /* 0x0000000721467c20 */ /* 0x000fe20008410000 */
[----:B------:R-:W-:Y:S01]  /*39b0*/  FSEL R33, R84, -INF , P2 ;  /* 0xff80000054217808 */ /* 0x000fe20001000000 */
[----:B------:R-:W-:Y:S01]  /*39c0*/  FMUL.FTZ R74, R37, UR7 ;  /* 0x00000007254a7c20 */ /* 0x000fe20008410000 */
[----:B------:R-:W-:Y:S01]  /*39d0*/  ISETP.GT.AND P2, PT, R72, 0x59, PT ;  /* 0x000000594800780c */ /* 0x000fe20003f44270 */
[----:B------:R-:W-:Y:S01]  /*39e0*/  FMUL.FTZ R32, R32, UR7 ;  /* 0x0000000720207c20 */ /* 0x000fe20008410000 */
[----:B------:R-:W-:Y:S01]  /*39f0*/  HGMMA.64x16x16.F32 R24, gdesc[UR28], R24, gsb0 ;  /* 0x002000001c1879f0 */ /* 0x000fe20008000818 */
[----:B--2---:R-:W-:Y:S01]  /*3a00*/  FSEL R37, R52, -INF , P3 ;  /* 0xff80000034257808 */ /* 0x004fe20001800000 */
[----:B------:R-:W-:Y:S01]  /*3a10*/  FMUL.FTZ R36, R36, UR7 ;  /* 0x0000000724247c20 */ /* 0x000fe20008410000 */
[----:B------:R-:W-:Y:S01]  /*3a20*/  FMNMX.FTZ R76, R33, R76, !PT ;  /* 0x0000004c214c7209 */ /* 0x000fe20007810000 */
[----:B------:R-:W1:Y:S01]  /*3a30*/  MUFU.TANH R70, R70 ;  /* 0x0000004600467308 */ /* 0x000e620000002400 */
[----:B------:R-:W-:Y:S01]  /*3a40*/  ISETP.GT.AND P3, PT, R72, 0x60, PT ;  /* 0x000000604800780c */ /* 0x000fe20003f64270 */
[----:B------:R-:W-:Y:S01]  /*3a50*/  FMUL.FTZ R52, R47, UR7 ;  /* 0x000000072f347c20 */ /* 0x000fe20008410000 */
[----:B------:R-:W-:Y:S01]  /*3a60*/  FSEL R77, R50, -INF , P2 ;  /* 0xff800000324d7808 */ /* 0x000fe20001000000 */
[----:B------:R-:W-:Y:S01]  /*3a70*/  FMUL.FTZ R50, R43, UR7 ;  /* 0x000000072b327c20 */ /* 0x000fe20008410000 */
[----:B------:R-:W-:-:S02]  /*3a80*/  FMNMX.FTZ R76, R37, R76, !PT ;  /* 0x0000004c254c7209 */ /* 0x000fc40007810000 */
[----:B------:R-:W-:Y:S01]  /*3a90*/  ISETP.GT.AND P2, PT, R72, 0x61, PT ;  /* 0x000000614800780c */ /* 0x000fe20003f44270 */
[----:B------:R-:W-:Y:S01]  /*3aa0*/  MUFU.TANH R32, R32 ;  /* 0x0000002000207308 */ /* 0x000fe20000002400 */
[----:B---3--:R-:W-:Y:S02]  /*3ab0*/  FSEL R81, R40, -INF , P3 ;  /* 0xff80000028517808 */ /* 0x008fe40001800000 */
[----:B------:R-:W-:Y:S02]  /*3ac0*/  FMNMX.FTZ R76, R77, R76, !PT ;  /* 0x0000004c4d4c7209 */ /* 0x000fe40007810000 */
[----:B------:R-:W-:Y:S02]  /*3ad0*/  ISETP.GT.AND P3, PT, R72, 0x68, PT ;  /* 0x000000684800780c */ /* 0x000fe40003f64270 */
[----:B------:R-:W-:Y:S01]  /*3ae0*/  FSEL R83, R68, -INF , P2 ;  /* 0xff80000044537808 */ /* 0x000fe20001000000 */
[----:B------:R-:W-:Y:S01]  /*3af0*/  MUFU.TANH R36, R36 ;  /* 0x0000002400247308 */ /* 0x000fe20000002400 */
[----:B------:R-:W-:Y:S01]  /*3b00*/  FMNMX.FTZ R76, R81, R76, !PT ;  /* 0x0000004c514c7209 */ /* 0x000fe20007810000 */
[----:B------:R-:W-:Y:S01]  /*3b10*/  FMUL.FTZ R68, R38, UR7 ;  /* 0x0000000726447c20 */ /* 0x000fe20008410000 */
[----:B------:R-:W-:-:S02]  /*3b20*/  ISETP.GT.AND P2, PT, R72, 0x69, PT ;  /* 0x000000694800780c */ /* 0x000fc40003f44270 */
[----:B------:R-:W-:Y:S02]  /*3b30*/  FMNMX.FTZ R76, R83, R76, !PT ;  /* 0x0000004c534c7209 */ /* 0x000fe40007810000 */
[----:B------:R-:W-:Y:S01]  /*3b40*/  FSEL R85, R85, -INF , P2 ;  /* 0xff80000055557808 */ /* 0x000fe20001000000 */
[----:B------:R-:W2:Y:S01]  /*3b50*/  MUFU.TANH R74, R74 ;  /* 0x0000004a004a7308 */ /* 0x000ea20000002400 */
[----:B------:R-:W-:-:S04]  /*3b60*/  ISETP.GT.AND P2, PT, R72, 0x71, PT ;  /* 0x000000714800780c */ /* 0x000fc80003f44270 */
[----:B-1----:R-:W-:Y:S01]  /*3b70*/  FSEL R87, R70, -INF , P2 ;  /* 0xff80000046577808 */ /* 0x002fe20001000000 */
[----:B------:R-:W-:Y:S01]  /*3b80*/  FMUL.FTZ R70, R35, UR7 ;  /* 0x0000000723467c20 */ /* 0x000fe20008410000 */
[----:B------:R-:W-:Y:S01]  /*3b90*/  ISETP.GT.AND P2, PT, R72, 0x79, PT ;  /* 0x000000794800780c */ /* 0x000fe20003f44270 */
[----:B------:R-:W-:Y:S08]  /*3ba0*/  MUFU.TANH R58, R58 ;  /* 0x0000003a003a7308 */ /* 0x000ff00000002400 */
[----:B------:R-:W-:Y:S01]  /*3bb0*/  MUFU.TANH R59, R59 ;  /* 0x0000003b003b7308 */ /* 0x000fe20000002400 */
[----:B--2---:R-:W-:Y:S01]  /*3bc0*/  FSEL R91, R74, -INF , P2 ;  /* 0xff8000004a5b7808 */ /* 0x004fe20001000000 */
[----:B------:R-:W-:Y:S01]  /*3bd0*/  FMUL.FTZ R74, R39, UR7 ;  /* 0x00000007274a7c20 */ /* 0x000fe20008410000 */
[----:B------:R-:W-:-:S02]  /*3be0*/  ISETP.GT.AND P2, PT, R72, 0x81, PT ;  /* 0x000000814800780c */ /* 0x000fc40003f44270 */
[----:B------:R-:W-:Y:S01]  /*3bf0*/  FSEL R39, R5, -INF , P4 ;  /* 0xff80000005277808 */ /* 0x000fe20002000000 */
[----:B------:R-:W-:Y:S02]  /*3c00*/  WARPGROUP.DEPBAR.LE gsb0, 0x0 ;  /* 0x00008000000079c5 */ /* 0x000fe40000010000 */
[----:B------:R-:W-:Y:S01]  /*3c10*/  FMUL.FTZ R40, R25, UR7 ;  /* 0x0000000719287c20 */ /* 0x000fe20008410000 */
[----:B------:R-:W-:Y:S01]  /*3c20*/  FSEL R25, R44, -INF , P3 ;  /* 0xff8000002c197808 */ /* 0x000fe20001800000 */
[----:B------:R-:W-:Y:S01]  /*3c30*/  FMUL.FTZ R24, R24, UR7 ;  /* 0x0000000718187c20 */ /* 0x000fe20008410000 */
[----:B------:R-:W-:Y:S01]  /*3c40*/  ISETP.GT.AND P3, PT, R72, 0x70, PT ;  /* 0x000000704800780c */ /* 0x000fe20003f64270 */
[----:B------:R-:W-:Y:S01]  /*3c50*/  FMUL.FTZ R28, R28, UR7 ;  /* 0x000000071c1c7c20 */ /* 0x000fe20008410000 */
[----:B------:R-:W-:Y:S01]  /*3c60*/  FMNMX.FTZ R76, R25, R76, !PT ;  /* 0x0000004c194c7209 */ /* 0x000fe20007810000 */
[----:B------:R1:W2:Y:S01]  /*3c70*/  MUFU.TANH R95, R40 ;  /* 0x00000028005f7308 */ /* 0x0002a20000002400 */
[----:B------:R-:W-:Y:S01]  /*3c80*/  FSEL R89, R32, -INF , P3 ;  /* 0xff80000020597808 */ /* 0x000fe20001800000 */
[----:B------:R-:W-:Y:S01]  /*3c90*/  FMUL.FTZ R32, R29, UR7 ;  /* 0x000000071d207c20 */ /* 0x000fe20008410000 */
[----:B------:R-:W-:Y:S01]  /*3ca0*/  FMNMX.FTZ R76, R85, R76, !PT ;  /* 0x0000004c554c7209 */ /* 0x000fe20007810000 */
[----:B------:R-:W-:Y:S01]  /*3cb0*/  FMUL.FTZ R44, R55, UR7 ;  /* 0x00000007372c7c20 */ /* 0x000fe20008410000 */
[----:B------:R-:W-:Y:S01]  /*3cc0*/  ISETP.GT.AND P3, PT, R72, 0x78, PT ;  /* 0x000000784800780c */ /* 0x000fe20003f64270 */
[----:B------:R-:W-:Y:S01]  /*3cd0*/  FMUL.FTZ R78, R30, UR7 ;  /* 0x000000071e4e7c20 */ /* 0x000fe20008410000 */
[----:B------:R-:W-:Y:S01]  /*3ce0*/  FMNMX.FTZ R76, R89, R76, !PT ;  /* 0x0000004c594c7209 */ /* 0x000fe20007810000 */
[----:B------:R-:W3:Y:S01]  /*3cf0*/  MUFU.TANH R24, R24 ;  /* 0x0000001800187308 */ /* 0x000ee20000002400 */
[----:B------:R-:W-:Y:S01]  /*3d00*/  FSEL R29, R36, -INF , P3 ;  /* 0xff800000241d7808 */ /* 0x000fe20001800000 */
[----:B-1----:R-:W-:Y:S01]  /*3d10*/  FMUL.FTZ R40, R54, UR7 ;  /* 0x0000000736287c20 */ /* 0x002fe20008410000 */
[----:B------:R-:W-:Y:S01]  /*3d20*/  FMNMX.FTZ R76, R87, R76, !PT ;  /* 0x0000004c574c7209 */ /* 0x000fe20007810000 */
[----:B------:R-:W-:Y:S01]  /*3d30*/  FMUL.FTZ R54, R34, UR7 ;  /* 0x0000000722367c20 */ /* 0x000fe20008410000 */
[----:B------:R-:W-:Y:S01]  /*3d40*/  ISETP.GT.AND P3, PT, R72, 0x80, PT ;  /* 0x000000804800780c */ /* 0x000fe20003f64270 */
[----:B------:R-:W-:Y:S01]  /*3d50*/  FMUL.FTZ R80, R31, UR7 ;  /* 0x000000071f507c20 */ /* 0x000fe20008410000 */
[----:B------:R-:W-:Y:S01]  /*3d60*/  FMNMX.FTZ R76, R29, R76, !PT ;  /* 0x0000004c1d4c7209 */ /* 0x000fe20007810000 */
[----:B------:R-:W1:Y:S01]  /*3d70*/  MUFU.TANH R28, R28 ;  /* 0x0000001c001c7308 */ /* 0x000e620000002400 */
[----:B--2---:R-:W-:-:S02]  /*3d80*/  FSEL R95, R95, -INF , P2 ;  /* 0xff8000005f5f7808 */ /* 0x004fc40001000000 */
[----:B------:R-:W-:Y:S02]  /*3d90*/  FMNMX.FTZ R76, R91, R76, !PT ;  /* 0x0000004c5b4c7209 */ /* 0x000fe40007810000 */
[----:B------:R-:W-:-:S03]  /*3da0*/  ISETP.GT.AND P2, PT, R72, 0x89, PT ;  /* 0x000000894800780c */ /* 0x000fc60003f44270 */
[----:B------:R-:W2:Y:S01]  /*3db0*/  MUFU.TANH R32, R32 ;  /* 0x0000002000207308 */ /* 0x000ea20000002400 */
[----:B---3--:R-:W-:Y:S02]  /*3dc0*/  FSEL R93, R24, -INF , P3 ;  /* 0xff800000185d7808 */ /* 0x008fe40001800000 */
[----:B------:R-:W-:Y:S01]  /*3dd0*/  ISETP.GT.AND P3, PT, R72, 0x88, PT ;  /* 0x000000884800780c */ /* 0x000fe20003f64270 */
[----:B------:R-:W-:Y:S01]  /*3de0*/  FMUL.FTZ R72, R26, UR7 ;  /* 0x000000071a487c20 */ /* 0x000fe20008410000 */
[----:B------:R-:W-:-:S03]  /*3df0*/  FMNMX.FTZ R76, R93, R76, !PT ;  /* 0x0000004c5d4c7209 */ /* 0x000fc60007810000 */
[----:B------:R-:W3:Y:S01]  /*3e00*/  MUFU.TANH R48, R48 ;  /* 0x0000003000307308 */ /* 0x000ee20000002400 */
[----:B-1----:R-:W-:Y:S02]  /*3e10*/  FSEL R55, R28, -INF , P3 ;  /* 0xff8000001c377808 */ /* 0x002fe40001800000 */
[----:B------:R-:W-:Y:S02]  /*3e20*/  FMNMX.FTZ R76, R95, R76, !PT ;  /* 0x0000004c5f4c7209 */ /* 0x000fe40007810000 */
[----:B------:R-:W-:Y:S02]  /*3e30*/  ISETP.GT.AND P3, PT, R60, 0x1, PT ;  /* 0x000000013c00780c */ /* 0x000fe40003f64270 */
[----:B------:R-:W-:Y:S01]  /*3e40*/  FMNMX.FTZ R76, R55, R76, !PT ;  /* 0x0000004c374c7209 */ /* 0x000fe20007810000 */
[----:B------:R-:W1:Y:S01]  /*3e50*/  MUFU.TANH R49, R49 ;  /* 0x0000003100317308 */ /* 0x000e620000002400 */
[----:B--2---:R-:W-:-:S04]  /*3e60*/  FSEL R97, R32, -INF , P2 ;  /* 0xff80000020617808 */ /* 0x004fc80001000000 */
[----:B------:R-:W-:-:S03]  /*3e70*/  FMNMX.FTZ R76, R97, R76, !PT ;  /* 0x0000004c614c7209 */ /* 0x000fc60007810000 */
[----:B------:R-:W2:Y:S02]  /*3e80*/  MUFU.TANH R40, R40 ;  /* 0x0000002800287308 */ /* 0x000ea40000002400 */
[----:B------:R-:W4:Y:S06]  /*3e90*/  SHFL.BFLY PT, R75, R76, 0x2, 0x1f ;  /* 0x0c401f004c4b7f89 */ /* 0x000f2c00000e0000 */
[----:B------:R-:W5:Y:S08]  /*3ea0*/  MUFU.TANH R44, R44 ;  /* 0x0000002c002c7308 */ /* 0x000f700000002400 */
[----:B------:R-:W5:Y:S08]  /*3eb0*/  MUFU.TANH R42, R42 ;  /* 0x0000002a002a7308 */ /* 0x000f700000002400 */
[----:B------:R-:W5:Y:S01]  /*3ec0*/  MUFU.TANH R50, R50 ;  /* 0x0000003200327308 */ /* 0x000f620000002400 */
[----:B----4-:R-:W-:Y:S01]  /*3ed0*/  FMNMX.FTZ R24, R76, R75, !PT ;  /* 0x0000004b4c187209 */ /* 0x010fe20007810000 */
[----:B------:R-:W-:-:S04]  /*3ee0*/  FMUL.FTZ R76, R27, UR7 ;  /* 0x000000071b4c7c20 */ /* 0x000fc80008410000 */
[----:B------:R-:W4:Y:S02]  /*3ef0*/  SHFL.BFLY PT, R75, R24, 0x1, 0x1f ;  /* 0x0c201f00184b7f89 */ /* 0x000f2400000e0000 */
[----:B------:R-:W5:Y:S08]  /*3f00*/  MUFU.TANH R46, R46 ;  /* 0x0000002e002e7308 */ /* 0x000f700000002400 */
[----:B------:R-:W5:Y:S08]  /*3f10*/  MUFU.TANH R52, R52 ;  /* 0x0000003400347308 */ /* 0x000f700000002400 */
[----:B------:R-:W5:Y:S01]  /*3f20*/  MUFU.TANH R54, R54 ;  /* 0x0000003600367308 */ /* 0x000f620000002400 */
[----:B----4-:R-:W-:-:S07]  /*3f30*/  FMNMX.FTZ R75, R24, R75, !PT ;  /* 0x0000004b184b7209 */ /* 0x010fce0007810000 */
[----:B------:R-:W4:Y:S01]  /*3f40*/  MUFU.TANH R70, R70 ;  /* 0x0000004600467308 */ /* 0x000f220000002400 */
[C---:B------:R-:W-:Y:S01]  /*3f50*/  FSETP.NEU.FTZ.AND P2, PT, R75.reuse, -INF , PT ;  /* 0xff8000004b00780b */ /* 0x040fe20003f5d000 */
[----:B------:R-:W-:-:S06]  /*3f60*/  FMUL.FTZ R24, R75, R82 ;  /* 0x000000524b187220 */ /* 0x000fcc0000410000 */
[----:B------:R-:W4:Y:S01]  /*3f70*/  MUFU.TANH R68, R68 ;  /* 0x0000004400447308 */ /* 0x000f220000002400 */
[----:B------:R-:W-:Y:S02]  /*3f80*/  FSEL R24, R24, RZ, P2 ;  /* 0x000000ff18187208 */ /* 0x000fe40001000000 */
[----:B------:R-:W-:-:S03]  /*3f90*/  ISETP.GT.AND P2, PT, R60, RZ, PT ;  /* 0x000000ff3c00720c */ /* 0x000fc60003f44270 */
[-CC-:B------:R-:W-:Y:S01]  /*3fa0*/  FFMA.FTZ R26, R109, R82.reuse, -R24.reuse ;  /* 0x000000526d1a7223 */ /* 0x180fe20000010818 */
[----:B------:R-:W-:Y:S01]  /*3fb0*/  FSEL R35, R4, -INF , P2 ;  /* 0xff80000004237808 */ /* 0x000fe20001000000 */
[-CC-:B------:R-:W-:Y:S01]  /*3fc0*/  FFMA.FTZ R5, R113, R82.reuse, -R24.reuse ;  /* 0x0000005271057223 */ /* 0x180fe20000010818 */
[----:B------:R-:W-:Y:S01]  /*3fd0*/  FSEL R4, R3, -INF , P3 ;  /* 0xff80000003047808 */ /* 0x000fe20001800000 */
[-CC-:B------:R-:W-:Y:S01]  /*3fe0*/  FFMA.FTZ R28, R117, R82.reuse, -R24.reuse ;  /* 0x00000052751c7223 */ /* 0x180fe20000010818 */
[C---:B------:R-:W-:Y:S01]  /*3ff0*/  ISETP.GT.AND P2, PT, R60.reuse, 0x9, PT ;  /* 0x000000093c00780c */ /* 0x040fe20003f44270 */
[--C-:B------:R-:W-:Y:S01]  /*4000*/  FFMA.FTZ R3, R119, R82, -R24.reuse ;  /* 0x0000005277037223 */ /* 0x100fe20000010818 */
[----:B------:R-:W-:Y:S01]  /*4010*/  FMNMX.FTZ R32, R35, R4, !PT ;  /* 0x0000000423207209 */ /* 0x000fe20007810000 */
[-CC-:B------:R-:W-:Y:S01]  /*4020*/  FFMA.FTZ R36, R53, R82.reuse, -R24.reuse ;  /* 0x0000005235247223 */ /* 0x180fe20000010818 */
[----:B------:R-:W-:Y:S01]  /*4030*/  ISETP.GT.AND P3, PT, R60, 0x10, PT ;  /* 0x000000103c00780c */ /* 0x000fe20003f64270 */
[-CC-:B------:R-:W-:Y:S01]  /*4040*/  FFMA.FTZ R27, R115, R82.reuse, -R24.reuse ;  /* 0x00000052731b7223 */ /* 0x180fe20000010818 */
[----:B------:R-:W-:Y:S01]  /*4050*/  FSEL R43, R6, -INF , P2 ;  /* 0xff800000062b7808 */ /* 0x000fe20001000000 */
        /* <DEDUP_REMOVED lines=8> */
[----:B------:R-:W4:Y:S01]  /*40e0*/  MUFU.TANH R74, R74 ;  /* 0x0000004a004a7308 */ /* 0x000f220000002400 */
[C---:B------:R-:W-:Y:S01]  /*40f0*/  ISETP.GT.AND P3, PT, R60.reuse, 0x18, PT ;  /* 0x000000183c00780c */ /* 0x040fe20003f64270 */
[-CC-:B------:R-:W-:Y:S01]  /*4100*/  FFMA.FTZ R34, R51, R82.reuse, -R24.reuse ;  /* 0x0000005233227223 */ /* 0x180fe20000010818 */
[----:B------:R-:W-:Y:S01]  /*4110*/  FSEL R101, R7, -INF , P2 ;  /* 0xff80000007657808 */ /* 0x000fe20001000000 */
[--C-:B------:R-:W-:Y:S01]  /*4120*/  FFMA.FTZ R7, R107, R82, -R24.reuse ;  /* 0x000000526b077223 */ /* 0x100fe20000010818 */
[----:B------:R-:W-:Y:S01]  /*4130*/  FMNMX.FTZ R32, R47, R32, !PT ;  /* 0x000000202f207209 */ /* 0x000fe20007810000 */
[-CC-:B------:R-:W-:Y:S01]  /*4140*/  FFMA.FTZ R51, R69, R82.reuse, -R24.reuse ;  /* 0x0000005245337223 */ /* 0x180fe20000010818 */
[C---:B------:R-:W-:Y:S01]  /*4150*/  ISETP.GT.AND P2, PT, R60.reuse, 0x19, PT ;  /* 0x000000193c00780c */ /* 0x040fe20003f44270 */
[----:B------:R-:W4:Y:S01]  /*4160*/  MUFU.TANH R72, R72 ;  /* 0x0000004800487308 */ /* 0x000f220000002400 */
        /* <DEDUP_REMOVED lines=16> */
[----:B------:R-:W-:Y:S01]  /*4270*/  ISETP.GT.AND P3, PT, R60, 0x28, PT ;  /* 0x000000283c00780c */ /* 0x000fe20003f64270 */
[----:B------:R-:W4:Y:S01]  /*4280*/  MUFU.TANH R78, R78 ;  /* 0x0000004e004e7308 */ /* 0x000f220000002400 */
[----:B------:R-:W-:Y:S01]  /*4290*/  FSEL R107, R12, -INF , P2 ;  /* 0xff8000000c6b7808 */ /* 0x000fe20001000000 */
[----:B------:R-:W-:Y:S01]  /*42a0*/  FFMA.FTZ R55, R55, R82, -R24 ;  /* 0x0000005237377223 */ /* 0x000fe20000010818 */
[----:B------:R-:W-:-:S02]  /*42b0*/  FMNMX.FTZ R32, R11, R32, !PT ;  /* 0x000000200b207209 */ /* 0x000fc40007810000 */
[C---:B------:R-:W-:Y:S02]  /*42c0*/  ISETP.GT.AND P2, PT, R60.reuse, 0x29, PT ;  /* 0x000000293c00780c */ /* 0x040fe40003f44270 */
[----:B------:R-:W-:Y:S01]  /*42d0*/  FSEL R13, R13, -INF , P3 ;  /* 0xff8000000d0d7808 */ /* 0x000fe20001800000 */
[----:B------:R-:W4:Y:S01]  /*42e0*/  MUFU.TANH R80, R80 ;  /* 0x0000005000507308 */ /* 0x000f220000002400 */
[----:B------:R-:W-:Y:S02]  /*42f0*/  FMNMX.FTZ R8, R107, R32, !PT ;  /* 0x000000206b087209 */ /* 0x000fe40007810000 */
[C---:B------:R-:W-:Y:S02]  /*4300*/  ISETP.GT.AND P3, PT, R60.reuse, 0x30, PT ;  /* 0x000000303c00780c */ /* 0x040fe40003f64270 */
[----:B------:R-:W-:Y:S02]  /*4310*/  FSEL R15, R15, -INF , P2 ;  /* 0xff8000000f0f7808 */ /* 0x000fe40001000000 */
[----:B------:R-:W-:Y:S01]  /*4320*/  FMNMX.FTZ R8, R13, R8, !PT ;  /* 0x000000080d087209 */ /* 0x000fe20007810000 */
[----:B------:R4:W-:Y:S01]  /*4330*/  MUFU.EX2 R32, R10 ;  /* 0x0000000a00207308 */ /* 0x0009e20000000800 */
[----:B------:R-:W-:-:S02]  /*4340*/  ISETP.GT.AND P2, PT, R60, 0x31, PT ;  /* 0x000000313c00780c */ /* 0x000fc40003f44270 */
[----:B------:R-:W-:Y:S01]  /*4350*/  FSEL R105, R20, -INF , P3 ;  /* 0xff80000014697808 */ /* 0x000fe20001800000 */
[--C-:B------:R-:W-:Y:S01]  /*4360*/  FFMA.FTZ R20, R103, R82, -R24.reuse ;  /* 0x0000005267147223 */ /* 0x100fe20000010818 */
[----:B------:R-:W-:Y:S02]  /*4370*/  FMNMX.FTZ R8, R15, R8, !PT ;  /* 0x000000080f087209 */ /* 0x000fe40007810000 */
[C---:B------:R-:W-:Y:S01]  /*4380*/  ISETP.GT.AND P3, PT, R60.reuse, 0x38, PT ;  /* 0x000000383c00780c */ /* 0x040fe20003f64270 */
[----:B------:R-:W-:Y:S01]  /*4390*/  MUFU.EX2 R26, R26 ;  /* 0x0000001a001a7308 */ /* 0x000fe20000000800 */
[----:B------:R-:W-:Y:S01]  /*43a0*/  FSEL R103, R21, -INF , P2 ;  /* 0xff80000015677808 */ /* 0x000fe20001000000 */
[----:B------:R-:W-:Y:S01]  /*43b0*/  FFMA.FTZ R21, R99, R82, -R24 ;  /* 0x0000005263157223 */ /* 0x000fe20000010818 */
[----:B------:R-:W-:Y:S02]  /*43c0*/  FMNMX.FTZ R8, R105, R8, !PT ;  /* 0x0000000869087209 */ /* 0x000fe40007810000 */
[----:B------:R-:W-:-:S02]  /*43d0*/  ISETP.GT.AND P2, PT, R60, 0x39, PT ;  /* 0x000000393c00780c */ /* 0x000fc40003f44270 */
[----:B------:R-:W-:Y:S01]  /*43e0*/  FSEL R111, R66, -INF , P3 ;  /* 0xff800000426f7808 */ /* 0x000fe20001800000 */
[----:B------:R-:W4:Y:S01]  /*43f0*/  MUFU.EX2 R27, R27 ;  /* 0x0000001b001b7308 */ /* 0x000f220000000800 */
[----:B------:R-:W-:Y:S02]  /*4400*/  FMNMX.FTZ R8, R103, R8, !PT ;  /* 0x0000000867087209 */ /* 0x000fe40007810000 */
[C---:B------:R-:W-:Y:S02]  /*4410*/  ISETP.GT.AND P3, PT, R60.reuse, 0x40, PT ;  /* 0x000000403c00780c */ /* 0x040fe40003f64270 */
[----:B------:R-:W-:Y:S02]  /*4420*/  FSEL R67, R67, -INF , P2 ;  /* 0xff80000043437808 */ /* 0x000fe40001000000 */
[----:B------:R-:W-:Y:S01]  /*4430*/  FMNMX.FTZ R8, R111, R8, !PT ;  /* 0x000000086f087209 */ /* 0x000fe20007810000 */
[----:B------:R-:W-:Y:S01]  /*4440*/  MUFU.EX2 R28, R28 ;  /* 0x0000001c001c7308 */ /* 0x000fe20000000800 */
[----:B------:R-:W-:-:S02]  /*4450*/  ISETP.GT.AND P2, PT, R60, 0x41, PT ;  /* 0x000000413c00780c */ /* 0x000fc40003f44270 */
[----:B------:R-:W-:Y:S01]  /*4460*/  FSEL R99, R56, -INF , P3 ;  /* 0xff80000038637808 */ /* 0x000fe20001800000 */
[----:B------:R-:W-:Y:S01]  /*4470*/  FFMA.FTZ R56, R97, R82, -R24 ;  /* 0x0000005261387223 */ /* 0x000fe20000010818 */
[----:B------:R-:W-:Y:S02]  /*4480*/  FMNMX.FTZ R8, R67, R8, !PT ;  /* 0x0000000843087209 */ /* 0x000fe40007810000 */
[C---:B------:R-:W-:Y:S01]  /*4490*/  ISETP.GT.AND P3, PT, R60.reuse, 0x48, PT ;  /* 0x000000483c00780c */ /* 0x040fe20003f64270 */
[----:B------:R-:W-:Y:S01]  /*44a0*/  MUFU.EX2 R31, R31 ;  /* 0x0000001f001f7308 */ /* 0x000fe20000000800 */
[----:B------:R-:W-:Y:S02]  /*44b0*/  FSEL R57, R57, -INF , P2 ;  /* 0xff80000039397808 */ /* 0x000fe40001000000 */
[----:B------:R-:W-:Y:S02]  /*44c0*/  FMNMX.FTZ R8, R99, R8, !PT ;  /* 0x0000000863087209 */ /* 0x000fe40007810000 */
[----:B------:R-:W-:-:S02]  /*44d0*/  ISETP.GT.AND P2, PT, R60, 0x49, PT ;  /* 0x000000493c00780c */ /* 0x000fc40003f44270 */
[----:B------:R-:W-:Y:S01]  /*44e0*/  FSEL R113, R58, -INF , P3 ;  /* 0xff8000003a717808 */ /* 0x000fe20001800000 */
[----:B------:R-:W-:Y:S01]  /*44f0*/  MUFU.EX2 R30, R30 ;  /* 0x0000001e001e7308 */ /* 0x000fe20000000800 */
[----:B------:R-:W-:Y:S02]  /*4500*/  FMNMX.FTZ R8, R57, R8, !PT ;  /* 0x0000000839087209 */ /* 0x000fe40007810000 */
[C---:B------:R-:W-:Y:S02]  /*4510*/  ISETP.GT.AND P3, PT, R60.reuse, 0x50, PT ;  /* 0x000000503c00780c */ /* 0x040fe40003f64270 */
[----:B------:R-:W-:Y:S02]  /*4520*/  FSEL R117, R59, -INF , P2 ;  /* 0xff8000003b757808 */ /* 0x000fe40001000000 */
[----:B------:R-:W-:Y:S01]  /*4530*/  FMNMX.FTZ R8, R113, R8, !PT ;  /* 0x0000000871087209 */ /* 0x000fe20007810000 */
[----:B------:R-:W-:Y:S01]  /*4540*/  MUFU.EX2 R3, R3 ;  /* 0x0000000300037308 */ /* 0x000fe20000000800 */
[----:B------:R-:W-:-:S02]  /*4550*/  ISETP.GT.AND P2, PT, R60, 0x51, PT ;  /* 0x000000513c00780c */ /* 0x000fc40003f44270 */
[----:B---3--:R-:W-:Y:S01]  /*4560*/  FSEL R59, R48, -INF , P3 ;  /* 0xff800000303b7808 */ /* 0x008fe20001800000 */
[--C-:B------:R-:W-:Y:S01]  /*4570*/  FFMA.FTZ R48, R77, R82, -R24.reuse ;  /* 0x000000524d307223 */ /* 0x100fe20000010818 */
[----:B------:R-:W-:Y:S02]  /*4580*/  FMNMX.FTZ R8, R117, R8, !PT ;  /* 0x0000000875087209 */ /* 0x000fe40007810000 */
[C---:B------:R-:W-:Y:S01]  /*4590*/  ISETP.GT.AND P3, PT, R60.reuse, 0x58, PT ;  /* 0x000000583c00780c */ /* 0x040fe20003f64270 */
[----:B------:R-:W-:Y:S01]  /*45a0*/  MUFU.EX2 R5, R5 ;  /* 0x0000000500057308 */ /* 0x000fe20000000800 */
[----:B-1----:R-:W-:Y:S01]  /*45b0*/  FSEL R119, R49, -INF , P2 ;  /* 0xff80000031777808 */ /* 0x002fe20001000000 */
[----:B------:R-:W-:Y:S01]  /*45c0*/  FFMA.FTZ R49, R61, R82, -R24 ;  /* 0x000000523d317223 */ /* 0x000fe20000010818 */
[----:B------:R-:W-:Y:S02]  /*45d0*/  FMNMX.FTZ R8, R59, R8, !PT ;  /* 0x000000083b087209 */ /* 0x000fe40007810000 */
[----:B------:R-:W-:-:S02]  /*45e0*/  ISETP.GT.AND P2, PT, R60, 0x59, PT ;  /* 0x000000593c00780c */ /* 0x000fc40003f44270 */
[----:B--2---:R-:W-:Y:S01]  /*45f0*/  FSEL R53, R40, -INF , P3 ;  /* 0xff80000028357808 */ /* 0x004fe20001800000 */
[--C-:B------:R-:W-:Y:S01]  /*4600*/  FFMA.FTZ R40, R79, R82, -R24.reuse ;  /* 0x000000524f287223 */ /* 0x100fe20000010818 */
[----:B------:R-:W-:Y:S01]  /*4610*/  FMNMX.FTZ R8, R119, R8, !PT ;  /* 0x0000000877087209 */ /* 0x000fe20007810000 */
[----:B------:R-:W-:Y:S01]  /*4620*/  MUFU.EX2 R6, R6 ;  /* 0x0000000600067308 */ /* 0x000fe20000000800 */
[----:B------:R-:W-:Y:S02]  /*4630*/  ISETP.GT.AND P3, PT, R60, 0x60, PT ;  /* 0x000000603c00780c */ /* 0x000fe40003f64270 */
[----:B-----5:R-:W-:Y:S01]  /*4640*/  FSEL R115, R44, -INF , P2 ;  /* 0xff8000002c737808 */ /* 0x020fe20001000000 */
[--C-:B------:R-:W-:Y:S01]  /*4650*/  FFMA.FTZ R44, R81, R82, -R24.reuse ;  /* 0x00000052512c7223 */ /* 0x100fe20000010818 */
[----:B------:R-:W-:Y:S01]  /*4660*/  FMNMX.FTZ R8, R53, R8, !PT ;  /* 0x0000000835087209 */ /* 0x000fe20007810000 */
[-CC-:B------:R-:W-:Y:S01]  /*4670*/  FFMA.FTZ R81, R91, R82.reuse, -R24.reuse ;  /* 0x000000525b517223 */ /* 0x180fe20000010818 */
[----:B------:R-:W-:Y:S01]  /*4680*/  ISETP.GT.AND P2, PT, R60, 0x61, PT ;  /* 0x000000613c00780c */ /* 0x000fe20003f44270 */
[----:B------:R-:W-:Y:S01]  /*4690*/  MUFU.EX2 R7, R7 ;  /* 0x0000000700077308 */ /* 0x000fe20000000800 */
[----:B------:R-:W-:Y:S01]  /*46a0*/  FSEL R121, R42, -INF , P3 ;  /* 0xff8000002a797808 */ /* 0x000fe20001800000 */
[--C-:B------:R-:W-:Y:S01]  /*46b0*/  FFMA.FTZ R42, R73, R82, -R24.reuse ;  /* 0x00000052492a7223 */ /* 0x100fe20000010818 */
[----:B------:R-:W-:Y:S01]  /*46c0*/  FMNMX.FTZ R8, R115, R8, !PT ;  /* 0x0000000873087209 */ /* 0x000fe20007810000 */
[----:B------:R-:W-:Y:S01]  /*46d0*/  FFMA.FTZ R73, R85, R82, -R24 ;  /* 0x0000005255497223 */ /* 0x000fe20000010818 */
[----:B------:R-:W-:-:S02]  /*46e0*/  ISETP.GT.AND P3, PT, R60, 0x68, PT ;  /* 0x000000683c00780c */ /* 0x000fc40003f64270 */
[----:B------:R-:W-:Y:S01]  /*46f0*/  FSEL R63, R50, -INF , P2 ;  /* 0xff800000323f7808 */ /* 0x000fe20001000000 */
[--C-:B------:R-:W-:Y:S01]  /*4700*/  FFMA.FTZ R50, R89, R82, -R24.reuse ;  /* 0x0000005259327223 */ /* 0x100fe20000010818 */
[----:B------:R-:W-:Y:S01]  /*4710*/  FMNMX.FTZ R8, R121, R8, !PT ;  /* 0x0000000879087209 */ /* 0x000fe20007810000 */
[----:B------:R-:W-:Y:S01]  /*4720*/  MUFU.EX2 R20, R20 ;  /* 0x0000001400147308 */ /* 0x000fe20000000800 */
[----:B------:R-:W-:Y:S02]  /*4730*/  ISETP.GT.AND P2, PT, R60, 0x69, PT ;  /* 0x000000693c00780c */ /* 0x000fe40003f44270 */
[----:B------:R-:W-:Y:S01]  /*4740*/  FSEL R123, R46, -INF , P3 ;  /* 0xff8000002e7b7808 */ /* 0x000fe20001800000 */
[--C-:B------:R-:W-:Y:S01]  /*4750*/  FFMA.FTZ R46, R25, R82, -R24.reuse ;  /* 0x00000052192e7223 */ /* 0x100fe20000010818 */
[----:B------:R-:W-:Y:S02]  /*4760*/  FMNMX.FTZ R8, R63, R8, !PT ;  /* 0x000000083f087209 */ /* 0x000fe40007810000 */
[----:B------:R-:W-:Y:S01]  /*4770*/  ISETP.GT.AND P3, PT, R60, 0x70, PT ;  /* 0x000000703c00780c */ /* 0x000fe20003f64270 */
[----:B------:R-:W-:Y:S01]  /*4780*/  MUFU.EX2 R21, R21 ;  /* 0x0000001500157308 */ /* 0x000fe20000000800 */
[----:B------:R-:W-:Y:S01]  /*4790*/  FSEL R61, R52, -INF , P2 ;  /* 0xff800000343d7808 */ /* 0x000fe20001000000 */
[----:B------:R-:W-:Y:S01]  /*47a0*/  FFMA.FTZ R52, R29, R82, -R24 ;  /* 0x000000521d347223 */ /* 0x000fe20000010818 */
[----:B------:R-:W-:-:S02]  /*47b0*/  FMNMX.FTZ R8, R123, R8, !PT ;  /* 0x000000087b087209 */ /* 0x000fc40007810000 */
[----:B------:R-:W-:Y:S02]  /*47c0*/  ISETP.GT.AND P2, PT, R60, 0x71, PT ;  /* 0x000000713c00780c */ /* 0x000fe40003f44270 */
[----:B------:R-:W-:Y:S01]  /*47d0*/  FSEL R125, R54, -INF , P3 ;  /* 0xff800000367d7808 */ /* 0x000fe20001800000 */
[----:B------:R-:W-:Y:S01]  /*47e0*/  FFMA.FTZ R54, R93, R82, -R24 ;  /* 0x000000525d367223 */ /* 0x000fe20000010818 */
[----:B------:R-:W-:Y:S01]  /*47f0*/  FMNMX.FTZ R8, R61, R8, !PT ;  /* 0x000000083d087209 */ /* 0x000fe20007810000 */
[----:B------:R-:W-:Y:S01]  /*4800*/  MUFU.EX2 R34, R34 ;  /* 0x0000002200227308 */ /* 0x000fe20000000800 */
[----:B------:R-:W-:Y:S02]  /*4810*/  ISETP.GT.AND P3, PT, R60, 0x78, PT ;  /* 0x000000783c00780c */ /* 0x000fe40003f64270 */
[----:B----4-:R-:W-:Y:S02]  /*4820*/  FSEL R79, R70, -INF , P2 ;  /* 0xff800000464f7808 */ /* 0x010fe40001000000 */
[----:B------:R-:W-:-:S02]  /*4830*/  FMNMX.FTZ R8, R125, R8, !PT ;  /* 0x000000087d087209 */ /* 0x000fc40007810000 */
[----:B------:R-:W-:Y:S01]  /*4840*/  ISETP.GT.AND P2, PT, R60, 0x79, PT ;  /* 0x000000793c00780c */ /* 0x000fe20003f44270 */
[----:B------:R-:W-:Y:S01]  /*4850*/  MUFU.EX2 R41, R41 ;  /* 0x0000002900297308 */ /* 0x000fe20000000800 */
[----:B------:R-:W-:Y:S02]  /*4860*/  FSEL R127, R68, -INF , P3 ;  /* 0xff800000447f7808 */ /* 0x000fe40001800000 */
[----:B------:R-:W-:Y:S02]  /*4870*/  FMNMX.FTZ R8, R79, R8, !PT ;  /* 0x000000084f087209 */ /* 0x000fe40007810000 */
[----:B------:R-:W-:Y:S02]  /*4880*/  ISETP.GT.AND P3, PT, R60, 0x80, PT ;  /* 0x000000803c00780c */ /* 0x000fe40003f64270 */
[----:B------:R-:W-:Y:S01]  /*4890*/  FSEL R129, R74, -INF , P2 ;  /* 0xff8000004a817808 */ /* 0x000fe20001000000 */
[----:B------:R-:W-:Y:S01]  /*48a0*/  MUFU.EX2 R36, R36 ;  /* 0x0000002400247308 */ /* 0x000fe20000000800 */
[----:B------:R-:W-:-:S02]  /*48b0*/  FMNMX.FTZ R8, R127, R8, !PT ;  /* 0x000000087f087209 */ /* 0x000fc40007810000 */
[----:B------:R-:W-:Y:S02]  /*48c0*/  ISETP.GT.AND P2, PT, R60, 0x81, PT ;  /* 0x000000813c00780c */ /* 0x000fe40003f44270 */
[----:B------:R-:W-:Y:S02]  /*48d0*/  FSEL R131, R72, -INF , P3 ;  /* 0xff80000048837808 */ /* 0x000fe40001800000 */
[----:B------:R-:W-:Y:S01]  /*48e0*/  FMNMX.FTZ R8, R129, R8, !PT ;  /* 0x0000000881087209 */ /* 0x000fe20007810000 */
[----:B------:R-:W-:Y:S01]  /*48f0*/  MUFU.EX2 R45, R45 ;  /* 0x0000002d002d7308 */ /* 0x000fe20000000800 */
[----:B------:R-:W-:Y:S02]  /*4900*/  ISETP.GT.AND P3, PT, R60, 0x88, PT ;  /* 0x000000883c00780c */ /* 0x000fe40003f64270 */
[----:B------:R-:W-:Y:S02]  /*4910*/  FSEL R133, R76, -INF , P2 ;  /* 0xff8000004c857808 */ /* 0x000fe40001000000 */
[----:B------:R-:W-:-:S02]  /*4920*/  FMNMX.FTZ R8, R131, R8, !PT ;  /* 0x0000000883087209 */ /* 0x000fc40007810000 */
[----:B------:R-:W-:Y:S01]  /*4930*/  ISETP.GT.AND P2, PT, R60, 0x89, PT ;  /* 0x000000893c00780c */ /* 0x000fe20003f44270 */
[----:B------:R-:W-:Y:S01]  /*4940*/  MUFU.EX2 R38, R38 ;  /* 0x0000002600267308 */ /* 0x000fe20000000800 */
[----:B------:R-:W-:Y:S02]  /*4950*/  FSEL R135, R78, -INF , P3 ;  /* 0xff8000004e877808 */ /* 0x000fe40001800000 */
[----:B------:R-:W-:Y:S02]  /*4960*/  FMNMX.FTZ R8, R133, R8, !PT ;  /* 0x0000000885087209 */ /* 0x000fe40007810000 */
[----:B------:R-:W-:Y:S02]  /*4970*/  FSEL R137, R80, -INF , P2 ;  /* 0xff80000050897808 */ /* 0x000fe40001000000 */
[----:B------:R-:W-:Y:S01]  /*4980*/  FMNMX.FTZ R8, R135, R8, !PT ;  /* 0x0000000887087209 */ /* 0x000fe20007810000 */
[----:B------:R-:W-:Y:S03]  /*4990*/  MUFU.EX2 R49, R49 ;  /* 0x0000003100317308 */ /* 0x000fe60000000800 */
[----:B------:R-:W-:-:S05]  /*49a0*/  FMNMX.FTZ R8, R137, R8, !PT ;  /* 0x0000000889087209 */ /* 0x000fca0007810000 */
[----:B------:R-:W1:Y:S01]  /*49b0*/  SHFL.BFLY PT, R77, R8, 0x2, 0x1f ;  /* 0x0c401f00084d7f89 */ /* 0x000e6200000e0000 */
[----:B------:R-:W-:Y:S08]  /*49c0*/  MUFU.EX2 R40, R40 ;  /* 0x0000002800287308 */ /* 0x000ff00000000800 */
[----:B------:R-:W-:Y:S08]  /*49d0*/  MUFU.EX2 R51, R51 ;  /* 0x0000003300337308 */ /* 0x000ff00000000800 */
[----:B------:R-:W-:Y:S01]  /*49e0*/  MUFU.EX2 R42, R42 ;  /* 0x0000002a002a7308 */ /* 0x000fe20000000800 */
[----:B-1----:R-:W-:Y:S01]  /*49f0*/  FMNMX.FTZ R10, R8, R77, !PT ;  /* 0x0000004d080a7209 */ /* 0x002fe20007810000 */
[----:B------:R-:W-:Y:S01]  /*4a00*/  FFMA.FTZ R77, R87, R82, -R24 ;  /* 0x00000052574d7223 */ /* 0x000fe20000010818 */
[----:B------:R-:W-:-:S05]  /*4a10*/  F2FP.F16.F32.PACK_AB R8, R27, R26 ;  /* 0x0000001a1b08723e */ /* 0x000fca00000000ff */
[----:B------:R-:W-:Y:S01]  /*4a20*/  MUFU.EX2 R33, R33 ;  /* 0x0000002100217308 */ /* 0x000fe20000000800 */
[----:B------:R-:W1:Y:S07]  /*4a30*/  SHFL.BFLY PT, R155, R10, 0x1, 0x1f ;  /* 0x0c201f000a9b7f89 */ /* 0x000e6e00000e0000 */
[----:B------:R-:W-:Y:S08]  /*4a40*/  MUFU.EX2 R37, R37 ;  /* 0x0000002500257308 */ /* 0x000ff00000000800 */
[----:B------:R-:W-:Y:S08]  /*4a50*/  MUFU.EX2 R48, R48 ;  /* 0x0000003000307308 */ /* 0x000ff00000000800 */
[----:B------:R-:W-:Y:S01]  /*4a60*/  MUFU.EX2 R44, R44 ;  /* 0x0000002c002c7308 */ /* 0x000fe20000000800 */
[----:B-1----:R-:W-:-:S04]  /*4a70*/  FMNMX.FTZ R155, R10, R155, !PT ;  /* 0x0000009b0a9b7209 */ /* 0x002fc80007810000 */
[C---:B------:R-:W-:Y:S01]  /*4a80*/  FSETP.NEU.FTZ.AND P2, PT, R155.reuse, -INF , PT ;  /* 0xff8000009b00780b */ /* 0x040fe20003f5d000 */
[----:B------:R-:W-:Y:S02]  /*4a90*/  FMUL.FTZ R12, R155, R82 ;  /* 0x000000529b0c7220 */ /* 0x000fe40000410000 */
[----:B------:R-:W-:Y:S03]  /*4aa0*/  MUFU.EX2 R69, R69 ;  /* 0x0000004500457308 */ /* 0x000fe60000000800 */
[----:B------:R-:W-:-:S05]  /*4ab0*/  FSEL R12, R12, RZ, P2 ;  /* 0x000000ff0c0c7208 */ /* 0x000fca0001000000 */
[----:B------:R-:W-:Y:S01]  /*4ac0*/  MUFU.EX2 R46, R46 ;  /* 0x0000002e002e7308 */ /* 0x000fe20000000800 */
[-CC-:B------:R-:W-:Y:S01]  /*4ad0*/  FFMA.FTZ R35, R35, R82.reuse, -R12.reuse ;  /* 0x0000005223237223 */ /* 0x180fe2000001080c */
[-CC-:B------:R-:W-:Y:S01]  /*4ae0*/  FFMA.FTZ R4, R4, R82.reuse, -R12.reuse ;  /* 0x0000005204047223 */ /* 0x180fe2000001080c */
[-CC-:B------:R-:W-:Y:S01]  /*4af0*/  FFMA.FTZ R39, R39, R82.reuse, -R12.reuse ;  /* 0x0000005227277223 */ /* 0x180fe2000001080c */
[-CC-:B------:R-:W-:Y:S01]  /*4b00*/  FFMA.FTZ R25, R9, R82.reuse, -R12.reuse ;  /* 0x0000005209197223 */ /* 0x180fe2000001080c */
[-C--:B------:R-:W-:Y:S01]  /*4b10*/  FFMA.FTZ R43, R43, R82.reuse, -R12 ;  /* 0x000000522b2b7223 */ /* 0x080fe2000001080c */
[----:B------:R-:W-:Y:S01]  /*4b20*/  SHF.R.U32.HI R9, RZ, 0x1f, R14 ;  /* 0x0000001fff097819 */ /* 0x000fe2000001160e */
[-CC-:B------:R-:W-:Y:S01]  /*4b30*/  FFMA.FTZ R24, R47, R82.reuse, -R12.reuse ;  /* 0x000000522f187223 */ /* 0x180fe2000001080c */
[----:B------:R1:W-:Y:S01]  /*4b40*/  MUFU.EX2 R72, R35 ;  /* 0x0000002300487308 */ /* 0x0003e20000000800 */
[-CC-:B------:R-:W-:Y:S01]  /*4b50*/  FFMA.FTZ R29, R101, R82.reuse, -R12.reuse ;  /* 0x00000052651d7223 */ /* 0x180fe2000001080c */
[----:B------:R-:W-:Y:S01]  /*4b60*/  LEA.HI.SX32 R9, R14, R9, 0x1b ;  /* 0x000000090e097211 */ /* 0x000fe200078fdaff */
[-CC-:B------:R-:W-:Y:S01]  /*4b70*/  FFMA.FTZ R58, R109, R82.reuse, -R12.reuse ;  /* 0x000000526d3a7223 */ /* 0x180fe2000001080c */
[-CC-:B------:R-:W-:Y:S01]  /*4b80*/  FFMA.FTZ R62, R15, R82.reuse, -R12.reuse ;  /* 0x000000520f3e7223 */ /* 0x180fe2000001080c */
[-CC-:B------:R-:W-:Y:S01]  /*4b90*/  FFMA.FTZ R60, R107, R82.reuse, -R12.reuse ;  /* 0x000000526b3c7223 */ /* 0x180fe2000001080c */
[-CC-:B------:R-:W-:Y:S01]  /*4ba0*/  FFMA.FTZ R66, R103, R82.reuse, -R12.reuse ;  /* 0x0000005267427223 */ /* 0x180fe2000001080c */
[-CC-:B------:R-:W-:Y:S01]  /*4bb0*/  FFMA.FTZ R68, R111, R82.reuse, -R12.reuse ;  /* 0x000000526f447223 */ /* 0x180fe2000001080c */
[----:B------:R2:W3:Y:S01]  /*4bc0*/  MUFU.EX2 R85, R4 ;  /* 0x0000000400557308 */ /* 0x0004e20000000800 */
[----:B-1----:R-:W-:Y:S01]  /*4bd0*/  FFMA.FTZ R35, R11, R82, -R12 ;  /* 0x000000520b237223 */ /* 0x002fe2000001080c */
[----:B------:R-:W-:-:S02]  /*4be0*/  VIADD R11, R64, 0xfffffffe ;  /* 0xfffffffe400b7836 */ /* 0x000fc40000000000 */
[-CC-:B------:R-:W-:Y:S01]  /*4bf0*/  FFMA.FTZ R67, R67, R82.reuse, -R12.reuse ;  /* 0x0000005243437223 */ /* 0x180fe2000001080c */
[-CC-:B------:R-:W-:Y:S01]  /*4c00*/  FFMA.FTZ R47, R99, R82.reuse, -R12.reuse ;  /* 0x00000052632f7223 */ /* 0x180fe2000001080c */
[-CC-:B------:R-:W-:Y:S01]  /*4c10*/  FFMA.FTZ R70, R57, R82.reuse, -R12.reuse ;  /* 0x0000005239467223 */ /* 0x180fe2000001080c */
[-CC-:B------:R-:W-:Y:S01]  /*4c20*/  FFMA.FTZ R57, R113, R82.reuse, -R12.reuse ;  /* 0x0000005271397223 */ /* 0x180fe2000001080c */
[----:B------:R-:W-:Y:S01]  /*4c30*/  R2UR UR61, R11 ;  /* 0x000000000b3d72ca */ /* 0x000fe200000e0000 */
[----:B------:R1:W4:Y:S01]  /*4c40*/  MUFU.EX2 R74, R39 ;  /* 0x00000027004a7308 */ /* 0x0003220000000800 */
[----:B--2---:R-:W-:Y:S02]  /*4c50*/  @!P1 VIADD R4, R0, 0x31c40 ;  /* 0x00031c4000049836 */ /* 0x004fe40000000000 */
[-CC-:B------:R-:W-:Y:S01]  /*4c60*/  FFMA.FTZ R117, R117, R82.reuse, -R12.reuse ;  /* 0x0000005275757223 */ /* 0x180fe2000001080c */
[-CC-:B------:R-:W-:Y:S01]  /*4c70*/  FFMA.FTZ R59, R59, R82.reuse, -R12.reuse ;  /* 0x000000523b3b7223 */ /* 0x180fe2000001080c */
[-CC-:B------:R-:W-:Y:S01]  /*4c80*/  FFMA.FTZ R64, R119, R82.reuse, -R12.reuse ;  /* 0x0000005277407223 */ /* 0x180fe2000001080c */
[-C--:B------:R-:W-:Y:S01]  /*4c90*/  FFMA.FTZ R53, R53, R82.reuse, -R12 ;  /* 0x0000005235357223 */ /* 0x080fe2000001080c */
[----:B------:R-:W-:Y:S01]  /*4ca0*/  @!P1 PRMT R4, RZ, 0x654, R4 ;  /* 0x00000654ff049816 */ /* 0x000fe20000000004 */
[-CC-:B------:R-:W-:Y:S01]  /*4cb0*/  FFMA.FTZ R121, R121, R82.reuse, -R12.reuse ;  /* 0x0000005279797223 */ /* 0x180fe2000001080c */
[----:B------:R2:W5:Y:S01]  /*4cc0*/  MUFU.EX2 R87, R43 ;  /* 0x0000002b00577308 */ /* 0x0005620000000800 */
[-CC-:B-1----:R-:W-:Y:S01]  /*4cd0*/  FFMA.FTZ R39, R13, R82.reuse, -R12.reuse ;  /* 0x000000520d277223 */ /* 0x182fe2000001080c */
[----:B------:R1:W-:Y:S01]  /*4ce0*/  @!P1 SYNCS.ARRIVE.TRANS64.RED.A1T0 RZ, [R4+URZ], RZ ;  /* 0x000000ff04ff99a7 */ /* 0x0003e2000810043f */
[-CC-:B------:R-:W-:Y:S01]  /*4cf0*/  FFMA.FTZ R123, R123, R82.reuse, -R12.reuse ;  /* 0x000000527b7b7223 */ /* 0x180fe2000001080c */
[-CC-:B------:R-:W-:Y:S01]  /*4d00*/  FFMA.FTZ R125, R125, R82.reuse, -R12.reuse ;  /* 0x000000527d7d7223 */ /* 0x180fe2000001080c */
[-CC-:B------:R-:W-:Y:S01]  /*4d10*/  FFMA.FTZ R79, R79, R82.reuse, -R12.reuse ;  /* 0x000000524f4f7223 */ /* 0x180fe2000001080c */
[-CC-:B------:R-:W-:Y:S01]  /*4d20*/  FFMA.FTZ R127, R127, R82.reuse, -R12.reuse ;  /* 0x000000527f7f7223 */ /* 0x180fe2000001080c */
[-CC-:B------:R-:W-:Y:S01]  /*4d30*/  FFMA.FTZ R129, R129, R82.reuse, -R12.reuse ;  /* 0x0000005281817223 */ /* 0x180fe2000001080c */
[----:B------:R-:W5:Y:S01]  /*4d40*/  MUFU.EX2 R24, R24 ;  /* 0x0000001800187308 */ /* 0x000f620000000800 */
[-CC-:B--2---:R-:W-:Y:S01]  /*4d50*/  FFMA.FTZ R43, R105, R82.reuse, -R12.reuse ;  /* 0x00000052692b7223 */ /* 0x184fe2000001080c */
[----:B-1----:R-:W-:Y:S01]  /*4d60*/  VIMNMX R4, RZ, R9, !PT ;  /* 0x00000009ff047248 */ /* 0x002fe20007fe0100 */
[----:B------:R-:W-:Y:S01]  /*4d70*/  FADD.FTZ R9, R26, R27 ;  /* 0x0000001b1a097221 */ /* 0x000fe20000010000 */
[-CC-:B------:R-:W-:Y:S01]  /*4d80*/  FFMA.FTZ R26, R61, R82.reuse, -R12.reuse ;  /* 0x000000523d1a7223 */ /* 0x180fe2000001080c */
[----:B------:R-:W-:Y:S01]  /*4d90*/  FFMA.FTZ R131, R131, R82, -R12 ;  /* 0x0000005283837223 */ /* 0x000fe2000001080c */
[----:B------:R-:W-:Y:S01]  /*4da0*/  ISETP.GE.AND P2, PT, R11, R4, PT ;  /* 0x000000040b00720c */ /* 0x000fe20003f46270 */
[----:B---3--:R-:W-:Y:S01]  /*4db0*/  FADD.FTZ R11, R72, R85 ;  /* 0x00000055480b7221 */ /* 0x008fe20000010000 */
[----:B------:R-:W1:Y:S01]  /*4dc0*/  MUFU.EX2 R29, R29 ;  /* 0x0000001d001d7308 */ /* 0x000e620000000800 */
[----:B------:R-:W-:Y:S01]  /*4dd0*/  FADD.FTZ R10, R28, R9 ;  /* 0x000000091c0a7221 */ /* 0x000fe20000010000 */
[----:B------:R-:W-:Y:S01]  /*4de0*/  F2FP.F16.F32.PACK_AB R9, R85, R72 ;  /* 0x000000485509723e */ /* 0x000fe200000000ff */
[----:B----4-:R-:W-:Y:S01]  /*4df0*/  FADD.FTZ R14, R74, R11 ;  /* 0x0000000b4a0e7221 */ /* 0x010fe20000010000 */
[----:B-----5:R-:W-:Y:S01]  /*4e00*/  F2FP.F16.F32.PACK_AB R11, R87, R74 ;  /* 0x0000004a570b723e */ /* 0x020fe200000000ff */
[C---:B------:R-:W-:Y:S01]  /*4e10*/  FADD.FTZ R13, R31.reuse, R10 ;  /* 0x0000000a1f0d7221 */ /* 0x040fe20000010000 */
[----:B------:R-:W-:Y:S01]  /*4e20*/  F2FP.F16.F32.PACK_AB R10, R31, R28 ;  /* 0x0000001c1f0a723e */ /* 0x000fe200000000ff */
[----:B------:R-:W-:Y:S01]  /*4e30*/  FADD.FTZ R15, R87, R14 ;  /* 0x0000000e570f7221 */ /* 0x000fe20000010000 */
[----:B------:R-:W2:Y:S01]  /*4e40*/  MUFU.EX2 R25, R25 ;  /* 0x0000001900197308 */ /* 0x000ea20000000800 */
[----:B------:R-:W-:Y:S01]  /*4e50*/  FADD.FTZ R14, R30, R13 ;  /* 0x0000000d1e0e7221 */ /* 0x000fe20000010000 */
[-CC-:B------:R-:W-:Y:S01]  /*4e60*/  FFMA.FTZ R72, R115, R82.reuse, -R12.reuse ;  /* 0x0000005273487223 */ /* 0x180fe2000001080c */
[----:B------:R-:W-:Y:S01]  /*4e70*/  FADD.FTZ R28, R24, R15 ;  /* 0x0000000f181c7221 */ /* 0x000fe20000010000 */
[-C--:B------:R-:W-:Y:S01]  /*4e80*/  FFMA.FTZ R74, R63, R82.reuse, -R12 ;  /* 0x000000523f4a7223 */ /* 0x080fe2000001080c */
[----:B------:R-:W-:Y:S01]  /*4e90*/  FADD.FTZ R14, R3, R14 ;  /* 0x0000000e030e7221 */ /* 0x000fe20000010000 */
[-CC-:B------:R-:W-:Y:S01]  /*4ea0*/  FFMA.FTZ R133, R133, R82.reuse, -R12.reuse ;  /* 0x0000005285857223 */ /* 0x180fe2000001080c */
[-C--:B------:R-:W-:Y:S01]  /*4eb0*/  FFMA.FTZ R135, R135, R82.reuse, -R12 ;  /* 0x0000005287877223 */ /* 0x080fe2000001080c */
[----:B------:R-:W3:Y:S01]  /*4ec0*/  MUFU.EX2 R58, R58 ;  /* 0x0000003a003a7308 */ /* 0x000ee20000000800 */
[----:B-1----:R-:W-:Y:S01]  /*4ed0*/  FADD.FTZ R28, R29, R28 ;  /* 0x0000001c1d1c7221 */ /* 0x002fe20000010000 */
[----:B------:R-:W-:Y:S01]  /*4ee0*/  FADD.FTZ R13, R5, R14 ;  /* 0x0000000e050d7221 */ /* 0x000fe20000010000 */
[----:B------:R-:W-:Y:S01]  /*4ef0*/  FFMA.FTZ R137, R137, R82, -R12 ;  /* 0x0000005289897223 */ /* 0x000fe2000001080c */
[----:B------:R-:W-:Y:S01]  /*4f00*/  F2FP.F16.F32.PACK_AB R12, R3, R30 ;  /* 0x0000001e030c723e */ /* 0x000fe200000000ff */
[----:B------:R1:W-:Y:S01]  /*4f10*/  STSM.16.M88.4 [R22+0x24300], R8 ;  /* 0x0243000816007844 */ /* 0x0003e20000000200 */
[----:B------:R-:W-:Y:S01]  /*4f20*/  FADD.FTZ R14, R6, R13 ;  /* 0x0000000d060e7221 */ /* 0x000fe20000010000 */
[----:B------:R-:W-:Y:S01]  /*4f30*/  IMAD.MOV.U32 R63, RZ, RZ, R71 ;  /* 0x000000ffff3f7224 */ /* 0x000fe200078e0047 */
[----:B------:R-:W4:Y:S01]  /*4f40*/  MUFU.EX2 R35, R35 ;  /* 0x0000002300237308 */ /* 0x000f220000000800 */
[----:B--2---:R-:W-:Y:S01]  /*4f50*/  FADD.FTZ R15, R25, R28 ;  /* 0x0000001c190f7221 */ /* 0x004fe20000010000 */
[----:B------:R-:W-:-:S04]  /*4f60*/  FADD.FTZ R13, R7, R14 ;  /* 0x0000000e070d7221 */ /* 0x000fc80000010000 */
[----:B------:R-:W-:Y:S02]  /*4f70*/  FADD.FTZ R13, R32, R13 ;  /* 0x0000000d200d7221 */ /* 0x000fe40000010000 */
[----:B------:R-:W2:Y:S01]  /*4f80*/  MUFU.EX2 R60, R60 ;  /* 0x0000003c003c7308 */ /* 0x000ea20000000800 */
[----:B---3--:R-:W-:Y:S01]  /*4f90*/  FADD.FTZ R28, R58, R15 ;  /* 0x0000000f3a1c7221 */ /* 0x008fe20000010000 */
[----:B-1----:R-:W-:-:S06]  /*4fa0*/  F2FP.F16.F32.PACK_AB R8, R32, R7 ;  /* 0x000000072008723e */ /* 0x002fcc00000000ff */
[----:B------:R-:W1:Y:S01]  /*4fb0*/  MUFU.EX2 R39, R39 ;  /* 0x0000002700277308 */ /* 0x000e620000000800 */
[----:B----4-:R-:W-:Y:S01]  /*4fc0*/  FADD.FTZ R15, R35, R28 ;  /* 0x0000001c230f7221 */ /* 0x010fe20000010000 */
[----:B------:R-:W-:-:S06]  /*4fd0*/  FADD.FTZ R28, R20, R13 ;  /* 0x0000000d141c7221 */ /* 0x000fcc0000010000 */
[----:B------:R-:W3:Y:S01]  /*4fe0*/  MUFU.EX2 R62, R62 ;  /* 0x0000003e003e7308 */ /* 0x000ee20000000800 */
[C---:B--2---:R-:W-:Y:S01]  /*4ff0*/  FADD.FTZ R14, R60.reuse, R15 ;  /* 0x0000000f3c0e7221 */ /* 0x044fe20000010000 */
[----:B------:R-:W-:Y:S01]  /*5000*/  FADD.FTZ R15, R21, R28 ;  /* 0x0000001c150f7221 */ /* 0x000fe20000010000 */
[----:B------:R-:W-:Y:S01]  /*5010*/  F2FP.F16.F32.PACK_AB R9, R60, R35 ;  /* 0x000000233c09723e */ /* 0x000fe200000000ff */
[----:B------:R-:W-:Y:S02]  /*5020*/  IMAD.MOV.U32 R60, RZ, RZ, R71 ;  /* 0x000000ffff3c7224 */ /* 0x000fe400078e0047 */
[----:B------:R-:W-:Y:S01]  /*5030*/  FADD.FTZ R28, R34, R15 ;  /* 0x0000000f221c7221 */ /* 0x000fe20000010000 */
[----:B------:R-:W-:Y:S01]  /*5040*/  IMAD.MOV.U32 R35, RZ, RZ, R71 ;  /* 0x000000ffff237224 */ /* 0x000fe200078e0047 */
[----:B------:R-:W2:Y:S01]  /*5050*/  MUFU.EX2 R43, R43 ;  /* 0x0000002b002b7308 */ /* 0x000ea20000000800 */
[----:B-1----:R-:W-:Y:S01]  /*5060*/  FADD.FTZ R13, R39, R14 ;  /* 0x0000000e270d7221 */ /* 0x002fe20000010000 */
[----:B------:R-:W-:-:S04]  /*5070*/  FADD.FTZ R15, R41, R28 ;  /* 0x0000001c290f7221 */ /* 0x000fc80000010000 */
[----:B------:R-:W-:Y:S01]  /*5080*/  FADD.FTZ R10, R36, R15 ;  /* 0x0000000f240a7221 */ /* 0x000fe20000010000 */
[----:B------:R-:W-:Y:S01]  /*5090*/  F2FP.F16.F32.PACK_AB R15, R58, R25 ;  /* 0x000000193a0f723e */ /* 0x000fe200000000ff */
[----:B------:R-:W1:Y:S01]  /*50a0*/  MUFU.EX2 R66, R66 ;  /* 0x0000004200427308 */ /* 0x000e620000000800 */
[C---:B---3--:R-:W-:Y:S01]  /*50b0*/  FADD.FTZ R14, R62.reuse, R13 ;  /* 0x0000000d3e0e7221 */ /* 0x048fe20000010000 */
[----:B------:R-:W-:Y:S01]  /*50c0*/  F2FP.F16.F32.PACK_AB R13, R29, R24 ;  /* 0x000000181d0d723e */ /* 0x000fe200000000ff */
[--C-:B------:R-:W-:Y:S01]  /*50d0*/  IMAD.MOV.U32 R58, RZ, RZ, R71.reuse ;  /* 0x000000ffff3a7224 */ /* 0x100fe200078e0047 */
[----:B------:R-:W-:Y:S01]  /*50e0*/  F2FP.F16.F32.PACK_AB R11, R62, R39 ;  /* 0x000000273e0b723e */ /* 0x000fe200000000ff */
[--C-:B------:R-:W-:Y:S02]  /*50f0*/  IMAD.MOV.U32 R62, RZ, RZ, R71.reuse ;  /* 0x000000ffff3e7224 */ /* 0x100fe400078e0047 */
[----:B------:R-:W-:Y:S01]  /*5100*/  IMAD.MOV.U32 R39, RZ, RZ, R71 ;  /* 0x000000ffff277224 */ /* 0x000fe200078e0047 */
[----:B------:R-:W3:Y:S01]  /*5110*/  MUFU.EX2 R68, R68 ;  /* 0x0000004400447308 */ /* 0x000ee20000000800 */
[----:B--2---:R-:W-:Y:S01]  /*5120*/  FADD.FTZ R3, R43, R14 ;  /* 0x0000000e2b037221 */ /* 0x004fe20000010000 */
[----:B------:R-:W-:-:S05]  /*5130*/  F2FP.F16.F32.PACK_AB R14, R6, R5 ;  /* 0x00000005060e723e */ /* 0x000fca00000000ff */
[----:B------:R-:W-:Y:S01]  /*5140*/  STSM.16.M88.4 [R22+0x25b00], R12 ;  /* 0x025b000c16007844 */ /* 0x000fe20000000200 */
[----:B------:R-:W2:Y:S01]  /*5150*/  MUFU.EX2 R67, R67 ;  /* 0x0000004300437308 */ /* 0x000ea20000000800 */
[C---:B-1----:R-:W-:Y:S01]  /*5160*/  FADD.FTZ R3, R66.reuse, R3 ;  /* 0x0000000342037221 */ /* 0x042fe20000010000 */
[----:B------:R-:W-:Y:S01]  /*5170*/  F2FP.F16.F32.PACK_AB R25, R66, R43 ;  /* 0x0000002b4219723e */ /* 0x000fe200000000ff */
[----:B------:R-:W-:Y:S01]  /*5180*/  IMAD.MOV.U32 R66, RZ, RZ, R71 ;  /* 0x000000ffff427224 */ /* 0x000fe200078e0047 */
[----:B------:R-:W-:-:S04]  /*5190*/  MOV R43, R71 ;  /* 0x00000047002b7202 */ /* 0x000fc80000000f00 */
[----:B------:R-:W1:Y:S01]  /*51a0*/  MUFU.EX2 R47, R47 ;  /* 0x0000002f002f7308 */ /* 0x000e620000000800 */
[----:B---3--:R-:W-:Y:S01]  /*51b0*/  FADD.FTZ R24, R68, R3 ;  /* 0x0000000344187221 */ /* 0x008fe20000010000 */
[----:B------:R-:W-:Y:S01]  /*51c0*/  FADD.FTZ R3, R45, R10 ;  /* 0x0000000a2d037221 */ /* 0x000fe20000010000 */
[----:B------:R-:W-:-:S03]  /*51d0*/  F2FP.F16.F32.PACK_AB R10, R21, R20 ;  /* 0x00000014150a723e */ /* 0x000fc600000000ff */
[----:B------:R-:W-:Y:S02]  /*51e0*/  FADD.FTZ R28, R38, R3 ;  /* 0x00000003261c7221 */ /* 0x000fe40000010000 */
[----:B------:R-:W3:Y:S01]  /*51f0*/  MUFU.EX2 R70, R70 ;  /* 0x0000004600467308 */ /* 0x000ee20000000800 */
[----:B--2---:R-:W-:Y:S01]  /*5200*/  FADD.FTZ R24, R67, R24 ;  /* 0x0000001843187221 */ /* 0x004fe20000010000 */
[----:B------:R-:W-:Y:S01]  /*5210*/  FADD.FTZ R5, R49, R28 ;  /* 0x0000001c31057221 */ /* 0x000fe20000010000 */
[----:B------:R2:W-:Y:S01]  /*5220*/  STSM.16.M88.4 [R22+0x27300], R8 ;  /* 0x0273000816007844 */ /* 0x0005e20000000200 */
[----:B------:R-:W-:Y:S01]  /*5230*/  F2FP.F16.F32.PACK_AB R27, R67, R68 ;  /* 0x00000044431b723e */ /* 0x000fe200000000ff */
[----:B------:R-:W-:Y:S02]  /*5240*/  IMAD.MOV.U32 R68, RZ, RZ, R71 ;  /* 0x000000ffff447224 */ /* 0x000fe400078e0047 */
[----:B------:R-:W-:Y:S01]  /*5250*/  FADD.FTZ R28, R40, R5 ;  /* 0x00000005281c7221 */ /* 0x000fe20000010000 */
[----:B------:R-:W-:Y:S01]  /*5260*/  MOV R67, R71 ;  /* 0x0000004700437202 */ /* 0x000fe20000000f00 */
[----:B------:R-:W-:Y:S01]  /*5270*/  MUFU.EX2 R57, R57 ;  /* 0x0000003900397308 */ /* 0x000fe20000000800 */
[----:B-1----:R-:W-:Y:S01]  /*5280*/  FADD.FTZ R3, R47, R24 ;  /* 0x000000182f037221 */ /* 0x002fe20000010000 */
[----:B------:R-:W-:Y:S01]  /*5290*/  FADD.FTZ R5, R51, R28 ;  /* 0x0000001c33057221 */ /* 0x000fe20000010000 */
[----:B------:R-:W-:Y:S01]  /*52a0*/  F2FP.F16.F32.PACK_AB R24, R41, R34 ;  /* 0x000000222918723e */ /* 0x000fe200000000ff */
[----:B------:R-:W-:-:S02]  /*52b0*/  IMAD.MOV.U32 R41, RZ, RZ, R71 ;  /* 0x000000ffff297224 */ /* 0x000fc400078e0047 */
[----:B------:R-:W-:Y:S02]  /*52c0*/  FADD.FTZ R30, R42, R5 ;  /* 0x000000052a1e7221 */ /* 0x000fe40000010000 */
[----:B------:R-:W1:Y:S01]  /*52d0*/  MUFU.EX2 R0, R117 ;  /* 0x0000007500007308 */ /* 0x000e620000000800 */
[----:B---3--:R-:W-:Y:S01]  /*52e0*/  F2FP.F16.F32.PACK_AB R29, R70, R47 ;  /* 0x0000002f461d723e */ /* 0x008fe200000000ff */
[----:B------:R-:W-:-:S06]  /*52f0*/  FADD.FTZ R30, R33, R30 ;  /* 0x0000001e211e7221 */ /* 0x000fcc0000010000 */
[----:B------:R-:W-:Y:S08]  /*5300*/  MUFU.EX2 R59, R59 ;  /* 0x0000003b003b7308 */ /* 0x000ff00000000800 */
[----:B------:R-:W2:Y:S01]  /*5310*/  MUFU.EX2 R64, R64 ;  /* 0x0000004000407308 */ /* 0x000ea20000000800 */
[----:B-1----:R-:W-:-:S07]  /*5320*/  F2FP.F16.F32.PACK_AB R31, R0, R57 ;  /* 0x00000039001f723e */ /* 0x002fce00000000ff */
[----:B------:R1:W-:Y:S08]  /*5330*/  MUFU.EX2 R6, R26 ;  /* 0x0000001a00067308 */ /* 0x0003f00000000800 */
[----:B------:R-:W3:Y:S01]  /*5340*/  MUFU.EX2 R53, R53 ;  /* 0x0000003500357308 */ /* 0x000ee20000000800 */
[----:B-1----:R-:W-:Y:S01]  /*5350*/  FADD.FTZ R26, R70, R3 ;  /* 0x00000003461a7221 */ /* 0x002fe20000010000 */
[----:B--2---:R-:W-:Y:S01]  /*5360*/  F2FP.F16.F32.PACK_AB R9, R64, R59 ;  /* 0x0000003b4009723e */ /* 0x004fe200000000ff */
[----:B------:R-:W-:-:S02]  /*5370*/  IMAD.MOV.U32 R70, RZ, RZ, R71 ;  /* 0x000000ffff467224 */ /* 0x000fc400078e0047 */
[----:B------:R-:W-:Y:S01]  /*5380*/  FADD.FTZ R3, R57, R26 ;  /* 0x0000001a39037221 */ /* 0x000fe20000010000 */
[----:B------:R-:W-:Y:S01]  /*5390*/  F2FP.F16.F32.PACK_AB R26, R45, R36 ;  /* 0x000000242d1a723e */ /* 0x000fe200000000ff */
[----:B------:R-:W-:Y:S01]  /*53a0*/  IMAD.MOV.U32 R57, RZ, RZ, R71 ;  /* 0x000000ffff397224 */ /* 0x000fe200078e0047 */
[----:B------:R-:W1:Y:S01]  /*53b0*/  MUFU.EX2 R72, R72 ;  /* 0x0000004800487308 */ /* 0x000e620000000800 */
[----:B------:R-:W-:Y:S01]  /*53c0*/  FADD.FTZ R28, R0, R3 ;  /* 0x00000003001c7221 */ /* 0x000fe20000010000 */
[--C-:B------:R-:W-:Y:S01]  /*53d0*/  IMAD.MOV.U32 R36, RZ, RZ, R71.reuse ;  /* 0x000000ffff247224 */ /* 0x100fe200078e0047 */
[----:B------:R-:W-:Y:S02]  /*53e0*/  STSM.16.M88.4 [R22+0x28b00], R24 ;  /* 0x028b001816007844 */ /* 0x000fe40000000200 */
[----:B------:R-:W-:Y:S01]  /*53f0*/  FADD.FTZ R3, R59, R28 ;  /* 0x0000001c3b037221 */ /* 0x000fe20000010000 */
[----:B------:R-:W-:Y:S01]  /*5400*/  F2FP.F16.F32.PACK_AB R28, R49, R38 ;  /* 0x00000026311c723e */ /* 0x000fe200000000ff */
[----:B------:R-:W-:Y:S01]  /*5410*/  IMAD.MOV.U32 R59, RZ, RZ, R71 ;  /* 0x000000ffff3b7224 */ /* 0x000fe200078e0047 */
[----:B------:R-:W2:Y:S01]  /*5420*/  MUFU.EX2 R61, R121 ;  /* 0x00000079003d7308 */ /* 0x000ea20000000800 */
[----:B------:R-:W-:Y:S01]  /*5430*/  FADD.FTZ R34, R64, R3 ;  /* 0x0000000340227221 */ /* 0x000fe20000010000 */
[----:B------:R-:W-:Y:S01]  /*5440*/  FADD.FTZ R3, R37, R30 ;  /* 0x0000001e25037221 */ /* 0x000fe20000010000 */
[----:B------:R-:W-:Y:S01]  /*5450*/  F2FP.F16.F32.PACK_AB R30, R51, R40 ;  /* 0x00000028331e723e */ /* 0x000fe200000000ff */
[----:B------:R-:W-:-:S02]  /*5460*/  IMAD.MOV.U32 R64, RZ, RZ, R71 ;  /* 0x000000ffff407224 */ /* 0x000fc400078e0047 */
[----:B---3--:R-:W-:Y:S01]  /*5470*/  FADD.FTZ R5, R53, R34 ;  /* 0x0000002235057221 */ /* 0x008fe20000010000 */
[----:B------:R-:W-:Y:S01]  /*5480*/  FADD.FTZ R3, R48, R3 ;  /* 0x0000000330037221 */ /* 0x000fe20000010000 */
[----:B------:R-:W-:Y:S01]  /*5490*/  IMAD.MOV.U32 R51, RZ, RZ, R71 ;  /* 0x000000ffff337224 */ /* 0x000fe200078e0047 */
[----:B------:R-:W3:Y:S01]  /*54a0*/  MUFU.EX2 R74, R74 ;  /* 0x0000004a004a7308 */ /* 0x000ee20000000800 */
[----:B-1----:R-:W-:Y:S01]  /*54b0*/  FADD.FTZ R8, R72, R5 ;  /* 0x0000000548087221 */ /* 0x002fe20000010000 */
[----:B------:R-:W-:Y:S01]  /*54c0*/  FADD.FTZ R10, R44, R3 ;  /* 0x000000032c0a7221 */ /* 0x000fe20000010000 */
[----:B------:R-:W-:Y:S01]  /*54d0*/  F2FP.F16.F32.PACK_AB R11, R72, R53 ;  /* 0x00000035480b723e */ /* 0x000fe200000000ff */
[----:B------:R1:W-:Y:S01]  /*54e0*/  STSM.16.M88.4 [R22+0x2a300], R28 ;  /* 0x02a3001c16007844 */ /* 0x0003e20000000200 */
[C---:B------:R-:W-:Y:S01]  /*54f0*/  F2FP.F16.F32.PACK_AB R44, R69.reuse, R44 ;  /* 0x0000002c452c723e */ /* 0x040fe200000000ff */
[----:B------:R-:W-:Y:S01]  /*5500*/  FADD.FTZ R5, R69, R10 ;  /* 0x0000000a45057221 */ /* 0x000fe20000010000 */
[----:B------:R-:W-:Y:S01]  /*5510*/  F2FP.F16.F32.PACK_AB R10, R48, R37 ;  /* 0x00000025300a723e */ /* 0x000fe200000000ff */
[----:B------:R-:W4:Y:S01]  /*5520*/  MUFU.EX2 R123, R123 ;  /* 0x0000007b007b7308 */ /* 0x000f220000000800 */
[----:B--2---:R-:W-:Y:S01]  /*5530*/  FADD.FTZ R3, R61, R8 ;  /* 0x000000083d037221 */ /* 0x004fe20000010000 */
[----:B------:R-:W-:Y:S01]  /*5540*/  FADD.FTZ R14, R46, R5 ;  /* 0x000000052e0e7221 */ /* 0x000fe20000010000 */
[----:B------:R-:W-:Y:S01]  /*5550*/  F2FP.F16.F32.PACK_AB R8, R33, R42 ;  /* 0x0000002a2108723e */ /* 0x000fe200000000ff */
[--C-:B------:R-:W-:Y:S01]  /*5560*/  IMAD.MOV.U32 R69, RZ, RZ, R71.reuse ;  /* 0x000000ffff457224 */ /* 0x100fe200078e0047 */
[-C--:B------:R-:W-:Y:S01]  /*5570*/  MOV R49, R71.reuse ;  /* 0x0000004700317202 */ /* 0x080fe20000000f00 */
[----:B------:R-:W-:Y:S01]  /*5580*/  IMAD.MOV.U32 R53, RZ, RZ, R71 ;  /* 0x000000ffff357224 */ /* 0x000fe200078e0047 */
[----:B------:R-:W-:Y:S01]  /*5590*/  MOV R37, R71 ;  /* 0x0000004700257202 */ /* 0x000fe20000000f00 */
[----:B------:R-:W2:Y:S01]  /*55a0*/  MUFU.EX2 R125, R125 ;  /* 0x0000007d007d7308 */ /* 0x000ea20000000800 */
[C---:B---3--:R-:W-:Y:S01]  /*55b0*/  FADD.FTZ R12, R74.reuse, R3 ;  /* 0x000000034a0c7221 */ /* 0x048fe20000010000 */
[----:B------:R3:W-:Y:S01]  /*55c0*/  STSM.16.M88.4 [R22+0x2bb00], R8 ;  /* 0x02bb000816007844 */ /* 0x0007e20000000200 */
[----:B------:R-:W-:Y:S01]  /*55d0*/  F2FP.F16.F32.PACK_AB R45, R74, R61 ;  /* 0x0000003d4a2d723e */ /* 0x000fe200000000ff */
[--C-:B------:R-:W-:Y:S01]  /*55e0*/  IMAD.MOV.U32 R48, RZ, RZ, R71.reuse ;  /* 0x000000ffff307224 */ /* 0x100fe200078e0047 */
[-C--:B------:R-:W-:Y:S01]  /*55f0*/  MOV R61, R71.reuse ;  /* 0x00000047003d7202 */ /* 0x080fe20000000f00 */
[--C-:B------:R-:W-:Y:S01]  /*5600*/  IMAD.MOV.U32 R42, RZ, RZ, R71.reuse ;  /* 0x000000ffff2a7224 */ /* 0x100fe200078e0047 */
[----:B-1----:R-:W-:Y:S01]  /*5610*/  MOV R31, R71 ;  /* 0x00000047001f7202 */ /* 0x002fe20000000f00 */
[----:B------:R-:W1:Y:S01]  /*5620*/  MUFU.EX2 R73, R73 ;  /* 0x0000004900497308 */ /* 0x000e620000000800 */
[----:B----4-:R-:W-:Y:S01]  /*5630*/  FADD.FTZ R3, R123, R12 ;  /* 0x0000000c7b037221 */ /* 0x010fe20000010000 */
[----:B------:R-:W-:Y:S01]  /*5640*/  F2FP.F16.F32.PACK_AB R47, R6, R123 ;  /* 0x0000007b062f723e */ /* 0x000fe200000000ff */
[----:B------:R-:W-:-:S02]  /*5650*/  IMAD.MOV.U32 R40, RZ, RZ, R71 ;  /* 0x000000ffff287224 */ /* 0x000fc400078e0047 */
[----:B------:R-:W-:Y:S01]  /*5660*/  FADD.FTZ R12, R6, R3 ;  /* 0x00000003060c7221 */ /* 0x000fe20000010000 */
[--C-:B------:R-:W-:Y:S02]  /*5670*/  IMAD.MOV.U32 R38, RZ, RZ, R71.reuse ;  /* 0x000000ffff267224 */ /* 0x100fe400078e0047 */
[----:B------:R-:W4:Y:S01]  /*5680*/  MUFU.EX2 R50, R50 ;  /* 0x0000003200327308 */ /* 0x000f220000000800 */
[----:B--2---:R-:W-:Y:S01]  /*5690*/  FADD.FTZ R3, R125, R12 ;  /* 0x0000000c7d037221 */ /* 0x004fe20000010000 */
[--C-:B------:R-:W-:Y:S02]  /*56a0*/  IMAD.MOV.U32 R34, RZ, RZ, R71.reuse ;  /* 0x000000ffff227224 */ /* 0x100fe400078e0047 */
[--C-:B------:R-:W-:Y:S02]  /*56b0*/  IMAD.MOV.U32 R33, RZ, RZ, R71.reuse ;  /* 0x000000ffff217224 */ /* 0x100fe400078e0047 */
[--C-:B------:R-:W-:Y:S02]  /*56c0*/  IMAD.MOV.U32 R30, RZ, RZ, R71.reuse ;  /* 0x000000ffff1e7224 */ /* 0x100fe400078e0047 */
[----:B------:R-:W2:Y:S01]  /*56d0*/  MUFU.EX2 R77, R77 ;  /* 0x0000004d004d7308 */ /* 0x000ea20000000800 */
[C---:B-1----:R-:W-:Y:S01]  /*56e0*/  FADD.FTZ R5, R73.reuse, R14 ;  /* 0x0000000e49057221 */ /* 0x042fe20000010000 */
[----:B------:R-:W-:Y:S01]  /*56f0*/  F2FP.F16.F32.PACK_AB R46, R73, R46 ;  /* 0x0000002e492e723e */ /* 0x000fe200000000ff */
[----:B------:R-:W-:-:S02]  /*5700*/  IMAD.MOV.U32 R29, RZ, RZ, R71 ;  /* 0x000000ffff1d7224 */ /* 0x000fc400078e0047 */
[----:B------:R-:W-:Y:S02]  /*5710*/  IMAD.MOV.U32 R28, RZ, RZ, R71 ;  /* 0x000000ffff1c7224 */ /* 0x000fe400078e0047 */
[----:B------:R1:W-:Y:S01]  /*5720*/  STSM.16.M88.4 [R22+0x2d300], R44 ;  /* 0x02d3002c16007844 */ /* 0x0003e20000000200 */
[----:B------:R-:W5:Y:S01]  /*5730*/  MUFU.EX2 R52, R52 ;  /* 0x0000003400347308 */ /* 0x000f620000000800 */
[----:B----4-:R-:W-:-:S07]  /*5740*/  FADD.FTZ R14, R50, R5 ;  /* 0x00000005320e7221 */ /* 0x010fce0000010000 */
[----:B------:R-:W4:Y:S01]  /*5750*/  MUFU.EX2 R81, R81 ;  /* 0x0000005100517308 */ /* 0x000f220000000800 */
[C---:B--2---:R-:W-:Y:S01]  /*5760*/  FADD.FTZ R5, R77.reuse, R14 ;  /* 0x0000000e4d057221 */ /* 0x044fe20000010000 */
[----:B---3--:R-:W-:Y:S01]  /*5770*/  F2FP.F16.F32.PACK_AB R8, R77, R50 ;  /* 0x000000324d08723e */ /* 0x008fe200000000ff */
[--C-:B------:R-:W-:Y:S02]  /*5780*/  IMAD.MOV.U32 R50, RZ, RZ, R71.reuse ;  /* 0x000000ffff327224 */ /* 0x100fe400078e0047 */
[----:B-1----:R-:W-:-:S03]  /*5790*/  IMAD.MOV.U32 R47, RZ, RZ, R71 ;  /* 0x000000ffff2f7224 */ /* 0x002fc600078e0047 */
[----:B------:R-:W1:Y:S01]  /*57a0*/  MUFU.EX2 R20, R79 ;  /* 0x0000004f00147308 */ /* 0x000e620000000800 */
[----:B-----5:R-:W-:Y:S01]  /*57b0*/  FADD.FTZ R24, R52, R5 ;  /* 0x0000000534187221 */ /* 0x020fe20000010000 */
[--C-:B------:R-:W-:Y:S02]  /*57c0*/  IMAD.MOV.U32 R46, RZ, RZ, R71.reuse ;  /* 0x000000ffff2e7224 */ /* 0x100fe400078e0047 */
[--C-:B------:R-:W-:Y:S02]  /*57d0*/  IMAD.MOV.U32 R45, RZ, RZ, R71.reuse ;  /* 0x000000ffff2d7224 */ /* 0x100fe400078e0047 */
[--C-:B------:R-:W-:Y:S02]  /*57e0*/  IMAD.MOV.U32 R44, RZ, RZ, R71.reuse ;  /* 0x000000ffff2c7224 */ /* 0x100fe400078e0047 */
[----:B------:R-:W2:Y:S01]  /*57f0*/  MUFU.EX2 R127, R127 ;  /* 0x0000007f007f7308 */ /* 0x000ea20000000800 */
[C---:B----4-:R-:W-:Y:S01]  /*5800*/  FADD.FTZ R5, R81.reuse, R24 ;  /* 0x0000001851057221 */ /* 0x050fe20000010000 */
[----:B------:R-:W-:Y:S01]  /*5810*/  F2FP.F16.F32.PACK_AB R10, R81, R52 ;  /* 0x00000034510a723e */ /* 0x000fe200000000ff */
[----:B------:R-:W-:-:S05]  /*5820*/  IMAD.MOV.U32 R52, RZ, RZ, R71 ;  /* 0x000000ffff347224 */ /* 0x000fca00078e0047 */
[----:B------:R-:W3:Y:S01]  /*5830*/  MUFU.EX2 R32, R129 ;  /* 0x0000008100207308 */ /* 0x000ee20000000800 */
[C---:B-1----:R-:W-:Y:S01]  /*5840*/  F2FP.F16.F32.PACK_AB R9, R20.reuse, R125 ;  /* 0x0000007d1409723e */ /* 0x042fe200000000ff */
[----:B------:R-:W-:-:S06]  /*5850*/  FADD.FTZ R14, R20, R3 ;  /* 0x00000003140e7221 */ /* 0x000fcc0000010000 */
[----:B------:R-:W1:Y:S01]  /*5860*/  MUFU.EX2 R54, R54 ;  /* 0x0000003600367308 */ /* 0x000e620000000800 */
[----:B--2---:R-:W-:-:S07]  /*5870*/  FADD.FTZ R3, R127, R14 ;  /* 0x0000000e7f037221 */ /* 0x004fce0000010000 */
[----:B------:R-:W2:Y:S01]  /*5880*/  MUFU.EX2 R83, R83 ;  /* 0x0000005300537308 */ /* 0x000ea20000000800 */
[C---:B---3--:R-:W-:Y:S01]  /*5890*/  F2FP.F16.F32.PACK_AB R11, R32.reuse, R127 ;  /* 0x0000007f200b723e */ /* 0x048fe200000000ff */
[----:B------:R-:W-:Y:S01]  /*58a0*/  FADD.FTZ R6, R32, R3 ;  /* 0x0000000320067221 */ /* 0x000fe20000010000 */
[----:B------:R-:W-:-:S03]  /*58b0*/  IMAD.MOV.U32 R32, RZ, RZ, R71 ;  /* 0x000000ffff207224 */ /* 0x000fc600078e0047 */
[----:B------:R-:W-:Y:S02]  /*58c0*/  STSM.16.M88.4 [R22+0x2eb00], R8 ;  /* 0x02eb000816007844 */ /* 0x000fe40000000200 */
[----:B------:R-:W-:Y:S01]  /*58d0*/  MUFU.EX2 R55, R55 ;  /* 0x0000003700377308 */ /* 0x000fe20000000800 */
[----:B-1----:R-:W-:-:S07]  /*58e0*/  FADD.FTZ R14, R54, R5 ;  /* 0x00000005360e7221 */ /* 0x002fce0000010000 */
[----:B------:R-:W1:Y:S01]  /*58f0*/  MUFU.EX2 R56, R56 ;  /* 0x0000003800387308 */ /* 0x000e620000000800 */
[C---:B--2---:R-:W-:Y:S01]  /*5900*/  F2FP.F16.F32.PACK_AB R24, R83.reuse, R54 ;  /* 0x000000365318723e */ /* 0x044fe200000000ff */
[----:B------:R-:W-:Y:S01]  /*5910*/  FADD.FTZ R14, R83, R14 ;  /* 0x0000000e530e7221 */ /* 0x000fe20000010000 */
[----:B------:R-:W-:-:S05]  /*5920*/  IMAD.MOV.U32 R54, RZ, RZ, R71 ;  /* 0x000000ffff367224 */ /* 0x000fca00078e0047 */
[----:B------:R-:W2:Y:S08]  /*5930*/  MUFU.EX2 R131, R131 ;  /* 0x0000008300837308 */ /* 0x000eb00000000800 */
[----:B------:R-:W3:Y:S01]  /*5940*/  MUFU.EX2 R0, R133 ;  /* 0x0000008500007308 */ /* 0x000ee20000000800 */
[----:B-1----:R-:W-:-:S07]  /*5950*/  F2FP.F16.F32.PACK_AB R26, R56, R55 ;  /* 0x00000037381a723e */ /* 0x002fce00000000ff */
[----:B------:R-:W-:Y:S01]  /*5960*/  MUFU.EX2 R135, R135 ;  /* 0x0000008700877308 */ /* 0x000fe20000000800 */
[----:B--2---:R-:W-:-:S07]  /*5970*/  FADD.FTZ R3, R131, R6 ;  /* 0x0000000683037221 */ /* 0x004fce0000010000 */
[----:B------:R-:W1:Y:S01]  /*5980*/  MUFU.EX2 R12, R137 ;  /* 0x00000089000c7308 */ /* 0x000e620000000800 */
[C---:B---3--:R-:W-:Y:S01]  /*5990*/  F2FP.F16.F32.PACK_AB R25, R0.reuse, R131 ;  /* 0x000000830019723e */ /* 0x048fe200000000ff */
[----:B------:R-:W-:Y:S01]  /*59a0*/  FADD.FTZ R6, R0, R3 ;  /* 0x0000000300067221 */ /* 0x000fe20000010000 */
[----:B------:R-:W-:Y:S01]  /*59b0*/  FADD.FTZ R3, R55, R14 ;  /* 0x0000000e37037221 */ /* 0x000fe20000010000 */
[----:B------:R-:W-:-:S03]  /*59c0*/  MOV R55, R71 ;  /* 0x0000004700377202 */ /* 0x000fc60000000f00 */
[----:B------:R-:W-:Y:S01]  /*59d0*/  FADD.FTZ R3, R56, R3 ;  /* 0x0000000338037221 */ /* 0x000fe20000010000 */
[----:B------:R-:W-:Y:S01]  /*59e0*/  IMAD.MOV.U32 R56, RZ, RZ, R71 ;  /* 0x000000ffff387224 */ /* 0x000fe200078e0047 */
[----:B-1----:R-:W-:Y:S01]  /*59f0*/  F2FP.F16.F32.PACK_AB R27, R12, R135 ;  /* 0x000000870c1b723e */ /* 0x002fe200000000ff */
[----:B------:R-:W-:-:S04]  /*5a00*/  FADD.FTZ R135, R135, R6 ;  /* 0x0000000687877221 */ /* 0x000fc80000010000 */
[----:B------:R1:W-:Y:S01]  /*5a10*/  STSM.16.M88.4 [R22+0x30300], R24 ;  /* 0x0303001816007844 */ /* 0x0003e20000000200 */
[----:B------:R-:W-:Y:S01]  /*5a20*/  FADD.FTZ R0, R12, R135 ;  /* 0x000000870c007221 */ /* 0x000fe20000010000 */
[----:B------:R2:W-:Y:S06]  /*5a30*/  MEMBAR.ALL.CTA ;  /* 0x0000000000007992 */ /* 0x0005ec0000008000 */
[----:B--2---:R-:W2:Y:S01]  /*5a40*/  FENCE.VIEW.ASYNC.S ;  /* 0x00000000000073c6 */ /* 0x004ea20000000000 */
[--C-:B-1----:R-:W-:Y:S01]  /*5a50*/  IMAD.MOV.U32 R27, RZ, RZ, R71.reuse ;  /* 0x000000ffff1b7224 */ /* 0x102fe200078e0047 */
[----:B------:R-:W-:Y:S01]  /*5a60*/  MOV R25, R71 ;  /* 0x0000004700197202 */ /* 0x000fe20000000f00 */
[----:B------:R-:W-:-:S02]  /*5a70*/  IMAD.MOV.U32 R26, RZ, RZ, R71 ;  /* 0x000000ffff1a7224 */ /* 0x000fc400078e0047 */
[----:B------:R-:W-:Y:S01]  /*5a80*/  IMAD.MOV.U32 R24, RZ, RZ, R71 ;  /* 0x000000ffff187224 */ /* 0x000fe200078e0047 */
[----:B--2---:R-:W-:Y:S01]  /*5a90*/  NOP ;  /* 0x0000000000007918 */ /* 0x004fe20000000000 */
[----:B------:R-:W-:Y:S05]  /*5aa0*/  @!P2 BRA `(.L_x_1533) ;  /* 0x0000004c0030a947 */ /* 0x000fea0003800000 */
[----:B------:R-:W-:Y:S01]  /*5ab0*/  UMOV UR60, UR61 ;  /* 0x0000003d003c7c82 */ /* 0x000fe20008000000 */
[----:B------:R-:W-:Y:S01]  /*5ac0*/  R2UR UR61, R148 ;  /* 0x00000000943d72ca */ /* 0x000fe200000e0000 */
[----:B------:R-:W-:Y:S01]  /*5ad0*/  ULDC.64 UR6, c[0x0][0x3f8] ;  /* 0x0000fe0000067ab9 */ /* 0x000fe20000000a00 */
        /* <DEDUP_REMOVED lines=26> */
[----:B------:R-:W-:Y:S01]  /*5c80*/  IMAD.U32 R7, RZ, RZ, UR6 ;  /* 0x00000006ff077e24 */ /* 0x000fe2000f8e00ff */
[----:B------:R-:W-:Y:S01]  /*5c90*/  MOV R6, UR7 ;  /* 0x0000000700067c02 */ /* 0x000fe20008000f00 */
[----:B------:R-:W-:Y:S01]  /*5ca0*/  UMOV UR45, UR46 ;  /* 0x0000002e002d7c82 */ /* 0x000fe20008000000 */
[----:B------:R-:W-:-:S05]  /*5cb0*/  ULDC UR40, c[0x0][0x9d8] ;  /* 0x0002760000287ab9 */ /* 0x000fca0000000800 */
.L_x_1542:
[----:B------:R-:W-:Y:S01]  /*5cc0*/  R2UR UR7, R146 ;  /* 0x00000000920772ca */ /* 0x000fe200000e0000 */
[----:B------:R-:W-:-:S04]  /*5cd0*/  UIADD3 UR46, UR45, 0x1, URZ ;  /* 0x000000012d2e7890 */ /* 0x000fc8000fffe03f */
[----:B------:R-:W-:-:S04]  /*5ce0*/  UISETP.NE.AND UP0, UPT, UR46, 0x2, UPT ;  /* 0x000000022e00788c */ /* 0x000fc8000bf05270 */
[----:B------:R-:W-:Y:S02]  /*5cf0*/  USEL UR6, URZ, 0x1, UP0 ;  /* 0x000000013f067887 */ /* 0x000fe40008000000 */
[----:B------:R-:W-:Y:S02]  /*5d00*/  USEL UR46, UR46, URZ, UP0 ;  /* 0x0000003f2e2e7287 */ /* 0x000fe40008000000 */
[----:B------:R-:W-:Y:S01]  /*5d10*/  ISETP.NE.AND P3, PT, RZ, UR7, PT ;  /* 0x00000007ff007c0c */ /* 0x000fe2000bf65270 */
[----:B------:R-:W-:-:S06]  /*5d20*/  ULOP3.LUT UR6, UR61, UR6, URZ, 0x3c, !UPT ;  /* 0x000000063d067292 */ /* 0x000fcc000f8e3c3f */
[----:B------:R-:W-:-:S06]  /*5d30*/  IMAD.U32 R148, RZ, RZ, UR6 ;  /* 0x00000006ff947e24 */ /* 0x000fcc000f8e00ff */
[----:B------:R-:W-:Y:S05]  /*5d40*/  @P3 BRA `(.L_x_1534) ;  /* 0x0000000000303947 */ /* 0x000fea0003800000 */
[----:B------:R-:W-:Y:S05]  /*5d50*/  @!P0 BRA `(.L_x_1535) ;  /* 0x0000000000048947 */ /* 0x000fea0003800000 */
[----:B------:R-:W-:Y:S01]  /*5d60*/  BPT.TRAP 0x1 ;  /* 0x000000040000795c */ /* 0x000fe20000300000 */
.L_x_1535:
[----:B------:R-:W-:Y:S01]  /*5d70*/  R2UR UR7, R148 ;  /* 0x00000000940772ca */ /* 0x000fe200000e0000 */
[----:B------:R-:W-:-:S12]  /*5d80*/  ULEA UR6, UR46, UR47, 0x3 ;  /* 0x0000002f2e067291 */ /* 0x000fd8000f8e183f */
[----:B------:R-:W-:-:S05]  /*5d90*/  IMAD.U32 R9, RZ, RZ, UR7 ;  /* 0x00000007ff097e24 */ /* 0x000fca000f8e00ff */
[----:B------:R-:W-:-:S04]  /*5da0*/  SHF.L.U32 R9, R9, 0x1f, RZ ;  /* 0x0000001f09097819 */ /* 0x000fc800000006ff */
[----:B------:R1:W2:Y:S01]  /*5db0*/  SYNCS.PHASECHK.TRANS64.TRYWAIT P2, [UR6+0x31c30], R9 ;  /* 0x031c3009ff0075a7 */ /* 0x0002a20008040146 */
[----:B------:R-:W-:Y:S05]  /*5dc0*/  @!P0 BRA `(.L_x_1536) ;  /* 0x0000000000048947 */ /* 0x000fea0003800000 */
[----:B------:R-:W-:Y:S01]  /*5dd0*/  BPT.TRAP 0x1 ;  /* 0x000000040000795c */ /* 0x000fe20000300000 */
.L_x_1536:
[----:B--2---:R-:W-:Y:S05]  /*5de0*/  @P2 BRA `(.L_x_1534) ;  /* 0x0000000000082947 */ /* 0x004fea0003800000 */
[----:B------:R-:W2:Y:S02]  /*5df0*/  SYNCS.PHASECHK.TRANS64.TRYWAIT P2, [UR6+0x31c30], R9 ;  /* 0x031c3009ff0075a7 */ /* 0x000ea40008040146 */
[----:B--2---:R-:W-:Y:S05]  /*5e00*/  @!P2 BRA `(.L_x_1537) ;  /* 0x000000d4004ca947 */ /* 0x004fea0003800000 */
.L_x_1534:
[----:B-12---:R-:W-:Y:S01]  /*5e10*/  VIADD R9, R16, 0x8 ;  /* 0x0000000810097836 */ /* 0x006fe20000000000 */
[----:B------:R-:W-:Y:S01]  /*5e20*/  UIMAD UR6, UR46, 0x6c0, UR41 ;  /* 0x000006c02e0678a4 */ /* 0x000fe2000f8e0229 */
[----:B------:R-:W-:Y:S01]  /*5e30*/  UMOV UR7, 0x80000020 ;  /* 0x8000002000077882 */ /* 0x000fe20000000000 */
[----:B------:R-:W-:Y:S02]  /*5e40*/  UMOV UR28, UR4 ;  /* 0x00000004001c7c82 */ /* 0x000fe40008000000 */
[----:B------:R1:W-:Y:S01]  /*5e50*/  BAR.SYNC.DEFER_BLOCKING R9, 0x100 ;  /* 0x000400090000751d */ /* 0x0003e20000010000 */
[----:B------:R-:W-:Y:S02]  /*5e60*/  UIADD3 UR30, UR6, 0x40, URZ ;  /* 0x00000040061e7890 */ /* 0x000fe4000fffe03f */
[----:B------:R-:W-:Y:S02]  /*5e70*/  UIADD3 UR34, UR6, 0x80, URZ ;  /* 0x0000008006227890 */ /* 0x000fe4000fffe03f */
[----:B------:R-:W-:Y:S01]  /*5e80*/  UIADD3 UR38, UR6, 0xc0, URZ ;  /* 0x000000c006267890 */ /* 0x000fe2000fffe03f */
[----:B------:R-:W-:Y:S01]  /*5e90*/  UMOV UR29, UR5 ;  /* 0x00000005001d7c82 */ /* 0x000fe20008000000 */
[----:B------:R-:W-:Y:S01]  /*5ea0*/  UMOV UR31, 0x80000020 ;  /* 0x80000020001f7882 */ /* 0x000fe20000000000 */
[----:B------:R-:W-:Y:S01]  /*5eb0*/  UMOV UR32, UR4 ;  /* 0x0000000400207c82 */ /* 0x000fe20008000000 */
[----:B------:R-:W-:Y:S01]  /*5ec0*/  UMOV UR33, UR5 ;  /* 0x0000000500217c82 */ /* 0x000fe20008000000 */
[----:B------:R-:W-:Y:S01]  /*5ed0*/  UMOV UR35, 0x80000020 ;  /* 0x8000002000237882 */ /* 0x000fe20000000000 */
        /* <DEDUP_REMOVED lines=10> */
[----:B------:R-:W-:Y:S01]  /*5f80*/  WARPGROUP.ARRIVE ;  /* 0x00000000000079c5 */ /* 0x000fe20000000000 */
[----:B------:R-:W-:Y:S01]  /*5f90*/  UMOV UR55, 0x80000020 ;  /* 0x8000002000377882 */ /* 0x000fe20000000000 */
[----:B------:R-:W-:Y:S01]  /*5fa0*/  UIADD3 UR58, UR6, 0x180, URZ ;  /* 0x00000180063a7890 */ /* 0x000fe2000fffe03f */
[----:B------:R-:W-:Y:S01]  /*5fb0*/  UMOV UR56, UR4 ;  /* 0x0000000400387c82 */ /* 0x000fe20008000000 */
[----:B------:R-:W-:-:S02]  /*5fc0*/  UMOV UR57, UR5 ;  /* 0x0000000500397c82 */ /* 0x000fc40008000000 */
[----:B------:R-:W-:Y:S01]  /*5fd0*/  HGMMA.64x16x16.F32 R136, gdesc[UR4], RZ, !UPT, gsb0 ;  /* 0x00200000048879f0 */ /* 0x000fe2000c0008ff */
[----:B------:R-:W-:Y:S01]  /*5fe0*/  UMOV UR59, 0x80000020 ;  /* 0x80000020003b7882 */ /* 0x000fe20000000000 */
        /* <DEDUP_REMOVED lines=11> */
[----:B------:R-:W-:-:S02]  /*60a0*/  WARPGROUP.DEPBAR.LE gsb0, 0x0 ;  /* 0x00008000000079c5 */ /* 0x000fc40000010000 */
        /* <DEDUP_REMOVED lines=276> */
[----:B------:R-:W-:Y:S02]  /*71f0*/  UIADD3 UR7, UR6, 0x642, URZ ;  /* 0x0000064206077890 */ /* 0x000fe4000fffe03f */
        /* <DEDUP_REMOVED lines=36> */
[----:B-1----:R-:W-:Y:S05]  /*7440*/  @P3 BRA `(.L_x_1538) ;  /* 0x00000000002c3947 */ /* 0x002fea0003800000 */
[----:B------:R-:W-:Y:S05]  /*7450*/  @!P0 BRA `(.L_x_1539) ;  /* 0x0000000000048947 */ /* 0x000fea0003800000 */
[----:B------:R-:W-:Y:S01]  /*7460*/  BPT.TRAP 0x1 ;  /* 0x000000040000795c */ /* 0x000fe20000300000 */
.L_x_1539:
[----:B------:R-:W-:Y:S01]  /*7470*/  ULEA UR6, UR45, UR47, 0x3 ;  /* 0x0000002f2d067291 */ /* 0x000fe2000f8e183f */
[----:B------:R-:W-:-:S05]  /*7480*/  IMAD.U32 R9, RZ, RZ, UR61 ;  /* 0x0000003dff097e24 */ /* 0x000fca000f8e00ff */
[----:B------:R-:W-:-:S04]  /*7490*/  SHF.L.U32 R9, R9, 0x1f, RZ ;  /* 0x0000001f09097819 */ /* 0x000fc800000006ff */
[----:B------:R1:W2:Y:S01]  /*74a0*/  SYNCS.PHASECHK.TRANS64.TRYWAIT P2, [UR6+0x31c50], R9 ;  /* 0x031c5009ff0075a7 */ /* 0x0002a20008040146 */
[----:B------:R-:W-:Y:S05]  /*74b0*/  @!P0 BRA `(.L_x_1540) ;  /* 0x0000000000048947 */ /* 0x000fea0003800000 */
[----:B------:R-:W-:Y:S01]  /*74c0*/  BPT.TRAP 0x1 ;  /* 0x000000040000795c */ /* 0x000fe20000300000 */
.L_x_1540:
[----:B--2---:R-:W-:Y:S05]  /*74d0*/  @P2 BRA `(.L_x_1538) ;  /* 0x0000000000082947 */ /* 0x004fea0003800000 */
[----:B------:R-:W2:Y:S02]  /*74e0*/  SYNCS.PHASECHK.TRANS64.TRYWAIT P2, [UR6+0x31c50], R9 ;  /* 0x031c5009ff0075a7 */ /* 0x000ea40008040146 */
[----:B--2---:R-:W-:Y:S05]  /*74f0*/  @!P2 BRA `(.L_x_1541) ;  /* 0x000000bc00a8a947 */ /* 0x004fea0003800000 */
.L_x_1538:
[----:B------:R-:W-:Y:S01]  /*7500*/  UIADD3 UR6, UR47, 0x200, URZ ;  /* 0x000002002f067890 */ /* 0x000fe2000fffe03f */
[----:B------:R-:W-:Y:S01]  /*7510*/  R2UR UR10, R145 ;  /* 0x00000000910a72ca */ /* 0x000fe200000e0000 */
[----:B------:R-:W-:Y:S01]  /*7520*/  WARPGROUP.ARRIVE ;  /* 0x00000000000079c5 */ /* 0x000fe20000000000 */
[----:B------:R-:W-:Y:S01]  /*7530*/  UMOV UR29, 0xc0000010 ;  /* 0xc0000010001d7882 */ /* 0x000fe20000000000 */
[----:B------:R-:W-:Y:S01]  /*7540*/  USHF.R.U32.HI UR6, URZ, 0x4, UR6 ;  /* 0x000000043f067899 */ /* 0x000fe20008011606 */
[----:B------:R-:W-:Y:S01]  /*7550*/  R2UR UR11, R6 ;  /* 0x00000000060b72ca */ /* 0x000fe200000e0000 */
[----:B------:R-:W-:Y:S01]  /*7560*/  UMOV UR31, 0x80000020 ;  /* 0x80000020001f7882 */ /* 0x000fe20000000000 */
[----:B------:R-:W-:Y:S01]  /*7570*/  FMUL.FTZ R153, R108, UR40 ;  /* 0x000000286c997c20 */ /* 0x000fe20008410000 */
[----:B------:R-:W-:Y:S01]  /*7580*/  ULOP3.LUT UR6, UR6, 0x3fff, URZ, 0xc0, !UPT ;  /* 0x00003fff06067892 */ /* 0x000fe2000f8ec03f */
[----:B------:R-:W3:Y:S01]  /*7590*/  LDC R108, c[0x0][0x288] ;  /* 0x0000a200ff6c7b82 */ /* 0x000ee20000000800 */
[----:B------:R-:W-:Y:S01]  /*75a0*/  ULDC UR14, c[0x0][0x2e0] ;  /* 0x0000b800000e7ab9 */ /* 0x000fe20000000800 */
[----:B------:R-:W-:Y:S01]  /*75b0*/  FMUL.FTZ R149, R136, UR40 ;  /* 0x0000002888957c20 */ /* 0x000fe20008410000 */
[----:B------:R-:W-:Y:S01]  /*75c0*/  ULOP3.LUT UR7, UR6, 0x2400000, URZ, 0xfc, !UPT ;  /* 0x0240000006077892 */ /* 0x000fe2000f8efc3f */
[----:B------:R-:W-:Y:S01]  /*75d0*/  FMUL.FTZ R154, R96, UR40 ;  /* 0x00000028609a7c20 */ /* 0x000fe20008410000 */
[----:B------:R-:W-:Y:S01]  /*75e0*/  ULOP3.LUT UR6, UR10, 0x10000, URZ, 0xfc, !UPT ;  /* 0x000100000a067892 */ /* 0x000fe2000f8efc3f */
[----:B------:R-:W-:Y:S01]  /*75f0*/  R2UR UR10, R7 ;  /* 0x00000000070a72ca */ /* 0x000fe200000e0000 */
[----:B------:R-:W-:Y:S01]  /*7600*/  UIMAD UR7, UR45, 0x6c0, UR7 ;  /* 0x000006c02d0778a4 */ /* 0x000fe2000f8e0207 */
[----:B------:R-:W-:Y:S01]  /*7610*/  FMUL.FTZ R136, R137, UR40 ;  /* 0x0000002889887c20 */ /* 0x000fe20008410000 */
[----:B------:R-:W-:Y:S01]  /*7620*/  FMUL.FTZ R96, R98, UR40 ;  /* 0x0000002862607c20 */ /* 0x000fe20008410000 */
[----:B------:R-:W4:Y:S01]  /*7630*/  MUFU.TANH R149, R149 ;  /* 0x0000009500957308 */ /* 0x000f220000002400 */
[----:B-12---:R-:W-:Y:S01]  /*7640*/  FMUL.FTZ R9, R138, UR40 ;  /* 0x000000288a097c20 */ /* 0x006fe20008410000 */
[----:B------:R-:W-:Y:S01]  /*7650*/  UMOV UR28, UR6 ;  /* 0x00000006001c7c82 */ /* 0x000fe20008000000 */
[----:B------:R-:W-:Y:S01]  /*7660*/  FMUL.FTZ R138, R140, UR40 ;  /* 0x000000288c8a7c20 */ /* 0x000fe20008410000 */
[----:B------:R-:W-:Y:S01]  /*7670*/  UMOV UR30, UR7 ;  /* 0x00000007001e7c82 */ /* 0x000fe20008000000 */
[----:B------:R-:W-:Y:S01]  /*7680*/  FMUL.FTZ R21, R122, UR40 ;  /* 0x000000287a157c20 */ /* 0x000fe20008410000 */
[----:B------:R-:W-:Y:S01]  /*7690*/  HGMMA.64x96x16.F32 R24, gdesc[UR28].tnspB, R24, gsb0 ;  /* 0x416000001c1879f0 */ /* 0x000fe20008000818 */
[----:B------:R-:W-:Y:S01]  /*76a0*/  UIADD3 UR28, UR6, 0x180, URZ ;  /* 0x00000180061c7890 */ /* 0x000fe2000fffe03f */
[----:B------:R-:W1:Y:S01]  /*76b0*/  MUFU.TANH R136, R136 ;  /* 0x0000008800887308 */ /* 0x000e620000002400 */
[----:B------:R-:W-:Y:S01]  /*76c0*/  UIADD3 UR30, UR7, 0x40, URZ ;  /* 0x00000040071e7890 */ /* 0x000fe2000fffe03f */
[----:B------:R-:W-:Y:S01]  /*76d0*/  FMUL.FTZ R122, R127, UR40 ;  /* 0x000000287f7a7c20 */ /* 0x000fe20008410000 */
[----:B------:R-:W-:Y:S01]  /*76e0*/  UMOV UR29, 0xc0000010 ;  /* 0xc0000010001d7882 */ /* 0x000fe20000000000 */
[----:B------:R-:W-:Y:S01]  /*76f0*/  UMOV UR31, 0x80000020 ;  /* 0x80000020001f7882 */ /* 0x000fe20000000000 */
[----:B------:R-:W-:Y:S01]  /*7700*/  UISETP.NE.U32.AND UP0, UPT, UR10, URZ, UPT ;  /* 0x0000003f0a00728c */ /* 0x000fe2000bf05070 */
[----:B------:R-:W-:Y:S01]  /*7710*/  FMUL.FTZ R137, R141, UR40 ;  /* 0x000000288d897c20 */ /* 0x000fe20008410000 */
[----:B------:R-:W-:Y:S01]  /*7720*/  UIMAD UR10, UR60, -0x90, UR42 ;  /* 0xffffff703c0a78a4 */ /* 0x000fe2000f8e022a */
[----:B------:R-:W-:Y:S01]  /*7730*/  FMUL.FTZ R127, R112, UR40 ;  /* 0x00000028707f7c20 */ /* 0x000fe20008410000 */
[----:B------:R-:W-:Y:S01]  /*7740*/  UISETP.NE.AND.EX UP0, UPT, UR11, URZ, UPT, UP0 ;  /* 0x0000003f0b00728c */ /* 0x000fe2000bf05300 */
[----:B------:R-:W-:Y:S01]  /*7750*/  FMUL.FTZ R112, R114, UR40 ;  /* 0x0000002872707c20 */ /* 0x000fe20008410000 */
[----:B------:R-:W-:Y:S01]  /*7760*/  UIADD3 UR10, UR10, 0x1, URZ ;  /* 0x000000010a0a7890 */ /* 0x000fe2000fffe03f */
[----:B------:R-:W2:Y:S01]  /*7770*/  MUFU.TANH R138, R138 ;  /* 0x0000008a008a7308 */ /* 0x000ea20000002400 */
[----:B------:R-:W-:Y:S01]  /*7780*/  ULDC UR11, c[0x0][0x404] ;  /* 0x00010100000b7ab9 */ /* 0x000fe20000000800 */
[----:B------:R-:W-:Y:S01]  /*7790*/  FMUL.FTZ R114, R118, UR40 ;  /* 0x0000002876727c20 */ /* 0x000fe20008410000 */
[----:B------:R-:W-:Y:S01]  /*77a0*/  USEL UR11, UR11, 0x1, UP0 ;  /* 0x000000010b0b7887 */ /* 0x000fe20008000000 */
[----:B------:R-:W-:Y:S01]  /*77b0*/  FMUL.FTZ R10, R139, UR40 ;  /* 0x000000288b0a7c20 */ /* 0x000fe20008410000 */
[----:B------:R-:W-:Y:S01]  /*77c0*/  FMUL.FTZ R139, R128, UR40 ;  /* 0x00000028808b7c20 */ /* 0x000fe20008410000 */
[----:B------:R-:W-:Y:S01]  /*77d0*/  FMUL.FTZ R129, R129, UR40 ;  /* 0x0000002881817c20 */ /* 0x000fe20008410000 */
[----:B------:R-:W-:Y:S01]  /*77e0*/  UIMAD UR10, UR11, UR14, UR10 ;  /* 0x0000000e0b0a72a4 */ /* 0x000fe2000f8e020a */
[----:B------:R-:W5:Y:S01]  /*77f0*/  MUFU.TANH R137, R137 ;  /* 0x0000008900897308 */ /* 0x000f620000002400 */
[----:B------:R-:W-:Y:S01]  /*7800*/  FMUL.FTZ R140, R132, UR40 ;  /* 0x00000028848c7c20 */ /* 0x000fe20008410000 */
[----:B------:R-:W-:Y:S01]  /*7810*/  FMUL.FTZ R141, R116, UR40 ;  /* 0x00000028748d7c20 */ /* 0x000fe20008410000 */
[----:B------:R-:W-:Y:S01]  /*7820*/  FMUL.FTZ R116, R117, UR40 ;  /* 0x0000002875747c20 */ /* 0x000fe20008410000 */
[----:B------:R-:W-:Y:S01]  /*7830*/  FMUL.FTZ R13, R130, UR40 ;  /* 0x00000028820d7c20 */ /* 0x000fe20008410000 */
[----:B---3--:R-:W-:Y:S01]  /*7840*/  IADD3 R98, -R108, UR10, RZ ;  /* 0x0000000a6c627c10 */ /* 0x008fe2000fffe1ff */
[----:B------:R-:W-:Y:S01]  /*7850*/  FMUL.FTZ R117, R93, UR40 ;  /* 0x000000285d757c20 */ /* 0x000fe20008410000 */
[----:B------:R-:W-:Y:S01]  /*7860*/  FMUL.FTZ R14, R131, UR40 ;  /* 0x00000028830e7c20 */ /* 0x000fe20008410000 */
[----:B------:R-:W3:Y:S01]  /*7870*/  MUFU.TANH R139, R139 ;  /* 0x0000008b008b7308 */ /* 0x000ee20000002400 */
[----:B------:R-:W-:Y:S01]  /*7880*/  FMUL.FTZ R131, R133, UR40 ;  /* 0x0000002885837c20 */ /* 0x000fe20008410000 */
[----:B------:R-:W-:-:S02]  /*7890*/  IMAD R98, R19, -0x2, R98 ;  /* 0xfffffffe13627824 */ /* 0x000fc400078e0262 */
[----:B------:R-:W-:Y:S01]  /*78a0*/  FMUL.FTZ R15, R134, UR40 ;  /* 0x00000028860f7c20 */ /* 0x000fe20008410000 */
[----:B------:R-:W-:Y:S01]  /*78b0*/  FMUL.FTZ R134, R120, UR40 ;  /* 0x0000002878867c20 */ /* 0x000fe20008410000 */
[----:B------:R-:W-:Y:S01]  /*78c0*/  FMUL.FTZ R133, R121, UR40 ;  /* 0x0000002879857c20 */ /* 0x000fe20008410000 */
[----:B------:R-:W-:Y:S01]  /*78d0*/  FMUL.FTZ R121, R126, UR40 ;  /* 0x000000287e797c20 */ /* 0x000fe20008410000 */
[----:B------:R-:W-:Y:S01]  /*78e0*/  IADD3 R118, R23, R98, RZ ;  /* 0x0000006217767210 */ /* 0x000fe20007ffe0ff */
[----:B------:R-:W3:Y:S01]  /*78f0*/  MUFU.TANH R129, R129 ;  /* 0x0000008100817308 */ /* 0x000ee20000002400 */
[----:B------:R-:W-:Y:S01]  /*7900*/  FMUL.FTZ R20, R135, UR40 ;  /* 0x0000002887147c20 */ /* 0x000fe20008410000 */
[----:B------:R-:W-:Y:S01]  /*7910*/  FMUL.FTZ R135, R124, UR40 ;  /* 0x000000287c877c20 */ /* 0x000fe20008410000 */
[C---:B------:R-:W-:Y:S01]  /*7920*/  ISETP.GT.AND P2, PT, R118.reuse, RZ, PT ;  /* 0x000000ff7600720c */ /* 0x040fe20003f44270 */
[----:B------:R-:W-:Y:S01]  /*7930*/  FMUL.FTZ R89, R89, UR40 ;  /* 0x0000002859597c20 */ /* 0x000fe20008410000 */
[C---:B------:R-:W-:Y:S01]  /*7940*/  ISETP.GT.AND P3, PT, R118.reuse, 0x1, PT ;  /* 0x000000017600780c */ /* 0x040fe20003f64270 */
[----:B------:R-:W-:Y:S01]  /*7950*/  FMUL.FTZ R120, R123, UR40 ;  /* 0x000000287b787c20 */ /* 0x000fe20008410000 */
[----:B----4-:R-:W-:Y:S01]  /*7960*/  FSEL R132, R149, -INF , P2 ;  /* 0xff80000095847808 */ /* 0x010fe20001000000 */
[----:B------:R-:W4:Y:S01]  /*7970*/  MUFU.TANH R140, R140 ;  /* 0x0000008c008c7308 */ /* 0x000f220000002400 */
[----:B------:R-:W-:Y:S01]  /*7980*/  ISETP.GT.AND P2, PT, R118, 0x8, PT ;  /* 0x000000087600780c */ /* 0x000fe20003f44270 */
[----:B------:R-:W-:Y:S01]  /*7990*/  FMUL.FTZ R123, R125, UR40 ;  /* 0x000000287d7b7c20 */ /* 0x000fe20008410000 */
[----:B-1----:R-:W-:Y:S01]  /*79a0*/  FSEL R130, R136, -INF , P3 ;  /* 0xff80000088827808 */ /* 0x002fe20001800000 */
[----:B------:R-:W-:Y:S01]  /*79b0*/  FMUL.FTZ R12, R143, UR40 ;  /* 0x000000288f0c7c20 */ /* 0x000fe20008410000 */
[----:B------:R-:W-:Y:S01]  /*79c0*/  FMNMX.FTZ R93, R132, R8, !PT ;  /* 0x00000008845d7209 */ /* 0x000fe20007810000 */
[----:B------:R-:W-:Y:S01]  /*79d0*/  FMUL.FTZ R143, R104, UR40 ;  /* 0x00000028688f7c20 */ /* 0x000fe20008410000 */
[----:B------:R-:W-:Y:S01]  /*79e0*/  ISETP.GT.AND P3, PT, R118, 0x9, PT ;  /* 0x000000097600780c */ /* 0x000fe20003f64270 */
[----:B------:R-:W1:Y:S01]  /*79f0*/  MUFU.TANH R131, R131 ;  /* 0x0000008300837308 */ /* 0x000e620000002400 */
[----:B--2---:R-:W-:Y:S01]  /*7a00*/  FSEL R98, R138, -INF , P2 ;  /* 0xff8000008a627808 */ /* 0x004fe20001000000 */
[----:B------:R-:W-:Y:S01]  /*7a10*/  FMUL.FTZ R104, R106, UR40 ;  /* 0x000000286a687c20 */ /* 0x000fe20008410000 */
[----:B------:R-:W-:Y:S01]  /*7a20*/  FMNMX.FTZ R93, R130, R93, !PT ;  /* 0x0000005d825d7209 */ /* 0x000fe20007810000 */
[----:B------:R-:W-:Y:S01]  /*7a30*/  FMUL.FTZ R106, R110, UR40 ;  /* 0x000000286e6a7c20 */ /* 0x000fe20008410000 */
[----:B------:R-:W-:Y:S01]  /*7a40*/  ISETP.GT.AND P2, PT, R118, 0x10, PT ;  /* 0x000000107600780c */ /* 0x000fe20003f44270 */
[----:B------:R-:W-:Y:S01]  /*7a50*/  FMUL.FTZ R125, R113, UR40 ;  /* 0x00000028717d7c20 */ /* 0x000fe20008410000 */
[----:B-----5:R-:W-:Y:S01]  /*7a60*/  FSEL R128, R137, -INF , P3 ;  /* 0xff80000089807808 */ /* 0x020fe20001800000 */
[----:B------:R-:W2:Y:S01]  /*7a70*/  MUFU.TANH R134, R134 ;  /* 0x0000008600867308 */ /* 0x000ea20000002400 */
[----:B------:R-:W-:Y:S01]  /*7a80*/  FMNMX.FTZ R93, R98, R93, !PT ;  /* 0x0000005d625d7209 */ /* 0x000fe20007810000 */
[----:B------:R-:W-:Y:S01]  /*7a90*/  FMUL.FTZ R110, R97, UR40 ;  /* 0x00000028616e7c20 */ /* 0x000fe20008410000 */
[----:B------:R-:W-:Y:S01]  /*7aa0*/  ISETP.GT.AND P3, PT, R118, 0x11, PT ;  /* 0x000000117600780c */ /* 0x000fe20003f64270 */
[----:B------:R-:W-:Y:S01]  /*7ab0*/  FMUL.FTZ R11, R142, UR40 ;  /* 0x000000288e0b7c20 */ /* 0x000fe20008410000 */
[----:B---3--:R-:W-:Y:S01]  /*7ac0*/  FSEL R126, R139, -INF , P2 ;  /* 0xff8000008b7e7808 */ /* 0x008fe20001000000 */
[----:B------:R-:W-:Y:S01]  /*7ad0*/  FMUL.FTZ R97, R99, UR40 ;  /* 0x0000002863617c20 */ /* 0x000fe20008410000 */
[----:B------:R-:W-:Y:S01]  /*7ae0*/  FMNMX.FTZ R93, R128, R93, !PT ;  /* 0x0000005d805d7209 */ /* 0x000fe20007810000 */
[----:B------:R-:W3:Y:S01]  /*7af0*/  MUFU.TANH R133, R133 ;  /* 0x0000008500857308 */ /* 0x000ee20000002400 */
[----:B------:R-:W-:Y:S01]  /*7b00*/  ISETP.GT.AND P2, PT, R118, 0x18, PT ;  /* 0x000000187600780c */ /* 0x000fe20003f44270 */
[----:B------:R-:W-:Y:S01]  /*7b10*/  FMUL.FTZ R142, R105, UR40 ;  /* 0x00000028698e7c20 */ /* 0x000fe20008410000 */
[----:B------:R-:W-:Y:S01]  /*7b20*/  FSEL R108, R129, -INF , P3 ;  /* 0xff800000816c7808 */ /* 0x000fe20001800000 */
[----:B------:R-:W-:Y:S01]  /*7b30*/  FMUL.FTZ R99, R88, UR40 ;  /* 0x0000002858637c20 */ /* 0x000fe20008410000 */
[----:B------:R-:W-:Y:S01]  /*7b40*/  FMNMX.FTZ R93, R126, R93, !PT ;  /* 0x0000005d7e5d7209 */ /* 0x000fe20007810000 */
[----:B------:R-:W-:Y:S01]  /*7b50*/  FMUL.FTZ R105, R107, UR40 ;  /* 0x000000286b697c20 */ /* 0x000fe20008410000 */
[----:B------:R-:W-:Y:S01]  /*7b60*/  ISETP.GT.AND P3, PT, R118, 0x19, PT ;  /* 0x000000197600780c */ /* 0x000fe20003f64270 */
[----:B------:R-:W-:Y:S01]  /*7b70*/  MUFU.TANH R135, R135 ;  /* 0x0000008700877308 */ /* 0x000fe20000002400 */
[----:B----4-:R-:W-:Y:S01]  /*7b80*/  FSEL R124, R140, -INF , P2 ;  /* 0xff8000008c7c7808 */ /* 0x010fe20001000000 */
[----:B------:R-:W-:Y:S01]  /*7b90*/  FMUL.FTZ R107, R111, UR40 ;  /* 0x000000286f6b7c20 */ /* 0x000fe20008410000 */
[----:B------:R-:W-:Y:S01]  /*7ba0*/  ISETP.GT.AND P2, PT, R118, 0x20, PT ;  /* 0x000000207600780c */ /* 0x000fe20003f44270 */
[----:B------:R-:W-:Y:S01]  /*7bb0*/  FMUL.FTZ R111, R92, UR40 ;  /* 0x000000285c6f7c20 */ /* 0x000fe20008410000 */
[----:B------:R-:W-:Y:S01]  /*7bc0*/  FMUL.FTZ R101, R101, UR40 ;  /* 0x0000002865657c20 */ /* 0x000fe20008410000 */
[----:B------:R-:W-:Y:S01]  /*7bd0*/  FMUL.FTZ R152, R109, UR40 ;  /* 0x000000286d987c20 */ /* 0x000fe20008410000 */
[----:B------:R-:W-:Y:S01]  /*7be0*/  FMUL.FTZ R139, R81, UR40 ;  /* 0x00000028518b7c20 */ /* 0x000fe20008410000 */
[----:B------:R4:W-:Y:S01]  /*7bf0*/  MUFU.TANH R149, R89 ;  /* 0x0000005900957308 */ /* 0x0009e20000002400 */
[----:B------:R-:W-:Y:S01]  /*7c00*/  FMUL.FTZ R137, R80, UR40 ;  /* 0x0000002850897c20 */ /* 0x000fe20008410000 */
[----:B------:R-:W-:Y:S01]  /*7c10*/  FMUL.FTZ R113, R115, UR40 ;  /* 0x0000002873717c20 */ /* 0x000fe20008410000 */
[----:B------:R-:W-:Y:S01]  /*7c20*/  FMUL.FTZ R115, R119, UR40 ;  /* 0x0000002877737c20 */ /* 0x000fe20008410000 */
[----:B------:R-:W-:Y:S01]  /*7c30*/  FMUL.FTZ R100, R100, UR40 ;  /* 0x0000002864647c20 */ /* 0x000fe20008410000 */
[----:B------:R-:W-:Y:S01]  /*7c40*/  FMUL.FTZ R157, R73, UR40 ;  /* 0x00000028499d7c20 */ /* 0x000fe20008410000 */
[----:B------:R-:W-:Y:S01]  /*7c50*/  FMUL.FTZ R84, R84, UR40 ;  /* 0x0000002854547c20 */ /* 0x000fe20008410000 */
[----:B------:R-:W-:Y:S01]  /*7c60*/  FMUL.FTZ R155, R72, UR40 ;  /* 0x00000028489b7c20 */ /* 0x000fe20008410000 */
[----:B------:R-:W5:Y:S01]  /*7c70*/  MUFU.TANH R123, R123 ;  /* 0x0000007b007b7308 */ /* 0x000f620000002400 */
[----:B----4-:R-:W-:Y:S01]  /*7c80*/  FMNMX.FTZ R89, R108, R93, !PT ;  /* 0x0000005d6c597209 */ /* 0x010fe20007810000 */
[----:B------:R-:W-:Y:S01]  /*7c90*/  FMUL.FTZ R76, R76, UR40 ;  /* 0x000000284c4c7c20 */ /* 0x000fe20008410000 */
[----:B-1----:R-:W-:Y:S01]  /*7ca0*/  FSEL R93, R131, -INF , P3 ;  /* 0xff800000835d7808 */ /* 0x002fe20001800000 */
[----:B------:R-:W-:Y:S01]  /*7cb0*/  FMUL.FTZ R72, R102, UR40 ;  /* 0x0000002866487c20 */ /* 0x000fe20008410000 */
[----:B------:R-:W-:Y:S01]  /*7cc0*/  FMNMX.FTZ R136, R124, R89, !PT ;  /* 0x000000597c887209 */ /* 0x000fe20007810000 */
[----:B------:R-:W-:Y:S01]  /*7cd0*/  FMUL.FTZ R83, R83, UR40 ;  /* 0x0000002853537c20 */ /* 0x000fe20008410000 */
[----:B------:R-:W-:Y:S01]  /*7ce0*/  ISETP.GT.AND P3, PT, R118, 0x21, PT ;  /* 0x000000217600780c */ /* 0x000fe20003f64270 */
[----:B------:R-:W-:-:S02]  /*7cf0*/  WARPGROUP.DEPBAR.LE gsb0, 0x0 ;  /* 0x00008000000079c5 */ /* 0x000fc40000010000 */
[----:B------:R-:W-:Y:S01]  /*7d00*/  WARPGROUP.ARRIVE ;  /* 0x00000000000079c5 */ /* 0x000fe20000000000 */
[----:B------:R-:W-:Y:S01]  /*7d10*/  MUFU.TANH R127, R127 ;  /* 0x0000007f007f7308 */ /* 0x000fe20000002400 */
[----:B--2---:R-:W-:Y:S01]  /*7d20*/  FSEL R89, R134, -INF , P2 ;  /* 0xff80000086597808 */ /* 0x004fe20001000000 */
[----:B------:R-:W-:Y:S01]  /*7d30*/  FMUL.FTZ R86, R86, UR40 ;  /* 0x0000002856567c20 */ /* 0x000fe20008410000 */
[----:B------:R-:W-:Y:S01]  /*7d40*/  FMNMX.FTZ R136, R93, R136, !PT ;  /* 0x000000885d887209 */ /* 0x000fe20007810000 */
[----:B------:R-:W-:Y:S01]  /*7d50*/  FMUL.FTZ R87, R87, UR40 ;  /* 0x0000002857577c20 */ /* 0x000fe20008410000 */
[----:B------:R-:W-:Y:S01]  /*7d60*/  HGMMA.64x96x16.F32 R24, gdesc[UR28].tnspB, R24, gsb0 ;  /* 0x416000001c1879f0 */ /* 0x000fe20008000818 */
[----:B------:R-:W-:Y:S01]  /*7d70*/  UIADD3 UR28, UR6, 0x300, URZ ;  /* 0x00000300061c7890 */ /* 0x000fe2000fffe03f */
[----:B------:R-:W-:Y:S01]  /*7d80*/  ISETP.GT.AND P2, PT, R118, 0x28, PT ;  /* 0x000000287600780c */ /* 0x000fe20003f44270 */
[----:B------:R-:W-:Y:S01]  /*7d90*/  UIADD3 UR30, UR7, 0x80, URZ ;  /* 0x00000080071e7890 */ /* 0x000fe2000fffe03f */
[----:B------:R-:W1:Y:S01]  /*7da0*/  MUFU.TANH R125, R125 ;  /* 0x0000007d007d7308 */ /* 0x000e620000002400 */
[----:B------:R-:W-:Y:S01]  /*7db0*/  UMOV UR29, 0xc0000010 ;  /* 0xc0000010001d7882 */ /* 0x000fe20000000000 */
[----:B------:R-:W-:Y:S01]  /*7dc0*/  UMOV UR31, 0x80000020 ;  /* 0x80000020001f7882 */ /* 0x000fe20000000000 */
[----:B------:R-:W-:Y:S01]  /*7dd0*/  FMNMX.FTZ R136, R89, R136, !PT ;  /* 0x0000008859887209 */ /* 0x000fe20007810000 */
[----:B------:R-:W-:Y:S01]  /*7de0*/  FMUL.FTZ R74, R74, UR40 ;  /* 0x000000284a4a7c20 */ /* 0x000fe20008410000 */
[----:B------:R-:W-:-:S03]  /*7df0*/  R2UR UR61, R148 ;  /* 0x00000000943d72ca */ /* 0x000fc600000e0000 */
[----:B------:R3:W-:Y:S08]  /*7e00*/  MUFU.TANH R92, R99 ;  /* 0x00000063005c7308 */ /* 0x0007f00000002400 */
[----:B------:R-:W-:Y:S01]  /*7e10*/  MUFU.TANH R141, R141 ;  /* 0x0000008d008d7308 */ /* 0x000fe20000002400 */
[----:B---3--:R-:W-:Y:S02]  /*7e20*/  FSEL R99, R133, -INF , P3 ;  /* 0xff80000085637808 */ /* 0x008fe40001800000 */
[----:B------:R-:W-:-:S02]  /*7e30*/  ISETP.GT.AND P3, PT, R118, 0x29, PT ;  /* 0x000000297600780c */ /* 0x000fc40003f64270 */
[----:B------:R-:W-:Y:S02]  /*7e40*/  FMNMX.FTZ R136, R99, R136, !PT ;  /* 0x0000008863887209 */ /* 0x000fe40007810000 */
[----:B-----5:R-:W-:Y:S01]  /*7e50*/  FSEL R109, R123, -INF , P3 ;  /* 0xff8000007b6d7808 */ /* 0x020fe20001800000 */
[----:B------:R2:W-:Y:S01]  /*7e60*/  MUFU.TANH R88, R101 ;  /* 0x0000006500587308 */ /* 0x0005e20000002400 */
[----:B------:R-:W-:-:S04]  /*7e70*/  ISETP.GT.AND P3, PT, R118, 0x31, PT ;  /* 0x000000317600780c */ /* 0x000fc80003f64270 */
[----:B-1----:R-:W-:Y:S02]  /*7e80*/  FSEL R81, R125, -INF , P3 ;  /* 0xff8000007d517808 */ /* 0x002fe40001800000 */
[C---:B------:R-:W-:Y:S01]  /*7e90*/  ISETP.GT.AND P3, PT, R118.reuse, 0x39, PT ;  /* 0x000000397600780c */ /* 0x040fe20003f64270 */
[----:B------:R-:W1:Y:S01]  /*7ea0*/  MUFU.TANH R116, R116 ;  /* 0x0000007400747308 */ /* 0x000e620000002400 */
[----:B--2---:R-:W-:Y:S02]  /*7eb0*/  FSEL R101, R135, -INF , P2 ;  /* 0xff80000087657808 */ /* 0x004fe40001000000 */
[----:B------:R-:W-:Y:S02]  /*7ec0*/  ISETP.GT.AND P2, PT, R118, 0x30, PT ;  /* 0x000000307600780c */ /* 0x000fe40003f44270 */
[----:B------:R-:W-:-:S03]  /*7ed0*/  FMNMX.FTZ R136, R101, R136, !PT ;  /* 0x0000008865887209 */ /* 0x000fc60007810000 */
[----:B------:R-:W2:Y:S01]  /*7ee0*/  MUFU.TANH R143, R143 ;  /* 0x0000008f008f7308 */ /* 0x000ea20000002400 */
[----:B------:R-:W-:-:S07]  /*7ef0*/  FMNMX.FTZ R136, R109, R136, !PT ;  /* 0x000000886d887209 */ /* 0x000fce0007810000 */
[----:B------:R3:W-:Y:S01]  /*7f00*/  MUFU.TANH R134, R111 ;  /* 0x0000006f00867308 */ /* 0x0007e20000002400 */
[----:B-1----:R-:W-:Y:S01]  /*7f10*/  FSEL R119, R116, -INF , P3 ;  /* 0xff80000074777808 */ /* 0x002fe20001800000 */
[----:B------:R-:W-:Y:S01]  /*7f20*/  FMUL.FTZ R116, R78, UR40 ;  /* 0x000000284e747c20 */ /* 0x000fe20008410000 */
[----:B------:R-:W-:-:S05]  /*7f30*/  ISETP.GT.AND P3, PT, R118, 0x41, PT ;  /* 0x000000417600780c */ /* 0x000fca0003f64270 */
[----:B------:R-:W1:Y:S01]  /*7f40*/  MUFU.TANH R142, R142 ;  /* 0x0000008e008e7308 */ /* 0x000e620000002400 */
[----:B---3--:R-:W-:Y:S02]  /*7f50*/  FSEL R111, R127, -INF , P2 ;  /* 0xff8000007f6f7808 */ /* 0x008fe40001000000 */
[----:B------:R-:W-:Y:S02]  /*7f60*/  ISETP.GT.AND P2, PT, R118, 0x38, PT ;  /* 0x000000387600780c */ /* 0x000fe40003f44270 */
[----:B------:R-:W-:-:S03]  /*7f70*/  FMNMX.FTZ R136, R111, R136, !PT ;  /* 0x000000886f887209 */ /* 0x000fc60007810000 */
[----:B------:R-:W3:Y:S01]  /*7f80*/  MUFU.TANH R153, R153 ;  /* 0x0000009900997308 */ /* 0x000ee20000002400 */
[----:B------:R-:W-:-:S07]  /*7f90*/  FMNMX.FTZ R136, R81, R136, !PT ;  /* 0x0000008851887209 */ /* 0x000fce0007810000 */
[----:B------:R4:W-:Y:S08]  /*7fa0*/  MUFU.TANH R80, R117 ;  /* 0x0000007500507308 */ /* 0x0009f00000002400 */
[----:B------:R-:W5:Y:S01]  /*7fb0*/  MUFU.TANH R152, R152 ;  /* 0x0000009800987308 */ /* 0x000f620000002400 */
[----:B----4-:R-:W-:Y:S01]  /*7fc0*/  FSEL R117, R141, -INF , P2 ;  /* 0xff8000008d757808 */ /* 0x010fe20001000000 */
[----:B------:R-:W-:Y:S01]  /*7fd0*/  FMUL.FTZ R141, R85, UR40 ;  /* 0x00000028558d7c20 */ /* 0x000fe20008410000 */
[----:B------:R-:W-:-:S02]  /*7fe0*/  ISETP.GT.AND P2, PT, R118, 0x40, PT ;  /* 0x000000407600780c */ /* 0x000fc40003f44270 */
[----:B------:R-:W-:Y:S02]  /*7ff0*/  FMNMX.FTZ R136, R117, R136, !PT ;  /* 0x0000008875887209 */ /* 0x000fe40007810000 */
[----:B--2---:R-:W-:Y:S01]  /*8000*/  FSEL R123, R143, -INF , P2 ;  /* 0xff8000008f7b7808 */ /* 0x004fe20001000000 */
[----:B------:R-:W2:Y:S01]  /*8010*/  MUFU.TANH R154, R154 ;  /* 0x0000009a009a7308 */ /* 0x000ea20000002400 */
[----:B------:R-:W-:Y:S02]  /*8020*/  FMNMX.FTZ R136, R119, R136, !PT ;  /* 0x0000008877887209 */ /* 0x000fe40007810000 */
[----:B------:R-:W-:Y:S02]  /*8030*/  ISETP.GT.AND P2, PT, R118, 0x48, PT ;  /* 0x000000487600780c */ /* 0x000fe40003f44270 */
[----:B-1----:R-:W-:Y:S02]  /*8040*/  FSEL R85, R142, -INF , P3 ;  /* 0xff8000008e557808 */ /* 0x002fe40001800000 */
[----:B------:R-:W-:Y:S01]  /*8050*/  FMNMX.FTZ R136, R123, R136, !PT ;  /* 0x000000887b887209 */ /* 0x000fe20007810000 */
[----:B------:R-:W1:Y:S01]  /*8060*/  MUFU.TANH R110, R110 ;  /* 0x0000006e006e7308 */ /* 0x000e620000002400 */
[----:B------:R-:W-:Y:S01]  /*8070*/  ISETP.GT.AND P3, PT, R118, 0x49, PT ;  /* 0x000000497600780c */ /* 0x000fe20003f64270 */
[----:B------:R-:W-:-:S02]  /*8080*/  WARPGROUP.DEPBAR.LE gsb0, 0x0 ;  /* 0x00008000000079c5 */ /* 0x000fc40000010000 */
[----:B------:R-:W-:Y:S01]  /*8090*/  WARPGROUP.ARRIVE ;  /* 0x00000000000079c5 */ /* 0x000fe20000000000 */
[----:B---3--:R-:W-:Y:S02]  /*80a0*/  FSEL R127, R153, -INF , P2 ;  /* 0xff800000997f7808 */ /* 0x008fe40001000000 */
[----:B------:R-:W-:Y:S01]  /*80b0*/  FMNMX.FTZ R136, R85, R136, !PT ;  /* 0x0000008855887209 */ /* 0x000fe20007810000 */
[----:B------:R-:W3:Y:S01]  /*80c0*/  MUFU.TANH R100, R100 ;  /* 0x0000006400647308 */ /* 0x000ee20000002400 */
[----:B------:R-:W-:Y:S01]  /*80d0*/  ISETP.GT.AND P2, PT, R118, 0x50, PT ;  /* 0x000000507600780c */ /* 0x000fe20003f44270 */
[----:B------:R-:W-:Y:S01]  /*80e0*/  HGMMA.64x96x16.F32 R24, gdesc[UR28].tnspB, R24, gsb0 ;  /* 0x416000001c1879f0 */ /* 0x000fe20008000818 */
[----:B------:R-:W-:Y:S01]  /*80f0*/  UIADD3 UR28, UR6, 0x480, URZ ;  /* 0x00000480061c7890 */ /* 0x000fe2000fffe03f */
[----:B-----5:R-:W-:Y:S01]  /*8100*/  FSEL R125, R152, -INF , P3 ;  /* 0xff800000987d7808 */ /* 0x020fe20001800000 */
[----:B------:R-:W-:Y:S01]  /*8110*/  UIADD3 UR30, UR7, 0xc0, URZ ;  /* 0x000000c0071e7890 */ /* 0x000fe2000fffe03f */
[----:B------:R-:W-:Y:S01]  /*8120*/  FMNMX.FTZ R136, R127, R136, !PT ;  /* 0x000000887f887209 */ /* 0x000fe20007810000 */
[----:B------:R-:W-:Y:S01]  /*8130*/  UMOV UR29, 0xc0000010 ;  /* 0xc0000010001d7882 */ /* 0x000fe20000000000 */
[----:B------:R-:W-:Y:S01]  /*8140*/  UMOV UR31, 0x80000020 ;  /* 0x80000020001f7882 */ /* 0x000fe20000000000 */
[----:B------:R-:W-:Y:S01]  /*8150*/  ISETP.GT.AND P3, PT, R118, 0x51, PT ;  /* 0x000000517600780c */ /* 0x000fe20003f64270 */
[----:B------:R-:W4:Y:S01]  /*8160*/  MUFU.TANH R137, R137 ;  /* 0x0000008900897308 */ /* 0x000f220000002400 */
[----:B--2---:R-:W-:-:S02]  /*8170*/  FSEL R73, R154, -INF , P2 ;  /* 0xff8000009a497808 */ /* 0x004fc40001000000 */
[----:B------:R-:W-:Y:S02]  /*8180*/  FMNMX.FTZ R136, R125, R136, !PT ;  /* 0x000000887d887209 */ /* 0x000fe40007810000 */
[----:B------:R-:W-:Y:S02]  /*8190*/  ISETP.GT.AND P2, PT, R118, 0x58, PT ;  /* 0x000000587600780c */ /* 0x000fe40003f44270 */
[----:B-1----:R-:W-:Y:S01]  /*81a0*/  FSEL R129, R110, -INF , P3 ;  /* 0xff8000006e817808 */ /* 0x002fe20001800000 */
[----:B------:R-:W1:Y:S01]  /*81b0*/  MUFU.TANH R139, R139 ;  /* 0x0000008b008b7308 */ /* 0x000e620000002400 */
[----:B------:R-:W-:Y:S01]  /*81c0*/  FMNMX.FTZ R136, R73, R136, !PT ;  /* 0x0000008849887209 */ /* 0x000fe20007810000 */
[----:B------:R-:W-:Y:S01]  /*81d0*/  FMUL.FTZ R110, R79, UR40 ;  /* 0x000000284f6e7c20 */ /* 0x000fe20008410000 */
[----:B------:R-:W-:Y:S02]  /*81e0*/  ISETP.GT.AND P3, PT, R118, 0x59, PT ;  /* 0x000000597600780c */ /* 0x000fe40003f64270 */
[----:B---3--:R-:W-:-:S02]  /*81f0*/  FSEL R131, R100, -INF , P2 ;  /* 0xff80000064837808 */ /* 0x008fc40001000000 */
[----:B------:R-:W-:Y:S01]  /*8200*/  FMNMX.FTZ R136, R129, R136, !PT ;  /* 0x0000008881887209 */ /* 0x000fe20007810000 */
[----:B------:R-:W2:Y:S01]  /*8210*/  MUFU.TANH R84, R84 ;  /* 0x0000005400547308 */ /* 0x000ea20000002400 */
[----:B------:R-:W-:Y:S02]  /*8220*/  ISETP.GT.AND P2, PT, R118, 0x60, PT ;  /* 0x000000607600780c */ /* 0x000fe40003f44270 */
[----:B------:R-:W-:Y:S01]  /*8230*/  FSEL R133, R88, -INF , P3 ;  /* 0xff80000058857808 */ /* 0x000fe20001800000 */
[----:B------:R-:W-:Y:S01]  /*8240*/  FMUL.FTZ R88, R77, UR40 ;  /* 0x000000284d587c20 */ /* 0x000fe20008410000 */
[----:B------:R-:W-:Y:S02]  /*8250*/  FMNMX.FTZ R136, R131, R136, !PT ;  /* 0x0000008883887209 */ /* 0x000fe40007810000 */
[----:B------:R-:W-:Y:S01]  /*8260*/  ISETP.GT.AND P3, PT, R118, 0x61, PT ;  /* 0x000000617600780c */ /* 0x000fe20003f64270 */
[----:B------:R-:W3:Y:S01]  /*8270*/  MUFU.TANH R141, R141 ;  /* 0x0000008d008d7308 */ /* 0x000ee20000002400 */
[----:B------:R-:W-:Y:S01]  /*8280*/  FSEL R135, R92, -INF , P2 ;  /* 0xff8000005c877808 */ /* 0x000fe20001000000 */
[----:B------:R-:W-:Y:S01]  /*8290*/  FMUL.FTZ R92, R103, UR40 ;  /* 0x00000028675c7c20 */ /* 0x000fe20008410000 */
[----:B------:R-:W-:-:S02]  /*82a0*/  FMNMX.FTZ R136, R133, R136, !PT ;  /* 0x0000008885887209 */ /* 0x000fc40007810000 */
[C---:B------:R-:W-:Y:S02]  /*82b0*/  ISETP.GT.AND P2, PT, R118.reuse, 0x68, PT ;  /* 0x000000687600780c */ /* 0x040fe40003f44270 */
[----:B------:R-:W-:Y:S01]  /*82c0*/  FSEL R149, R149, -INF , P3 ;  /* 0xff80000095957808 */ /* 0x000fe20001800000 */
[----:B------:R-:W5:Y:S01]  /*82d0*/  MUFU.TANH R155, R155 ;  /* 0x0000009b009b7308 */ /* 0x000f620000002400 */
[----:B------:R-:W-:Y:S02]  /*82e0*/  FMNMX.FTZ R136, R135, R136, !PT ;  /* 0x0000008887887209 */ /* 0x000fe40007810000 */
[----:B------:R-:W-:Y:S02]  /*82f0*/  ISETP.GT.AND P3, PT, R118, 0x69, PT ;  /* 0x000000697600780c */ /* 0x000fe40003f64270 */
[----:B------:R-:W-:Y:S02]  /*8300*/  FSEL R153, R134, -INF , P2 ;  /* 0xff80000086997808 */ /* 0x000fe40001000000 */
[----:B------:R-:W-:Y:S01]  /*8310*/  FMNMX.FTZ R136, R149, R136, !PT ;  /* 0x0000008895887209 */ /* 0x000fe20007810000 */
[----:B------:R-:W5:Y:S01]  /*8320*/  MUFU.TANH R157, R157 ;  /* 0x0000009d009d7308 */ /* 0x000f620000002400 */
[----:B------:R-:W-:-:S02]  /*8330*/  ISETP.GT.AND P2, PT, R118, 0x70, PT ;  /* 0x000000707600780c */ /* 0x000fc40003f44270 */
[----:B------:R-:W-:Y:S02]  /*8340*/  FSEL R143, R80, -INF , P3 ;  /* 0xff800000508f7808 */ /* 0x000fe40001800000 */
[----:B------:R-:W-:Y:S02]  /*8350*/  FMNMX.FTZ R136, R153, R136, !PT ;  /* 0x0000008899887209 */ /* 0x000fe40007810000 */
[C---:B------:R-:W-:Y:S01]  /*8360*/  ISETP.GT.AND P3, PT, R118.reuse, 0x71, PT ;  /* 0x000000717600780c */ /* 0x040fe20003f64270 */
[----:B------:R-:W5:Y:S01]  /*8370*/  MUFU.TANH R76, R76 ;  /* 0x0000004c004c7308 */ /* 0x000f620000002400 */
[----:B----4-:R-:W-:Y:S02]  /*8380*/  FSEL R137, R137, -INF , P2 ;  /* 0xff80000089897808 */ /* 0x010fe40001000000 */
[----:B------:R-:W-:Y:S02]  /*8390*/  FMNMX.FTZ R136, R143, R136, !PT ;  /* 0x000000888f887209 */ /* 0x000fe40007810000 */
[----:B------:R-:W-:-:S02]  /*83a0*/  ISETP.GT.AND P2, PT, R118, 0x78, PT ;  /* 0x000000787600780c */ /* 0x000fc40003f44270 */
[----:B-1----:R-:W-:Y:S01]  /*83b0*/  FSEL R139, R139, -INF , P3 ;  /* 0xff8000008b8b7808 */ /* 0x002fe20001800000 */
[----:B------:R-:W1:Y:S01]  /*83c0*/  MUFU.TANH R88, R88 ;  /* 0x0000005800587308 */ /* 0x000e620000002400 */
[----:B------:R-:W-:Y:S02]  /*83d0*/  FMNMX.FTZ R136, R137, R136, !PT ;  /* 0x0000008889887209 */ /* 0x000fe40007810000 */
[----:B------:R-:W-:Y:S02]  /*83e0*/  ISETP.GT.AND P3, PT, R118, 0x79, PT ;  /* 0x000000797600780c */ /* 0x000fe40003f64270 */
[----:B--2---:R-:W-:Y:S01]  /*83f0*/  FSEL R77, R84, -INF , P2 ;  /* 0xff800000544d7808 */ /* 0x004fe20001000000 */
[----:B------:R-:W-:Y:S01]  /*8400*/  FMUL.FTZ R84, R90, UR40 ;  /* 0x000000285a547c20 */ /* 0x000fe20008410000 */
[----:B------:R-:W-:Y:S01]  /*8410*/  FMNMX.FTZ R136, R139, R136, !PT ;  /* 0x000000888b887209 */ /* 0x000fe20007810000 */
[----:B------:R-:W-:Y:S01]  /*8420*/  FMUL.FTZ R90, R94, UR40 ;  /* 0x000000285e5a7c20 */ /* 0x000fe20008410000 */
[----:B------:R-:W-:Y:S01]  /*8430*/  ISETP.GT.AND P2, PT, R118, 0x80, PT ;  /* 0x000000807600780c */ /* 0x000fe20003f44270 */
[----:B------:R-:W-:Y:S01]  /*8440*/  FMUL.FTZ R94, R75, UR40 ;  /* 0x000000284b5e7c20 */ /* 0x000fe20008410000 */
[----:B---3--:R-:W-:Y:S01]  /*8450*/  FSEL R141, R141, -INF , P3 ;  /* 0xff8000008d8d7808 */ /* 0x008fe20001800000 */
[----:B------:R-:W-:Y:S01]  /*8460*/  MUFU.TANH R9, R9 ;  /* 0x0000000900097308 */ /* 0x000fe20000002400 */
[----:B------:R-:W-:-:S02]  /*8470*/  FMNMX.FTZ R136, R77, R136, !PT ;  /* 0x000000884d887209 */ /* 0x000fc40007810000 */
[C---:B------:R-:W-:Y:S02]  /*8480*/  ISETP.GT.AND P3, PT, R118.reuse, 0x81, PT ;  /* 0x000000817600780c */ /* 0x040fe40003f64270 */
[----:B-----5:R-:W-:Y:S02]  /*8490*/  FSEL R155, R155, -INF , P2 ;  /* 0xff8000009b9b7808 */ /* 0x020fe40001000000 */
[----:B------:R-:W-:Y:S01]  /*84a0*/  FMNMX.FTZ R136, R141, R136, !PT ;  /* 0x000000888d887209 */ /* 0x000fe20007810000 */
[----:B------:R-:W2:Y:S01]  /*84b0*/  MUFU.TANH R10, R10 ;  /* 0x0000000a000a7308 */ /* 0x000ea20000002400 */
[----:B------:R-:W-:Y:S02]  /*84c0*/  ISETP.GT.AND P2, PT, R118, 0x88, PT ;  /* 0x000000887600780c */ /* 0x000fe40003f44270 */
[----:B------:R-:W-:Y:S02]  /*84d0*/  FSEL R157, R157, -INF , P3 ;  /* 0xff8000009d9d7808 */ /* 0x000fe40001800000 */
[----:B------:R-:W-:-:S02]  /*84e0*/  FMNMX.FTZ R136, R155, R136, !PT ;  /* 0x000000889b887209 */ /* 0x000fc40007810000 */
[----:B------:R-:W-:Y:S01]  /*84f0*/  ISETP.GT.AND P3, PT, R118, 0x89, PT ;  /* 0x000000897600780c */ /* 0x000fe20003f64270 */
[----:B------:R-:W-:Y:S01]  /*8500*/  MUFU.TANH R11, R11 ;  /* 0x0000000b000b7308 */ /* 0x000fe20000002400 */
[----:B------:R-:W-:Y:S01]  /*8510*/  FSEL R80, R76, -INF , P2 ;  /* 0xff8000004c507808 */ /* 0x000fe20001000000 */
[----:B------:R-:W-:Y:S01]  /*8520*/  VIADD R118, R118, 0x8 ;  /* 0x0000000876767836 */ /* 0x000fe20000000000 */
[----:B------:R-:W-:Y:S02]  /*8530*/  FMNMX.FTZ R136, R157, R136, !PT ;  /* 0x000000889d887209 */ /* 0x000fe40007810000 */
[----:B-1----:R-:W-:Y:S01]  /*8540*/  FSEL R103, R88, -INF , P3 ;  /* 0xff80000058677808 */ /* 0x002fe20001800000 */
[----:B------:R-:W-:Y:S01]  /*8550*/  FMUL.FTZ R88, R91, UR40 ;  /* 0x000000285b587c20 */ /* 0x000fe20008410000 */
[----:B------:R-:W-:Y:S01]  /*8560*/  FMNMX.FTZ R136, R80, R136, !PT ;  /* 0x0000008850887209 */ /* 0x000fe20007810000 */
[----:B------:R-:W-:Y:S01]  /*8570*/  FMUL.FTZ R91, R95, UR40 ;  /* 0x000000285f5b7c20 */ /* 0x000fe20008410000 */
[----:B------:R1:W-:Y:S01]  /*8580*/  MUFU.TANH R76, R92 ;  /* 0x0000005c004c7308 */ /* 0x0003e20000002400 */
[----:B------:R-:W-:-:S02]  /*8590*/  WARPGROUP.DEPBAR.LE gsb0, 0x0 ;  /* 0x00008000000079c5 */ /* 0x000fc40000010000 */
[----:B------:R-:W-:Y:S01]  /*85a0*/  WARPGROUP.ARRIVE ;  /* 0x00000000000079c5 */ /* 0x000fe20000000000 */
[----:B------:R-:W-:Y:S02]  /*85b0*/  FMNMX.FTZ R136, R103, R136, !PT ;  /* 0x0000008867887209 */ /* 0x000fe40007810000 */
[----:B------:R-:W-:Y:S02]  /*85c0*/  ISETP.GT.AND P5, PT, R118, RZ, PT ;  /* 0x000000ff7600720c */ /* 0x000fe40003fa4270 */
[----:B------:R-:W3:Y:S01]  /*85d0*/  MUFU.TANH R12, R12 ;  /* 0x0000000c000c7308 */ /* 0x000ee20000002400 */
[----:B------:R-:W-:Y:S01]  /*85e0*/  HGMMA.64x96x16.F32 R24, gdesc[UR28].tnspB, R24, gsb0 ;  /* 0x416000001c1879f0 */ /* 0x000fe20008000818 */
[----:B------:R-:W-:Y:S01]  /*85f0*/  UIADD3 UR28, UR6, 0x600, URZ ;  /* 0x00000600061c7890 */ /* 0x000fe2000fffe03f */
[----:B------:R-:W4:Y:S01]  /*8600*/  SHFL.BFLY PT, R100, R136, 0x2, 0x1f ;  /* 0x0c401f0088647f89 */ /* 0x000f2200000e0000 */
[----:B------:R-:W-:Y:S01]  /*8610*/  UIADD3 UR30, UR7, 0x100, URZ ;  /* 0x00000100071e7890 */ /* 0x000fe2000fffe03f */
[----:B-1----:R-:W-:Y:S01]  /*8620*/  FMUL.FTZ R92, R82, UR40 ;  /* 0x00000028525c7c20 */ /* 0x002fe20008410000 */
[----:B------:R-:W-:Y:S01]  /*8630*/  UMOV UR29, 0xc0000010 ;  /* 0xc0000010001d7882 */ /* 0x000fe20000000000 */
[----:B------:R-:W-:Y:S01]  /*8640*/  UMOV UR31, 0x80000020 ;  /* 0x80000020001f7882 */ /* 0x000fe20000000000 */
[----:B------:R-:W1:Y:S01]  /*8650*/  LDC R82, c[0x0][0x988] ;  /* 0x00026200ff527b82 */ /* 0x000e620000000800 */
[----:B------:R-:W-:Y:S01]  /*8660*/  MUFU.TANH R13, R13 ;  /* 0x0000000d000d7308 */ /* 0x000fe20000002400 */
[----:B------:R-:W-:-:S02]  /*8670*/  ISETP.GT.AND P3, PT, R118, 0x1, PT ;  /* 0x000000017600780c */ /* 0x000fc40003f64270 */
[----:B------:R-:W-:Y:S02]  /*8680*/  ISETP.GT.AND P4, PT, R118, 0x8, PT ;  /* 0x000000087600780c */ /* 0x000fe40003f84270 */
[----:B--2---:R-:W-:Y:S02]  /*8690*/  FSEL R10, R10, -INF , P3 ;  /* 0xff8000000a0a7808 */ /* 0x004fe40001800000 */
[C---:B------:R-:W-:Y:S01]  /*86a0*/  ISETP.GT.AND P6, PT, R118.reuse, 0x9, PT ;  /* 0x000000097600780c */ /* 0x040fe20003fc4270 */
[----:B------:R-:W2:Y:S01]  /*86b0*/  MUFU.TANH R14, R14 ;  /* 0x0000000e000e7308 */ /* 0x000ea20000002400 */
[----:B------:R-:W-:Y:S02]  /*86c0*/  ISETP.GT.AND P3, PT, R118, 0x11, PT ;  /* 0x000000117600780c */ /* 0x000fe40003f64270 */
[----:B---3--:R-:W-:Y:S02]  /*86d0*/  FSEL R12, R12, -INF , P6 ;  /* 0xff8000000c0c7808 */ /* 0x008fe40003000000 */
[----:B------:R-:W-:-:S03]  /*86e0*/  ISETP.GT.AND P6, PT, R118, 0x19, PT ;  /* 0x000000197600780c */ /* 0x000fc60003fc4270 */
[----:B------:R-:W-:Y:S01]  /*86f0*/  MUFU.TANH R15, R15 ;  /* 0x0000000f000f7308 */ /* 0x000fe20000002400 */
[----:B----4-:R-:W-:-:S05]  /*8700*/  FMNMX.FTZ R100, R136, R100, !PT ;  /* 0x0000006488647209 */ /* 0x010fca0007810000 */
[----:B------:R-:W3:Y:S02]  /*8710*/  SHFL.BFLY PT, R95, R100, 0x1, 0x1f ;  /* 0x0c201f00645f7f89 */ /* 0x000ee400000e0000 */
[----:B------:R-:W-:Y:S01]  /*8720*/  MUFU.TANH R20, R20 ;  /* 0x0000001400147308 */ /* 0x000fe20000002400 */
[----:B--2---:R-:W-:Y:S02]  /*8730*/  FSEL R14, R14, -INF , P3 ;  /* 0xff8000000e0e7808 */ /* 0x004fe40001800000 */
[----:B------:R-:W-:-:S05]  /*8740*/  ISETP.GT.AND P3, PT, R118, 0x21, PT ;  /* 0x000000217600780c */ /* 0x000fca0003f64270 */
[----:B------:R-:W-:Y:S08]  /*8750*/  MUFU.TANH R21, R21 ;  /* 0x0000001500157308 */ /* 0x000ff00000002400 */
[----:B------:R-:W2:Y:S01]  /*8760*/  MUFU.TANH R120, R120 ;  /* 0x0000007800787308 */ /* 0x000ea20000002400 */
[----:B---3--:R-:W-:-:S07]  /*8770*/  FMNMX.FTZ R75, R100, R95, !PT ;  /* 0x0000005f644b7209 */ /* 0x008fce0007810000 */
[----:B------:R-:W3:Y:S01]  /*8780*/  MUFU.TANH R121, R121 ;  /* 0x0000007900797308 */ /* 0x000ee20000002400 */
[C---:B------:R-:W-:Y:S01]  /*8790*/  FSETP.NEU.FTZ.AND P2, PT, R75.reuse, -INF , PT ;  /* 0xff8000004b00780b */ /* 0x040fe20003f5d000 */
[----:B-1----:R-:W-:-:S06]  /*87a0*/  FMUL.FTZ R100, R75, R82 ;  /* 0x000000524b647220 */ /* 0x002fcc0000410000 */
[----:B------:R-:W1:Y:S01]  /*87b0*/  MUFU.TANH R122, R122 ;  /* 0x0000007a007a7308 */ /* 0x000e620000002400 */
[----:B------:R-:W-:Y:S02]  /*87c0*/  FSEL R100, R100, RZ, P2 ;  /* 0x000000ff64647208 */ /* 0x000fe40001000000 */
[----:B--2---:R-:W-:Y:S02]  /*87d0*/  FSEL R120, R120, -INF , P3 ;  /* 0xff80000078787808 */ /* 0x004fe40001800000 */
[----:B------:R-:W-:Y:S01]  /*87e0*/  ISETP.GT.AND P3, PT, R118, 0x31, PT ;  /* 0x000000317600780c */ /* 0x000fe20003f64270 */
[-CC-:B------:R-:W-:Y:S01]  /*87f0*/  FFMA.FTZ R79, R128, R82.reuse, -R100.reuse ;  /* 0x00000052804f7223 */ /* 0x180fe20000010864 */
[-CC-:B------:R-:W-:Y:S01]  /*8800*/  FFMA.FTZ R128, R108, R82.reuse, -R100.reuse ;  /* 0x000000526c807223 */ /* 0x180fe20000010864 */
[----:B------:R-:W-:Y:S01]  /*8810*/  FSEL R108, R9, -INF , P5 ;  /* 0xff800000096c7808 */ /* 0x000fe20002800000 */
[-CC-:B------:R-:W-:Y:S01]  /*8820*/  FFMA.FTZ R78, R126, R82.reuse, -R100.reuse ;  /* 0x000000527e4e7223 */ /* 0x180fe20000010864 */
[-CC-:B------:R-:W-:Y:S01]  /*8830*/  FFMA.FTZ R95, R130, R82.reuse, -R100.reuse ;  /* 0x00000052825f7223 */ /* 0x180fe20000010864 */
[-CC-:B------:R-:W-:Y:S01]  /*8840*/  FFMA.FTZ R130, R124, R82.reuse, -R100.reuse ;  /* 0x000000527c827223 */ /* 0x180fe20000010864 */
[----:B------:R-:W-:Y:S01]  /*8850*/  FMNMX.FTZ R126, R108, R5, !PT ;  /* 0x000000056c7e7209 */ /* 0x000fe20007810000 */
[--C-:B------:R-:W-:Y:S01]  /*8860*/  FFMA.FTZ R102, R132, R82, -R100.reuse ;  /* 0x0000005284667223 */ /* 0x100fe20000010864 */
[----:B------:R-:W-:Y:S01]  /*8870*/  FSEL R124, R11, -INF , P4 ;  /* 0xff8000000b7c7808 */ /* 0x000fe20002000000 */
[----:B------:R2:W-:Y:S01]  /*8880*/  MUFU.EX2 R9, R128 ;  /* 0x0000008000097308 */ /* 0x0005e20000000800 */
[----:B------:R-:W-:Y:S01]  /*8890*/  FMNMX.FTZ R126, R10, R126, !PT ;  /* 0x0000007e0a7e7209 */ /* 0x000fe20007810000 */
[-CC-:B------:R-:W-:Y:S01]  /*88a0*/  FFMA.FTZ R132, R93, R82.reuse, -R100.reuse ;  /* 0x000000525d847223 */ /* 0x180fe20000010864 */
[----:B------:R-:W-:Y:S01]  /*88b0*/  ISETP.GT.AND P5, PT, R118, 0x10, PT ;  /* 0x000000107600780c */ /* 0x000fe20003fa4270 */
[--C-:B------:R-:W-:Y:S01]  /*88c0*/  FFMA.FTZ R129, R129, R82, -R100.reuse ;  /* 0x0000005281817223 */ /* 0x100fe20000010864 */
[----:B------:R-:W-:Y:S01]  /*88d0*/  FMNMX.FTZ R126, R124, R126, !PT ;  /* 0x0000007e7c7e7209 */ /* 0x000fe20007810000 */
[--C-:B------:R-:W-:Y:S01]  /*88e0*/  FFMA.FTZ R98, R98, R82, -R100.reuse ;  /* 0x0000005262627223 */ /* 0x100fe20000010864 */
[----:B------:R-:W-:Y:S01]  /*88f0*/  FSEL R93, R13, -INF , P5 ;  /* 0xff8000000d5d7808 */ /* 0x000fe20002800000 */
[----:B------:R4:W-:Y:S01]  /*8900*/  MUFU.EX2 R11, R130 ;  /* 0x00000082000b7308 */ /* 0x0009e20000000800 */
[----:B--2---:R-:W-:Y:S01]  /*8910*/  FMNMX.FTZ R128, R12, R126, !PT ;  /* 0x0000007e0c807209 */ /* 0x004fe20007810000 */
[-CC-:B------:R-:W-:Y:S01]  /*8920*/  FFMA.FTZ R85, R85, R82.reuse, -R100.reuse ;  /* 0x0000005255557223 */ /* 0x180fe20000010864 */
[----:B------:R-:W-:Y:S01]  /*8930*/  ISETP.GT.AND P4, PT, R118, 0x18, PT ;  /* 0x000000187600780c */ /* 0x000fe20003f84270 */
[--C-:B------:R-:W-:Y:S01]  /*8940*/  FFMA.FTZ R73, R73, R82, -R100.reuse ;  /* 0x0000005249497223 */ /* 0x100fe20000010864 */
[----:B------:R-:W-:Y:S01]  /*8950*/  FMNMX.FTZ R13, R93, R128, !PT ;  /* 0x000000805d0d7209 */ /* 0x000fe20007810000 */
[-CC-:B------:R-:W-:Y:S01]  /*8960*/  FFMA.FTZ R77, R77, R82.reuse, -R100.reuse ;  /* 0x000000524d4d7223 */ /* 0x180fe20000010864 */
[----:B------:R-:W-:Y:S01]  /*8970*/  FSEL R15, R15, -INF , P4 ;  /* 0xff8000000f0f7808 */ /* 0x000fe20002000000 */
[----:B------:R-:W-:Y:S01]  /*8980*/  MUFU.TANH R112, R112 ;  /* 0x0000007000707308 */ /* 0x000fe20000002400 */
[----:B------:R-:W-:Y:S01]  /*8990*/  FMNMX.FTZ R128, R14, R13, !PT ;  /* 0x0000000d0e807209 */ /* 0x000fe20007810000 */
[-CC-:B----4-:R-:W-:Y:S01]  /*89a0*/  FFMA.FTZ R130, R89, R82.reuse, -R100.reuse ;  /* 0x0000005259827223 */ /* 0x190fe20000010864 */
[----:B------:R-:W-:Y:S01]  /*89b0*/  ISETP.GT.AND P5, PT, R118, 0x20, PT ;  /* 0x000000207600780c */ /* 0x000fe20003fa4270 */
[-CC-:B------:R-:W-:Y:S01]  /*89c0*/  FFMA.FTZ R80, R80, R82.reuse, -R100.reuse ;  /* 0x0000005250507223 */ /* 0x180fe20000010864 */
[----:B------:R-:W-:Y:S01]  /*89d0*/  FSEL R89, R20, -INF , P6 ;  /* 0xff80000014597808 */ /* 0x000fe20003000000 */
[----:B------:R-:W-:Y:S01]  /*89e0*/  FFMA.FTZ R20, R99, R82, -R100 ;  /* 0x0000005263147223 */ /* 0x000fe20000010864 */
[----:B------:R-:W-:-:S02]  /*89f0*/  WARPGROUP.DEPBAR.LE gsb0, 0x0 ;  /* 0x00008000000079c5 */ /* 0x000fc40000010000 */
[----:B------:R-:W-:Y:S01]  /*8a00*/  WARPGROUP.ARRIVE ;  /* 0x00000000000079c5 */ /* 0x000fe20000000000 */
[----:B------:R-:W-:Y:S01]  /*8a10*/  FMNMX.FTZ R128, R15, R128, !PT ;  /* 0x000000800f807209 */ /* 0x000fe20007810000 */
[----:B------:R-:W2:Y:S01]  /*8a20*/  MUFU.TANH R113, R113 ;  /* 0x0000007100717308 */ /* 0x000ea20000002400 */
[----:B------:R-:W-:Y:S01]  /*8a30*/  FSEL R99, R21, -INF , P5 ;  /* 0xff80000015637808 */ /* 0x000fe20002800000 */
[----:B------:R-:W-:Y:S01]  /*8a40*/  FFMA.FTZ R103, R103, R82, -R100 ;  /* 0x0000005267677223 */ /* 0x000fe20000010864 */
[----:B------:R-:W-:Y:S01]  /*8a50*/  FMNMX.FTZ R128, R89, R128, !PT ;  /* 0x0000008059807209 */ /* 0x000fe20007810000 */
[----:B------:R-:W-:Y:S01]  /*8a60*/  HGMMA.64x96x16.F32 R24, gdesc[UR28].tnspB, R24, gsb0 ;  /* 0x416000001c1879f0 */ /* 0x000fe20008000818 */
[----:B------:R-:W-:Y:S01]  /*8a70*/  UIADD3 UR28, UR6, 0x780, URZ ;  /* 0x00000780061c7890 */ /* 0x000fe2000fffe03f */
[C---:B------:R-:W-:Y:S01]  /*8a80*/  ISETP.GT.AND P4, PT, R118.reuse, 0x28, PT ;  /* 0x000000287600780c */ /* 0x040fe20003f84270 */
[----:B------:R-:W-:Y:S01]  /*8a90*/  UIADD3 UR30, UR7, 0x140, URZ ;  /* 0x00000140071e7890 */ /* 0x000fe2000fffe03f */
[----:B------:R-:W-:Y:S01]  /*8aa0*/  FMNMX.FTZ R21, R99, R128, !PT ;  /* 0x0000008063157209 */ /* 0x000fe20007810000 */
[----:B------:R-:W-:Y:S01]  /*8ab0*/  UMOV UR29, 0xc0000010 ;  /* 0xc0000010001d7882 */ /* 0x000fe20000000000 */
[----:B------:R-:W-:Y:S01]  /*8ac0*/  UMOV UR31, 0x80000020 ;  /* 0x80000020001f7882 */ /* 0x000fe20000000000 */
[----:B------:R-:W4:Y:S01]  /*8ad0*/  MUFU.TANH R114, R114 ;  /* 0x0000007200727308 */ /* 0x000f220000002400 */
[----:B------:R-:W-:-:S02]  /*8ae0*/  ISETP.GT.AND P6, PT, R118, 0x29, PT ;  /* 0x000000297600780c */ /* 0x000fc40003fc4270 */
[----:B---3--:R-:W-:Y:S02]  /*8af0*/  FSEL R121, R121, -INF , P4 ;  /* 0xff80000079797808 */ /* 0x008fe40002000000 */
[----:B------:R-:W-:Y:S02]  /*8b00*/  FMNMX.FTZ R128, R120, R21, !PT ;  /* 0x0000001578807209 */ /* 0x000fe40007810000 */
[----:B------:R-:W-:Y:S01]  /*8b10*/  ISETP.GT.AND P5, PT, R118, 0x30, PT ;  /* 0x000000307600780c */ /* 0x000fe20003fa4270 */
[----:B------:R3:W-:Y:S01]  /*8b20*/  MUFU.EX2 R13, R130 ;  /* 0x00000082000d7308 */ /* 0x0007e20000000800 */
[----:B-1----:R-:W-:Y:S02]  /*8b30*/  FSEL R122, R122, -INF , P6 ;  /* 0xff8000007a7a7808 */ /* 0x002fe40003000000 */
[----:B------:R-:W-:Y:S02]  /*8b40*/  ISETP.GT.AND P4, PT, R118, 0x38, PT ;  /* 0x000000387600780c */ /* 0x000fe40003f84270 */
[----:B--2---:R-:W-:-:S02]  /*8b50*/  FSEL R113, R113, -INF , P3 ;  /* 0xff80000071717808 */ /* 0x004fc40001800000 */
[C---:B------:R-:W-:Y:S01]  /*8b60*/  ISETP.GT.AND P6, PT, R118.reuse, 0x39, PT ;  /* 0x000000397600780c */ /* 0x040fe20003fc4270 */
[----:B------:R-:W1:Y:S01]  /*8b70*/  MUFU.TANH R115, R115 ;  /* 0x0000007300737308 */ /* 0x000e620000002400 */
[--C-:B---3--:R-:W-:Y:S01]  /*8b80*/  FFMA.FTZ R130, R101, R82, -R100.reuse ;  /* 0x0000005265827223 */ /* 0x108fe20000010864 */
[----:B------:R-:W-:Y:S02]  /*8b90*/  FMNMX.FTZ R101, R121, R128, !PT ;  /* 0x0000008079657209 */ /* 0x000fe40007810000 */
[----:B------:R-:W-:Y:S02]  /*8ba0*/  ISETP.GT.AND P3, PT, R118, 0x41, PT ;  /* 0x000000417600780c */ /* 0x000fe40003f64270 */
[----:B------:R-:W-:Y:S01]  /*8bb0*/  FMNMX.FTZ R128, R122, R101, !PT ;  /* 0x000000657a807209 */ /* 0x000fe20007810000 */
[----:B------:R-:W-:Y:S01]  /*8bc0*/  FFMA.FTZ R101, R111, R82, -R100 ;  /* 0x000000526f657223 */ /* 0x000fe20000010864 */
[----:B------:R2:W-:Y:S01]  /*8bd0*/  MUFU.EX2 R126, R132 ;  /* 0x00000084007e7308 */ /* 0x0005e20000000800 */
[----:B----4-:R-:W-:-:S02]  /*8be0*/  FSEL R111, R114, -INF , P4 ;  /* 0xff800000726f7808 */ /* 0x010fc40002000000 */
[----:B------:R-:W-:-:S05]  /*8bf0*/  ISETP.GT.AND P4, PT, R118, 0x48, PT ;  /* 0x000000487600780c */ /* 0x000fca0003f84270 */
[----:B------:R-:W3:Y:S01]  /*8c00*/  MUFU.TANH R104, R104 ;  /* 0x0000006800687308 */ /* 0x000ee20000002400 */
[----:B--2---:R-:W-:Y:S01]  /*8c10*/  FFMA.FTZ R132, R109, R82, -R100 ;  /* 0x000000526d847223 */ /* 0x004fe20000010864 */
[----:B------:R-:W-:Y:S02]  /*8c20*/  FSEL R109, R112, -INF , P5 ;  /* 0xff800000706d7808 */ /* 0x000fe40002800000 */
[----:B------:R-:W-:Y:S02]  /*8c30*/  ISETP.GT.AND P5, PT, R118, 0x40, PT ;  /* 0x000000407600780c */ /* 0x000fe40003fa4270 */
[----:B------:R-:W-:Y:S02]  /*8c40*/  FMNMX.FTZ R128, R109, R128, !PT ;  /* 0x000000806d807209 */ /* 0x000fe40007810000 */
[----:B------:R-:W2:Y:S01]  /*8c50*/  MUFU.TANH R105, R105 ;  /* 0x0000006900697308 */ /* 0x000ea20000002400 */
[----:B-1----:R-:W-:Y:S02]  /*8c60*/  FSEL R115, R115, -INF , P6 ;  /* 0xff80000073737808 */ /* 0x002fe40003000000 */
[----:B------:R-:W-:-:S04]  /*8c70*/  FMNMX.FTZ R128, R113, R128, !PT ;  /* 0x0000008071807209 */ /* 0x000fc80007810000 */
[----:B------:R-:W-:Y:S01]  /*8c80*/  FMNMX.FTZ R128, R111, R128, !PT ;  /* 0x000000806f807209 */ /* 0x000fe20007810000 */
[----:B------:R-:W-:Y:S01]  /*8c90*/  MUFU.TANH R106, R106 ;  /* 0x0000006a006a7308 */ /* 0x000fe20000002400 */
[----:B---3--:R-:W-:Y:S02]  /*8ca0*/  FSEL R114, R104, -INF , P5 ;  /* 0xff80000068727808 */ /* 0x008fe40002800000 */
[----:B------:R-:W-:-:S05]  /*8cb0*/  ISETP.GT.AND P5, PT, R118, 0x49, PT ;  /* 0x000000497600780c */ /* 0x000fca0003fa4270 */
[----:B------:R-:W1:Y:S01]  /*8cc0*/  MUFU.TANH R107, R107 ;  /* 0x0000006b006b7308 */ /* 0x000e620000002400 */
[----:B--2---:R-:W-:Y:S02]  /*8cd0*/  FSEL R105, R105, -INF , P3 ;  /* 0xff80000069697808 */ /* 0x004fe40001800000 */
[----:B------:R-:W-:-:S05]  /*8ce0*/  ISETP.GT.AND P3, PT, R118, 0x50, PT ;  /* 0x000000507600780c */ /* 0x000fca0003f64270 */
[----:B------:R2:W-:Y:S08]  /*8cf0*/  MUFU.EX2 R21, R130 ;  /* 0x0000008200157308 */ /* 0x0005f00000000800 */
[----:B------:R-:W3:Y:S01]  /*8d00*/  MUFU.TANH R96, R96 ;  /* 0x0000006000607308 */ /* 0x000ee20000002400 */
[----:B--2---:R-:W-:Y:S01]  /*8d10*/  FFMA.FTZ R130, R81, R82, -R100 ;  /* 0x0000005251827223 */ /* 0x004fe20000010864 */
[----:B------:R-:W-:-:S02]  /*8d20*/  FMNMX.FTZ R81, R115, R128, !PT ;  /* 0x0000008073517209 */ /* 0x000fc40007810000 */
[----:B-1----:R-:W-:Y:S02]  /*8d30*/  FSEL R107, R107, -INF , P5 ;  /* 0xff8000006b6b7808 */ /* 0x002fe40002800000 */
[----:B------:R-:W-:Y:S01]  /*8d40*/  FMNMX.FTZ R128, R114, R81, !PT ;  /* 0x0000005172807209 */ /* 0x000fe20007810000 */
[-CC-:B------:R-:W-:Y:S01]  /*8d50*/  FFMA.FTZ R81, R117, R82.reuse, -R100.reuse ;  /* 0x0000005275517223 */ /* 0x180fe20000010864 */
[----:B------:R-:W1:Y:S01]  /*8d60*/  MUFU.TANH R97, R97 ;  /* 0x0000006100617308 */ /* 0x000e620000002400 */
[----:B------:R-:W-:Y:S01]  /*8d70*/  FSEL R117, R106, -INF , P4 ;  /* 0xff8000006a757808 */ /* 0x000fe20002000000 */
[----:B------:R-:W-:Y:S01]  /*8d80*/  FFMA.FTZ R106, R119, R82, -R100 ;  /* 0x00000052776a7223 */ /* 0x000fe20000010864 */
[----:B------:R-:W-:Y:S02]  /*8d90*/  FMNMX.FTZ R128, R105, R128, !PT ;  /* 0x0000008069807209 */ /* 0x000fe40007810000 */
[----:B------:R-:W-:Y:S02]  /*8da0*/  ISETP.GT.AND P4, PT, R118, 0x51, PT ;  /* 0x000000517600780c */ /* 0x000fe40003f84270 */
[----:B------:R-:W-:Y:S01]  /*8db0*/  FMNMX.FTZ R128, R117, R128, !PT ;  /* 0x0000008075807209 */ /* 0x000fe20007810000 */
[----:B------:R-:W2:Y:S01]  /*8dc0*/  MUFU.TANH R72, R72 ;  /* 0x0000004800487308 */ /* 0x000ea20000002400 */
[----:B---3--:R-:W-:-:S02]  /*8dd0*/  FSEL R96, R96, -INF , P3 ;  /* 0xff80000060607808 */ /* 0x008fc40001800000 */
[----:B------:R-:W-:Y:S02]  /*8de0*/  FMNMX.FTZ R119, R107, R128, !PT ;  /* 0x000000806b777209 */ /* 0x000fe40007810000 */
[----:B------:R-:W-:Y:S01]  /*8df0*/  ISETP.GT.AND P5, PT, R118, 0x58, PT ;  /* 0x000000587600780c */ /* 0x000fe20003fa4270 */
[----:B------:R-:W-:Y:S02]  /*8e00*/  WARPGROUP.DEPBAR.LE gsb0, 0x0 ;  /* 0x00008000000079c5 */ /* 0x000fe40000010000 */
[----:B------:R-:W-:Y:S01]  /*8e10*/  WARPGROUP.ARRIVE ;  /* 0x00000000000079c5 */ /* 0x000fe20000000000 */
[----:B------:R-:W3:Y:S01]  /*8e20*/  MUFU.TANH R84, R84 ;  /* 0x0000005400547308 */ /* 0x000ee20000002400 */
[----:B-1----:R-:W-:Y:S02]  /*8e30*/  FSEL R128, R97, -INF , P4 ;  /* 0xff80000061807808 */ /* 0x002fe40002000000 */
[----:B------:R-:W-:Y:S02]  /*8e40*/  FMNMX.FTZ R119, R96, R119, !PT ;  /* 0x0000007760777209 */ /* 0x000fe40007810000 */
[----:B------:R-:W-:Y:S01]  /*8e50*/  HGMMA.64x96x16.F32 R24, gdesc[UR28].tnspB, R24, gsb0 ;  /* 0x416000001c1879f0 */ /* 0x000fe20008000818 */
[----:B------:R-:W-:Y:S01]  /*8e60*/  UIADD3 UR28, UR6, 0x900, URZ ;  /* 0x00000900061c7890 */ /* 0x000fe2000fffe03f */
[----:B------:R-:W-:Y:S01]  /*8e70*/  ISETP.GT.AND P3, PT, R118, 0x59, PT ;  /* 0x000000597600780c */ /* 0x000fe20003f64270 */
[----:B------:R-:W-:Y:S01]  /*8e80*/  UIADD3 UR30, UR7, 0x180, URZ ;  /* 0x00000180071e7890 */ /* 0x000fe2000fffe03f */
[----:B------:R-:W-:Y:S01]  /*8e90*/  MUFU.TANH R88, R88 ;  /* 0x0000005800587308 */ /* 0x000fe20000002400 */
[----:B------:R-:W-:Y:S01]  /*8ea0*/  UMOV UR29, 0xc0000010 ;  /* 0xc0000010001d7882 */ /* 0x000fe20000000000 */
[----:B------:R-:W-:Y:S01]  /*8eb0*/  UMOV UR31, 0x80000020 ;  /* 0x80000020001f7882 */ /* 0x000fe20000000000 */
[----:B------:R-:W-:-:S02]  /*8ec0*/  FMNMX.FTZ R119, R128, R119, !PT ;  /* 0x0000007780777209 */ /* 0x000fc40007810000 */
[----:B------:R-:W-:Y:S02]  /*8ed0*/  FSEL R97, R76, -INF , P3 ;  /* 0xff8000004c617808 */ /* 0x000fe40001800000 */
[C---:B------:R-:W-:Y:S01]  /*8ee0*/  ISETP.GT.AND P4, PT, R118.reuse, 0x60, PT ;  /* 0x000000607600780c */ /* 0x040fe20003f84270 */
[----:B------:R-:W1:Y:S01]  /*8ef0*/  MUFU.TANH R90, R90 ;  /* 0x0000005a005a7308 */ /* 0x000e620000002400 */
[----:B------:R-:W-:-:S07]  /*8f00*/  ISETP.GT.AND P3, PT, R118, 0x68, PT ;  /* 0x000000687600780c */ /* 0x000fce0003f64270 */
[----:B------:R2:W-:Y:S08]  /*8f10*/  MUFU.EX2 R104, R130 ;  /* 0x0000008200687308 */ /* 0x0005f00000000800 */
[----:B------:R-:W4:Y:S01]  /*8f20*/  MUFU.TANH R91, R91 ;  /* 0x0000005b005b7308 */ /* 0x000f220000002400 */
[----:B--2---:R-:W-:Y:S02]  /*8f30*/  FSEL R130, R72, -INF , P5 ;  /* 0xff80000048827808 */ /* 0x004fe40002800000 */
[----:B------:R-:W-:-:S02]  /*8f40*/  ISETP.GT.AND P5, PT, R118, 0x61, PT ;  /* 0x000000617600780c */ /* 0x000fc40003fa4270 */
[----:B------:R-:W-:Y:S02]  /*8f50*/  FMNMX.FTZ R76, R130, R119, !PT ;  /* 0x00000077824c7209 */ /* 0x000fe40007810000 */
[----:B---3--:R-:W-:Y:S01]  /*8f60*/  FSEL R119, R84, -INF , P4 ;  /* 0xff80000054777808 */ /* 0x008fe20002000000 */
[----:B------:R-:W2:Y:S01]  /*8f70*/  MUFU.TANH R92, R92 ;  /* 0x0000005c005c7308 */ /* 0x000ea20000002400 */
[----:B------:R-:W-:Y:S02]  /*8f80*/  FMNMX.FTZ R76, R97, R76, !PT ;  /* 0x0000004c614c7209 */ /* 0x000fe40007810000 */
[----:B------:R-:W-:Y:S02]  /*8f90*/  ISETP.GT.AND P4, PT, R118, 0x69, PT ;  /* 0x000000697600780c */ /* 0x000fe40003f84270 */
[----:B------:R-:W-:Y:S02]  /*8fa0*/  FMNMX.FTZ R76, R119, R76, !PT ;  /* 0x0000004c774c7209 */ /* 0x000fe40007810000 */
[----:B-1----:R-:W-:Y:S01]  /*8fb0*/  FSEL R90, R90, -INF , P3 ;  /* 0xff8000005a5a7808 */ /* 0x002fe20001800000 */
[----:B------:R1:W-:Y:S01]  /*8fc0*/  MUFU.EX2 R112, R132 ;  /* 0x0000008400707308 */ /* 0x0003e20000000800 */
[----:B----4-:R-:W-:Y:S01]  /*8fd0*/  FSEL R84, R91, -INF , P4 ;  /* 0xff8000005b547808 */ /* 0x010fe20002000000 */
[----:B------:R-:W-:Y:S01]  /*8fe0*/  FFMA.FTZ R91, R125, R82, -R100 ;  /* 0x000000527d5b7223 */ /* 0x000fe20000010864 */
[----:B------:R-:W-:-:S02]  /*8ff0*/  ISETP.GT.AND P3, PT, R118, 0x71, PT ;  /* 0x000000717600780c */ /* 0x000fc40003f64270 */
[----:B------:R-:W-:-:S03]  /*9000*/  ISETP.GT.AND P4, PT, R118, 0x78, PT ;  /* 0x000000787600780c */ /* 0x000fc60003f84270 */
[----:B------:R-:W-:Y:S01]  /*9010*/  MUFU.TANH R83, R83 ;  /* 0x0000005300537308 */ /* 0x000fe20000002400 */
[-CC-:B-1----:R-:W-:Y:S01]  /*9020*/  FFMA.FTZ R132, R123, R82.reuse, -R100.reuse ;  /* 0x000000527b847223 */ /* 0x182fe20000010864 */
[----:B------:R-:W-:Y:S01]  /*9030*/  FSEL R123, R88, -INF , P5 ;  /* 0xff800000587b7808 */ /* 0x000fe20002800000 */
[----:B------:R-:W-:Y:S01]  /*9040*/  FFMA.FTZ R88, R127, R82, -R100 ;  /* 0x000000527f587223 */ /* 0x000fe20000010864 */
[----:B------:R-:W-:Y:S02]  /*9050*/  ISETP.GT.AND P5, PT, R118, 0x70, PT ;  /* 0x000000707600780c */ /* 0x000fe40003fa4270 */
[----:B------:R-:W-:Y:S02]  /*9060*/  FMNMX.FTZ R127, R123, R76, !PT ;  /* 0x0000004c7b7f7209 */ /* 0x000fe40007810000 */
[----:B------:R-:W1:Y:S01]  /*9070*/  MUFU.TANH R86, R86 ;  /* 0x0000005600567308 */ /* 0x000e620000002400 */
[----:B--2---:R-:W-:Y:S02]  /*9080*/  FSEL R92, R92, -INF , P5 ;  /* 0xff8000005c5c7808 */ /* 0x004fe40002800000 */
[----:B------:R-:W-:-:S02]  /*9090*/  FMNMX.FTZ R127, R90, R127, !PT ;  /* 0x0000007f5a7f7209 */ /* 0x000fc40007810000 */
[----:B------:R-:W-:Y:S02]  /*90a0*/  ISETP.GT.AND P5, PT, R118, 0x79, PT ;  /* 0x000000797600780c */ /* 0x000fe40003fa4270 */
[----:B------:R-:W-:Y:S01]  /*90b0*/  FMNMX.FTZ R127, R84, R127, !PT ;  /* 0x0000007f547f7209 */ /* 0x000fe20007810000 */
[----:B------:R-:W2:Y:S03]  /*90c0*/  MUFU.TANH R87, R87 ;  /* 0x0000005700577308 */ /* 0x000ea60000002400 */
[----:B------:R-:W-:-:S05]  /*90d0*/  FMNMX.FTZ R127, R92, R127, !PT ;  /* 0x0000007f5c7f7209 */ /* 0x000fca0007810000 */
[----:B------:R-:W3:Y:S01]  /*90e0*/  MUFU.TANH R74, R74 ;  /* 0x0000004a004a7308 */ /* 0x000ee20000002400 */
[----:B-1----:R-:W-:Y:S01]  /*90f0*/  FSEL R134, R86, -INF , P4 ;  /* 0xff80000056867808 */ /* 0x002fe20002000000 */
[----:B------:R-:W-:Y:S01]  /*9100*/  FFMA.FTZ R86, R135, R82, -R100 ;  /* 0x0000005287567223 */ /* 0x000fe20000010864 */
[----:B------:R-:W-:-:S05]  /*9110*/  ISETP.GT.AND P4, PT, R118, 0x81, PT ;  /* 0x000000817600780c */ /* 0x000fca0003f84270 */
[----:B------:R-:W1:Y:S01]  /*9120*/  MUFU.TANH R94, R94 ;  /* 0x0000005e005e7308 */ /* 0x000e620000002400 */
[----:B--2---:R-:W-:Y:S01]  /*9130*/  FSEL R136, R87, -INF , P5 ;  /* 0xff80000057887808 */ /* 0x004fe20002800000 */
[----:B------:R-:W-:Y:S01]  /*9140*/  FFMA.FTZ R87, R149, R82, -R100 ;  /* 0x0000005295577223 */ /* 0x000fe20000010864 */
[----:B------:R-:W-:-:S05]  /*9150*/  ISETP.GT.AND P5, PT, R118, 0x88, PT ;  /* 0x000000887600780c */ /* 0x000fca0003fa4270 */
[----:B------:R2:W-:Y:S08]  /*9160*/  MUFU.EX2 R72, R132 ;  /* 0x0000008400487308 */ /* 0x0005f00000000800 */
[----:B------:R-:W4:Y:S01]  /*9170*/  MUFU.TANH R116, R116 ;  /* 0x0000007400747308 */ /* 0x000f220000002400 */
[----:B--2---:R-:W-:Y:S01]  /*9180*/  FSEL R132, R83, -INF , P3 ;  /* 0xff80000053847808 */ /* 0x004fe20001800000 */
[----:B------:R-:W-:-:S02]  /*9190*/  WARPGROUP.DEPBAR.LE gsb0, 0x0 ;  /* 0x00008000000079c5 */ /* 0x000fc40000010000 */
[----:B------:R-:W-:Y:S01]  /*91a0*/  WARPGROUP.ARRIVE ;  /* 0x00000000000079c5 */ /* 0x000fe20000000000 */
[----:B------:R-:W-:Y:S01]  /*91b0*/  FMNMX.FTZ R127, R132, R127, !PT ;  /* 0x0000007f847f7209 */ /* 0x000fe20007810000 */
[-CC-:B------:R-:W-:Y:S01]  /*91c0*/  FFMA.FTZ R83, R131, R82.reuse, -R100.reuse ;  /* 0x0000005283537223 */ /* 0x180fe20000010864 */
[----:B------:R-:W-:Y:S01]  /*91d0*/  ISETP.GT.AND P3, PT, R118, 0x80, PT ;  /* 0x000000807600780c */ /* 0x000fe20003f64270 */
[----:B------:R-:W2:Y:S01]  /*91e0*/  MUFU.TANH R110, R110 ;  /* 0x0000006e006e7308 */ /* 0x000ea20000002400 */
[----:B------:R-:W-:Y:S01]  /*91f0*/  FMNMX.FTZ R127, R134, R127, !PT ;  /* 0x0000007f867f7209 */ /* 0x000fe20007810000 */
[----:B------:R-:W-:Y:S01]  /*9200*/  HGMMA.64x96x16.F32 R24, gdesc[UR28].tnspB, R24, gsb0 ;  /* 0x416000001c1879f0 */ /* 0x000fe20008000818 */
[----:B------:R-:W-:Y:S01]  /*9210*/  UIADD3 UR28, UR6, 0xa80, URZ ;  /* 0x00000a80061c7890 */ /* 0x000fe2000fffe03f */
[----:B---3--:R-:W-:Y:S01]  /*9220*/  FSEL R138, R74, -INF , P3 ;  /* 0xff8000004a8a7808 */ /* 0x008fe20001800000 */
[----:B------:R-:W-:Y:S01]  /*9230*/  UIADD3 UR30, UR7, 0x1c0, URZ ;  /* 0x000001c0071e7890 */ /* 0x000fe2000fffe03f */
[----:B------:R-:W-:Y:S01]  /*9240*/  FMNMX.FTZ R127, R136, R127, !PT ;  /* 0x0000007f887f7209 */ /* 0x000fe20007810000 */
[----:B------:R-:W-:Y:S01]  /*9250*/  UMOV UR29, 0xc0000010 ;  /* 0xc0000010001d7882 */ /* 0x000fe20000000000 */
[----:B------:R-:W-:Y:S01]  /*9260*/  UMOV UR31, 0x80000020 ;  /* 0x80000020001f7882 */ /* 0x000fe20000000000 */
[----:B-1----:R-:W-:Y:S01]  /*9270*/  FSEL R140, R94, -INF , P4 ;  /* 0xff8000005e8c7808 */ /* 0x002fe20002000000 */
[-CC-:B------:R-:W-:Y:S01]  /*9280*/  FFMA.FTZ R94, R137, R82.reuse, -R100.reuse ;  /* 0x00000052895e7223 */ /* 0x180fe20000010864 */
[----:B------:R-:W-:Y:S01]  /*9290*/  FMNMX.FTZ R127, R138, R127, !PT ;  /* 0x0000007f8a7f7209 */ /* 0x000fe20007810000 */
[----:B------:R1:W-:Y:S01]  /*92a0*/  MUFU.EX2 R76, R88 ;  /* 0x00000058004c7308 */ /* 0x0003e20000000800 */
[----:B------:R-:W-:Y:S01]  /*92b0*/  ISETP.GT.AND P3, PT, R118, 0x89, PT ;  /* 0x000000897600780c */ /* 0x000fe20003f64270 */
[-CC-:B------:R-:W-:Y:S01]  /*92c0*/  FFMA.FTZ R118, R155, R82.reuse, -R100.reuse ;  /* 0x000000529b767223 */ /* 0x180fe20000010864 */
[----:B----4-:R-:W-:Y:S01]  /*92d0*/  FSEL R142, R116, -INF , P5 ;  /* 0xff800000748e7808 */ /* 0x010fe20002800000 */
[----:B------:R-:W-:Y:S01]  /*92e0*/  FFMA.FTZ R131, R139, R82, -R100 ;  /* 0x000000528b837223 */ /* 0x000fe20000010864 */
[----:B------:R-:W-:-:S02]  /*92f0*/  FMNMX.FTZ R127, R140, R127, !PT ;  /* 0x0000007f8c7f7209 */ /* 0x000fc40007810000 */
[----:B--2---:R-:W-:Y:S01]  /*9300*/  FSEL R152, R110, -INF , P3 ;  /* 0xff8000006e987808 */ /* 0x004fe20001800000 */
[----:B------:R2:W-:Y:S01]  /*9310*/  MUFU.EX2 R74, R129 ;  /* 0x00000081004a7308 */ /* 0x0005e20000000800 */
[----:B------:R-:W-:Y:S01]  /*9320*/  FMNMX.FTZ R127, R142, R127, !PT ;  /* 0x0000007f8e7f7209 */ /* 0x000fe20007810000 */
[-CC-:B------:R-:W-:Y:S01]  /*9330*/  FFMA.FTZ R110, R133, R82.reuse, -R100.reuse ;  /* 0x00000052856e7223 */ /* 0x180fe20000010864 */
[-CC-:B-1----:R-:W-:Y:S01]  /*9340*/  FFMA.FTZ R88, R153, R82.reuse, -R100.reuse ;  /* 0x0000005299587223 */ /* 0x182fe20000010864 */
[----:B------:R-:W-:Y:S01]  /*9350*/  FFMA.FTZ R133, R157, R82, -R100 ;  /* 0x000000529d857223 */ /* 0x000fe20000010864 */
[----:B------:R-:W-:-:S03]  /*9360*/  FMNMX.FTZ R127, R152, R127, !PT ;  /* 0x0000007f987f7209 */ /* 0x000fc60007810000 */
[----:B------:R-:W-:Y:S01]  /*9370*/  MUFU.EX2 R102, R102 ;  /* 0x0000006600667308 */ /* 0x000fe20000000800 */
[--C-:B--2---:R-:W-:Y:S01]  /*9380*/  FFMA.FTZ R129, R143, R82, -R100.reuse ;  /* 0x000000528f817223 */ /* 0x104fe20000010864 */
[----:B------:R-:W1:Y:S06]  /*9390*/  SHFL.BFLY PT, R116, R127, 0x2, 0x1f ;  /* 0x0c401f007f747f89 */ /* 0x000e6c00000e0000 */
        /* <DEDUP_REMOVED lines=9> */
[----:B-1----:R-:W-:-:S07]  /*9430*/  FMNMX.FTZ R155, R125, R154, !PT ;  /* 0x0000009a7d9b7209 */ /* 0x002fce0007810000 */
[----:B------:R-:W-:Y:S01]  /*9440*/  MUFU.EX2 R81, R81 ;  /* 0x0000005100517308 */ /* 0x000fe20000000800 */
[----:B------:R-:W-:Y:S02]  /*9450*/  FSEL R125, R75, RZ, P2 ;  /* 0x000000ff4b7d7208 */ /* 0x000fe40001000000 */
[C---:B------:R-:W-:Y:S01]  /*9460*/  FSETP.NEU.FTZ.AND P2, PT, R155.reuse, -INF , PT ;  /* 0xff8000009b00780b */ /* 0x040fe20003f5d000 */
[-C--:B------:R-:W-:Y:S02]  /*9470*/  FMUL.FTZ R137, R155, R82.reuse ;  /* 0x000000529b897220 */ /* 0x080fe40000410000 */
[----:B------:R-:W-:Y:S02]  /*9480*/  FADD.FTZ R125, -R125, R8 ;  /* 0x000000087d7d7221 */ /* 0x000fe40000010100 */
[----:B------:R-:W-:Y:S01]  /*9490*/  MUFU.EX2 R106, R106 ;  /* 0x0000006a006a7308 */ /* 0x000fe20000000800 */
[----:B------:R-:W-:Y:S01]  /*94a0*/  FSEL R137, R137, RZ, P2 ;  /* 0x000000ff89897208 */ /* 0x000fe20001000000 */
[----:B------:R-:W-:-:S04]  /*94b0*/  FMUL.FTZ R135, R125, R82 ;  /* 0x000000527d877220 */ /* 0x000fc80000410000 */
[-CC-:B------:R-:W-:Y:S01]  /*94c0*/  FFMA.FTZ R8, R108, R82.reuse, -R137.reuse ;  /* 0x000000526c087223 */ /* 0x180fe20000010889 */
[----:B------:R-:W-:Y:S01]  /*94d0*/  FSEL R108, R155, RZ, P2 ;  /* 0x000000ff9b6c7208 */ /* 0x000fe20001000000 */
[-CC-:B------:R-:W-:Y:S01]  /*94e0*/  FFMA.FTZ R100, R105, R82.reuse, -R137.reuse ;  /* 0x0000005269647223 */ /* 0x180fe20000010889 */
[----:B------:R-:W-:Y:S01]  /*94f0*/  ISETP.GE.U32.AND P2, PT, R2, 0x180, PT ;  /* 0x000001800200780c */ /* 0x000fe20003f46070 */
[-CC-:B------:R-:W-:Y:S01]  /*9500*/  FFMA.FTZ R139, R12, R82.reuse, -R137.reuse ;  /* 0x000000520c8b7223 */ /* 0x180fe20000010889 */
[-C--:B------:R-:W-:Y:S01]  /*9510*/  FFMA.FTZ R12, R99, R82.reuse, -R137 ;  /* 0x00000052630c7223 */ /* 0x080fe20000010889 */
[----:B------:R-:W-:Y:S02]  /*9520*/  WARPGROUP.DEPBAR.LE gsb0, 0x0 ;  /* 0x00008000000079c5 */ /* 0x000fe40000010000 */
[----:B------:R-:W-:Y:S01]  /*9530*/  WARPGROUP.ARRIVE ;  /* 0x00000000000079c5 */ /* 0x000fe20000000000 */
[----:B------:R-:W-:Y:S01]  /*9540*/  FADD.FTZ R105, -R108, R5 ;  /* 0x000000056c697221 */ /* 0x000fe20000010100 */
[----:B------:R-:W-:Y:S01]  /*9550*/  VIADD R5, R16, 0x9 ;  /* 0x0000000910057836 */ /* 0x000fe20000000000 */
[----:B------:R-:W1:Y:S01]  /*9560*/  MUFU.EX2 R135, R135 ;  /* 0x0000008700877308 */ /* 0x000e620000000800 */
[-CC-:B------:R-:W-:Y:S01]  /*9570*/  FFMA.FTZ R125, R10, R82.reuse, -R137.reuse ;  /* 0x000000520a7d7223 */ /* 0x180fe20000010889 */
[-CC-:B------:R-:W-:Y:S01]  /*9580*/  FFMA.FTZ R156, R89, R82.reuse, -R137.reuse ;  /* 0x00000052599c7223 */ /* 0x180fe20000010889 */
[----:B------:R-:W-:Y:S01]  /*9590*/  HGMMA.64x96x16.F32 R24, gdesc[UR28].tnspB, R24, gsb0 ;  /* 0x416000001c1879f0 */ /* 0x000fe20008000818 */
[----:B------:R-:W-:Y:S01]  /*95a0*/  UIADD3 UR28, UR6, 0xc00, URZ ;  /* 0x00000c00061c7890 */ /* 0x000fe2000fffe03f */
[----:B------:R-:W-:Y:S01]  /*95b0*/  SEL R99, R5, 0x9, !P2 ;  /* 0x0000000905637807 */ /* 0x000fe20005000000 */
[----:B------:R-:W-:Y:S01]  /*95c0*/  UIADD3 UR30, UR7, 0x200, URZ ;  /* 0x00000200071e7890 */ /* 0x000fe2000fffe03f */
[-C--:B------:R-:W-:Y:S01]  /*95d0*/  FMUL.FTZ R5, R105, R82.reuse ;  /* 0x0000005269057220 */ /* 0x080fe20000410000 */
[----:B------:R-:W-:Y:S01]  /*95e0*/  UMOV UR29, 0xc0000010 ;  /* 0xc0000010001d7882 */ /* 0x000fe20000000000 */
[----:B------:R-:W-:Y:S01]  /*95f0*/  UMOV UR31, 0x80000020 ;  /* 0x80000020001f7882 */ /* 0x000fe20000000000 */
[----:B------:R-:W-:Y:S01]  /*9600*/  MUFU.EX2 R8, R8 ;  /* 0x0000000800087308 */ /* 0x000fe20000000800 */
[-CC-:B------:R-:W-:Y:S01]  /*9610*/  FFMA.FTZ R10, R124, R82.reuse, -R137.reuse ;  /* 0x000000527c0a7223 */ /* 0x180fe20000010889 */
[-CC-:B------:R-:W-:Y:S01]  /*9620*/  FFMA.FTZ R89, R120, R82.reuse, -R137.reuse ;  /* 0x0000005278597223 */ /* 0x180fe20000010889 */
[----:B------:R-:W-:Y:S01]  /*9630*/  FFMA.FTZ R120, R113, R82, -R137 ;  /* 0x0000005271787223 */ /* 0x000fe20000010889 */
[----:B------:R-:W-:-:S02]  /*9640*/  IMAD.U32 R113, RZ, RZ, UR46 ;  /* 0x0000002eff717e24 */ /* 0x000fc4000f8e00ff */
[-CC-:B------:R-:W-:Y:S01]  /*9650*/  FFMA.FTZ R141, R15, R82.reuse, -R137.reuse ;  /* 0x000000520f8d7223 */ /* 0x180fe20000010889 */
[-CC-:B------:R-:W-:Y:S01]  /*9660*/  FFMA.FTZ R15, R114, R82.reuse, -R137.reuse ;  /* 0x00000052720f7223 */ /* 0x180fe20000010889 */
[-CC-:B------:R-:W-:Y:S01]  /*9670*/  FFMA.FTZ R127, R93, R82.reuse, -R137.reuse ;  /* 0x000000525d7f7223 */ /* 0x180fe20000010889 */
[----:B------:R-:W2:Y:S01]  /*9680*/  MUFU.EX2 R5, R5 ;  /* 0x0000000500057308 */ /* 0x000ea20000000800 */
[----:B------:R-:W-:Y:S01]  /*9690*/  @!P1 LEA R113, R113, UR47, 0x3 ;  /* 0x0000002f71719c11 */ /* 0x000fe2000f8e18ff */
[----:B-1----:R-:W-:Y:S01]  /*96a0*/  FFMA.FTZ R114, R135, R3, R102 ;  /* 0x0000000387727223 */ /* 0x002fe20000010066 */
[-CC-:B------:R-:W-:Y:S01]  /*96b0*/  FFMA.FTZ R93, R109, R82.reuse, -R137.reuse ;  /* 0x000000526d5d7223 */ /* 0x180fe20000010889 */
[-CC-:B------:R-:W-:Y:S01]  /*96c0*/  FFMA.FTZ R109, R111, R82.reuse, -R137.reuse ;  /* 0x000000526f6d7223 */ /* 0x180fe20000010889 */
[-CC-:B------:R-:W-:Y:S01]  /*96d0*/  FFMA.FTZ R111, R107, R82.reuse, -R137.reuse ;  /* 0x000000526b6f7223 */ /* 0x180fe20000010889 */
[----:B------:R-:W-:Y:S01]  /*96e0*/  @!P1 IADD3 R105, R113, 0x31c40, RZ ;  /* 0x00031c4071699810 */ /* 0x000fe20007ffe0ff */
[-CC-:B------:R-:W-:Y:S01]  /*96f0*/  FFMA.FTZ R154, R14, R82.reuse, -R137.reuse ;  /* 0x000000520e9a7223 */ /* 0x180fe20000010889 */
[----:B------:R-:W-:Y:S01]  /*9700*/  MUFU.EX2 R125, R125 ;  /* 0x0000007d007d7308 */ /* 0x000fe20000000800 */
[----:B------:R-:W-:Y:S01]  /*9710*/  FADD.FTZ R107, R95, R114 ;  /* 0x000000725f6b7221 */ /* 0x000fe20000010000 */
[-C--:B------:R-:W-:Y:S01]  /*9720*/  FFMA.FTZ R3, R96, R82.reuse, -R137 ;  /* 0x0000005260037223 */ /* 0x080fe20000010889 */
[----:B------:R-:W-:Y:S01]  /*9730*/  @!P1 PRMT R105, RZ, 0x654, R105 ;  /* 0x00000654ff699816 */ /* 0x000fe20000000069 */
[----:B------:R-:W-:Y:S01]  /*9740*/  FFMA.FTZ R14, R121, R82, -R137 ;  /* 0x00000052790e7223 */ /* 0x000fe20000010889 */
[----:B------:R-:W-:Y:S01]  /*9750*/  FADD.FTZ R114, R98, R107 ;  /* 0x0000006b62727221 */ /* 0x000fe20000010000 */
[----:B------:R-:W-:Y:S01]  /*9760*/  F2FP.F16.F32.PACK_AB R124, R9, R78 ;  /* 0x0000004e097c723e */ /* 0x000fe200000000ff */
[--C-:B------:R-:W-:Y:S01]  /*9770*/  FFMA.FTZ R121, R122, R82, -R137.reuse ;  /* 0x000000527a797223 */ /* 0x100fe20000010889 */
[----:B------:R-:W-:Y:S01]  /*9780*/  MUFU.EX2 R10, R10 ;  /* 0x0000000a000a7308 */ /* 0x000fe20000000800 */
[----:B--2---:R-:W-:Y:S01]  /*9790*/  FFMA.FTZ R96, R5, R0, R8 ;  /* 0x0000000005607223 */ /* 0x004fe20000010008 */
[----:B------:R-:W-:Y:S01]  /*97a0*/  F2FP.F16.F32.PACK_AB R98, R79, R98 ;  /* 0x000000624f62723e */ /* 0x000fe200000000ff */
[----:B------:R-:W-:Y:S01]  /*97b0*/  FFMA.FTZ R122, R115, R82, -R137 ;  /* 0x00000052737a7223 */ /* 0x000fe20000010889 */
[----:B------:R-:W-:-:S02]  /*97c0*/  IMAD.U32 R115, RZ, RZ, UR45 ;  /* 0x0000002dff737e24 */ /* 0x000fc4000f8e00ff */
[-CC-:B------:R-:W-:Y:S01]  /*97d0*/  FFMA.FTZ R108, R117, R82.reuse, -R137.reuse ;  /* 0x00000052756c7223 */ /* 0x180fe20000010889 */
[-CC-:B------:R-:W-:Y:S01]  /*97e0*/  FFMA.FTZ R0, R128, R82.reuse, -R137.reuse ;  /* 0x0000005280007223 */ /* 0x180fe20000010889 */
[-CC-:B------:R-:W-:Y:S01]  /*97f0*/  FFMA.FTZ R130, R130, R82.reuse, -R137.reuse ;  /* 0x0000005282827223 */ /* 0x180fe20000010889 */
[----:B------:R-:W-:Y:S01]  /*9800*/  MUFU.EX2 R139, R139 ;  /* 0x0000008b008b7308 */ /* 0x000fe20000000800 */
[----:B------:R-:W-:Y:S01]  /*9810*/  @!P1 LEA R113, R115, UR47, 0x3 ;  /* 0x0000002f73719c11 */ /* 0x000fe2000f8e18ff */
[-CC-:B------:R-:W-:Y:S01]  /*9820*/  FFMA.FTZ R123, R123, R82.reuse, -R137.reuse ;  /* 0x000000527b7b7223 */ /* 0x180fe20000010889 */
[-CC-:B------:R-:W-:Y:S01]  /*9830*/  FFMA.FTZ R90, R90, R82.reuse, -R137.reuse ;  /* 0x000000525a5a7223 */ /* 0x180fe20000010889 */
[-CC-:B------:R-:W-:Y:S01]  /*9840*/  FFMA.FTZ R92, R92, R82.reuse, -R137.reuse ;  /* 0x000000525c5c7223 */ /* 0x180fe20000010889 */
[-CC-:B------:R-:W-:Y:S01]  /*9850*/  FFMA.FTZ R132, R132, R82.reuse, -R137.reuse ;  /* 0x0000005284847223 */ /* 0x180fe20000010889 */
[----:B------:R-:W-:Y:S02]  /*9860*/  @!P1 VIADD R113, R113, 0x31c60 ;  /* 0x00031c6071719836 */ /* 0x000fe40000000000 */
[-CC-:B------:R-:W-:Y:S01]  /*9870*/  FFMA.FTZ R134, R134, R82.reuse, -R137.reuse ;  /* 0x0000005286867223 */ /* 0x180fe20000010889 */
[----:B------:R-:W-:Y:S01]  /*9880*/  MUFU.EX2 R127, R127 ;  /* 0x0000007f007f7308 */ /* 0x000fe20000000800 */
[-CC-:B------:R-:W-:Y:S01]  /*9890*/  FFMA.FTZ R136, R136, R82.reuse, -R137.reuse ;  /* 0x0000005288887223 */ /* 0x180fe20000010889 */
[-C--:B------:R-:W-:Y:S01]  /*98a0*/  FFMA.FTZ R138, R138, R82.reuse, -R137 ;  /* 0x000000528a8a7223 */ /* 0x080fe20000010889 */
[----:B------:R-:W-:Y:S01]  /*98b0*/  @!P1 PRMT R113, RZ, 0x654, R113 ;  /* 0x00000654ff719816 */ /* 0x000fe20000000071 */
[-CC-:B------:R-:W-:Y:S01]  /*98c0*/  FFMA.FTZ R140, R140, R82.reuse, -R137.reuse ;  /* 0x000000528c8c7223 */ /* 0x180fe20000010889 */
[----:B------:R-:W-:Y:S01]  /*98d0*/  FFMA.FTZ R142, R142, R82, -R137 ;  /* 0x000000528e8e7223 */ /* 0x000fe20000010889 */
[----:B------:R-:W-:Y:S01]  /*98e0*/  ISETP.LT.AND P2, PT, R4, UR60, PT ;  /* 0x0000003c04007c0c */ /* 0x000fe2000bf41270 */
[----:B------:R-:W-:Y:S01]  /*98f0*/  UIADD3 UR6, UR60, -0x1, URZ ;  /* 0xffffffff3c067890 */ /* 0x000fe2000fffe03f */
[----:B------:R-:W-:Y:S01]  /*9900*/  MUFU.EX2 R154, R154 ;  /* 0x0000009a009a7308 */ /* 0x000fe20000000800 */
[----:B------:R-:W-:-:S05]  /*9910*/  UMOV UR45, UR46 ;  /* 0x0000002e002d7c82 */ /* 0x000fca0008000000 */
[----:B------:R-:W-:Y:S02]  /*9920*/  UMOV UR60, UR6 ;  /* 0x00000006003c7c82 */ /* 0x000fe40008000000 */
        /* <DEDUP_REMOVED lines=8> */
[----:B------:R-:W-:Y:S07]  /*99b0*/  HGMMA.64x96x16.F32 R24, gdesc[UR28].tnspB, R24, gsb0 ;  /* 0x416000001c1879f0 */ /* 0x000fee0008000818 */
[----:B------:R-:W-:Y:S08]  /*99c0*/  MUFU.EX2 R93, R93 ;  /* 0x0000005d005d7308 */ /* 0x000ff00000000800 */
[----:B------:R-:W-:Y:S08]  /*99d0*/  MUFU.EX2 R120, R120 ;  /* 0x0000007800787308 */ /* 0x000ff00000000800 */
[----:B------:R-:W-:Y:S08]  /*99e0*/  MUFU.EX2 R109, R109 ;  /* 0x0000006d006d7308 */ /* 0x000ff00000000800 */
[----:B------:R-:W1:Y:S08]  /*99f0*/  MUFU.EX2 R122, R122 ;  /* 0x0000007a007a7308 */ /* 0x000e700000000800 */
[----:B------:R-:W2:Y:S08]  /*9a00*/  MUFU.EX2 R85, R85 ;  /* 0x0000005500557308 */ /* 0x000eb00000000800 */
[----:B------:R-:W3:Y:S01]  /*9a10*/  MUFU.EX2 R15, R15 ;  /* 0x0000000f000f7308 */ /* 0x000ee20000000800 */
[----:B-1----:R-:W-:-:S07]  /*9a20*/  F2FP.F16.F32.PACK_AB R107, R122, R109 ;  /* 0x0000006d7a6b723e */ /* 0x002fce00000000ff */
[----:B------:R-:W1:Y:S08]  /*9a30*/  MUFU.EX2 R100, R100 ;  /* 0x0000006400647308 */ /* 0x000e700000000800 */
[----:B------:R-:W4:Y:S08]  /*9a40*/  MUFU.EX2 R91, R91 ;  /* 0x0000005b005b7308 */ /* 0x000f300000000800 */
[----:B------:R-:W5:Y:S08]  /*9a50*/  MUFU.EX2 R108, R108 ;  /* 0x0000006c006c7308 */ /* 0x000f700000000800 */
[----:B------:R-:W5:Y:S08]  /*9a60*/  MUFU.EX2 R73, R73 ;  /* 0x0000004900497308 */ /* 0x000f700000000800 */
[----:B------:R-:W5:Y:S08]  /*9a70*/  MUFU.EX2 R111, R111 ;  /* 0x0000006f006f7308 */ /* 0x000f700000000800 */
[----:B------:R-:W-:Y:S08]  /*9a80*/  MUFU.EX2 R3, R3 ;  /* 0x0000000300037308 */ /* 0x000ff00000000800 */
[----:B------:R-:W-:Y:S01]  /*9a90*/  MUFU.EX2 R83, R83 ;  /* 0x0000005300537308 */ /* 0x000fe20000000800 */
[----:B------:R-:W-:-:S02]  /*9aa0*/  WARPGROUP.DEPBAR.LE gsb0, 0x0 ;  /* 0x00008000000079c5 */ /* 0x000fc40000010000 */
[----:B------:R2:W-:Y:S06]  /*9ab0*/  BAR.ARV R99, 0x100 ;  /* 0x000400630000751d */ /* 0x0005ec0000002000 */
[----:B------:R3:W-:Y:S01]  /*9ac0*/  @!P1 SYNCS.ARRIVE.TRANS64.RED.A1T0 RZ, [R105+URZ], RZ ;  /* 0x000000ff69ff99a7 */ /* 0x0007e2000810043f */
[----:B------:R-:W-:Y:S01]  /*9ad0*/  MUFU.EX2 R0, R0 ;  /* 0x0000000000007308 */ /* 0x000fe20000000800 */
[----:B--2---:R-:W-:Y:S01]  /*9ae0*/  FADD.FTZ R99, R125, R96 ;  /* 0x000000607d637221 */ /* 0x004fe20000010000 */
[----:B------:R-:W-:Y:S01]  /*9af0*/  F2FP.F16.F32.PACK_AB R96, R95, R102 ;  /* 0x000000665f60723e */ /* 0x000fe200000000ff */
[----:B------:R-:W-:Y:S01]  /*9b00*/  FFMA.FTZ R95, R97, R82, -R137 ;  /* 0x00000052615f7223 */ /* 0x000fe20000010889 */
[----:B------:R-:W-:Y:S01]  /*9b10*/  F2FP.F16.F32.PACK_AB R97, R125, R8 ;  /* 0x000000087d61723e */ /* 0x000fe200000000ff */
[----:B------:R-:W-:Y:S01]  /*9b20*/  FADD.FTZ R102, R10, R99 ;  /* 0x000000630a667221 */ /* 0x000fe20000010000 */
[----:B------:R-:W-:Y:S01]  /*9b30*/  F2FP.F16.F32.PACK_AB R99, R139, R10 ;  /* 0x0000000a8b63723e */ /* 0x000fe200000000ff */
[----:B---3--:R-:W-:Y:S01]  /*9b40*/  FADD.FTZ R105, R79, R114 ;  /* 0x000000724f697221 */ /* 0x008fe20000010000 */
[----:B------:R2:W-:Y:S01]  /*9b50*/  @!P1 SYNCS.ARRIVE.TRANS64.RED.A1T0 RZ, [R113+URZ], RZ ;  /* 0x000000ff71ff99a7 */ /* 0x0005e2000810043f */
[----:B------:R-:W-:Y:S01]  /*9b60*/  FADD.FTZ R102, R139, R102 ;  /* 0x000000668b667221 */ /* 0x000fe20000010000 */
[----:B------:R-:W-:Y:S01]  /*9b70*/  MUFU.EX2 R110, R110 ;  /* 0x0000006e006e7308 */ /* 0x000fe20000000800 */
[----:B------:R-:W-:Y:S01]  /*9b80*/  FADD.FTZ R114, R78, R105 ;  /* 0x000000694e727221 */ /* 0x000fe20000010000 */
[----:B------:R4:W-:Y:S01]  /*9b90*/  STSM.16.M88.4 [R22+0x24300], R96 ;  /* 0x0243006016007844 */ /* 0x0009e20000000200 */
[----:B------:R-:W-:Y:S01]  /*9ba0*/  F2FP.F16.F32.PACK_AB R125, R154, R127 ;  /* 0x0000007f9a7d723e */ /* 0x000fe200000000ff */
[----:B------:R-:W-:Y:S01]  /*9bb0*/  FMUL.FTZ R26, R26, R5 ;  /* 0x000000051a1a7220 */ /* 0x000fe20000410000 */
[----:B------:R-:W-:Y:S01]  /*9bc0*/  FADD.FTZ R114, R9, R114 ;  /* 0x0000007209727221 */ /* 0x000fe20000010000 */
[----:B------:R-:W-:Y:S01]  /*9bd0*/  FADD.FTZ R9, R127, R102 ;  /* 0x000000667f097221 */ /* 0x000fe20000010000 */
[-C--:B--2---:R-:W-:Y:S01]  /*9be0*/  FFMA.FTZ R113, R84, R82.reuse, -R137 ;  /* 0x0000005254717223 */ /* 0x084fe20000010889 */
[----:B------:R-:W-:Y:S01]  /*9bf0*/  MUFU.EX2 R78, R130 ;  /* 0x00000082004e7308 */ /* 0x000fe20000000800 */
[----:B------:R-:W-:Y:S01]  /*9c00*/  FADD.FTZ R79, R11, R114 ;  /* 0x000000720b4f7221 */ /* 0x000fe20000010000 */
[----:B------:R-:W-:Y:S01]  /*9c10*/  FADD.FTZ R102, R154, R9 ;  /* 0x000000099a667221 */ /* 0x000fe20000010000 */
[----:B------:R-:W-:Y:S01]  /*9c20*/  F2FP.F16.F32.PACK_AB R127, R156, R141 ;  /* 0x0000008d9c7f723e */ /* 0x000fe200000000ff */
[----:B------:R-:W-:Y:S01]  /*9c30*/  FMUL.FTZ R27, R27, R5 ;  /* 0x000000051b1b7220 */ /* 0x000fe20000410000 */
[C---:B------:R-:W-:Y:S01]  /*9c40*/  FADD.FTZ R114, R126.reuse, R79 ;  /* 0x0000004f7e727221 */ /* 0x040fe20000010000 */
[----:B------:R-:W-:Y:S01]  /*9c50*/  F2FP.F16.F32.PACK_AB R126, R126, R11 ;  /* 0x0000000b7e7e723e */ /* 0x000fe200000000ff */
[----:B------:R-:W-:Y:S01]  /*9c60*/  FADD.FTZ R9, R141, R102 ;  /* 0x000000668d097221 */ /* 0x000fe20000010000 */
[----:B------:R-:W-:Y:S01]  /*9c70*/  MUFU.EX2 R86, R86 ;  /* 0x0000005600567308 */ /* 0x000fe20000000800 */
[----:B------:R-:W-:Y:S01]  /*9c80*/  FADD.FTZ R11, R13, R114 ;  /* 0x000000720d0b7221 */ /* 0x000fe20000010000 */
[-C--:B------:R-:W-:Y:S01]  /*9c90*/  FFMA.FTZ R79, R119, R82.reuse, -R137 ;  /* 0x00000052774f7223 */ /* 0x080fe20000010889 */
[----:B------:R-:W-:Y:S01]  /*9ca0*/  FADD.FTZ R9, R156, R9 ;  /* 0x000000099c097221 */ /* 0x000fe20000010000 */
[----:B------:R-:W-:Y:S01]  /*9cb0*/  FFMA.FTZ R137, R152, R82, -R137 ;  /* 0x0000005298897223 */ /* 0x000fe20000010889 */
[----:B------:R-:W-:Y:S01]  /*9cc0*/  FADD.FTZ R10, R20, R11 ;  /* 0x0000000b140a7221 */ /* 0x000fe20000010000 */
[----:B------:R-:W-:Y:S01]  /*9cd0*/  STSM.16.M88.4 [R22+0x25b00], R124 ;  /* 0x025b007c16007844 */ /* 0x000fe20000000200 */
[----:B------:R-:W-:Y:S01]  /*9ce0*/  FADD.FTZ R8, R12, R9 ;  /* 0x000000090c087221 */ /* 0x000fe20000010000 */
[----:B------:R-:W-:Y:S01]  /*9cf0*/  MUFU.EX2 R95, R95 ;  /* 0x0000005f005f7308 */ /* 0x000fe20000000800 */
[----:B------:R-:W-:Y:S01]  /*9d00*/  FADD.FTZ R11, R21, R10 ;  /* 0x0000000a150b7221 */ /* 0x000fe20000010000 */
[----:B------:R-:W-:Y:S01]  /*9d10*/  F2FP.F16.F32.PACK_AB R105, R120, R93 ;  /* 0x0000005d7869723e */ /* 0x000fe200000000ff */
[----:B------:R-:W-:Y:S01]  /*9d20*/  FADD.FTZ R9, R89, R8 ;  /* 0x0000000859097221 */ /* 0x000fe20000010000 */
[-C--:B------:R-:W-:Y:S01]  /*9d30*/  FMUL.FTZ R30, R30, R5.reuse ;  /* 0x000000051e1e7220 */ /* 0x080fe20000410000 */
[----:B------:R-:W-:Y:S01]  /*9d40*/  FADD.FTZ R10, R112, R11 ;  /* 0x0000000b700a7221 */ /* 0x000fe20000010000 */
[-C--:B------:R-:W-:Y:S01]  /*9d50*/  FMUL.FTZ R31, R31, R5.reuse ;  /* 0x000000051f1f7220 */ /* 0x080fe20000410000 */
[----:B------:R-:W-:Y:S01]  /*9d60*/  FADD.FTZ R8, R14, R9 ;  /* 0x000000090e087221 */ /* 0x000fe20000010000 */
[----:B------:R-:W2:Y:S01]  /*9d70*/  MUFU.EX2 R87, R87 ;  /* 0x0000005700577308 */ /* 0x000ea20000000800 */
[----:B------:R-:W-:Y:S01]  /*9d80*/  FADD.FTZ R9, R101, R10 ;  /* 0x0000000a65097221 */ /* 0x000fe20000010000 */
[-C--:B------:R-:W-:Y:S01]  /*9d90*/  FMUL.FTZ R34, R34, R5.reuse ;  /* 0x0000000522227220 */ /* 0x080fe20000410000 */
[----:B------:R-:W-:Y:S01]  /*9da0*/  FADD.FTZ R8, R121, R8 ;  /* 0x0000000879087221 */ /* 0x000fe20000010000 */
[----:B------:R-:W-:Y:S01]  /*9db0*/  FMUL.FTZ R35, R35, R5 ;  /* 0x0000000523237220 */ /* 0x000fe20000410000 */
[C---:B------:R-:W-:Y:S01]  /*9dc0*/  FADD.FTZ R10, R104.reuse, R9 ;  /* 0x00000009680a7221 */ /* 0x040fe20000010000 */
[----:B------:R-:W-:Y:S01]  /*9dd0*/  F2FP.F16.F32.PACK_AB R104, R104, R101 ;  /* 0x000000656868723e */ /* 0x000fe200000000ff */
[----:B------:R-:W-:Y:S01]  /*9de0*/  FADD.FTZ R9, R93, R8 ;  /* 0x000000085d097221 */ /* 0x000fe20000010000 */
[----:B------:R-:W3:Y:S01]  /*9df0*/  MUFU.EX2 R79, R79 ;  /* 0x0000004f004f7308 */ /* 0x000ee20000000800 */
        /* <DEDUP_REMOVED lines=12> */
[----:B------:R-:W-:Y:S01]  /*9ec0*/  FADD.FTZ R11, R85, R8 ;  /* 0x00000008550b7221 */ /* 0x000fe20000010000 */
[----:B------:R-:W-:Y:S01]  /*9ed0*/  F2FP.F16.F32.PACK_AB R8, R20, R13 ;  /* 0x0000000d1408723e */ /* 0x000fe200000000ff */
[----:B------:R-:W-:Y:S01]  /*9ee0*/  FADD.FTZ R9, R15, R10 ;  /* 0x0000000a0f097221 */ /* 0x000fe20000010000 */
[----:B------:R-:W-:Y:S01]  /*9ef0*/  MUFU.EX2 R129, R129 ;  /* 0x0000008100817308 */ /* 0x000fe20000000800 */
[----:B------:R-:W-:Y:S01]  /*9f00*/  FADD.FTZ R20, R76, R11 ;  /* 0x0000000b4c147221 */ /* 0x000fe20000010000 */
[----:B------:R-:W-:Y:S01]  /*9f10*/  F2FP.F16.F32.PACK_AB R10, R112, R21 ;  /* 0x00000015700a723e */ /* 0x000fe200000000ff */
[----:B-1----:R-:W-:Y:S01]  /*9f20*/  FADD.FTZ R9, R100, R9 ;  /* 0x0000000964097221 */ /* 0x002fe20000010000 */
[----:B------:R-:W-:Y:S01]  /*9f30*/  F2FP.F16.F32.PACK_AB R11, R121, R14 ;  /* 0x0000000e790b723e */ /* 0x000fe200000000ff */
[C---:B----4-:R-:W-:Y:S01]  /*9f40*/  FADD.FTZ R96, R91.reuse, R20 ;  /* 0x000000145b607221 */ /* 0x050fe20000010000 */
[----:B------:R-:W-:Y:S01]  /*9f50*/  F2FP.F16.F32.PACK_AB R14, R91, R76 ;  /* 0x0000004c5b0e723e */ /* 0x000fe200000000ff */
[----:B-----5:R-:W-:Y:S01]  /*9f60*/  FADD.FTZ R20, R108, R9 ;  /* 0x000000096c147221 */ /* 0x020fe20000010000 */
[----:B------:R-:W-:Y:S01]  /*9f70*/  F2FP.F16.F32.PACK_AB R9, R89, R12 ;  /* 0x0000000c5909723e */ /* 0x000fe200000000ff */
[----:B------:R-:W-:Y:S01]  /*9f80*/  FADD.FTZ R13, R73, R96 ;  /* 0x00000060490d7221 */ /* 0x000fe20000010000 */
[----:B------:R-:W-:Y:S01]  /*9f90*/  MUFU.EX2 R94, R94 ;  /* 0x0000005e005e7308 */ /* 0x000fe20000000800 */
[----:B------:R-:W-:Y:S01]  /*9fa0*/  FADD.FTZ R20, R111, R20 ;  /* 0x000000146f147221 */ /* 0x000fe20000010000 */
[----:B--2---:R-:W-:Y:S01]  /*9fb0*/  F2FP.F16.F32.PACK_AB R76, R87, R86 ;  /* 0x00000056574c723e */ /* 0x004fe200000000ff */
[----:B------:R-:W-:Y:S01]  /*9fc0*/  FADD.FTZ R12, R74, R13 ;  /* 0x0000000d4a0c7221 */ /* 0x000fe20000010000 */
[----:B------:R1:W-:Y:S01]  /*9fd0*/  STSM.16.M88.4 [R22+0x27300], R8 ;  /* 0x0273000816007844 */ /* 0x0003e20000000200 */
[----:B------:R-:W-:Y:S01]  /*9fe0*/  FADD.FTZ R13, R3, R20 ;  /* 0x00000014030d7221 */ /* 0x000fe20000010000 */
[-C--:B------:R-:W-:Y:S01]  /*9ff0*/  FMUL.FTZ R46, R46, R5.reuse ;  /* 0x000000052e2e7220 */ /* 0x080fe20000410000 */
[----:B------:R-:W-:Y:S01]  /*a000*/  FADD.FTZ R81, R83, R12 ;  /* 0x0000000c53517221 */ /* 0x000fe20000010000 */
[----:B------:R-:W2:Y:S01]  /*a010*/  MUFU.EX2 R84, R123 ;  /* 0x0000007b00547308 */ /* 0x000ea20000000800 */
[----:B------:R-:W-:Y:S01]  /*a020*/  FADD.FTZ R13, R0, R13 ;  /* 0x0000000d000d7221 */ /* 0x000fe20000010000 */
[----:B------:R-:W-:Y:S01]  /*a030*/  F2FP.F16.F32.PACK_AB R12, R85, R72 ;  /* 0x00000048550c723e */ /* 0x000fe200000000ff */
[----:B------:R-:W-:Y:S01]  /*a040*/  FADD.FTZ R81, R110, R81 ;  /* 0x000000516e517221 */ /* 0x000fe20000010000 */
[----:B------:R-:W-:Y:S01]  /*a050*/  STSM.16.M88.4 [R22+0x28b00], R104 ;  /* 0x028b006816007844 */ /* 0x000fe20000000200 */
[----:B------:R-:W-:Y:S01]  /*a060*/  FADD.FTZ R20, R78, R13 ;  /* 0x0000000d4e147221 */ /* 0x000fe20000010000 */
[-C--:B------:R-:W-:Y:S01]  /*a070*/  FMUL.FTZ R47, R47, R5.reuse ;  /* 0x000000052f2f7220 */ /* 0x080fe20000410000 */
[----:B------:R-:W-:Y:S01]  /*a080*/  FADD.FTZ R96, R86, R81 ;  /* 0x0000005156607221 */ /* 0x000fe20000010000 */
[----:B------:R-:W4:Y:S01]  /*a090*/  MUFU.EX2 R131, R131 ;  /* 0x0000008300837308 */ /* 0x000f220000000800 */
[----:B------:R-:W-:Y:S01]  /*a0a0*/  FADD.FTZ R20, R95, R20 ;  /* 0x000000145f147221 */ /* 0x000fe20000010000 */
[----:B------:R-:W-:Y:S01]  /*a0b0*/  FMUL.FTZ R50, R50, R5 ;  /* 0x0000000532327220 */ /* 0x000fe20000410000 */
[----:B------:R-:W-:Y:S01]  /*a0c0*/  FADD.FTZ R13, R87, R96 ;  /* 0x00000060570d7221 */ /* 0x000fe20000010000 */
[----:B-1----:R-:W-:Y:S01]  /*a0d0*/  F2FP.F16.F32.PACK_AB R8, R74, R73 ;  /* 0x000000494a08723e */ /* 0x002fe200000000ff */
[----:B---3--:R-:W-:Y:S01]  /*a0e0*/  FADD.FTZ R9, R79, R20 ;  /* 0x000000144f097221 */ /* 0x008fe20000010000 */
[----:B------:R-:W-:Y:S01]  /*a0f0*/  F2FP.F16.F32.PACK_AB R10, R110, R83 ;  /* 0x000000536e0a723e */ /* 0x000fe200000000ff */
[----:B------:R-:W-:Y:S01]  /*a100*/  FADD.FTZ R20, R88, R13 ;  /* 0x0000000d58147221 */ /* 0x000fe20000010000 */
[----:B------:R-:W1:Y:S01]  /*a110*/  MUFU.EX2 R90, R90 ;  /* 0x0000005a005a7308 */ /* 0x000e620000000800 */
[----:B------:R-:W-:Y:S01]  /*a120*/  F2FP.F16.F32.PACK_AB R13, R100, R15 ;  /* 0x0000000f640d723e */ /* 0x000fe200000000ff */
[----:B--2---:R-:W-:Y:S01]  /*a130*/  FADD.FTZ R9, R84, R9 ;  /* 0x0000000954097221 */ /* 0x004fe20000010000 */
[----:B------:R-:W-:Y:S01]  /*a140*/  FADD.FTZ R11, R129, R20 ;  /* 0x00000014810b7221 */ /* 0x000fe20000010000 */
[----:B------:R-:W-:Y:S01]  /*a150*/  F2FP.F16.F32.PACK_AB R15, R111, R108 ;  /* 0x0000006c6f0f723e */ /* 0x000fe200000000ff */
[-C--:B------:R-:W-:Y:S01]  /*a160*/  FMUL.FTZ R51, R51, R5.reuse ;  /* 0x0000000533337220 */ /* 0x080fe20000410000 */
[-C--:B------:R-:W-:Y:S01]  /*a170*/  FMUL.FTZ R54, R54, R5.reuse ;  /* 0x0000000536367220 */ /* 0x080fe20000410000 */
[----:B------:R-:W-:Y:S01]  /*a180*/  FADD.FTZ R72, R94, R11 ;  /* 0x0000000b5e487221 */ /* 0x000fe20000010000 */
[----:B------:R-:W2:Y:S01]  /*a190*/  MUFU.EX2 R77, R77 ;  /* 0x0000004d004d7308 */ /* 0x000ea20000000800 */
[----:B------:R-:W-:Y:S01]  /*a1a0*/  F2FP.F16.F32.PACK_AB R11, R95, R78 ;  /* 0x0000004e5f0b723e */ /* 0x000fe200000000ff */
[----:B------:R3:W-:Y:S01]  /*a1b0*/  STSM.16.M88.4 [R22+0x2a300], R12 ;  /* 0x02a3000c16007844 */ /* 0x0007e20000000200 */
[----:B----4-:R-:W-:Y:S01]  /*a1c0*/  FADD.FTZ R72, R131, R72 ;  /* 0x0000004883487221 */ /* 0x010fe20000010000 */
[----:B------:R-:W-:Y:S01]  /*a1d0*/  F2FP.F16.F32.PACK_AB R78, R129, R88 ;  /* 0x00000058814e723e */ /* 0x000fe200000000ff */
[-C--:B------:R-:W-:Y:S01]  /*a1e0*/  FMUL.FTZ R55, R55, R5.reuse ;  /* 0x0000000537377220 */ /* 0x080fe20000410000 */
[-C--:B------:R-:W-:Y:S01]  /*a1f0*/  FMUL.FTZ R58, R58, R5.reuse ;  /* 0x000000053a3a7220 */ /* 0x080fe20000410000 */
[----:B------:R-:W-:Y:S01]  /*a200*/  FMUL.FTZ R59, R59, R5 ;  /* 0x000000053b3b7220 */ /* 0x000fe20000410000 */
[----:B------:R-:W4:Y:S01]  /*a210*/  MUFU.EX2 R116, R116 ;  /* 0x0000007400747308 */ /* 0x000f220000000800 */
[----:B-1----:R-:W-:Y:S01]  /*a220*/  FADD.FTZ R20, R90, R9 ;  /* 0x000000095a147221 */ /* 0x002fe20000010000 */
[----:B------:R-:W-:Y:S01]  /*a230*/  F2FP.F16.F32.PACK_AB R9, R0, R3 ;  /* 0x000000030009723e */ /* 0x000fe200000000ff */
[-C--:B------:R-:W-:Y:S01]  /*a240*/  FMUL.FTZ R62, R62, R5.reuse ;  /* 0x000000053e3e7220 */ /* 0x080fe20000410000 */
[-C--:B------:R-:W-:Y:S01]  /*a250*/  FMUL.FTZ R63, R63, R5.reuse ;  /* 0x000000053f3f7220 */ /* 0x080fe20000410000 */
[-C--:B------:R-:W-:Y:S01]  /*a260*/  FMUL.FTZ R66, R66, R5.reuse ;  /* 0x0000000542427220 */ /* 0x080fe20000410000 */
[-C--:B------:R-:W-:Y:S01]  /*a270*/  FMUL.FTZ R67, R67, R5.reuse ;  /* 0x0000000543437220 */ /* 0x080fe20000410000 */
[----:B------:R1:W-:Y:S01]  /*a280*/  STSM.16.M88.4 [R22+0x2bb00], R8 ;  /* 0x02bb000816007844 */ /* 0x0003e20000000200 */
[----:B------:R-:W5:Y:S01]  /*a290*/  MUFU.EX2 R113, R113 ;  /* 0x0000007100717308 */ /* 0x000f620000000800 */
[----:B--2---:R-:W-:Y:S01]  /*a2a0*/  FADD.FTZ R73, R77, R72 ;  /* 0x000000484d497221 */ /* 0x004fe20000010000 */
[----:B---3--:R-:W-:Y:S01]  /*a2b0*/  F2FP.F16.F32.PACK_AB R12, R131, R94 ;  /* 0x0000005e830c723e */ /* 0x008fe200000000ff */
[-C--:B------:R-:W-:Y:S01]  /*a2c0*/  FMUL.FTZ R70, R70, R5.reuse ;  /* 0x0000000546467220 */ /* 0x080fe20000410000 */
[----:B------:R-:W-:Y:S01]  /*a2d0*/  FMUL.FTZ R71, R71, R5 ;  /* 0x0000000547477220 */ /* 0x000fe20000410000 */
[-C--:B------:R-:W-:Y:S01]  /*a2e0*/  FMUL.FTZ R24, R24, R135.reuse ;  /* 0x0000008718187220 */ /* 0x080fe20000410000 */
[-C--:B------:R-:W-:Y:S01]  /*a2f0*/  FMUL.FTZ R25, R25, R135.reuse ;  /* 0x0000008719197220 */ /* 0x080fe20000410000 */
[----:B------:R-:W-:Y:S01]  /*a300*/  FMUL.FTZ R28, R28, R135 ;  /* 0x000000871c1c7220 */ /* 0x000fe20000410000 */
[----:B------:R-:W2:Y:S01]  /*a310*/  MUFU.EX2 R92, R92 ;  /* 0x0000005c005c7308 */ /* 0x000ea20000000800 */
[C---:B----4-:R-:W-:Y:S01]  /*a320*/  F2FP.F16.F32.PACK_AB R14, R116.reuse, R77 ;  /* 0x0000004d740e723e */ /* 0x050fe200000000ff */
[----:B------:R-:W-:Y:S01]  /*a330*/  FADD.FTZ R73, R116, R73 ;  /* 0x0000004974497221 */ /* 0x000fe20000010000 */
[----:B------:R-:W-:Y:S01]  /*a340*/  F2FP.F16.F32.PACK_AB R77, R84, R79 ;  /* 0x0000004f544d723e */ /* 0x000fe200000000ff */
[-C--:B------:R-:W-:Y:S01]  /*a350*/  FMUL.FTZ R29, R29, R135.reuse ;  /* 0x000000871d1d7220 */ /* 0x080fe20000410000 */
[-C--:B------:R-:W-:Y:S01]  /*a360*/  FMUL.FTZ R32, R32, R135.reuse ;  /* 0x0000008720207220 */ /* 0x080fe20000410000 */
[-C--:B------:R-:W-:Y:S01]  /*a370*/  FMUL.FTZ R33, R33, R135.reuse ;  /* 0x0000008721217220 */ /* 0x080fe20000410000 */
[-C--:B------:R-:W-:Y:S01]  /*a380*/  FMUL.FTZ R36, R36, R135.reuse ;  /* 0x0000008724247220 */ /* 0x080fe20000410000 */
[----:B------:R-:W3:Y:S01]  /*a390*/  MUFU.EX2 R21, R132 ;  /* 0x0000008400157308 */ /* 0x000ee20000000800 */
[C---:B-----5:R-:W-:Y:S01]  /*a3a0*/  F2FP.F16.F32.PACK_AB R79, R113.reuse, R90 ;  /* 0x0000005a714f723e */ /* 0x060fe200000000ff */
[----:B------:R-:W-:Y:S01]  /*a3b0*/  FADD.FTZ R3, R113, R20 ;  /* 0x0000001471037221 */ /* 0x000fe20000010000 */
[-C--:B------:R-:W-:Y:S01]  /*a3c0*/  FMUL.FTZ R37, R37, R135.reuse ;  /* 0x0000008725257220 */ /* 0x080fe20000410000 */
[-C--:B------:R-:W-:Y:S01]  /*a3d0*/  FMUL.FTZ R40, R40, R135.reuse ;  /* 0x0000008728287220 */ /* 0x080fe20000410000 */
[-C--:B------:R-:W-:Y:S01]  /*a3e0*/  FMUL.FTZ R41, R41, R135.reuse ;  /* 0x0000008729297220 */ /* 0x080fe20000410000 */
[----:B------:R-:W-:Y:S01]  /*a3f0*/  STSM.16.M88.4 [R22+0x2d300], R76 ;  /* 0x02d3004c16007844 */ /* 0x000fe20000000200 */
[-C--:B------:R-:W-:Y:S01]  /*a400*/  FMUL.FTZ R44, R44, R135.reuse ;  /* 0x000000872c2c7220 */ /* 0x080fe20000410000 */
[----:B------:R-:W4:Y:S01]  /*a410*/  MUFU.EX2 R134, R134 ;  /* 0x0000008600867308 */ /* 0x000f220000000800 */
        /* <DEDUP_REMOVED lines=8> */
[C---:B---3--:R-:W-:Y:S01]  /*a4a0*/  F2FP.F16.F32.PACK_AB R13, R21.reuse, R92 ;  /* 0x0000005c150d723e */ /* 0x048fe200000000ff */
[----:B------:R-:W-:Y:S01]  /*a4b0*/  FADD.FTZ R3, R21, R0 ;  /* 0x0000000015037221 */ /* 0x000fe20000010000 */
[-C--:B------:R-:W-:Y:S01]  /*a4c0*/  FMUL.FTZ R57, R57, R135.reuse ;  /* 0x0000008739397220 */ /* 0x080fe20000410000 */
[-C--:B------:R-:W-:Y:S01]  /*a4d0*/  FMUL.FTZ R60, R60, R135.reuse ;  /* 0x000000873c3c7220 */ /* 0x080fe20000410000 */
[-C--:B------:R-:W-:Y:S01]  /*a4e0*/  FMUL.FTZ R61, R61, R135.reuse ;  /* 0x000000873d3d7220 */ /* 0x080fe20000410000 */
[-C--:B------:R-:W-:Y:S01]  /*a4f0*/  FMUL.FTZ R64, R64, R135.reuse ;  /* 0x0000008740407220 */ /* 0x080fe20000410000 */
[-C--:B------:R-:W-:Y:S01]  /*a500*/  FMUL.FTZ R65, R65, R135.reuse ;  /* 0x0000008741417220 */ /* 0x080fe20000410000 */
[----:B------:R-:W3:Y:S01]  /*a510*/  MUFU.EX2 R118, R118 ;  /* 0x0000007600767308 */ /* 0x000ee20000000800 */
[----:B----4-:R-:W-:Y:S01]  /*a520*/  FADD.FTZ R3, R134, R3 ;  /* 0x0000000386037221 */ /* 0x010fe20000010000 */
[-C--:B------:R-:W-:Y:S01]  /*a530*/  FMUL.FTZ R68, R68, R135.reuse ;  /* 0x0000008744447220 */ /* 0x080fe20000410000 */
[----:B------:R-:W-:Y:S01]  /*a540*/  FMUL.FTZ R69, R69, R135 ;  /* 0x0000008745457220 */ /* 0x000fe20000410000 */
[----:B------:R-:W-:-:S04]  /*a550*/  IMAD.MOV.U32 R5, RZ, RZ, R155 ;  /* 0x000000ffff057224 */ /* 0x000fc800078e009b */
[----:B------:R-:W1:Y:S01]  /*a560*/  MUFU.EX2 R133, R133 ;  /* 0x0000008500857308 */ /* 0x000e620000000800 */
[C---:B--2---:R-:W-:Y:S01]  /*a570*/  F2FP.F16.F32.PACK_AB R15, R136.reuse, R134 ;  /* 0x00000086880f723e */ /* 0x044fe200000000ff */
[----:B------:R-:W-:-:S04]  /*a580*/  FADD.FTZ R3, R136, R3 ;  /* 0x0000000388037221 */ /* 0x000fc80000010000 */
[----:B------:R-:W-:Y:S02]  /*a590*/  STSM.16.M88.4 [R22+0x2eb00], R12 ;  /* 0x02eb000c16007844 */ /* 0x000fe40000000200 */
[----:B------:R-:W-:Y:S01]  /*a5a0*/  MUFU.EX2 R80, R80 ;  /* 0x0000005000507308 */ /* 0x000fe20000000800 */
[----:B---3--:R-:W-:-:S07]  /*a5b0*/  FADD.FTZ R0, R118, R73 ;  /* 0x0000004976007221 */ /* 0x008fce0000010000 */
[----:B------:R-:W2:Y:S01]  /*a5c0*/  MUFU.EX2 R103, R103 ;  /* 0x0000006700677308 */ /* 0x000ea20000000800 */
[C---:B-1----:R-:W-:Y:S01]  /*a5d0*/  F2FP.F16.F32.PACK_AB R8, R133.reuse, R118 ;  /* 0x000000768508723e */ /* 0x042fe200000000ff */
[----:B------:R-:W-:-:S06]  /*a5e0*/  FADD.FTZ R73, R133, R0 ;  /* 0x0000000085497221 */ /* 0x000fcc0000010000 */
[----:B------:R-:W1:Y:S08]  /*a5f0*/  MUFU.EX2 R138, R138 ;  /* 0x0000008a008a7308 */ /* 0x000e700000000800 */
        /* <DEDUP_REMOVED lines=10> */
[C---:B-1----:R-:W-:Y:S02]  /*a6a0*/  F2FP.F16.F32.PACK_AB R11, R137.reuse, R142 ;  /* 0x0000008e890b723e */ /* 0x042fe400000000ff */
[----:B------:R-:W-:-:S03]  /*a6b0*/  FADD.FTZ R0, R137, R0 ;  /* 0x0000000089007221 */ /* 0x000fc60000010000 */
[----:B------:R1:W-:Y:S01]  /*a6c0*/  STSM.16.M88.4 [R22+0x30300], R8 ;  /* 0x0303000816007844 */ /* 0x0003e20000000200 */
[----:B------:R-:W-:Y:S01]  /*a6d0*/  @!PT LDS RZ, [RZ] ;  /* 0x00000000fffff984 */ /* 0x000fe20000000800 */
[----:B------:R-:W-:Y:S01]  /*a6e0*/  @!PT LDS RZ, [RZ] ;  /* 0x00000000fffff984 */ /* 0x000fe20000000800 */
[----:B------:R-:W-:Y:S01]  /*a6f0*/  @!PT LDS RZ, [RZ] ;  /* 0x00000000fffff984 */ /* 0x000fe20000000800 */
[----:B------:R-:W-:Y:S01]  /*a700*/  @!PT LDS RZ, [RZ] ;  /* 0x00000000fffff984 */ /* 0x000fe20000000800 */
[----:B------:R2:W-:Y:S06]  /*a710*/  MEMBAR.ALL.CTA ;  /* 0x0000000000007992 */ /* 0x0005ec0000008000 */
[----:B--2---:R-:W2:Y:S01]  /*a720*/  FENCE.VIEW.ASYNC.S ;  /* 0x00000000000073c6 */ /* 0x004ea20000000000 */
[----:B-1----:R-:W-:Y:S01]  /*a730*/  IMAD.MOV.U32 R8, RZ, RZ, R75 ;  /* 0x000000ffff087224 */ /* 0x002fe200078e004b */
[----:B--2---:R-:W-:Y:S01]  /*a740*/  NOP ;  /* 0x0000000000007918 */ /* 0x004fe20000000000 */
[----:B------:R-:W-:Y:S05]  /*a750*/  @P2 BRA `(.L_x_1542) ;  /* 0xffffffb400582947 */ /* 0x000fea000383ffff */
[----:B------:R-:W-:-:S05]  /*a760*/  UMOV UR61, UR6 ;  /* 0x00000006003d7c82 */ /* 0x000fca0008000000 */
.L_x_1533:
[----:B------:R-:W-:-:S13]  /*a770*/  ISETP.LE.AND P2, PT, RZ, UR61, PT ;  /* 0x0000003dff007c0c */ /* 0x000fda000bf43270 */
[----:B------:R-:W-:Y:S05]  /*a780*/  @!P2 BRA `(.L_x_1543) ;  /* 0x000000400028a947 */ /* 0x000fea0003800000 */
[----:B------:R-:W-:Y:S01]  /*a790*/  R2UR UR60, R148 ;  /* 0x00000000943c72ca */ /* 0x000fe200000e0000 */
[----:B------:R-:W-:Y:S01]  /*a7a0*/  IMAD.MOV.U32 R5, RZ, RZ, R155 ;  /* 0x000000ffff057224 */ /* 0x000fe200078e009b */
[----:B------:R-:W-:Y:S01]  /*a7b0*/  MOV R4, R75 ;  /* 0x0000004b00047202 */ /* 0x000fe20000000f00 */
[----:B------:R-:W-:Y:S01]  /*a7c0*/  UMOV UR45, UR46 ;  /* 0x0000002e002d7c82 */ /* 0x000fe20008000000 */
[----:B------:R-:W-:-:S11]  /*a7d0*/  ULDC UR40, c[0x0][0x9d8] ;  /* 0x0002760000287ab9 */ /* 0x000fd60000000800 */
.L_x_1552:
        /* <DEDUP_REMOVED lines=8> */
[----:B-1----:R-:W-:Y:S05]  /*a860*/  @P3 BRA `(.L_x_1544) ;  /* 0x0000000000303947 */ /* 0x002fea0003800000 */
[----:B------:R-:W-:Y:S05]  /*a870*/  @!P0 BRA `(.L_x_1545) ;  /* 0x0000000000048947 */ /* 0x000fea0003800000 */
[----:B------:R-:W-:Y:S01]  /*a880*/  BPT.TRAP 0x1 ;  /* 0x000000040000795c */ /* 0x000fe20000300000 */
.L_x_1545:
[----:B------:R-:W-:Y:S01]  /*a890*/  R2UR UR7, R148 ;  /* 0x00000000940772ca */ /* 0x000fe200000e0000 */
[----:B------:R-:W-:-:S12]  /*a8a0*/  ULEA UR6, UR46, UR47, 0x3 ;  /* 0x0000002f2e067291 */ /* 0x000fd8000f8e183f */
[----:B------:R-:W-:-:S05]  /*a8b0*/  IMAD.U32 R6, RZ, RZ, UR7 ;  /* 0x00000007ff067e24 */ /* 0x000fca000f8e00ff */
[----:B------:R-:W-:-:S04]  /*a8c0*/  SHF.L.U32 R6, R6, 0x1f, RZ ;  /* 0x0000001f06067819 */ /* 0x000fc800000006ff */
[----:B------:R1:W2:Y:S01]  /*a8d0*/  SYNCS.PHASECHK.TRANS64.TRYWAIT P2, [UR6+0x31c30], R6 ;  /* 0x031c3006ff0075a7 */ /* 0x0002a20008040146 */
[----:B------:R-:W-:Y:S05]  /*a8e0*/  @!P0 BRA `(.L_x_1546) ;  /* 0x0000000000048947 */ /* 0x000fea0003800000 */
[----:B------:R-:W-:Y:S01]  /*a8f0*/  BPT.TRAP 0x1 ;  /* 0x000000040000795c */ /* 0x000fe20000300000 */
.L_x_1546:
[----:B--2---:R-:W-:Y:S05]  /*a900*/  @P2 BRA `(.L_x_1544) ;  /* 0x0000000000082947 */ /* 0x004fea0003800000 */
[----:B------:R-:W2:Y:S02]  /*a910*/  SYNCS.PHASECHK.TRANS64.TRYWAIT P2, [UR6+0x31c30], R6 ;  /* 0x031c3006ff0075a7 */ /* 0x000ea40008040146 */
[----:B--2---:R-:W-:Y:S05]  /*a920*/  @!P2 BRA `(.L_x_1547) ;  /* 0x0000008800b4a947 */ /* 0x004fea0003800000 */
.L_x_1544:
        /* <DEDUP_REMOVED lines=358> */
.L_x_1549:
[----:B------:R-:W-:Y:S01]  /*bf90*/  ULEA UR6, UR45, UR47, 0x3 ;  /* 0x0000002f2d067291 */ /* 0x000fe2000f8e183f */
[----:B------:R-:W-:-:S05]  /*bfa0*/  IMAD.U32 R6, RZ, RZ, UR60 ;  /* 0x0000003cff067e24 */ /* 0x000fca000f8e00ff */
[----:B------:R-:W-:-:S04]  /*bfb0*/  SHF.L.U32 R6, R6, 0x1f, RZ ;  /* 0x0000001f06067819 */ /* 0x000fc800000006ff */
[----:B------:R1:W2:Y:S01]  /*bfc0*/  SYNCS.PHASECHK.TRANS64.TRYWAIT P2, [UR6+0x31c50], R6 ;  /* 0x031c5006ff0075a7 */ /* 0x0002a20008040146 */
[----:B------:R-:W-:Y:S05]  /*bfd0*/  @!P0 BRA `(.L_x_1550) ;  /* 0x0000000000048947 */ /* 0x000fea0003800000 */
[----:B------:R-:W-:Y:S01]  /*bfe0*/  BPT.TRAP 0x1 ;  /* 0x000000040000795c */ /* 0x000fe20000300000 */
.L_x_1550:
[----:B--2---:R-:W-:Y:S05]  /*bff0*/  @P2 BRA `(.L_x_1548) ;  /* 0x0000000000082947 */ /* 0x004fea0003800000 */
[----:B------:R-:W2:Y:S02]  /*c000*/  SYNCS.PHASECHK.TRANS64.TRYWAIT P2, [UR6+0x31c50], R6 ;  /* 0x031c5006ff0075a7 */ /* 0x000ea40008040146 */
[----:B--2---:R-:W-:Y:S05]  /*c010*/  @!P2 BRA `(.L_x_1551) ;  /* 0x000000740010a947 */ /* 0x004fea0003800000 */
.L_x_1548:
[----:B------:R-:W-:Y:S01]  /*c020*/  UIADD3 UR6, UR47, 0x200, URZ ;  /* 0x000002002f067890 */ /* 0x000fe2000fffe03f */
[----:B------:R-:W-:Y:S01]  /*c030*/  R2UR UR10, R145 ;  /* 0x00000000910a72ca */ /* 0x000fe200000e0000 */
[----:B------:R-:W-:Y:S01]  /*c040*/  WARPGROUP.ARRIVE ;  /* 0x00000000000079c5 */ /* 0x000fe20000000000 */
[----:B------:R-:W-:Y:S01]  /*c050*/  UMOV UR29, 0xc0000010 ;  /* 0xc0000010001d7882 */ /* 0x000fe20000000000 */
[----:B------:R-:W-:Y:S01]  /*c060*/  USHF.R.U32.HI UR6, URZ, 0x4, UR6 ;  /* 0x000000043f067899 */ /* 0x000fe20008011606 */
[----:B--2---:R-:W-:Y:S01]  /*c070*/  FMUL.FTZ R7, R136, UR40 ;  /* 0x0000002888077c20 */ /* 0x004fe20008410000 */
[----:B------:R-:W-:Y:S01]  /*c080*/  UMOV UR31, 0x80000020 ;  /* 0x80000020001f7882 */ /* 0x000fe20000000000 */
[----:B-1----:R-:W-:Y:S01]  /*c090*/  FMUL.FTZ R6, R137, UR40 ;  /* 0x0000002889067c20 */ /* 0x002fe20008410000 */
        /* <DEDUP_REMOVED lines=65> */
[----:B------:R-:W3:Y:S01]  /*c4b0*/  LDC R82, c[0x0][0x988] ;  /* 0x00026200ff527b82 */ /* 0x000ee20000000800 */
[----:B------:R-:W-:Y:S01]  /*c4c0*/  FMUL.FTZ R141, R75, UR40 ;  /* 0x000000284b8d7c20 */ /* 0x000fe20008410000 */
[----:B------:R-:W4:Y:S01]  /*c4d0*/  MUFU.TANH R120, R120 ;  /* 0x0000007800787308 */ /* 0x000f220000002400 */
        /* <DEDUP_REMOVED lines=16> */
[----:B----4-:R-:W-:Y:S01]  /*c5e0*/  FMNMX.FTZ R132, R120, R133, !PT ;  /* 0x0000008578847209 */ /* 0x010fe20007810000 */
[----:B------:R-:W-:Y:S01]  /*c5f0*/  FMUL.FTZ R119, R119, UR40 ;  /* 0x0000002877777c20 */ /* 0x000fe20008410000 */
[----:B------:R-:W-:Y:S01]  /*c600*/  FMUL.FTZ R106, R106, UR40 ;  /* 0x000000286a6a7c20 */ /* 0x000fe20008410000 */
[----:B------:R-:W-:Y:S01]  /*c610*/  FMUL.FTZ R107, R107, UR40 ;  /* 0x000000286b6b7c20 */ /* 0x000fe20008410000 */
[----:B------:R-:W-:Y:S01]  /*c620*/  FMUL.FTZ R110, R110, UR40 ;  /* 0x000000286e6e7c20 */ /* 0x000fe20008410000 */
[----:B------:R-:W-:Y:S01]  /*c630*/  FMUL.FTZ R111, R111, UR40 ;  /* 0x000000286f6f7c20 */ /* 0x000fe20008410000 */
        /* <DEDUP_REMOVED lines=14> */
[----:B------:R-:W-:-:S02]  /*c720*/  ISETP.GE.U32.AND P2, PT, R2, 0x180, PT ;  /* 0x000001800200780c */ /* 0x000fc40003f46070 */
[----:B------:R-:W-:Y:S01]  /*c730*/  R2UR UR60, R148 ;  /* 0x00000000943c72ca */ /* 0x000fe200000e0000 */
[----:B------:R-:W2:Y:S01]  /*c740*/  MUFU.TANH R113, R113 ;  /* 0x0000007100717308 */ /* 0x000ea20000002400 */
[----:B----4-:R-:W-:-:S07]  /*c750*/  FMNMX.FTZ R133, R125, R132, !PT ;  /* 0x000000847d857209 */ /* 0x010fce0007810000 */
[----:B------:R-:W4:Y:S01]  /*c760*/  MUFU.TANH R116, R116 ;  /* 0x0000007400747308 */ /* 0x000f220000002400 */
[----:B-1----:R-:W-:Y:S01]  /*c770*/  FMNMX.FTZ R132, R112, R133, !PT ;  /* 0x0000008570847209 */ /* 0x002fe20007810000 */
[----:B------:R-:W-:Y:S02]  /*c780*/  WARPGROUP.DEPBAR.LE gsb0, 0x0 ;  /* 0x00008000000079c5 */ /* 0x000fe40000010000 */
[----:B------:R-:W-:-:S04]  /*c790*/  WARPGROUP.ARRIVE ;  /* 0x00000000000079c5 */ /* 0x000fc80000000000 */
[----:B------:R-:W1:Y:S01]  /*c7a0*/  MUFU.TANH R117, R117 ;  /* 0x0000007500757308 */ /* 0x000e620000002400 */
[----:B--2---:R-:W-:Y:S01]  /*c7b0*/  FMNMX.FTZ R133, R113, R132, !PT ;  /* 0x0000008471857209 */ /* 0x004fe20007810000 */
[----:B------:R-:W-:Y:S01]  /*c7c0*/  HGMMA.64x96x16.F32 R24, gdesc[UR28].tnspB, R24, gsb0 ;  /* 0x416000001c1879f0 */ /* 0x000fe20008000818 */
[----:B------:R-:W-:Y:S02]  /*c7d0*/  UIADD3 UR28, UR6, 0x300, URZ ;  /* 0x00000300061c7890 */ /* 0x000fe4000fffe03f */
[----:B------:R-:W-:-:S03]  /*c7e0*/  UIADD3 UR30, UR7, 0x80, URZ ;  /* 0x00000080071e7890 */ /* 0x000fc6000fffe03f */
[----:B------:R-:W2:Y:S01]  /*c7f0*/  MUFU.TANH R104, R104 ;  /* 0x0000006800687308 */ /* 0x000ea20000002400 */
[----:B------:R-:W-:Y:S01]  /*c800*/  UMOV UR29, 0xc0000010 ;  /* 0xc0000010001d7882 */ /* 0x000fe20000000000 */
[----:B------:R-:W-:Y:S01]  /*c810*/  UMOV UR31, 0x80000020 ;  /* 0x80000020001f7882 */ /* 0x000fe20000000000 */
[----:B----4-:R-:W-:-:S05]  /*c820*/  FMNMX.FTZ R132, R116, R133, !PT ;  /* 0x0000008574847209 */ /* 0x010fca0007810000 */
[----:B------:R-:W4:Y:S01]  /*c830*/  MUFU.TANH R105, R105 ;  /* 0x0000006900697308 */ /* 0x000f220000002400 */
[----:B-1----:R-:W-:-:S07]  /*c840*/  FMNMX.FTZ R133, R117, R132, !PT ;  /* 0x0000008475857209 */ /* 0x002fce0007810000 */
[----:B------:R-:W1:Y:S01]  /*c850*/  MUFU.TANH R108, R108 ;  /* 0x0000006c006c7308 */ /* 0x000e620000002400 */
[----:B--2---:R-:W-:-:S07]  /*c860*/  FMNMX.FTZ R132, R104, R133, !PT ;  /* 0x0000008568847209 */ /* 0x004fce0007810000 */
[----:B------:R-:W2:Y:S01]  /*c870*/  MUFU.TANH R109, R109 ;  /* 0x0000006d006d7308 */ /* 0x000ea20000002400 */
[----:B----4-:R-:W-:-:S07]  /*c880*/  FMNMX.FTZ R133, R105, R132, !PT ;  /* 0x0000008469857209 */ /* 0x010fce0007810000 */
        /* <DEDUP_REMOVED lines=17> */
[----:B----4-:R-:W-:Y:S01]  /*c9a0*/  FMNMX.FTZ R132, R92, R133, !PT ;  /* 0x000000855c847209 */ /* 0x010fe20007810000 */
[----:B------:R-:W-:Y:S02]  /*c9b0*/  WARPGROUP.DEPBAR.LE gsb0, 0x0 ;  /* 0x00008000000079c5 */ /* 0x000fe40000010000 */
[----:B------:R-:W-:-:S04]  /*c9c0*/  WARPGROUP.ARRIVE ;  /* 0x00000000000079c5 */ /* 0x000fc80000000000 */
[----:B------:R-:W4:Y:S01]  /*c9d0*/  MUFU.TANH R81, R81 ;  /* 0x0000005100517308 */ /* 0x000f220000002400 */
        /* <DEDUP_REMOVED lines=19> */
[----:B--2---:R-:W-:Y:S01]  /*cb10*/  FMNMX.FTZ R132, R76, R133, !PT ;  /* 0x000000854c847209 */ /* 0x004fe20007810000 */
[----:B------:R-:W-:-:S06]  /*cb20*/  FMUL.FTZ R133, R94, UR40 ;  /* 0x000000285e857c20 */ /* 0x000fcc0008410000 */
[----:B------:R-:W2:Y:S01]  /*cb30*/  MUFU.TANH R9, R9 ;  /* 0x0000000900097308 */ /* 0x000ea20000002400 */
[----:B----4-:R-:W-:-:S05]  /*cb40*/  FMNMX.FTZ R132, R77, R132, !PT ;  /* 0x000000844d847209 */ /* 0x010fca0007810000 */
[----:B------:R-:W4:Y:S02]  /*cb50*/  SHFL.BFLY PT, R139, R132, 0x2, 0x1f ;  /* 0x0c401f00848b7f89 */ /* 0x000f2400000e0000 */
[----:B------:R-:W5:Y:S08]  /*cb60*/  MUFU.TANH R12, R12 ;  /* 0x0000000c000c7308 */ /* 0x000f700000002400 */
[----:B------:R-:W5:Y:S08]  /*cb70*/  MUFU.TANH R13, R13 ;  /* 0x0000000d000d7308 */ /* 0x000f700000002400 */
[----:B------:R-:W5:Y:S01]  /*cb80*/  MUFU.TANH R20, R20 ;  /* 0x0000001400147308 */ /* 0x000f620000002400 */
[----:B----4-:R-:W-:Y:S01]  /*cb90*/  FMNMX.FTZ R86, R132, R139, !PT ;  /* 0x0000008b84567209 */ /* 0x010fe20007810000 */
[----:B------:R-:W-:-:S06]  /*cba0*/  FMUL.FTZ R139, R74, UR40 ;  /* 0x000000284a8b7c20 */ /* 0x000fcc0008410000 */
[----:B------:R-:W4:Y:S01]  /*cbb0*/  MUFU.TANH R21, R21 ;  /* 0x0000001500157308 */ /* 0x000f220000002400 */
[----:B------:R-:W3:Y:S01]  /*cbc0*/  SHFL.BFLY PT, R149, R86, 0x1, 0x1f ;  /* 0x0c201f0056957f89 */ /* 0x000ee200000e0000 */
[----:B------:R-:W-:Y:S02]  /*cbd0*/  WARPGROUP.DEPBAR.LE gsb0, 0x0 ;  /* 0x00008000000079c5 */ /* 0x000fe40000010000 */
[----:B------:R-:W-:-:S04]  /*cbe0*/  WARPGROUP.ARRIVE ;  /* 0x00000000000079c5 */ /* 0x000fc80000000000 */
[----:B------:R-:W4:Y:S02]  /*cbf0*/  MUFU.TANH R130, R130 ;  /* 0x0000008200827308 */ /* 0x000f240000002400 */
[----:B------:R-:W-:Y:S01]  /*cc00*/  HGMMA.64x96x16.F32 R24, gdesc[UR28].tnspB, R24, gsb0 ;  /* 0x416000001c1879f0 */ /* 0x000fe20008000818 */
[----:B------:R-:W-:Y:S02]  /*cc10*/  UIADD3 UR28, UR6, 0x600, URZ ;  /* 0x00000600061c7890 */ /* 0x000fe4000fffe03f */
[----:B------:R-:W-:-:S03]  /*cc20*/  UIADD3 UR30, UR7, 0x100, URZ ;  /* 0x00000100071e7890 */ /* 0x000fc6000fffe03f */
[----:B------:R-:W4:Y:S01]  /*cc30*/  MUFU.TANH R131, R131 ;  /* 0x0000008300837308 */ /* 0x000f220000002400 */
[----:B------:R-:W-:Y:S01]  /*cc40*/  UMOV UR29, 0xc0000010 ;  /* 0xc0000010001d7882 */ /* 0x000fe20000000000 */
[----:B------:R-:W-:Y:S01]  /*cc50*/  UMOV UR31, 0x80000020 ;  /* 0x80000020001f7882 */ /* 0x000fe20000000000 */
[----:B---3--:R-:W-:-:S05]  /*cc60*/  FMNMX.FTZ R75, R86, R149, !PT ;  /* 0x00000095564b7209 */ /* 0x008fca0007810000 */
[----:B------:R-:W3:Y:S01]  /*cc70*/  MUFU.TANH R122, R122 ;  /* 0x0000007a007a7308 */ /* 0x000ee20000002400 */
[----:B------:R-:W-:-:S04]  /*cc80*/  FADD.FTZ R149, -R75, R4 ;  /* 0x000000044b957221 */ /* 0x000fc80000010100 */
[-C--:B------:R-:W-:Y:S01]  /*cc90*/  FMUL.FTZ R74, R149, R82.reuse ;  /* 0x00000052954a7220 */ /* 0x080fe20000410000 */
[-C--:B------:R-:W-:Y:S02]  /*cca0*/  FMUL.FTZ R149, R75, R82.reuse ;  /* 0x000000524b957220 */ /* 0x080fe40000410000 */
[----:B------:R-:W3:Y:S02]  /*ccb0*/  MUFU.TANH R123, R123 ;  /* 0x0000007b007b7308 */ /* 0x000ee40000002400 */
[-CC-:B------:R-:W-:Y:S01]  /*ccc0*/  FFMA.FTZ R4, R6, R82.reuse, -R149.reuse ;  /* 0x0000005206047223 */ /* 0x180fe20000010895 */
[-CC-:B------:R-:W-:Y:S01]  /*ccd0*/  FFMA.FTZ R6, R10, R82.reuse, -R149.reuse ;  /* 0x000000520a067223 */ /* 0x180fe20000010895 */
[-CC-:B------:R-:W-:Y:S01]  /*cce0*/  FFMA.FTZ R10, R14, R82.reuse, -R149.reuse ;  /* 0x000000520e0a7223 */ /* 0x180fe20000010895 */
[----:B-1----:R-:W-:Y:S01]  /*ccf0*/  FMNMX.FTZ R14, R8, R5, !PT ;  /* 0x00000005080e7209 */ /* 0x002fe20007810000 */
[-CC-:B------:R-:W-:Y:S01]  /*cd00*/  FFMA.FTZ R153, R11, R82.reuse, -R149.reuse ;  /* 0x000000520b997223 */ /* 0x180fe20000010895 */
[--C-:B------:R-:W-:Y:S01]  /*cd10*/  FFMA.FTZ R11, R15, R82, -R149.reuse ;  /* 0x000000520f0b7223 */ /* 0x100fe20000010895 */
[----:B------:R-:W1:Y:S01]  /*cd20*/  MUFU.TANH R126, R126 ;  /* 0x0000007e007e7308 */ /* 0x000e620000002400 */
[----:B--2---:R-:W-:Y:S01]  /*cd30*/  FMNMX.FTZ R15, R9, R14, !PT ;  /* 0x0000000e090f7209 */ /* 0x004fe20007810000 */
[-CC-:B------:R-:W-:Y:S01]  /*cd40*/  FFMA.FTZ R120, R120, R82.reuse, -R149.reuse ;  /* 0x0000005278787223 */ /* 0x180fe20000010895 */
[-CC-:B------:R-:W-:Y:S01]  /*cd50*/  FFMA.FTZ R124, R124, R82.reuse, -R149.reuse ;  /* 0x000000527c7c7223 */ /* 0x180fe20000010895 */
[-CC-:B------:R-:W-:Y:S01]  /*cd60*/  FFMA.FTZ R128, R128, R82.reuse, -R149.reuse ;  /* 0x0000005280807223 */ /* 0x180fe20000010895 */
[----:B-----5:R-:W-:Y:S01]  /*cd70*/  FMNMX.FTZ R78, R12, R15, !PT ;  /* 0x0000000f0c4e7209 */ /* 0x020fe20007810000 */
[-CC-:B------:R-:W-:Y:S01]  /*cd80*/  FFMA.FTZ R15, R129, R82.reuse, -R149.reuse ;  /* 0x00000052810f7223 */ /* 0x180fe20000010895 */
[--C-:B------:R-:W-:Y:S01]  /*cd90*/  FFMA.FTZ R7, R7, R82, -R149.reuse ;  /* 0x0000005207077223 */ /* 0x100fe20000010895 */
[----:B------:R-:W2:Y:S01]  /*cda0*/  MUFU.TANH R127, R127 ;  /* 0x0000007f007f7308 */ /* 0x000ea20000002400 */
[----:B------:R-:W-:Y:S01]  /*cdb0*/  FMNMX.FTZ R129, R13, R78, !PT ;  /* 0x0000004e0d817209 */ /* 0x000fe20007810000 */
[-CC-:B------:R-:W-:Y:S01]  /*cdc0*/  FFMA.FTZ R121, R121, R82.reuse, -R149.reuse ;  /* 0x0000005279797223 */ /* 0x180fe20000010895 */
[-CC-:B------:R-:W-:Y:S01]  /*cdd0*/  FFMA.FTZ R125, R125, R82.reuse, -R149.reuse ;  /* 0x000000527d7d7223 */ /* 0x180fe20000010895 */
[-CC-:B------:R-:W-:Y:S01]  /*cde0*/  FFMA.FTZ R113, R113, R82.reuse, -R149.reuse ;  /* 0x0000005271717223 */ /* 0x180fe20000010895 */
[----:B------:R-:W-:Y:S01]  /*cdf0*/  FMNMX.FTZ R78, R20, R129, !PT ;  /* 0x00000081144e7209 */ /* 0x000fe20007810000 */
[-CC-:B------:R-:W-:Y:S01]  /*ce00*/  FFMA.FTZ R117, R117, R82.reuse, -R149.reuse ;  /* 0x0000005275757223 */ /* 0x180fe20000010895 */
[--C-:B------:R-:W-:Y:S01]  /*ce10*/  FFMA.FTZ R104, R104, R82, -R149.reuse ;  /* 0x0000005268687223 */ /* 0x100fe20000010895 */
[----:B------:R-:W5:Y:S01]  /*ce20*/  MUFU.TANH R114, R114 ;  /* 0x0000007200727308 */ /* 0x000f620000002400 */
[----:B----4-:R-:W-:Y:S01]  /*ce30*/  FMNMX.FTZ R129, R21, R78, !PT ;  /* 0x0000004e15817209 */ /* 0x010fe20007810000 */
[-CC-:B------:R-:W-:Y:S01]  /*ce40*/  FFMA.FTZ R105, R105, R82.reuse, -R149.reuse ;  /* 0x0000005269697223 */ /* 0x180fe20000010895 */
[-CC-:B------:R-:W-:Y:S01]  /*ce50*/  FFMA.FTZ R108, R108, R82.reuse, -R149.reuse ;  /* 0x000000526c6c7223 */ /* 0x180fe20000010895 */
[-CC-:B------:R-:W-:Y:S01]  /*ce60*/  FFMA.FTZ R109, R109, R82.reuse, -R149.reuse ;  /* 0x000000526d6d7223 */ /* 0x180fe20000010895 */
[----:B------:R-:W-:Y:S01]  /*ce70*/  FMNMX.FTZ R86, R130, R129, !PT ;  /* 0x0000008182567209 */ /* 0x000fe20007810000 */
[-CC-:B------:R-:W-:Y:S01]  /*ce80*/  FFMA.FTZ R96, R96, R82.reuse, -R149.reuse ;  /* 0x0000005260607223 */ /* 0x180fe20000010895 */
[--C-:B------:R-:W-:Y:S01]  /*ce90*/  FFMA.FTZ R97, R97, R82, -R149.reuse ;  /* 0x0000005261617223 */ /* 0x100fe20000010895 */
[----:B------:R-:W4:Y:S01]  /*cea0*/  MUFU.TANH R115, R115 ;  /* 0x0000007300737308 */ /* 0x000f220000002400 */
[----:B------:R-:W-:Y:S01]  /*ceb0*/  FMNMX.FTZ R129, R131, R86, !PT ;  /* 0x0000005683817209 */ /* 0x000fe20007810000 */
[-CC-:B------:R-:W-:Y:S01]  /*cec0*/  FFMA.FTZ R100, R100, R82.reuse, -R149.reuse ;  /* 0x0000005264647223 */ /* 0x180fe20000010895 */
[-CC-:B------:R-:W-:Y:S01]  /*ced0*/  FFMA.FTZ R101, R101, R82.reuse, -R149.reuse ;  /* 0x0000005265657223 */ /* 0x180fe20000010895 */
[-CC-:B------:R-:W-:Y:S01]  /*cee0*/  FFMA.FTZ R88, R88, R82.reuse, -R149.reuse ;  /* 0x0000005258587223 */ /* 0x180fe20000010895 */
[----:B---3--:R-:W-:Y:S01]  /*cef0*/  FMNMX.FTZ R86, R122, R129, !PT ;  /* 0x000000817a567209 */ /* 0x008fe20007810000 */
[-CC-:B------:R-:W-:Y:S01]  /*cf00*/  FFMA.FTZ R89, R89, R82.reuse, -R149.reuse ;  /* 0x0000005259597223 */ /* 0x180fe20000010895 */
[--C-:B------:R-:W-:Y:S01]  /*cf10*/  FFMA.FTZ R92, R92, R82, -R149.reuse ;  /* 0x000000525c5c7223 */ /* 0x100fe20000010895 */
[----:B------:R-:W3:Y:S01]  /*cf20*/  MUFU.TANH R118, R118 ;  /* 0x0000007600767308 */ /* 0x000ee20000002400 */
[----:B------:R-:W-:Y:S01]  /*cf30*/  FMNMX.FTZ R129, R123, R86, !PT ;  /* 0x000000567b817209 */ /* 0x000fe20007810000 */
        /* <DEDUP_REMOVED lines=9> */
[----:B------:R-:W-:-:S02]  /*cfd0*/  FFMA.FTZ R77, R77, R82, -R149 ;  /* 0x000000524d4d7223 */ /* 0x000fc40000010895 */
[----:B-----5:R-:W-:-:S03]  /*cfe0*/  FMNMX.FTZ R94, R114, R129, !PT ;  /* 0x00000081725e7209 */ /* 0x020fc60007810000 */
[----:B------:R-:W2:Y:S01]  /*cff0*/  MUFU.TANH R106, R106 ;  /* 0x0000006a006a7308 */ /* 0x000ea20000002400 */
[----:B----4-:R-:W-:-:S07]  /*d000*/  FMNMX.FTZ R129, R115, R94, !PT ;  /* 0x0000005e73817209 */ /* 0x010fce0007810000 */
[----:B------:R-:W4:Y:S08]  /*d010*/  MUFU.TANH R107, R107 ;  /* 0x0000006b006b7308 */ /* 0x000f300000002400 */
[----:B------:R5:W-:Y:S01]  /*d020*/  MUFU.EX2 R78, R120 ;  /* 0x00000078004e7308 */ /* 0x000be20000000800 */
[----:B------:R-:W-:Y:S02]  /*d030*/  WARPGROUP.DEPBAR.LE gsb0, 0x0 ;  /* 0x00008000000079c5 */ /* 0x000fe40000010000 */
[----:B------:R-:W-:-:S05]  /*d040*/  WARPGROUP.ARRIVE ;  /* 0x00000000000079c5 */ /* 0x000fca0000000000 */
[----:B------:R-:W4:Y:S01]  /*d050*/  MUFU.TANH R110, R110 ;  /* 0x0000006e006e7308 */ /* 0x000f220000002400 */
[----:B-----5:R-:W-:Y:S01]  /*d060*/  FFMA.FTZ R120, R112, R82, -R149 ;  /* 0x0000005270787223 */ /* 0x020fe20000010895 */
[----:B---3--:R-:W-:Y:S01]  /*d070*/  FMNMX.FTZ R112, R118, R129, !PT ;  /* 0x0000008176707209 */ /* 0x008fe20007810000 */
[----:B------:R-:W-:Y:S01]  /*d080*/  HGMMA.64x96x16.F32 R24, gdesc[UR28].tnspB, R24, gsb0 ;  /* 0x416000001c1879f0 */ /* 0x000fe20008000818 */
[----:B------:R-:W-:Y:S02]  /*d090*/  UIADD3 UR28, UR6, 0x780, URZ ;  /* 0x00000780061c7890 */ /* 0x000fe4000fffe03f */
[----:B-1----:R-:W-:Y:S01]  /*d0a0*/  FMNMX.FTZ R129, R119, R112, !PT ;  /* 0x0000007077817209 */ /* 0x002fe20007810000 */
[----:B------:R-:W-:Y:S01]  /*d0b0*/  UIADD3 UR30, UR7, 0x140, URZ ;  /* 0x00000140071e7890 */ /* 0x000fe2000fffe03f */
[----:B------:R-:W1:Y:S01]  /*d0c0*/  MUFU.TANH R111, R111 ;  /* 0x0000006f006f7308 */ /* 0x000e620000002400 */
[----:B------:R-:W-:Y:S01]  /*d0d0*/  UMOV UR29, 0xc0000010 ;  /* 0xc0000010001d7882 */ /* 0x000fe20000000000 */
[----:B------:R-:W-:Y:S01]  /*d0e0*/  UMOV UR31, 0x80000020 ;  /* 0x80000020001f7882 */ /* 0x000fe20000000000 */
[----:B--2---:R-:W-:-:S04]  /*d0f0*/  FMNMX.FTZ R112, R106, R129, !PT ;  /* 0x000000816a707209 */ /* 0x004fc80007810000 */
[----:B----4-:R-:W-:Y:S01]  /*d100*/  FMNMX.FTZ R129, R107, R112, !PT ;  /* 0x000000706b817209 */ /* 0x010fe20007810000 */
[----:B------:R-:W2:Y:S08]  /*d110*/  MUFU.TANH R98, R98 ;  /* 0x0000006200627308 */ /* 0x000eb00000002400 */
[----:B------:R-:W3:Y:S08]  /*d120*/  MUFU.TANH R99, R99 ;  /* 0x0000006300637308 */ /* 0x000ef00000002400 */
[----:B------:R4:W-:Y:S08]  /*d130*/  MUFU.EX2 R86, R124 ;  /* 0x0000007c00567308 */ /* 0x0009f00000000800 */
[----:B------:R-:W5:Y:S01]  /*d140*/  MUFU.TANH R102, R102 ;  /* 0x0000006600667308 */ /* 0x000f620000002400 */
[----:B----4-:R-:W-:Y:S01]  /*d150*/  FFMA.FTZ R124, R116, R82, -R149 ;  /* 0x00000052747c7223 */ /* 0x010fe20000010895 */
[----:B------:R-:W-:-:S04]  /*d160*/  FMNMX.FTZ R116, R110, R129, !PT ;  /* 0x000000816e747209 */ /* 0x000fc80007810000 */
[----:B-1----:R-:W-:Y:S02]  /*d170*/  FMNMX.FTZ R129, R111, R116, !PT ;  /* 0x000000746f817209 */ /* 0x002fe40007810000 */
[----:B------:R-:W1:Y:S02]  /*d180*/  MUFU.TANH R103, R103 ;  /* 0x0000006700677308 */ /* 0x000e640000002400 */
[----:B--2---:R-:W-:-:S04]  /*d190*/  FMNMX.FTZ R116, R98, R129, !PT ;  /* 0x0000008162747209 */ /* 0x004fc80007810000 */
[----:B---3--:R-:W-:Y:S02]  /*d1a0*/  FMNMX.FTZ R129, R99, R116, !PT ;  /* 0x0000007463817209 */ /* 0x008fe40007810000 */
[----:B------:R-:W2:Y:S02]  /*d1b0*/  MUFU.TANH R90, R90 ;  /* 0x0000005a005a7308 */ /* 0x000ea40000002400 */
[----:B-----5:R-:W-:-:S06]  /*d1c0*/  FMNMX.FTZ R116, R102, R129, !PT ;  /* 0x0000008166747209 */ /* 0x020fcc0007810000 */
        /* <DEDUP_REMOVED lines=29> */
[----:B------:R2:W-:Y:S01]  /*d3a0*/  MUFU.EX2 R94, R120 ;  /* 0x00000078005e7308 */ /* 0x0005e20000000800 */
[----:B---3--:R-:W-:-:S07]  /*d3b0*/  FMNMX.FTZ R116, R143, R116, !PT ;  /* 0x000000748f747209 */ /* 0x008fce0007810000 */
[----:B------:R3:W-:Y:S01]  /*d3c0*/  MUFU.EX2 R112, R124 ;  /* 0x0000007c00707308 */ /* 0x0007e20000000800 */
[----:B-1----:R-:W-:-:S05]  /*d3d0*/  FMNMX.FTZ R116, R79, R116, !PT ;  /* 0x000000744f747209 */ /* 0x002fca0007810000 */
[----:B------:R-:W2:Y:S02]  /*d3e0*/  SHFL.BFLY PT, R129, R116, 0x2, 0x1f ;  /* 0x0c401f0074817f89 */ /* 0x000ea400000e0000 */
[----:B------:R1:W-:Y:S08]  /*d3f0*/  MUFU.EX2 R14, R128 ;  /* 0x00000080000e7308 */ /* 0x0003f00000000800 */
[----:B------:R-:W-:Y:S08]  /*d400*/  MUFU.EX2 R74, R74 ;  /* 0x0000004a004a7308 */ /* 0x000ff00000000800 */
[----:B------:R-:W-:Y:S01]  /*d410*/  MUFU.EX2 R7, R7 ;  /* 0x0000000700077308 */ /* 0x000fe20000000800 */
[----:B--2---:R-:W-:Y:S01]  /*d420*/  FMNMX.FTZ R120, R116, R129, !PT ;  /* 0x0000008174787209 */ /* 0x004fe20007810000 */
[-CC-:B------:R-:W-:Y:S01]  /*d430*/  FFMA.FTZ R129, R85, R82.reuse, -R149.reuse ;  /* 0x0000005255817223 */ /* 0x180fe20000010895 */
[----:B------:R-:W-:-:S05]  /*d440*/  FFMA.FTZ R116, R84, R82, -R149 ;  /* 0x0000005254747223 */ /* 0x000fca0000010895 */
[----:B------:R-:W-:Y:S01]  /*d450*/  MUFU.EX2 R4, R4 ;  /* 0x0000000400047308 */ /* 0x000fe20000000800 */
[----:B------:R-:W2:Y:S07]  /*d460*/  SHFL.BFLY PT, R155, R120, 0x1, 0x1f ;  /* 0x0c201f00789b7f89 */ /* 0x000eae00000e0000 */
[----:B------:R-:W-:Y:S08]  /*d470*/  MUFU.EX2 R6, R6 ;  /* 0x0000000600067308 */ /* 0x000ff00000000800 */
[----:B------:R-:W-:Y:S01]  /*d480*/  MUFU.EX2 R153, R153 ;  /* 0x0000009900997308 */ /* 0x000fe20000000800 */
[----:B------:R-:W-:-:S02]  /*d490*/  WARPGROUP.DEPBAR.LE gsb0, 0x0 ;  /* 0x00008000000079c5 */ /* 0x000fc40000010000 */
[----:B------:R-:W-:-:S05]  /*d4a0*/  WARPGROUP.ARRIVE ;  /* 0x00000000000079c5 */ /* 0x000fca0000000000 */
[----:B------:R-:W-:Y:S01]  /*d4b0*/  MUFU.EX2 R10, R10 ;  /* 0x0000000a000a7308 */ /* 0x000fe20000000800 */
[----:B--2---:R-:W-:Y:S01]  /*d4c0*/  FMNMX.FTZ R155, R120, R155, !PT ;  /* 0x0000009b789b7209 */ /* 0x004fe20007810000 */
[----:B------:R-:W-:Y:S01]  /*d4d0*/  HGMMA.64x96x16.F32 R24, gdesc[UR28].tnspB, R24, gsb0 ;  /* 0x416000001c1879f0 */ /* 0x000fe20008000818 */
[----:B------:R-:W-:-:S03]  /*d4e0*/  UIADD3 UR28, UR6, 0xa80, URZ ;  /* 0x00000a80061c7890 */ /* 0x000fc6000fffe03f */
[CC--:B------:R-:W-:Y:S01]  /*d4f0*/  FMUL.FTZ R85, R155.reuse, R82.reuse ;  /* 0x000000529b557220 */ /* 0x0c0fe20000410000 */
[----:B------:R-:W-:Y:S01]  /*d500*/  UIADD3 UR30, UR7, 0x1c0, URZ ;  /* 0x000001c0071e7890 */ /* 0x000fe2000fffe03f */
[----:B------:R-:W-:Y:S01]  /*d510*/  FADD.FTZ R5, -R155, R5 ;  /* 0x000000059b057221 */ /* 0x000fe20000010100 */
[----:B------:R-:W-:Y:S01]  /*d520*/  UMOV UR29, 0xc0000010 ;  /* 0xc0000010001d7882 */ /* 0x000fe20000000000 */
[----:B------:R-:W-:Y:S01]  /*d530*/  UMOV UR31, 0x80000020 ;  /* 0x80000020001f7882 */ /* 0x000fe20000000000 */
[-CC-:B---3--:R-:W-:Y:S01]  /*d540*/  FFMA.FTZ R124, R21, R82.reuse, -R85.reuse ;  /* 0x00000052157c7223 */ /* 0x188fe20000010855 */
[-CC-:B------:R-:W-:Y:S01]  /*d550*/  FFMA.FTZ R21, R114, R82.reuse, -R85.reuse ;  /* 0x0000005272157223 */ /* 0x180fe20000010855 */
[-CC-:B------:R-:W-:Y:S01]  /*d560*/  FFMA.FTZ R114, R115, R82.reuse, -R85.reuse ;  /* 0x0000005273727223 */ /* 0x180fe20000010855 */
[-C--:B------:R-:W-:Y:S01]  /*d570*/  FMUL.FTZ R149, R5, R82.reuse ;  /* 0x0000005205957220 */ /* 0x080fe20000410000 */
[-CC-:B------:R-:W-:Y:S01]  /*d580*/  FFMA.FTZ R8, R8, R82.reuse, -R85.reuse ;  /* 0x0000005208087223 */ /* 0x180fe20000010855 */
[----:B------:R-:W-:Y:S01]  /*d590*/  FFMA.FTZ R115, R119, R82, -R85 ;  /* 0x0000005277737223 */ /* 0x000fe20000010855 */
[----:B------:R-:W-:-:S02]  /*d5a0*/  IMAD.U32 R119, RZ, RZ, UR46 ;  /* 0x0000002eff777e24 */ /* 0x000fc4000f8e00ff */
[-CC-:B------:R-:W-:Y:S01]  /*d5b0*/  FFMA.FTZ R5, R9, R82.reuse, -R85.reuse ;  /* 0x0000005209057223 */ /* 0x180fe20000010855 */
[-CC-:B-1----:R-:W-:Y:S01]  /*d5c0*/  FFMA.FTZ R128, R13, R82.reuse, -R85.reuse ;  /* 0x000000520d807223 */ /* 0x182fe20000010855 */
[-CC-:B------:R-:W-:Y:S01]  /*d5d0*/  FFMA.FTZ R9, R106, R82.reuse, -R85.reuse ;  /* 0x000000526a097223 */ /* 0x180fe20000010855 */
[-CC-:B------:R-:W-:Y:S01]  /*d5e0*/  FFMA.FTZ R13, R20, R82.reuse, -R85.reuse ;  /* 0x00000052140d7223 */ /* 0x180fe20000010855 */
[-CC-:B------:R-:W-:Y:S01]  /*d5f0*/  FFMA.FTZ R157, R131, R82.reuse, -R85.reuse ;  /* 0x00000052839d7223 */ /* 0x180fe20000010855 */
[-CC-:B------:R-:W-:Y:S01]  /*d600*/  FFMA.FTZ R106, R107, R82.reuse, -R85.reuse ;  /* 0x000000526b6a7223 */ /* 0x180fe20000010855 */
[-CC-:B------:R-:W-:Y:S01]  /*d610*/  FFMA.FTZ R131, R123, R82.reuse, -R85.reuse ;  /* 0x000000527b837223 */ /* 0x180fe20000010855 */
[-CC-:B------:R-:W-:Y:S01]  /*d620*/  FFMA.FTZ R20, R118, R82.reuse, -R85.reuse ;  /* 0x0000005276147223 */ /* 0x180fe20000010855 */
[-CC-:B------:R-:W-:Y:S01]  /*d630*/  FFMA.FTZ R107, R110, R82.reuse, -R85.reuse ;  /* 0x000000526e6b7223 */ /* 0x180fe20000010855 */
[----:B------:R-:W-:Y:S01]  /*d640*/  MUFU.EX2 R149, R149 ;  /* 0x0000009500957308 */ /* 0x000fe20000000800 */
[-CC-:B------:R-:W-:Y:S01]  /*d650*/  FFMA.FTZ R123, R127, R82.reuse, -R85.reuse ;  /* 0x000000527f7b7223 */ /* 0x180fe20000010855 */
[----:B------:R-:W-:Y:S01]  /*d660*/  IADD3 R118, R16, 0x9, RZ ;  /* 0x0000000910767810 */ /* 0x000fe20007ffe0ff */
[----:B------:R-:W-:Y:S01]  /*d670*/  IMAD.U32 R127, RZ, RZ, UR45 ;  /* 0x0000002dff7f7e24 */ /* 0x000fe2000f8e00ff */
[----:B------:R-:W-:Y:S01]  /*d680*/  @!P1 LEA R110, R119, UR47, 0x3 ;  /* 0x0000002f776e9c11 */ /* 0x000fe2000f8e18ff */
[-CC-:B------:R-:W-:Y:S01]  /*d690*/  FFMA.FTZ R12, R12, R82.reuse, -R85.reuse ;  /* 0x000000520c0c7223 */ /* 0x180fe20000010855 */
[-CC-:B------:R-:W-:Y:S01]  /*d6a0*/  FFMA.FTZ R120, R126, R82.reuse, -R85.reuse ;  /* 0x000000527e787223 */ /* 0x180fe20000010855 */
[----:B------:R-:W-:Y:S01]  /*d6b0*/  SEL R126, R118, 0x9, !P2 ;  /* 0x00000009767e7807 */ /* 0x000fe20005000000 */
[----:B------:R-:W1:Y:S01]  /*d6c0*/  MUFU.EX2 R8, R8 ;  /* 0x0000000800087308 */ /* 0x000e620000000800 */
[----:B------:R-:W-:Y:S01]  /*d6d0*/  @!P1 VIADD R118, R110, 0x31c40 ;  /* 0x00031c406e769836 */ /* 0x000fe20000000000 */
[----:B------:R-:W-:Y:S01]  /*d6e0*/  @!P1 LEA R119, R127, UR47, 0x3 ;  /* 0x0000002f7f779c11 */ /* 0x000fe2000f8e18ff */
[-CC-:B------:R-:W-:Y:S01]  /*d6f0*/  FFMA.FTZ R110, R111, R82.reuse, -R85.reuse ;  /* 0x000000526f6e7223 */ /* 0x180fe20000010855 */
[-CC-:B------:R-:W-:Y:S01]  /*d700*/  FFMA.FTZ R84, R130, R82.reuse, -R85.reuse ;  /* 0x0000005282547223 */ /* 0x180fe20000010855 */
[-CC-:B------:R-:W-:Y:S01]  /*d710*/  FFMA.FTZ R98, R98, R82.reuse, -R85.reuse ;  /* 0x0000005262627223 */ /* 0x180fe20000010855 */
[----:B------:R-:W-:Y:S01]  /*d720*/  @!P1 PRMT R111, RZ, 0x654, R118 ;  /* 0x00000654ff6f9816 */ /* 0x000fe20000000076 */
[----:B------:R-:W-:Y:S01]  /*d730*/  @!P1 VIADD R118, R119, 0x31c60 ;  /* 0x00031c6077769836 */ /* 0x000fe20000000000 */
[----:B------:R-:W2:Y:S01]  /*d740*/  MUFU.EX2 R5, R5 ;  /* 0x0000000500057308 */ /* 0x000ea20000000800 */
[-CC-:B------:R-:W-:Y:S01]  /*d750*/  FFMA.FTZ R122, R122, R82.reuse, -R85.reuse ;  /* 0x000000527a7a7223 */ /* 0x180fe20000010855 */
[-CC-:B------:R-:W-:Y:S01]  /*d760*/  FFMA.FTZ R135, R135, R82.reuse, -R85.reuse ;  /* 0x0000005287877223 */ /* 0x180fe20000010855 */
[-CC-:B------:R-:W-:Y:S01]  /*d770*/  FFMA.FTZ R137, R137, R82.reuse, -R85.reuse ;  /* 0x0000005289897223 */ /* 0x180fe20000010855 */
[----:B------:R-:W-:Y:S01]  /*d780*/  @!P1 PRMT R119, RZ, 0x654, R118 ;  /* 0x00000654ff779816 */ /* 0x000fe20000000076 */
[-CC-:B------:R-:W-:Y:S01]  /*d790*/  FFMA.FTZ R139, R139, R82.reuse, -R85.reuse ;  /* 0x000000528b8b7223 */ /* 0x180fe20000010855 */
[-CC-:B------:R-:W-:Y:S01]  /*d7a0*/  FFMA.FTZ R141, R141, R82.reuse, -R85.reuse ;  /* 0x000000528d8d7223 */ /* 0x180fe20000010855 */
[--C-:B------:R-:W-:Y:S01]  /*d7b0*/  FFMA.FTZ R143, R143, R82, -R85.reuse ;  /* 0x000000528f8f7223 */ /* 0x100fe20000010855 */
[----:B------:R-:W3:Y:S01]  /*d7c0*/  MUFU.EX2 R12, R12 ;  /* 0x0000000c000c7308 */ /* 0x000ee20000000800 */
[----:B-1----:R-:W-:Y:S01]  /*d7d0*/  FFMA.FTZ R118, R149, R0, R8 ;  /* 0x0000000095767223 */ /* 0x002fe20000010008 */
[-CC-:B------:R-:W-:Y:S01]  /*d7e0*/  FFMA.FTZ R0, R99, R82.reuse, -R85.reuse ;  /* 0x0000005263007223 */ /* 0x180fe20000010855 */
[----:B------:R-:W-:Y:S01]  /*d7f0*/  FFMA.FTZ R79, R79, R82, -R85 ;  /* 0x000000524f4f7223 */ /* 0x000fe20000010855 */
[----:B------:R-:W-:Y:S01]  /*d800*/  ISETP.LT.AND P2, PT, RZ, UR61, PT ;  /* 0x0000003dff007c0c */ /* 0x000fe2000bf41270 */
[----:B------:R-:W-:-:S03]  /*d810*/  UMOV UR45, UR46 ;  /* 0x0000002e002d7c82 */ /* 0x000fc60008000000 */
[----:B------:R-:W1:Y:S01]  /*d820*/  MUFU.EX2 R128, R128 ;  /* 0x0000008000807308 */ /* 0x000e620000000800 */
[C---:B--2---:R-:W-:Y:S01]  /*d830*/  FADD.FTZ R99, R5.reuse, R118 ;  /* 0x0000007605637221 */ /* 0x044fe20000010000 */
[----:B------:R-:W-:Y:S01]  /*d840*/  F2FP.F16.F32.PACK_AB R5, R5, R8 ;  /* 0x000000080505723e */ /* 0x000fe200000000ff */
[----:B------:R-:W-:-:S05]  /*d850*/  FFMA.FTZ R8, R103, R82, -R85 ;  /* 0x0000005267087223 */ /* 0x000fca0000010855 */
[----:B------:R-:W2:Y:S08]  /*d860*/  MUFU.EX2 R13, R13 ;  /* 0x0000000d000d7308 */ /* 0x000eb00000000800 */
[----:B------:R-:W-:Y:S08]  /*d870*/  MUFU.EX2 R11, R11 ;  /* 0x0000000b000b7308 */ /* 0x000ff00000000800 */
[----:B------:R-:W4:Y:S08]  /*d880*/  MUFU.EX2 R124, R124 ;  /* 0x0000007c007c7308 */ /* 0x000f300000000800 */
        /* <DEDUP_REMOVED lines=8> */
[----:B------:R-:W5:Y:S01]  /*d910*/  MUFU.EX2 R122, R122 ;  /* 0x0000007a007a7308 */ /* 0x000f620000000800 */
[----:B------:R-:W-:Y:S01]  /*d920*/  UMOV UR29, 0xc0000010 ;  /* 0xc0000010001d7882 */ /* 0x000fe20000000000 */
[----:B------:R-:W-:Y:S01]  /*d930*/  UMOV UR31, 0x80000020 ;  /* 0x80000020001f7882 */ /* 0x000fe20000000000 */
[----:B------:R-:W-:-:S05]  /*d940*/  UIADD3 UR6, UR61, -0x1, URZ ;  /* 0xffffffff3d067890 */ /* 0x000fca000fffe03f */
[----:B------:R-:W-:Y:S02]  /*d950*/  MUFU.EX2 R121, R121 ;  /* 0x0000007900797308 */ /* 0x000fe40000000800 */
[----:B------:R-:W-:-:S06]  /*d960*/  UMOV UR61, UR6 ;  /* 0x00000006003d7c82 */ /* 0x000fcc0008000000 */
        /* <DEDUP_REMOVED lines=36> */
[-C--:B------:R-:W-:Y:S01]  /*dbb0*/  FMUL.FTZ R33, R33, R74.reuse ;  /* 0x0000004a21217220 */ /* 0x080fe20000410000 */
[----:B---3--:R-:W-:Y:S01]  /*dbc0*/  FFMA.FTZ R111, R74, R3, R7 ;  /* 0x000000034a6f7223 */ /* 0x008fe20000010007 */
[----:B------:R3:W-:Y:S01]  /*dbd0*/  @!P1 SYNCS.ARRIVE.TRANS64.RED.A1T0 RZ, [R119+URZ], RZ ;  /* 0x000000ff77ff99a7 */ /* 0x0007e2000810043f */
[----:B------:R1:W3:Y:S01]  /*dbe0*/  MUFU.EX2 R3, R98 ;  /* 0x0000006200037308 */ /* 0x0002e20000000800 */
        /* <DEDUP_REMOVED lines=8> */
[C---:B-1----:R-:W-:Y:S01]  /*dc70*/  FADD.FTZ R98, R128.reuse, R7 ;  /* 0x0000000780627221 */ /* 0x042fe20000010000 */
[----:B------:R-:W-:Y:S01]  /*dc80*/  FADD.FTZ R111, R153, R118 ;  /* 0x00000076996f7221 */ /* 0x000fe20000010000 */
[----:B------:R-:W-:Y:S01]  /*dc90*/  F2FP.F16.F32.PACK_AB R7, R128, R12 ;  /* 0x0000000c8007723e */ /* 0x000fe200000000ff */
[-C--:B------:R-:W-:Y:S01]  /*dca0*/  FFMA.FTZ R12, R90, R82.reuse, -R85 ;  /* 0x000000525a0c7223 */ /* 0x080fe20000010855 */
[----:B--2---:R-:W-:Y:S01]  /*dcb0*/  FADD.FTZ R103, R13, R98 ;  /* 0x000000620d677221 */ /* 0x004fe20000010000 */
[----:B------:R-:W-:Y:S01]  /*dcc0*/  FADD.FTZ R102, R10, R111 ;  /* 0x0000006f0a667221 */ /* 0x000fe20000010000 */
[-CC-:B------:R-:W-:Y:S01]  /*dcd0*/  FFMA.FTZ R98, R83, R82.reuse, -R85.reuse ;  /* 0x0000005253627223 */ /* 0x180fe20000010855 */
[-C--:B------:R-:W-:Y:S01]  /*dce0*/  FFMA.FTZ R90, R91, R82.reuse, -R85 ;  /* 0x000000525b5a7223 */ /* 0x080fe20000010855 */
[----:B----4-:R-:W-:Y:S01]  /*dcf0*/  FADD.FTZ R103, R124, R103 ;  /* 0x000000677c677221 */ /* 0x010fe20000010000 */
[----:B------:R-:W-:Y:S01]  /*dd00*/  FADD.FTZ R111, R11, R102 ;  /* 0x000000660b6f7221 */ /* 0x000fe20000010000 */
[-C--:B------:R-:W-:Y:S01]  /*dd10*/  FFMA.FTZ R102, R95, R82.reuse, -R85 ;  /* 0x000000525f667223 */ /* 0x080fe20000010855 */
[----:B------:R1:W-:Y:S01]  /*dd20*/  MUFU.EX2 R83, R12 ;  /* 0x0000000c00537308 */ /* 0x0003e20000000800 */
[----:B-----5:R-:W-:Y:S01]  /*dd30*/  FADD.FTZ R126, R84, R103 ;  /* 0x00000067547e7221 */ /* 0x020fe20000010000 */
[----:B------:R-:W-:Y:S01]  /*dd40*/  FADD.FTZ R118, R14, R111 ;  /* 0x0000006f0e767221 */ /* 0x000fe20000010000 */
[----:B------:R-:W-:Y:S01]  /*dd50*/  FFMA.FTZ R91, R133, R82, -R85 ;  /* 0x00000052855b7223 */ /* 0x000fe20000010855 */
[----:B------:R2:W-:Y:S01]  /*dd60*/  STSM.16.M88.4 [R22+0x24300], R4 ;  /* 0x0243000416007844 */ /* 0x0005e20000000200 */
[----:B------:R-:W-:Y:S01]  /*dd70*/  FADD.FTZ R103, R157, R126 ;  /* 0x0000007e9d677221 */ /* 0x000fe20000010000 */
[C---:B------:R-:W-:Y:S01]  /*dd80*/  FADD.FTZ R95, R15.reuse, R118 ;  /* 0x000000760f5f7221 */ /* 0x040fe20000010000 */
[----:B------:R-:W-:Y:S01]  /*dd90*/  F2FP.F16.F32.PACK_AB R14, R15, R14 ;  /* 0x0000000e0f0e723e */ /* 0x000fe200000000ff */
[----:B------:R-:W4:Y:S01]  /*dda0*/  MUFU.EX2 R99, R99 ;  /* 0x0000006300637308 */ /* 0x000f220000000800 */
[----:B------:R-:W-:Y:S01]  /*ddb0*/  FADD.FTZ R126, R122, R103 ;  /* 0x000000677a7e7221 */ /* 0x000fe20000010000 */
[----:B------:R-:W-:Y:S01]  /*ddc0*/  FADD.FTZ R118, R78, R95 ;  /* 0x0000005f4e767221 */ /* 0x000fe20000010000 */
[----:B------:R-:W-:Y:S01]  /*ddd0*/  FFMA.FTZ R95, R87, R82, -R85 ;  /* 0x00000052575f7223 */ /* 0x000fe20000010855 */
[----:B------:R-:W-:Y:S01]  /*dde0*/  F2FP.F16.F32.PACK_AB R15, R157, R84 ;  /* 0x000000549d0f723e */ /* 0x000fe200000000ff */
[----:B------:R-:W-:Y:S01]  /*ddf0*/  FADD.FTZ R103, R131, R126 ;  /* 0x0000007e83677221 */ /* 0x000fe20000010000 */
[C---:B------:R-:W-:Y:S01]  /*de00*/  FADD.FTZ R87, R121.reuse, R118 ;  /* 0x0000007679577221 */ /* 0x040fe20000010000 */
[----:B------:R-:W-:Y:S01]  /*de10*/  F2FP.F16.F32.PACK_AB R84, R121, R78 ;  /* 0x0000004e7954723e */ /* 0x000fe200000000ff */
[----:B------:R-:W5:Y:S01]  /*de20*/  MUFU.EX2 R90, R90 ;  /* 0x0000005a005a7308 */ /* 0x000f620000000800 */
[----:B-1----:R-:W-:Y:S01]  /*de30*/  FADD.FTZ R12, R120, R103 ;  /* 0x00000067780c7221 */ /* 0x002fe20000010000 */
[----:B------:R-:W-:Y:S01]  /*de40*/  FADD.FTZ R118, R86, R87 ;  /* 0x0000005756767221 */ /* 0x000fe20000010000 */
[----:B------:R-:W-:Y:S01]  /*de50*/  F2FP.F16.F32.PACK_AB R13, R124, R13 ;  /* 0x0000000d7c0d723e */ /* 0x000fe200000000ff */
[----:B------:R-:W-:Y:S01]  /*de60*/  FMUL.FTZ R37, R37, R74 ;  /* 0x0000004a25257220 */ /* 0x000fe20000410000 */
[C---:B------:R-:W-:Y:S01]  /*de70*/  F2FP.F16.F32.PACK_AB R86, R125.reuse, R86 ;  /* 0x000000567d56723e */ /* 0x040fe200000000ff */
[----:B------:R-:W-:Y:S01]  /*de80*/  FADD.FTZ R85, R125, R118 ;  /* 0x000000767d557221 */ /* 0x000fe20000010000 */
[----:B------:R-:W-:Y:S01]  /*de90*/  FADD.FTZ R118, R123, R12 ;  /* 0x0000000c7b767221 */ /* 0x000fe20000010000 */
[----:B------:R-:W-:Y:S01]  /*dea0*/  F2FP.F16.F32.PACK_AB R12, R11, R10 ;  /* 0x0000000a0b0c723e */ /* 0x000fe200000000ff */
[----:B------:R-:W1:Y:S01]  /*deb0*/  MUFU.EX2 R92, R92 ;  /* 0x0000005c005c7308 */ /* 0x000e620000000800 */
[----:B------:R-:W-:Y:S01]  /*dec0*/  FADD.FTZ R126, R94, R85 ;  /* 0x000000555e7e7221 */ /* 0x000fe20000010000 */
[----:B------:R-:W-:Y:S01]  /*ded0*/  FADD.FTZ R11, R21, R118 ;  /* 0x00000076150b7221 */ /* 0x000fe20000010000 */
[----:B------:R-:W-:Y:S01]  /*dee0*/  F2FP.F16.F32.PACK_AB R87, R123, R120 ;  /* 0x000000787b57723e */ /* 0x000fe200000000ff */
[----:B------:R5:W-:Y:S01]  /*def0*/  STSM.16.M88.4 [R22+0x25b00], R12 ;  /* 0x025b000c16007844 */ /* 0x000be20000000200 */
[----:B------:R-:W-:Y:S01]  /*df00*/  FADD.FTZ R85, R113, R126 ;  /* 0x0000007e71557221 */ /* 0x000fe20000010000 */
[----:B------:R-:W-:Y:S01]  /*df10*/  FADD.FTZ R11, R114, R11 ;  /* 0x0000000b720b7221 */ /* 0x000fe20000010000 */
[----:B------:R-:W-:Y:S01]  /*df20*/  FMUL.FTZ R40, R40, R74 ;  /* 0x0000004a28287220 */ /* 0x000fe20000410000 */
[----:B------:R-:W1:Y:S01]  /*df30*/  MUFU.EX2 R91, R91 ;  /* 0x0000005b005b7308 */ /* 0x000e620000000800 */
[----:B--2---:R-:W-:Y:S01]  /*df40*/  FADD.FTZ R4, R112, R85 ;  /* 0x0000005570047221 */ /* 0x004fe20000010000 */
[----:B------:R-:W-:Y:S01]  /*df50*/  FADD.FTZ R6, R20, R11 ;  /* 0x0000000b14067221 */ /* 0x000fe20000010000 */
[----:B------:R-:W-:Y:S01]  /*df60*/  F2FP.F16.F32.PACK_AB R85, R131, R122 ;  /* 0x0000007a8355723e */ /* 0x000fe200000000ff */
[-C--:B------:R-:W-:Y:S01]  /*df70*/  FMUL.FTZ R41, R41, R74.reuse ;  /* 0x0000004a29297220 */ /* 0x080fe20000410000 */
[----:B------:R-:W-:Y:S01]  /*df80*/  FADD.FTZ R5, R117, R4 ;  /* 0x0000000475057221 */ /* 0x000fe20000010000 */
[----:B------:R-:W-:Y:S01]  /*df90*/  FADD.FTZ R6, R115, R6 ;  /* 0x0000000673067221 */ /* 0x000fe20000010000 */
[----:B------:R-:W-:Y:S01]  /*dfa0*/  FMUL.FTZ R44, R44, R74 ;  /* 0x0000004a2c2c7220 */ /* 0x000fe20000410000 */
[----:B------:R-:W2:Y:S01]  /*dfb0*/  MUFU.EX2 R93, R93 ;  /* 0x0000005d005d7308 */ /* 0x000ea20000000800 */
[----:B------:R-:W-:Y:S01]  /*dfc0*/  FADD.FTZ R4, R104, R5 ;  /* 0x0000000568047221 */ /* 0x000fe20000010000 */
[----:B------:R-:W-:Y:S01]  /*dfd0*/  FADD.FTZ R5, R9, R6 ;  /* 0x0000000609057221 */ /* 0x000fe20000010000 */
[C---:B------:R-:W-:Y:S01]  /*dfe0*/  F2FP.F16.F32.PACK_AB R104, R105.reuse, R104 ;  /* 0x000000686968723e */ /* 0x040fe200000000ff */
[----:B------:R-:W-:Y:S01]  /*dff0*/  STSM.16.M88.4 [R22+0x27300], R84 ;  /* 0x0273005416007844 */ /* 0x000fe20000000200 */
[----:B------:R-:W-:Y:S01]  /*e000*/  FADD.FTZ R7, R105, R4 ;  /* 0x0000000469077221 */ /* 0x000fe20000010000 */
[----:B------:R-:W-:Y:S01]  /*e010*/  FADD.FTZ R6, R106, R5 ;  /* 0x000000056a067221 */ /* 0x000fe20000010000 */
[----:B------:R-:W-:Y:S01]  /*e020*/  F2FP.F16.F32.PACK_AB R5, R114, R21 ;  /* 0x000000157205723e */ /* 0x000fe200000000ff */
[----:B------:R-:W2:Y:S01]  /*e030*/  MUFU.EX2 R102, R102 ;  /* 0x0000006600667308 */ /* 0x000ea20000000800 */
[----:B------:R-:W-:Y:S01]  /*e040*/  FADD.FTZ R78, R108, R7 ;  /* 0x000000076c4e7221 */ /* 0x000fe20000010000 */
[----:B------:R-:W-:Y:S01]  /*e050*/  FADD.FTZ R11, R107, R6 ;  /* 0x000000066b0b7221 */ /* 0x000fe20000010000 */
[----:B------:R-:W-:Y:S01]  /*e060*/  F2FP.F16.F32.PACK_AB R7, R115, R20 ;  /* 0x000000147307723e */ /* 0x000fe200000000ff */
[----:B------:R-:W-:Y:S01]  /*e070*/  FMUL.FTZ R45, R45, R74 ;  /* 0x0000004a2d2d7220 */ /* 0x000fe20000410000 */
[----:B------:R-:W-:Y:S01]  /*e080*/  FADD.FTZ R21, R109, R78 ;  /* 0x0000004e6d157221 */ /* 0x000fe20000010000 */
[----:B------:R-:W-:Y:S01]  /*e090*/  FADD.FTZ R20, R110, R11 ;  /* 0x0000000b6e147221 */ /* 0x000fe20000010000 */
[----:B------:R-:W-:Y:S01]  /*e0a0*/  F2FP.F16.F32.PACK_AB R4, R113, R94 ;  /* 0x0000005e7104723e */ /* 0x000fe200000000ff */
[----:B------:R-:W2:Y:S01]  /*e0b0*/  MUFU.EX2 R80, R80 ;  /* 0x0000005000507308 */ /* 0x000ea20000000800 */
[----:B------:R-:W-:Y:S01]  /*e0c0*/  FADD.FTZ R78, R96, R21 ;  /* 0x00000015604e7221 */ /* 0x000fe20000010000 */
[----:B---3--:R-:W-:Y:S01]  /*e0d0*/  FADD.FTZ R11, R3, R20 ;  /* 0x00000014030b7221 */ /* 0x008fe20000010000 */
[----:B------:R-:W-:Y:S01]  /*e0e0*/  F2FP.F16.F32.PACK_AB R6, R117, R112 ;  /* 0x000000707506723e */ /* 0x000fe200000000ff */
[----:B------:R-:W-:Y:S01]  /*e0f0*/  FMUL.FTZ R48, R48, R74 ;  /* 0x0000004a30307220 */ /* 0x000fe20000410000 */
[----:B------:R-:W-:Y:S01]  /*e100*/  FADD.FTZ R21, R97, R78 ;  /* 0x0000004e61157221 */ /* 0x000fe20000010000 */
[----:B------:R-:W-:Y:S01]  /*e110*/  FADD.FTZ R20, R0, R11 ;  /* 0x0000000b00147221 */ /* 0x000fe20000010000 */
[----:B------:R-:W-:Y:S01]  /*e120*/  F2FP.F16.F32.PACK_AB R105, R106, R9 ;  /* 0x000000096a69723e */ /* 0x000fe200000000ff */
[----:B------:R-:W3:Y:S01]  /*e130*/  MUFU.EX2 R135, R135 ;  /* 0x0000008700877308 */ /* 0x000ee20000000800 */
[----:B------:R-:W-:Y:S01]  /*e140*/  FADD.FTZ R78, R100, R21 ;  /* 0x00000015644e7221 */ /* 0x000fe20000010000 */
[----:B----4-:R-:W-:Y:S01]  /*e150*/  FADD.FTZ R11, R99, R20 ;  /* 0x00000014630b7221 */ /* 0x010fe20000010000 */
[----:B------:R4:W-:Y:S01]  /*e160*/  STSM.16.M88.4 [R22+0x28b00], R4 ;  /* 0x028b000416007844 */ /* 0x0009e20000000200 */
[----:B------:R-:W-:Y:S01]  /*e170*/  F2FP.F16.F32.PACK_AB R96, R97, R96 ;  /* 0x000000606160723e */ /* 0x000fe200000000ff */
[----:B------:R-:W-:Y:S01]  /*e180*/  FADD.FTZ R9, R101, R78 ;  /* 0x0000004e65097221 */ /* 0x000fe20000010000 */
[----:B-----5:R-:W-:Y:S01]  /*e190*/  FADD.FTZ R12, R8, R11 ;  /* 0x0000000b080c7221 */ /* 0x020fe20000010000 */
[----:B------:R-:W-:Y:S01]  /*e1a0*/  F2FP.F16.F32.PACK_AB R97, R0, R3 ;  /* 0x000000030061723e */ /* 0x000fe200000000ff */
[----:B------:R-:W5:Y:S01]  /*e1b0*/  MUFU.EX2 R81, R81 ;  /* 0x0000005100517308 */ /* 0x000f620000000800 */
[----:B------:R-:W-:Y:S01]  /*e1c0*/  F2FP.F16.F32.PACK_AB R99, R8, R99 ;  /* 0x000000630863723e */ /* 0x000fe200000000ff */
[----:B------:R-:W-:Y:S01]  /*e1d0*/  FMUL.FTZ R49, R49, R74 ;  /* 0x0000004a31317220 */ /* 0x000fe20000410000 */
[----:B------:R-:W-:Y:S01]  /*e1e0*/  F2FP.F16.F32.PACK_AB R106, R109, R108 ;  /* 0x0000006c6d6a723e */ /* 0x000fe200000000ff */
[-C--:B------:R-:W-:Y:S01]  /*e1f0*/  FMUL.FTZ R52, R52, R74.reuse ;  /* 0x0000004a34347220 */ /* 0x080fe20000410000 */
[----:B------:R-:W-:Y:S01]  /*e200*/  F2FP.F16.F32.PACK_AB R107, R110, R107 ;  /* 0x0000006b6e6b723e */ /* 0x000fe200000000ff */
[-C--:B------:R-:W-:Y:S01]  /*e210*/  FMUL.FTZ R53, R53, R74.reuse ;  /* 0x0000004a35357220 */ /* 0x080fe20000410000 */
[-C--:B------:R-:W-:Y:S01]  /*e220*/  FMUL.FTZ R56, R56, R74.reuse ;  /* 0x0000004a38387220 */ /* 0x080fe20000410000 */
[----:B------:R1:W5:Y:S01]  /*e230*/  MUFU.EX2 R10, R98 ;  /* 0x00000062000a7308 */ /* 0x0003620000000800 */
[----:B------:R-:W-:Y:S01]  /*e240*/  FMUL.FTZ R57, R57, R74 ;  /* 0x0000004a39397220 */ /* 0x000fe20000410000 */
[----:B------:R-:W-:Y:S01]  /*e250*/  STSM.16.M88.4 [R22+0x2a300], R104 ;  /* 0x02a3006816007844 */ /* 0x000fe20000000200 */
[----:B----4-:R-:W-:Y:S01]  /*e260*/  FADD.FTZ R4, R88, R9 ;  /* 0x0000000958047221 */ /* 0x010fe20000010000 */
[----:B------:R-:W-:Y:S01]  /*e270*/  FADD.FTZ R5, R83, R12 ;  /* 0x0000000c53057221 */ /* 0x000fe20000010000 */
[C---:B------:R-:W-:Y:S01]  /*e280*/  F2FP.F16.F32.PACK_AB R88, R89.reuse, R88 ;  /* 0x000000585958723e */ /* 0x040fe200000000ff */
[----:B------:R-:W-:Y:S01]  /*e290*/  FMUL.FTZ R60, R60, R74 ;  /* 0x0000004a3c3c7220 */ /* 0x000fe20000410000 */
[----:B------:R-:W-:Y:S01]  /*e2a0*/  FADD.FTZ R7, R89, R4 ;  /* 0x0000000459077221 */ /* 0x000fe20000010000 */
[----:B------:R-:W-:Y:S01]  /*e2b0*/  FADD.FTZ R0, R90, R5 ;  /* 0x000000055a007221 */ /* 0x000fe20000010000 */
[----:B------:R-:W4:Y:S01]  /*e2c0*/  MUFU.EX2 R116, R116 ;  /* 0x0000007400747308 */ /* 0x000f220000000800 */
[----:B-1----:R-:W-:Y:S01]  /*e2d0*/  F2FP.F16.F32.PACK_AB R98, R101, R100 ;  /* 0x000000646562723e */ /* 0x002fe200000000ff */
[----:B------:R-:W-:Y:S01]  /*e2e0*/  FADD.FTZ R4, R92, R7 ;  /* 0x000000075c047221 */ /* 0x000fe20000010000 */
[----:B------:R-:W-:Y:S01]  /*e2f0*/  FADD.FTZ R3, R91, R0 ;  /* 0x000000005b037221 */ /* 0x000fe20000010000 */
[----:B------:R-:W-:Y:S01]  /*e300*/  F2FP.F16.F32.PACK_AB R89, R90, R83 ;  /* 0x000000535a59723e */ /* 0x000fe200000000ff */
[----:B------:R-:W-:Y:S01]  /*e310*/  FMUL.FTZ R61, R61, R74 ;  /* 0x0000004a3d3d7220 */ /* 0x000fe20000410000 */
[C---:B--2---:R-:W-:Y:S01]  /*e320*/  FADD.FTZ R5, R93.reuse, R4 ;  /* 0x000000045d057221 */ /* 0x044fe20000010000 */
[----:B------:R-:W-:Y:S01]  /*e330*/  FADD.FTZ R0, R102, R3 ;  /* 0x0000000366007221 */ /* 0x000fe20000010000 */
[----:B------:R-:W1:Y:S01]  /*e340*/  MUFU.EX2 R137, R137 ;  /* 0x0000008900897308 */ /* 0x000e620000000800 */
[----:B------:R-:W-:Y:S01]  /*e350*/  F2FP.F16.F32.PACK_AB R90, R93, R92 ;  /* 0x0000005c5d5a723e */ /* 0x000fe200000000ff */
[----:B------:R-:W-:Y:S01]  /*e360*/  FADD.FTZ R4, R80, R5 ;  /* 0x0000000550047221 */ /* 0x000fe20000010000 */
[----:B---3--:R-:W-:Y:S01]  /*e370*/  FADD.FTZ R3, R135, R0 ;  /* 0x0000000087037221 */ /* 0x008fe20000010000 */
[----:B------:R-:W-:Y:S01]  /*e380*/  F2FP.F16.F32.PACK_AB R91, R102, R91 ;  /* 0x0000005b665b723e */ /* 0x000fe200000000ff */
[----:B------:R-:W-:Y:S01]  /*e390*/  STSM.16.M88.4 [R22+0x2bb00], R96 ;  /* 0x02bb006016007844 */ /* 0x000fe20000000200 */
[----:B-----5:R-:W-:Y:S01]  /*e3a0*/  FADD.FTZ R5, R81, R4 ;  /* 0x0000000451057221 */ /* 0x020fe20000010000 */
[----:B------:R-:W-:Y:S01]  /*e3b0*/  FADD.FTZ R0, R10, R3 ;  /* 0x000000030a007221 */ /* 0x000fe20000010000 */
[----:B------:R-:W2:Y:S01]  /*e3c0*/  MUFU.EX2 R129, R129 ;  /* 0x0000008100817308 */ /* 0x000ea20000000800 */
[----:B------:R-:W-:Y:S01]  /*e3d0*/  STSM.16.M88.4 [R22+0x2d300], R88 ;  /* 0x02d3005816007844 */ /* 0x000fe20000000200 */
[----:B----4-:R-:W-:Y:S01]  /*e3e0*/  FADD.FTZ R4, R116, R5 ;  /* 0x0000000574047221 */ /* 0x010fe20000010000 */
[----:B------:R-:W-:Y:S01]  /*e3f0*/  F2FP.F16.F32.PACK_AB R5, R10, R135 ;  /* 0x000000870a05723e */ /* 0x000fe200000000ff */
[-C--:B------:R-:W-:Y:S01]  /*e400*/  FMUL.FTZ R64, R64, R74.reuse ;  /* 0x0000004a40407220 */ /* 0x080fe20000410000 */
[-C--:B------:R-:W-:Y:S01]  /*e410*/  FMUL.FTZ R65, R65, R74.reuse ;  /* 0x0000004a41417220 */ /* 0x080fe20000410000 */
[-C--:B------:R-:W-:Y:S01]  /*e420*/  FMUL.FTZ R68, R68, R74.reuse ;  /* 0x0000004a44447220 */ /* 0x080fe20000410000 */
[----:B------:R-:W-:Y:S01]  /*e430*/  FMUL.FTZ R69, R69, R74 ;  /* 0x0000004a45457220 */ /* 0x000fe20000410000 */
        /* <DEDUP_REMOVED lines=10> */
[----:B------:R-:W-:Y:S01]  /*e4e0*/  F2FP.F16.F32.PACK_AB R4, R81, R80 ;  /* 0x000000505104723e */ /* 0x000fe200000000ff */
[-C--:B------:R-:W-:Y:S01]  /*e4f0*/  FMUL.FTZ R38, R38, R149.reuse ;  /* 0x0000009526267220 */ /* 0x080fe20000410000 */
[----:B------:R-:W-:Y:S01]  /*e500*/  F2FP.F16.F32.PACK_AB R6, R129, R116 ;  /* 0x000000748106723e */ /* 0x000fe200000000ff */
        /* <DEDUP_REMOVED lines=24> */
[----:B------:R-:W-:Y:S01]  /*e690*/  FMUL.FTZ R71, R71, R149 ;  /* 0x0000009547477220 */ /* 0x000fe20000410000 */
[----:B---3--:R-:W-:-:S02]  /*e6a0*/  MOV R5, R155 ;  /* 0x0000009b00057202 */ /* 0x008fc40000000f00 */
[----:B------:R-:W-:Y:S01]  /*e6b0*/  MUFU.EX2 R76, R76 ;  /* 0x0000004c004c7308 */ /* 0x000fe20000000800 */
[C---:B----4-:R-:W-:Y:S01]  /*e6c0*/  FADD.FTZ R3, R73.reuse, R8 ;  /* 0x0000000849037221 */ /* 0x050fe20000010000 */
[----:B------:R-:W-:Y:S01]  /*e6d0*/  F2FP.F16.F32.PACK_AB R8, R73, R72 ;  /* 0x000000484908723e */ /* 0x000fe200000000ff */
[----:B------:R-:W-:-:S05]  /*e6e0*/  IMAD.MOV.U32 R4, RZ, RZ, R75 ;  /* 0x000000ffff047224 */ /* 0x000fca00078e004b */
[----:B------:R-:W2:Y:S01]  /*e6f0*/  MUFU.EX2 R77, R77 ;  /* 0x0000004d004d7308 */ /* 0x000ea20000000800 */
[C---:B-1----:R-:W-:Y:S01]  /*e700*/  FADD.FTZ R0, R9.reuse, R0 ;  /* 0x0000000009007221 */ /* 0x042fe20000010000 */
[----:B------:R-:W-:-:S06]  /*e710*/  F2FP.F16.F32.PACK_AB R9, R9, R139 ;  /* 0x0000008b0909723e */ /* 0x000fcc00000000ff */
[----:B------:R-:W1:Y:S08]  /*e720*/  MUFU.EX2 R143, R143 ;  /* 0x0000008f008f7308 */ /* 0x000e700000000800 */
[----:B------:R-:W3:Y:S01]  /*e730*/  MUFU.EX2 R79, R79 ;  /* 0x0000004f004f7308 */ /* 0x000ee20000000800 */
[----:B--2---:R-:W-:Y:S01]  /*e740*/  F2FP.F16.F32.PACK_AB R10, R77, R76 ;  /* 0x0000004c4d0a723e */ /* 0x004fe200000000ff */
[----:B------:R-:W-:-:S04]  /*e750*/  FADD.FTZ R76, R76, R3 ;  /* 0x000000034c4c7221 */ /* 0x000fc80000010000 */
        /* <DEDUP_REMOVED lines=10> */
[----:B--2---:R-:W2:Y:S02]  /*e800*/  FENCE.VIEW.ASYNC.S ;  /* 0x00000000000073c6 */ /* 0x004ea40000000000 */
[----:B--2---:R-:W-:Y:S01]  /*e810*/  NOP ;  /* 0x0000000000007918 */ /* 0x004fe20000000000 */
[----:B------:R-:W-:Y:S05]  /*e820*/  @P2 BRA `(.L_x_1552) ;  /* 0xffffffbc00ec2947 */ /* 0x000fea000383ffff */
.L_x_1543:
[----:B------:R-:W-:Y:S06]  /*e830*/  BAR.ARV 0x8, 0x1a0 ;  /* 0x0206800000007b1d */ /* 0x000fec0000002000 */
[----:B------:R-:W-:Y:S05]  /*e840*/  @!P0 BRA `(.L_x_1553) ;  /* 0x0000000000048947 */ /* 0x000fea0003800000 */
[----:B------:R-:W-:Y:S01]  /*e850*/  BPT.TRAP 0x1 ;  /* 0x000000040000795c */ /* 0x000fe20000300000 */
.L_x_1553:
[----:B------:R-:W-:Y:S01]  /*e860*/  R2UR UR4, R148 ;  /* 0x00000000940472ca */ /* 0x000fe200000e0000 */
[----:B------:R-:W-:-:S12]  /*e870*/  ULEA UR10, UR46, UR47, 0x3 ;  /* 0x0000002f2e0a7291 */ /* 0x000fd8000f8e183f */
[----:B------:R-:W-:-:S05]  /*e880*/  IMAD.U32 R4, RZ, RZ, UR4 ;  /* 0x00000004ff047e24 */ /* 0x000fca000f8e00ff */
[----:B------:R-:W-:-:S04]  /*e890*/  SHF.L.U32 R4, R4, 0x1f, RZ ;  /* 0x0000001f04047819 */ /* 0x000fc800000006ff */
[----:B------:R2:W3:Y:S01]  /*e8a0*/  SYNCS.PHASECHK.TRANS64.TRYWAIT P2, [UR10+0x31c50], R4 ;  /* 0x031c5004ff0075a7 */ /* 0x0004e2000804014a */
[----:B------:R-:W-:Y:S05]  /*e8b0*/  @!P0 BRA `(.L_x_1554) ;  /* 0x0000000000048947 */ /* 0x000fea0003800000 */
[----:B------:R-:W-:Y:S01]  /*e8c0*/  BPT.TRAP 0x1 ;  /* 0x000000040000795c */ /* 0x000fe20000300000 */
.L_x_1554:
[----:B---3--:R-:W-:Y:S05]  /*e8d0*/  @P2 BRA `(.L_x_1555) ;  /* 0x0000000000082947 */ /* 0x008fea0003800000 */
[----:B------:R-:W3:Y:S02]  /*e8e0*/  SYNCS.PHASECHK.TRANS64.TRYWAIT P0, [UR10+0x31c50], R4 ;  /* 0x031c5004ff0075a7 */ /* 0x000ee4000800014a */
[----:B---3--:R-:W-:Y:S05]  /*e8f0*/  @!P0 BRA `(.L_x_1556) ;  /* 0x0000004800f08947 */ /* 0x008fea0003800000 */
.L_x_1555:
[----:B------:R-:W-:Y:S01]  /*e900*/  UIADD3 UR47, UR47, 0x200, URZ ;  /* 0x000002002f2f7890 */ /* 0x000fe2000fffe03f */
[----:B------:R-:W-:Y:S01]  /*e910*/  R2UR UR4, R145 ;  /* 0x00000000910472ca */ /* 0x000fe200000e0000 */
[----:B------:R-:W-:Y:S01]  /*e920*/  WARPGROUP.ARRIVE ;  /* 0x00000000000079c5 */ /* 0x000fe20000000000 */
[----:B------:R-:W-:Y:S01]  /*e930*/  UMOV UR5, 0xc0000010 ;  /* 0xc000001000057882 */ /* 0x000fe20000000000 */
[----:B------:R-:W-:Y:S01]  /*e940*/  USHF.R.U32.HI UR47, URZ, 0x4, UR47 ;  /* 0x000000043f2f7899 */ /* 0x000fe2000801162f */
[----:B---3--:R-:W3:Y:S01]  /*e950*/  SHFL.BFLY PT, R5, R0, 0x2, 0x1f ;  /* 0x0c401f0000057f89 */ /* 0x008ee200000e0000 */
[----:B------:R-:W-:Y:S01]  /*e960*/  UMOV UR7, 0x80000020 ;  /* 0x8000002000077882 */ /* 0x000fe20000000000 */
[----:B------:R-:W-:Y:S01]  /*e970*/  IMAD.MOV.U32 R21, RZ, RZ, RZ ;  /* 0x000000ffff157224 */ /* 0x000fe200078e00ff */
[----:B------:R-:W-:Y:S01]  /*e980*/  ULOP3.LUT UR47, UR47, 0x3fff, URZ, 0xc0, !UPT ;  /* 0x00003fff2f2f7892 */ /* 0x000fe2000f8ec03f */
[----:B--2---:R-:W2:Y:S01]  /*e990*/  SHFL.BFLY PT, R4, R3, 0x2, 0x1f ;  /* 0x0c401f0003047f89 */ /* 0x004ea200000e0000 */
[----:B-1----:R-:W-:Y:S01]  /*e9a0*/  IMAD.MOV.U32 R8, RZ, RZ, RZ ;  /* 0x000000ffff087224 */ /* 0x002fe200078e00ff */
[----:B------:R-:W-:Y:S01]  /*e9b0*/  R2UR UR11, R148 ;  /* 0x00000000940b72ca */ /* 0x000fe200000e0000 */
[----:B------:R-:W-:Y:S01]  /*e9c0*/  ULOP3.LUT UR8, UR47, 0x2400000, URZ, 0xfc, !UPT ;  /* 0x024000002f087892 */ /* 0x000fe2000f8efc3f */
[----:B------:R-:W-:Y:S01]  /*e9d0*/  IMAD.U32 R12, RZ, RZ, UR10 ;  /* 0x0000000aff0c7e24 */ /* 0x000fe2000f8e00ff */
[----:B------:R-:W-:Y:S01]  /*e9e0*/  ULOP3.LUT UR9, UR4, 0x10000, URZ, 0xfc, !UPT ;  /* 0x0001000004097892 */ /* 0x000fe2000f8efc3f */
[----:B------:R-:W-:Y:S01]  /*e9f0*/  IADD3 R18, R18, 0x1, RZ ;  /* 0x0000000112127810 */ /* 0x000fe20007ffe0ff */
[----:B------:R-:W-:-:S02]  /*ea00*/  UIMAD UR8, UR46, 0x6c0, UR8 ;  /* 0x000006c02e0878a4 */ /* 0x000fc4000f8e0208 */
[----:B------:R-:W-:-:S03]  /*ea10*/  UIADD3 UR46, UR46, 0x1, URZ ;  /* 0x000000012e2e7890 */ /* 0x000fc6000fffe03f */
[----:B------:R-:W-:Y:S01]  /*ea20*/  UMOV UR4, UR9 ;  /* 0x0000000900047c82 */ /* 0x000fe20008000000 */
[----:B------:R-:W-:Y:S01]  /*ea30*/  UISETP.NE.AND UP0, UPT, UR46, 0x2, UPT ;  /* 0x000000022e00788c */ /* 0x000fe2000bf05270 */
[----:B------:R-:W-:Y:S02]  /*ea40*/  UMOV UR6, UR8 ;  /* 0x0000000800067c82 */ /* 0x000fe40008000000 */
[----:B------:R-:W-:Y:S01]  /*ea50*/  HGMMA.64x96x16.F32 R24, gdesc[UR4].tnspB, R24, gsb0 ;  /* 0x41600000041879f0 */ /* 0x000fe20008000818 */
[----:B------:R-:W-:Y:S02]  /*ea60*/  UIADD3 UR4, UR9, 0x180, URZ ;  /* 0x0000018009047890 */ /* 0x000fe4000fffe03f */
[----:B------:R-:W-:Y:S01]  /*ea70*/  UIADD3 UR6, UR8, 0x40, URZ ;  /* 0x0000004008067890 */ /* 0x000fe2000fffe03f */
[----:B---3--:R-:W-:Y:S01]  /*ea80*/  FADD.FTZ R6, R5, R0 ;  /* 0x0000000005067221 */ /* 0x008fe20000010000 */
[----:B------:R-:W-:Y:S01]  /*ea90*/  UMOV UR5, 0xc0000010 ;  /* 0xc000001000057882 */ /* 0x000fe20000000000 */
[----:B------:R-:W-:Y:S01]  /*eaa0*/  UMOV UR7, 0x80000020 ;  /* 0x8000002000077882 */ /* 0x000fe20000000000 */
[----:B--2---:R-:W-:Y:S01]  /*eab0*/  FADD.FTZ R4, R4, R3 ;  /* 0x0000000304047221 */ /* 0x004fe20000010000 */
[----:B------:R-:W-:Y:S01]  /*eac0*/  MOV R0, 0xff800000 ;  /* 0xff80000000007802 */ /* 0x000fe20000000f00 */
[----:B------:R-:W1:Y:S01]  /*ead0*/  SHFL.BFLY PT, R7, R6, 0x1, 0x1f ;  /* 0x0c201f0006077f89 */ /* 0x000e6200000e0000 */
[----:B------:R-:W-:Y:S01]  /*eae0*/  IMAD.MOV.U32 R3, RZ, RZ, -0x800000 ;  /* 0xff800000ff037424 */ /* 0x000fe200078e00ff */
[----:B------:R-:W-:-:S02]  /*eaf0*/  USEL UR46, UR46, URZ, UP0 ;  /* 0x0000003f2e2e7287 */ /* 0x000fc40008000000 */
[----:B------:R-:W2:Y:S01]  /*eb00*/  SHFL.BFLY PT, R5, R4, 0x1, 0x1f ;  /* 0x0c201f0004057f89 */ /* 0x000ea200000e0000 */
[----:B-1----:R-:W-:Y:S01]  /*eb10*/  FADD.FTZ R10, R6, R7 ;  /* 0x00000007060a7221 */ /* 0x002fe20000010000 */
[----:B--2---:R-:W-:-:S04]  /*eb20*/  FADD.FTZ R9, R4, R5 ;  /* 0x0000000504097221 */ /* 0x004fc80000010000 */
[----:B------:R-:W-:Y:S02]  /*eb30*/  FSETP.NE.FTZ.AND P2, PT, R10, RZ, PT ;  /* 0x000000ff0a00720b */ /* 0x000fe40003f55000 */
[----:B------:R-:W-:-:S11]  /*eb40*/  FSETP.NE.FTZ.AND P0, PT, R9, RZ, PT ;  /* 0x000000ff0900720b */ /* 0x000fd60003f15000 */
[----:B------:R-:W1:Y:S01]  /*eb50*/  @P2 MUFU.LG2 R7, R10 ;  /* 0x0000000a00072308 */ /* 0x000e620000000c00 */
[C---:B------:R-:W-:Y:S01]  /*eb60*/  @P2 FMUL.FTZ R11, R82.reuse, 0.69314718246459960938 ;  /* 0x3f317218520b2820 */ /* 0x040fe20000410000 */
[----:B------:R-:W-:-:S06]  /*eb70*/  @P0 FMUL.FTZ R4, R82, 0.69314718246459960938 ;  /* 0x3f31721852040820 */ /* 0x000fcc0000410000 */
        /* <DEDUP_REMOVED lines=63> */
[----:B------:R-:W-:-:S06]  /*ef70*/  ULOP3.LUT UR11, UR11, UR4, URZ, 0x3c, !UPT ;  /* 0x000000040b0b7292 */ /* 0x000fcc000f8e3c3f */
[----:B------:R-:W-:Y:S01]  /*ef80*/  IMAD.U32 R148, RZ, RZ, UR11 ;  /* 0x0000000bff947e24 */ /* 0x000fe2000f8e00ff */
[----:B------:R-:W-:Y:S02]  /*ef90*/  WARPGROUP.DEPBAR.LE gsb0, 0x0 ;  /* 0x00008000000079c5 */ /* 0x000fe40000010000 */
[-C--:B---3--:R-:W-:Y:S01]  /*efa0*/  FMUL.FTZ R75, R37, R21.reuse ;  /* 0x00000015254b7220 */ /* 0x088fe20000410000 */
        /* <DEDUP_REMOVED lines=23> */
[----:B------:R2:W-:Y:S01]  /*f120*/  @!P1 SYNCS.ARRIVE.TRANS64.RED.A1T0 RZ, [R7+URZ], RZ ;  /* 0x000000ff07ff99a7 */ /* 0x0005e2000810043f */
        /* <DEDUP_REMOVED lines=24> */
.L_x_1526:
        /* <DEDUP_REMOVED lines=11> */
[----:B------:R-:W-:Y:S01]  /*f360*/  SHF.R.S32.HI R54, RZ, 0x1f, R51 ;  /* 0x0000001fff367819 */ /* 0x000fe20000011433 */
[----:B------:R-:W-:Y:S01]  /*f370*/  USHF.R.S32.HI UR5, URZ, 0x1f, UR43 ;  /* 0x0000001f3f057899 */ /* 0x000fe2000801142b */
[----:B------:R-:W-:Y:S02]  /*f380*/  LOP3.LUT R10, R17, 0x180, RZ, 0xc0, !PT ;  /* 0x00000180110a7812 */ /* 0x000fe400078ec0ff */
[----:B------:R-:W-:Y:S01]  /*f390*/  IADD3 R5, P5, R150, 0x20, RZ ;  /* 0x0000002096057810 */ /* 0x000fe20007fbe0ff */
[----:B------:R-:W-:Y:S01]  /*f3a0*/  ULDC.64 UR6, c[0x0][0xb70] ;  /* 0x0002dc0000067ab9 */ /* 0x000fe20000000a00 */
[----:B------:R-:W-:Y:S01]  /*f3b0*/  SHF.R.U64 R10, R10, 0x3, RZ ;  /* 0x000000030a0a7819 */ /* 0x000fe200000012ff */
[----:B------:R-:W-:Y:S01]  /*f3c0*/  UIMAD UR5, UR5, UR6, URZ ;  /* 0x00000006050572a4 */ /* 0x000fe2000f8e023f */
[----:B------:R-:W-:Y:S01]  /*f3d0*/  LOP3.LUT R8, R5, 0x180, RZ, 0xc0, !PT ;  /* 0x0000018005087812 */ /* 0x000fe200078ec0ff */
[----:B------:R-:W-:Y:S01]  /*f3e0*/  UIMAD.WIDE.U32 UR8, UR43, UR6, URZ ;  /* 0x000000062b0872a5 */ /* 0x000fe2000f8e003f */
[----:B------:R-:W-:Y:S01]  /*f3f0*/  LOP3.LUT R10, R10, R17, RZ, 0x3c, !PT ;  /* 0x000000110a0a7212 */ /* 0x000fe200078e3cff */
[----:B------:R-:W-:Y:S01]  /*f400*/  UIMAD UR5, UR43, UR7, UR5 ;  /* 0x000000072b0572a4 */ /* 0x000fe2000f8e0205 */
[----:B------:R-:W-:Y:S01]  /*f410*/  LEA.HI R17, R54, R51, RZ, 0x7 ;  /* 0x0000003336117211 */ /* 0x000fe200078f38ff */
[----:B------:R-:W-:Y:S01]  /*f420*/  USHF.R.S32.HI UR6, URZ, 0x1f, UR44 ;  /* 0x0000001f3f067899 */ /* 0x000fe2000801142c */
[----:B------:R-:W-:Y:S01]  /*f430*/  SHF.R.U64 R8, R8, 0x3, RZ ;  /* 0x0000000308087819 */ /* 0x000fe200000012ff */
[----:B------:R-:W-:Y:S01]  /*f440*/  UIADD3 UR5, UR9, UR5, URZ ;  /* 0x0000000509057290 */ /* 0x000fe2000fffe03f */
[----:B------:R-:W-:Y:S01]  /*f450*/  LOP3.LUT R58, R17, 0xffffff80, RZ, 0xc0, !PT ;  /* 0xffffff80113a7812 */ /* 0x000fe200078ec0ff */
[----:B------:R-:W-:Y:S01]  /*f460*/  ULDC.64 UR10, c[0x0][0x208] ;  /* 0x00008200000a7ab9 */ /* 0x000fe20000000a00 */
[----:B------:R-:W-:-:S02]  /*f470*/  LOP3.LUT R8, R8, R5, RZ, 0x3c, !PT ;  /* 0x0000000508087212 */ /* 0x000fc400078e3cff */
[C---:B------:R-:W-:Y:S01]  /*f480*/  LOP3.LUT R5, R150.reuse, 0x180, RZ, 0xc0, !PT ;  /* 0x0000018096057812 */ /* 0x040fe200078ec0ff */
[----:B------:R-:W-:Y:S01]  /*f490*/  IMAD.IADD R58, R51, 0x1, -R58 ;  /* 0x00000001333a7824 */ /* 0x000fe200078e0a3a */
[C---:B------:R-:W-:Y:S02]  /*f4a0*/  IADD3 R35, P1, R150.reuse, 0x6020, RZ ;  /* 0x0000602096237810 */ /* 0x040fe40007f3e0ff */
[----:B------:R-:W-:Y:S02]  /*f4b0*/  IADD3 R27, P3, R150, 0x3020, RZ ;  /* 0x00003020961b7810 */ /* 0x000fe40007f7e0ff */
[----:B------:R-:W-:Y:S02]  /*f4c0*/  LOP3.LUT P0, RZ, R58, 0x3, RZ, 0xc0, !PT ;  /* 0x000000033aff7812 */ /* 0x000fe4000780c0ff */
[----:B------:R-:W-:Y:S01]  /*f4d0*/  SHF.R.U64 R5, R5, 0x3, RZ ;  /* 0x0000000305057819 */ /* 0x000fe200000012ff */
[----:B------:R-:W1:Y:S01]  /*f4e0*/  LDC.64 R58, c[0x0][0xb78] ;  /* 0x0002de00ff3a7b82 */ /* 0x000e620000000a00 */
[----:B------:R-:W-:-:S02]  /*f4f0*/  LOP3.LUT R34, R35, 0x180, RZ, 0xc0, !PT ;  /* 0x0000018023227812 */ /* 0x000fc400078ec0ff */
[----:B------:R-:W-:Y:S02]  /*f500*/  LOP3.LUT R26, R27, 0x180, RZ, 0xc0, !PT ;  /* 0x000001801b1a7812 */ /* 0x000fe400078ec0ff */
[----:B------:R-:W-:Y:S01]  /*f510*/  LOP3.LUT R4, R5, R150, RZ, 0x3c, !PT ;  /* 0x0000009605047212 */ /* 0x000fe200078e3cff */
[----:B------:R-:W-:Y:S01]  /*f520*/  IMAD.MOV.U32 R5, RZ, RZ, R151 ;  /* 0x000000ffff057224 */ /* 0x000fe200078e0097 */
[----:B------:R-:W-:Y:S02]  /*f530*/  SHF.R.U64 R34, R34, 0x3, RZ ;  /* 0x0000000322227819 */ /* 0x000fe400000012ff */
[----:B------:R-:W-:Y:S02]  /*f540*/  SHF.R.U64 R26, R26, 0x3, RZ ;  /* 0x000000031a1a7819 */ /* 0x000fe400000012ff */
[----:B------:R-:W-:Y:S02]  /*f550*/  IADD3 R31, P2, R150, 0x6000, RZ ;  /* 0x00006000961f7810 */ /* 0x000fe40007f5e0ff */
[----:B------:R-:W-:-:S02]  /*f560*/  LOP3.LUT R34, R34, R35, RZ, 0x3c, !PT ;  /* 0x0000002322227212 */ /* 0x000fc400078e3cff */
[----:B------:R-:W-:Y:S02]  /*f570*/  MOV R35, R4 ;  /* 0x0000000400237202 */ /* 0x000fe40000000f00 */
[----:B------:R-:W-:Y:S02]  /*f580*/  F2FP.F16.F32.PACK_AB R4, R77, R80 ;  /* 0x000000504d04723e */ /* 0x000fe400000000ff */
[----:B------:R-:W-:Y:S02]  /*f590*/  F2FP.F16.F32.PACK_AB R5, R11, R78 ;  /* 0x0000004e0b05723e */ /* 0x000fe400000000ff */
[----:B------:R-:W-:Y:S01]  /*f5a0*/  F2FP.F16.F32.PACK_AB R6, R6, R9 ;  /* 0x000000090606723e */ /* 0x000fe200000000ff */
[--C-:B------:R-:W-:Y:S01]  /*f5b0*/  IMAD.X R9, RZ, RZ, R151.reuse, P5 ;  /* 0x000000ffff097224 */ /* 0x100fe200028e0697 */
[----:B------:R-:W-:Y:S02]  /*f5c0*/  F2FP.F16.F32.PACK_AB R7, R7, R76 ;  /* 0x0000004c0707723e */ /* 0x000fe400000000ff */
[----:B------:R-:W-:Y:S01]  /*f5d0*/  LOP3.LUT R26, R26, R27, RZ, 0x3c, !PT ;  /* 0x0000001b1a1a7212 */ /* 0x000fe200078e3cff */
[----:B------:R-:W-:Y:S01]  /*f5e0*/  IMAD.X R27, RZ, RZ, R151, P3 ;  /* 0x000000ffff1b7224 */ /* 0x000fe200018e0697 */
[----:B------:R-:W-:Y:S01]  /*f5f0*/  LOP3.LUT R30, R31, 0x180, RZ, 0xc0, !PT ;  /* 0x000001801f1e7812 */ /* 0x000fe200078ec0ff */
[----:B------:R2:W-:Y:S01]  /*f600*/  STSM.16.M88.4 [R35], R4 ;  /* 0x0000000423007844 */ /* 0x0005e20000000200 */
[----:B------:R-:W-:-:S02]  /*f610*/  IADD3.X R11, RZ, R151, RZ, P4, !PT ;  /* 0x00000097ff0b7210 */ /* 0x000fc400027fe4ff */
[----:B------:R-:W-:Y:S02]  /*f620*/  SHF.R.U64 R30, R30, 0x3, RZ ;  /* 0x000000031e1e7819 */ /* 0x000fe400000012ff */
[----:B------:R-:W-:Y:S01]  /*f630*/  MOV R17, R26 ;  /* 0x0000001a00117202 */ /* 0x000fe20000000f00 */
[----:B------:R-:W-:Y:S01]  /*f640*/  IMAD.U32 R26, RZ, RZ, UR8 ;  /* 0x00000008ff1a7e24 */ /* 0x000fe2000f8e00ff */
[----:B------:R-:W-:Y:S01]  /*f650*/  MOV R27, UR9 ;  /* 0x00000009001b7c02 */ /* 0x000fe20008000f00 */
[----:B------:R-:W-:Y:S01]  /*f660*/  IMAD.U32 R27, RZ, RZ, UR5 ;  /* 0x00000005ff1b7e24 */ /* 0x000fe2000f8e00ff */
[----:B------:R-:W-:Y:S01]  /*f670*/  LOP3.LUT R30, R30, R31, RZ, 0x3c, !PT ;  /* 0x0000001f1e1e7212 */ /* 0x000fe200078e3cff */
[----:B------:R-:W-:Y:S01]  /*f680*/  IMAD.X R31, RZ, RZ, R151, P2 ;  /* 0x000000ffff1f7224 */ /* 0x000fe200010e0697 */
[----:B------:R-:W-:Y:S01]  /*f690*/  LEA.HI R62, R54, R51, RZ, 0x5 ;  /* 0x00000033363e7211 */ /* 0x000fe200078f28ff */
[C---:B-1----:R-:W-:Y:S01]  /*f6a0*/  IMAD.WIDE.U32 R26, R58.reuse, UR44, R26 ;  /* 0x0000002c3a1a7c25 */ /* 0x042fe2000f8e001a */
[----:B------:R-:W-:Y:S01]  /*f6b0*/  MOV R54, R10 ;  /* 0x0000000a00367202 */ /* 0x000fe20000000f00 */
[----:B------:R-:W-:Y:S01]  /*f6c0*/  ULDC UR5, c[0x0][0xa88] ;  /* 0x0002a20000057ab9 */ /* 0x000fe20000000800 */
[----:B------:R-:W-:Y:S01]  /*f6d0*/  F2FP.F16.F32.PACK_AB R10, R41, R36 ;  /* 0x00000024290a723e */ /* 0x000fe200000000ff */
[----:B--2---:R-:W-:Y:S01]  /*f6e0*/  IMAD.X R35, RZ, RZ, R151, P1 ;  /* 0x000000ffff237224 */ /* 0x004fe200008e0697 */
[----:B------:R-:W-:Y:S01]  /*f6f0*/  MOV R30, R30 ;  /* 0x0000001e001e7202 */ /* 0x000fe20000000f00 */
[----:B------:R-:W-:Y:S01]  /*f700*/  IMAD R4, R58, UR6, RZ ;  /* 0x000000063a047c24 */ /* 0x000fe2000f8e02ff */
[----:B------:R-:W-:Y:S01]  /*f710*/  MOV R55, R8 ;  /* 0x0000000800377202 */ /* 0x000fe20000000f00 */
[----:B------:R-:W-:Y:S01]  /*f720*/  ULDC.64 UR6, c[0x0][0xb40] ;  /* 0x0002d00000067ab9 */ /* 0x000fe20000000a00 */
[----:B------:R-:W-:Y:S01]  /*f730*/  MOV R34, R34 ;  /* 0x0000002200227202 */ /* 0x000fe20000000f00 */
        /* <DEDUP_REMOVED lines=10> */
[----:B------:R-:W-:Y:S02]  /*f7e0*/  F2FP.F16.F32.PACK_AB R8, R40, R37 ;  /* 0x000000252808723e */ /* 0x000fe400000000ff */
[----:B------:R-:W-:Y:S01]  /*f7f0*/  F2FP.F16.F32.PACK_AB R9, R56, R57 ;  /* 0x000000393809723e */ /* 0x000fe200000000ff */
[----:B------:R1:W-:Y:S01]  /*f800*/  STSM.16.M88.4 [R55], R4 ;  /* 0x0000000437007844 */ /* 0x0003e20000000200 */
[----:B------:R-:W-:-:S02]  /*f810*/  F2FP.F16.F32.PACK_AB R11, R52, R53 ;  /* 0x00000035340b723e */ /* 0x000fc400000000ff */
[----:B------:R-:W-:Y:S02]  /*f820*/  ISETP.GE.OR P0, PT, R36, UR5, P0 ;  /* 0x0000000524007c0c */ /* 0x000fe40008706670 */
[----:B------:R-:W-:Y:S01]  /*f830*/  F2FP.F16.F32.PACK_AB R12, R13, R12 ;  /* 0x0000000c0d0c723e */ /* 0x000fe200000000ff */
[----:B------:R-:W-:Y:S01]  /*f840*/  STSM.16.M88.4 [R54], R8 ;  /* 0x0000000836007844 */ /* 0x000fe20000000200 */
[----:B------:R-:W-:Y:S02]  /*f850*/  F2FP.F16.F32.PACK_AB R14, R15, R14 ;  /* 0x0000000e0f0e723e */ /* 0x000fe400000000ff */
[----:B------:R-:W-:Y:S02]  /*f860*/  IADD3.X R36, R31, R27, R51, P2, !PT ;  /* 0x0000001b1f247210 */ /* 0x000fe400017fe433 */
        /* <DEDUP_REMOVED lines=8> */
[----:B------:R-:W-:Y:S01]  /*f8f0*/  F2FP.F16.F32.PACK_AB R25, R39, R42 ;  /* 0x0000002a2719723e */ /* 0x000fe200000000ff */
[----:B------:R-:W-:Y:S01]  /*f900*/  STSM.16.M88.4 [R30], R48 ;  /* 0x000000301e007844 */ /* 0x000fe20000000200 */
[----:B------:R-:W-:-:S02]  /*f910*/  F2FP.F16.F32.PACK_AB R26, R21, R20 ;  /* 0x00000014151a723e */ /* 0x000fc400000000ff */
[----:B------:R-:W-:Y:S02]  /*f920*/  F2FP.F16.F32.PACK_AB R27, R71, R38 ;  /* 0x00000026471b723e */ /* 0x000fe400000000ff */
[----:B-1----:R-:W-:Y:S02]  /*f930*/  SHF.R.S32.HI R6, RZ, 0x5, R62 ;  /* 0x00000005ff067819 */ /* 0x002fe4000001143e */
[C---:B------:R-:W-:Y:S01]  /*f940*/  LEA R4, P2, R35.reuse, UR6, 0x2 ;  /* 0x0000000623047c11 */ /* 0x040fe2000f8410ff */
[----:B------:R-:W-:Y:S03]  /*f950*/  STSM.16.M88.4 [R34], R24 ;  /* 0x0000001822007844 */ /* 0x000fe60000000200 */
[----:B------:R-:W-:Y:S01]  /*f960*/  LEA.HI.X R5, R35, UR7, R36, 0x2, P2 ;  /* 0x0000000723057c11 */ /* 0x000fe200090f1424 */
[----:B------:R-:W-:Y:S01]  /*f970*/  @!PT LDS RZ, [RZ] ;  /* 0x00000000fffff984 */ /* 0x000fe20000000800 */
[----:B------:R-:W-:Y:S01]  /*f980*/  @!PT LDS RZ, [RZ] ;  /* 0x00000000fffff984 */ /* 0x000fe20000000800 */
[----:B------:R-:W-:Y:S01]  /*f990*/  @!PT LDS RZ, [RZ] ;  /* 0x00000000fffff984 */ /* 0x000fe20000000800 */
[----:B------:R-:W-:Y:S01]  /*f9a0*/  @!PT LDS RZ, [RZ] ;  /* 0x00000000fffff984 */ /* 0x000fe20000000800 */
[----:B------:R1:W-:Y:S06]  /*f9b0*/  MEMBAR.ALL.CTA ;  /* 0x0000000000007992 */ /* 0x0003ec0000008000 */
[----:B-1----:R-:W1:Y:S04]  /*f9c0*/  FENCE.VIEW.ASYNC.S ;  /* 0x00000000000073c6 */ /* 0x002e680000000000 */
[----:B-1----:R-:W1:Y:S01]  /*f9d0*/  SHFL.IDX PT, R6, R6, RZ, 0x1f ;  /* 0x00001fff06067589 */ /* 0x002e6200000e0000 */
        /* <DEDUP_REMOVED lines=31> */
.L_x_1560:
[----:B------:R-:W-:Y:S05]  /*fbd0*/  BSYNC B0 ;  /* 0x0000000000007941 */ /* 0x000fea0003800000 */
.L_x_1559:
[----:B------:R-:W-:Y:S05]  /*fbe0*/  BRA `(.L_x_1558) ;  /* 0x00000004009c7947 */ /* 0x000fea0003800000 */
.L_x_1557:
[----:B------:R-:W1:Y:S01]  /*fbf0*/  LDC R14, c[0x0][0xdac] ;  /* 0x00036b00ff0e7b82 */ /* 0x000e620000000800 */
[----:B------:R-:W-:Y:S01]  /*fc00*/  ISETP.GT.AND P0, PT, R51, 0xbf, PT ;  /* 0x000000bf3300780c */ /* 0x000fe20003f04270 */
[----:B------:R-:W-:Y:S01]  /*fc10*/  USHF.R.S32.HI UR5, URZ, 0x1f, UR43 ;  /* 0x0000001f3f057899 */ /* 0x000fe2000801142b */
[----:B------:R-:W-:Y:S01]  /*fc20*/  SHF.R.S32.HI R0, RZ, 0x1f, R51 ;  /* 0x0000001fff007819 */ /* 0x000fe20000011433 */
[----:B------:R-:W-:Y:S01]  /*fc30*/  USHF.R.S32.HI UR6, URZ, 0x1f, UR44 ;  /* 0x0000001f3f067899 */ /* 0x000fe2000801142c */
[----:B------:R-:W-:Y:S02]  /*fc40*/  BSSY B0, `(.L_x_1561) ;  /* 0x000001d000007945 */ /* 0x000fe40003800000 */
[----:B------:R-:W-:Y:S01]  /*fc50*/  LEA.HI R15, R0, R51, RZ, 0x2 ;  /* 0x00000033000f7211 */ /* 0x000fe200078f10ff */
[----:B------:R-:W2:Y:S03]  /*fc60*/  LDC R20, c[0x0][0xa88] ;  /* 0x0002a200ff147b82 */ /* 0x000ea60000000800 */
[----:B------:R-:W-:-:S05]  /*fc70*/  LOP3.LUT R0, R15, 0x1ffffffc, RZ, 0xc0, !PT ;  /* 0x1ffffffc0f007812 */ /* 0x000fca00078ec0ff */
[----:B------:R-:W3:Y:S01]  /*fc80*/  LDC.64 R10, c[0x0][0xae0] ;  /* 0x0002b800ff0a7b82 */ /* 0x000ee20000000a00 */
[----:B------:R-:W-:-:S07]  /*fc90*/  IMAD.IADD R51, R51, 0x1, -R0 ;  /* 0x0000000133337824 */ /* 0x000fce00078e0a00 */
[----:B------:R-:W4:Y:S01]  /*fca0*/  LDC.64 R12, c[0x0][0xae8] ;  /* 0x0002ba00ff0c7b82 */ /* 0x000f220000000a00 */
[----:B------:R-:W-:Y:S05]  /*fcb0*/  @P0 BRA `(.L_x_1562) ;  /* 0x0000000000540947 */ /* 0x000fea0003800000 */
[----:B------:R-:W-:Y:S01]  /*fcc0*/  IADD3 R4, R17, -0x80, R2 ;  /* 0xffffff8011047810 */ /* 0x000fe20007ffe002 */
[----:B------:R-:W-:-:S03]  /*fcd0*/  ULDC UR7, c[0x0][0xa88] ;  /* 0x0002a20000077ab9 */ /* 0x000fc60000000800 */
[----:B------:R-:W-:-:S13]  /*fce0*/  ISETP.GE.AND P0, PT, R4, UR7, PT ;  /* 0x0000000704007c0c */ /* 0x000fda000bf06270 */
[----:B------:R-:W-:Y:S05]  /*fcf0*/  @P0 BRA `(.L_x_1562) ;  /* 0x0000000000440947 */ /* 0x000fea0003800000 */
[----:B------:R-:W5:Y:S01]  /*fd00*/  LDC.64 R6, c[0x0][0xb70] ;  /* 0x0002dc00ff067b82 */ /* 0x000f620000000a00 */
[----:B------:R-:W-:Y:S01]  /*fd10*/  SHF.R.S32.HI R5, RZ, 0x1f, R4 ;  /* 0x0000001fff057819 */ /* 0x000fe20000011404 */
[----:B------:R-:W-:Y:S01]  /*fd20*/  ULDC.64 UR8, c[0x0][0xb40] ;  /* 0x0002d00000087ab9 */ /* 0x000fe20000000a00 */
[----:B------:R-:W-:-:S05]  /*fd30*/  ULDC.64 UR10, c[0x0][0x208] ;  /* 0x00008200000a7ab9 */ /* 0x000fca0000000a00 */
[----:B------:R-:W1:Y:S01]  /*fd40*/  LDC.64 R8, c[0x0][0xb78] ;  /* 0x0002de00ff087b82 */ /* 0x000e620000000a00 */
[C---:B-----5:R-:W-:Y:S02]  /*fd50*/  IMAD R0, R6.reuse, UR5, RZ ;  /* 0x0000000506007c24 */ /* 0x060fe4000f8e02ff */
[----:B------:R-:W-:-:S04]  /*fd60*/  IMAD.WIDE.U32 R4, R6, UR43, R4 ;  /* 0x0000002b06047c25 */ /* 0x000fc8000f8e0004 */
[----:B------:R-:W-:Y:S02]  /*fd70*/  IMAD R3, R7, UR43, R0 ;  /* 0x0000002b07037c24 */ /* 0x000fe4000f8e0200 */
[----:B-1----:R-:W-:-:S03]  /*fd80*/  IMAD R0, R8, UR6, RZ ;  /* 0x0000000608007c24 */ /* 0x002fc6000f8e02ff */
[----:B------:R-:W-:Y:S01]  /*fd90*/  IADD3 R5, R5, R3, RZ ;  /* 0x0000000305057210 */ /* 0x000fe20007ffe0ff */
[----:B------:R-:W-:Y:S02]  /*fda0*/  IMAD R3, R9, UR44, R0 ;  /* 0x0000002c09037c24 */ /* 0x000fe4000f8e0200 */
[----:B------:R-:W-:-:S04]  /*fdb0*/  IMAD.WIDE.U32 R4, R8, UR44, R4 ;  /* 0x0000002c08047c25 */ /* 0x000fc8000f8e0004 */
[----:B------:R-:W-:Y:S01]  /*fdc0*/  IMAD.IADD R3, R5, 0x1, R3 ;  /* 0x0000000105037824 */ /* 0x000fe200078e0203 */
[----:B------:R-:W-:-:S04]  /*fdd0*/  LEA R6, P0, R4, UR8, 0x2 ;  /* 0x0000000804067c11 */ /* 0x000fc8000f8010ff */
[----:B------:R-:W-:Y:S01]  /*fde0*/  LEA.HI.X R7, R4, UR9, R3, 0x2, P0 ;  /* 0x0000000904077c11 */ /* 0x000fe200080f1403 */
[----:B------:R-:W-:-:S05]  /*fdf0*/  IMAD.MOV.U32 R3, RZ, RZ, -0x800000 ;  /* 0xff800000ff037424 */ /* 0x000fca00078e00ff */
[----:B------:R1:W-:Y:S03]  /*fe00*/  STG.E desc[UR10][R6.64], R3 ;  /* 0x0000000306007986 */ /* 0x0003e6000c10190a */
.L_x_1562:
[----:B------:R-:W-:Y:S05]  /*fe10*/  BSYNC B0 ;  /* 0x0000000000007941 */ /* 0x000fea0003800000 */
.L_x_1561:
[----:B------:R-:W-:Y:S01]  /*fe20*/  R2UR UR7, R147 ;  /* 0x00000000930772ca */ /* 0x000fe200000e0000 */
[----:B---3--:R-:W-:Y:S01]  /*fe30*/  IMAD R0, R10, UR5, RZ ;  /* 0x000000050a007c24 */ /* 0x008fe2000f8e02ff */
[----:B------:R-:W-:Y:S01]  /*fe40*/  SHF.R.S32.HI R4, RZ, 0x2, R15 ;  /* 0x00000002ff047819 */ /* 0x000fe2000001140f */
[----:B------:R-:W-:Y:S01]  /*fe50*/  IMAD.SHL.U32 R8, R51, 0x8, RZ ;  /* 0x0000000833087824 */ /* 0x000fe200078e00ff */
[----:B------:R-:W-:Y:S01]  /*fe60*/  BSSY B0, `(.L_x_1563) ;  /* 0x0000026000007945 */ /* 0x000fe20003800000 */
[----:B-1----:R-:W-:Y:S01]  /*fe70*/  IMAD R3, R11, UR43, R0 ;  /* 0x0000002b0b037c24 */ /* 0x002fe2000f8e0200 */
[----:B------:R-:W-:Y:S02]  /*fe80*/  IADD3 R0, R4, 0x60, RZ ;  /* 0x0000006004007810 */ /* 0x000fe40007ffe0ff */
[----:B------:R-:W-:-:S05]  /*fe90*/  SHF.R.S32.HI R9, RZ, 0x1f, R8 ;  /* 0x0000001fff097819 */ /* 0x000fca0000011408 */
[----:B------:R-:W-:Y:S01]  /*fea0*/  ULOP3.LUT UR5, URZ, UR7, URZ, 0x33, !UPT ;  /* 0x000000073f057292 */ /* 0x000fe2000f8e333f */
[----:B------:R-:W-:-:S04]  /*feb0*/  IMAD.WIDE.U32 R6, R10, UR43, R8 ;  /* 0x0000002b0a067c25 */ /* 0x000fc8000f8e0008 */
[----:B----4-:R-:W-:Y:S02]  /*fec0*/  IMAD R10, R12, UR6, RZ ;  /* 0x000000060c0a7c24 */ /* 0x010fe4000f8e02ff */
[----:B------:R-:W-:Y:S02]  /*fed0*/  VIADD R15, R14, UR5 ;  /* 0x000000050e0f7c36 */ /* 0x000fe40008000000 */
[----:B------:R-:W-:Y:S02]  /*fee0*/  IMAD.IADD R7, R7, 0x1, R3 ;  /* 0x0000000107077824 */ /* 0x000fe400078e0203 */
[----:B--2---:R-:W-:Y:S02]  /*fef0*/  IMAD R5, R15, -0xc0, R20 ;  /* 0xffffff400f057824 */ /* 0x004fe400078e0214 */
[----:B------:R-:W-:Y:S02]  /*ff00*/  IMAD R3, R13, UR44, R10 ;  /* 0x0000002c0d037c24 */ /* 0x000fe4000f8e020a */
[----:B------:R-:W-:Y:S01]  /*ff10*/  IMAD.WIDE.U32 R10, R12, UR44, R6 ;  /* 0x0000002c0c0a7c25 */ /* 0x000fe2000f8e0006 */
[----:B------:R-:W-:-:S02]  /*ff20*/  ISETP.GE.AND P0, PT, R4, R5, PT ;  /* 0x000000050400720c */ /* 0x000fc40003f06270 */
[----:B------:R-:W-:Y:S01]  /*ff30*/  ISETP.GE.AND P3, PT, R0, R5, PT ;  /* 0x000000050000720c */ /* 0x000fe20003f66270 */
[----:B------:R-:W-:Y:S01]  /*ff40*/  IMAD.IADD R13, R11, 0x1, R3 ;  /* 0x000000010b0d7824 */ /* 0x000fe200078e0203 */
[----:B------:R-:W-:-:S03]  /*ff50*/  SHF.R.S32.HI R5, RZ, 0x1f, R4 ;  /* 0x0000001fff057819 */ /* 0x000fc60000011404 */
[----:B------:R-:W-:-:S06]  /*ff60*/  IMAD.WIDE R6, R15, 0xc0, R4 ;  /* 0x000000c00f067825 */ /* 0x000fcc00078e0204 */
[----:B------:R-:W-:Y:S05]  /*ff70*/  @P0 BRA `(.L_x_1564) ;  /* 0x0000000000500947 */ /* 0x000fea0003800000 */
        /* <DEDUP_REMOVED lines=10> */
[C---:B------:R-:W-:Y:S01]  /*10020*/  IMAD R3, R6.reuse, UR7, R3 ;  /* 0x0000000706037c24 */ /* 0x040fe2000f8e0203 */
[----:B------:R-:W-:Y:S01]  /*10030*/  ULDC.64 UR8, c[0x0][0x208] ;  /* 0x0000820000087ab9 */ /* 0x000fe20000000a00 */
        /* <DEDUP_REMOVED lines=8> */
.L_x_1564:
[----:B------:R-:W-:Y:S05]  /*100c0*/  BSYNC B0 ;  /* 0x0000000000007941 */ /* 0x000fea0003800000 */
.L_x_1563:
[----:B------:R-:W-:Y:S04]  /*100d0*/  BSSY B0, `(.L_x_1558) ;  /* 0x0000018000007945 */ /* 0x000fe80003800000 */
[----:B------:R-:W-:Y:S05]  /*100e0*/  @P3 BRA `(.L_x_1565) ;  /* 0x0000000000583947 */ /* 0x000fea0003800000 */
[----:B------:R-:W-:Y:S01]  /*100f0*/  IADD3 R3, P0, R6, 0x60, RZ ;  /* 0x0000006006037810 */ /* 0x000fe20007f1e0ff */
[----:B------:R-:W-:Y:S01]  /*10100*/  ULDC UR5, c[0x0][0xa8c] ;  /* 0x0002a30000057ab9 */ /* 0x000fe20000000800 */
[----:B------:R-:W-:Y:S01]  /*10110*/  MOV R5, R13 ;  /* 0x0000000d00057202 */ /* 0x000fe20000000f00 */
[----:B------:R-:W-:Y:S01]  /*10120*/  ULDC.64 UR6, c[0x0][0xad8] ;  /* 0x0002b60000067ab9 */ /* 0x000fe20000000a00 */
[----:B------:R-:W-:Y:S01]  /*10130*/  IMAD.MOV.U32 R4, RZ, RZ, R10 ;  /* 0x000000ffff047224 */ /* 0x000fe200078e000a */
[C---:B------:R-:W-:Y:S01]  /*10140*/  ISETP.GE.AND P1, PT, R8.reuse, UR5, PT ;  /* 0x0000000508007c0c */ /* 0x040fe2000bf26270 */
[----:B------:R-:W-:Y:S01]  /*10150*/  IMAD.X R6, RZ, RZ, R7, P0 ;  /* 0x000000ffff067224 */ /* 0x000fe200000e0607 */
[----:B------:R-:W-:Y:S01]  /*10160*/  ULDC.64 UR8, c[0x0][0x208] ;  /* 0x0000820000087ab9 */ /* 0x000fe20000000a00 */
        /* <DEDUP_REMOVED lines=14> */
.L_x_1565:
[----:B------:R-:W-:Y:S05]  /*10250*/  BSYNC B0 ;  /* 0x0000000000007941 */ /* 0x000fea0003800000 */
.L_x_1558:
[----:B--2---:R-:W2:Y:S02]  /*10260*/  LDC R0, c[0x0][0xda8] ;  /* 0x00036a00ff007b82 */ /* 0x004ea40000000800 */
[----:B--2---:R-:W-:-:S13]  /*10270*/  ISETP.LE.AND P0, PT, R0, UR4, PT ;  /* 0x0000000400007c0c */ /* 0x004fda000bf03270 */
[----:B------:R-:W-:Y:S05]  /*10280*/  @!P0 BRA `(.L_x_1566) ;  /* 0xffffff0800f08947 */ /* 0x000fea000383ffff */
[----:B------:R-:W-:Y:S05]  /*10290*/  EXIT ;  /* 0x000000000000794d */ /* 0x000fea0003800000 */
.L_x_1522:
[----:B------:R-:W-:-:S08]  /*102a0*/  NOP ;  /* 0x0000000000007918 */ /* 0x000fd00000000000 */
[----:B------:R-:W1:-:S00]  /*102b0*/  USETMAXREG.DEALLOC.CTAPOOL 0x20 ;  /* 0x00000020000079c8 */ /* 0x000e4000080e0500 */
[----:B-1----:R-:W-:-:S05]  /*102c0*/  LOP3.LUT R16, R0, 0x3, RZ, 0xc0, !PT ;  /* 0x0000000300107812 */ /* 0x002fca00078ec0ff */
[----:B------:R-:W1:Y:S02]  /*102d0*/  SHFL.IDX PT, R0, R16, RZ, 0x1f ;  /* 0x00001fff10007589 */ /* 0x000e6400000e0000 */
[----:B-1----:R-:W-:-:S13]  /*102e0*/  ISETP.NE.AND P0, PT, R0, RZ, PT ;  /* 0x000000ff0000720c */ /* 0x002fda0003f05270 */
[----:B------:R-:W-:Y:S05]  /*102f0*/  @P0 EXIT ;  /* 0x000000000000094d */ /* 0x000fea0003800000 */
[----:B------:R-:W1:Y:S01]  /*10300*/  S2UR UR4, SR_CTAID.X ;  /* 0x00000000000479c3 */ /* 0x000e620000002500 */
[----:B------:R-:W-:Y:S01]  /*10310*/  IMAD.MOV.U32 R23, RZ, RZ, RZ ;  /* 0x000000ffff177224 */ /* 0x000fe200078e00ff */
[----:B------:R-:W-:Y:S01]  /*10320*/  MOV R22, 0x1 ;  /* 0x0000000100167802 */ /* 0x000fe20000000f00 */
[----:B------:R-:W-:-:S05]  /*10330*/  IMAD.MOV.U32 R19, RZ, RZ, RZ ;  /* 0x000000ffff137224 */ /* 0x000fca00078e00ff */
[----:B------:R-:W1:Y:S02]  /*10340*/  LDC R0, c[0x0][0xda8] ;  /* 0x00036a00ff007b82 */ /* 0x000e640000000800 */
[----:B-1----:R-:W-:-:S13]  /*10350*/  ISETP.LE.AND P0, PT, R0, UR4, PT ;  /* 0x0000000400007c0c */ /* 0x002fda000bf03270 */
[----:B------:R-:W-:Y:S05]  /*10360*/  @P0 BRA `(.L_x_1567) ;  /* 0x0000002c000c0947 */ /* 0x000fea0003800000 */
[----:B------:R-:W-:Y:S01]  /*10370*/  LOP3.LUT R27, R2, 0x1f, RZ, 0xc0, !PT ;  /* 0x0000001f021b7812 */ /* 0x000fe200078ec0ff */
[----:B------:R-:W-:Y:S01]  /*10380*/  IMAD.U32 R26, RZ, RZ, UR4 ;  /* 0x00000004ff1a7e24 */ /* 0x000fe2000f8e00ff */
[----:B------:R-:W-:Y:S01]  /*10390*/  MOV R23, RZ ;  /* 0x000000ff00177202 */ /* 0x000fe20000000f00 */
[----:B------:R-:W-:Y:S01]  /*103a0*/  IMAD.MOV.U32 R19, RZ, RZ, RZ ;  /* 0x000000ffff137224 */ /* 0x000fe200078e00ff */
[----:B------:R-:W-:Y:S01]  /*103b0*/  ULDC UR44, c[0x0][0xc] ;  /* 0x00000300002c7ab9 */ /* 0x000fe20000000800 */
[----:B------:R-:W-:Y:S01]  /*103c0*/  IMAD.MOV.U32 R22, RZ, RZ, 0x1 ;  /* 0x00000001ff167424 */ /* 0x000fe200078e00ff */
[----:B------:R-:W-:-:S06]  /*103d0*/  ULDC.64 UR38, c[0x0][0x198] ;  /* 0x0000660000267ab9 */ /* 0x000fcc0000000a00 */
.L_x_1615:
        /* <DEDUP_REMOVED lines=21> */
.L_x_1568:
[----:B------:R-:W-:Y:S01]  /*10530*/  ULDC UR9, c[0x0][0xdc4] ;  /* 0x0003710000097ab9 */ /* 0x000fe20000000800 */
[----:B------:R-:W-:Y:S01]  /*10540*/  UMOV UR7, UR8 ;  /* 0x0000000800077c82 */ /* 0x000fe20008000000 */
[----:B------:R-:W-:-:S11]  /*10550*/  UISETP.NE.AND UP0, UPT, UR9, 0x1, UPT ;  /* 0x000000010900788c */ /* 0x000fd6000bf05270 */
[----:B------:R-:W-:Y:S02]  /*10560*/  @UP0 ULDC.64 UR10, c[0x0][0xdc8] ;  /* 0x00037200000a0ab9 */ /* 0x000fe40000000a00 */
[----:B------:R-:W-:-:S04]  /*10570*/  UIMAD.WIDE.U32 UR4, UR8, UR10, URZ ;  /* 0x0000000a080472a5 */ /* 0x000fc8000f8e003f */
[----:B------:R-:W-:-:S04]  /*10580*/  @UP0 USHF.R.U32.HI UR7, URZ, UR11, UR5 ;  /* 0x0000000b3f070299 */ /* 0x000fc80008011605 */
[----:B------:R-:W-:-:S12]  /*10590*/  UIMAD UR4, UR7, UR9, URZ ;  /* 0x00000009070472a4 */ /* 0x000fd8000f8e023f */
.L_x_1569:
[----:B------:R-:W1:Y:S01]  /*105a0*/  LDC R0, c[0x0][0x404] ;  /* 0x00010100ff007b82 */ /* 0x000e620000000800 */
[----:B------:R-:W-:Y:S01]  /*105b0*/  ULOP3.LUT UR5, URZ, UR7, URZ, 0x33, !UPT ;  /* 0x000000073f057292 */ /* 0x000fe2000f8e333f */
[----:B------:R-:W-:Y:S01]  /*105c0*/  BSSY B6, `(.L_x_1570) ;  /* 0x000028e000067945 */ /* 0x000fe20003800000 */
[----:B------:R-:W-:Y:S01]  /*105d0*/  ULDC.64 UR10, c[0x0][0x3f8] ;  /* 0x0000fe00000a7ab9 */ /* 0x000fe20000000a00 */
[----:B------:R-:W-:Y:S01]  /*105e0*/  ULDC UR7, c[0x0][0xdac] ;  /* 0x00036b0000077ab9 */ /* 0x000fe20000000800 */
[----:B------:R-:W-:Y:S01]  /*105f0*/  ISETP.NE.U32.AND P0, PT, RZ, UR10, PT ;  /* 0x0000000aff007c0c */ /* 0x000fe2000bf05070 */
[----:B------:R-:W-:Y:S02]  /*10600*/  UIADD3 UR5, UR5, UR7, URZ ;  /* 0x0000000705057290 */ /* 0x000fe4000fffe03f */
[----:B------:R-:W2:Y:S01]  /*10610*/  LDC R2, c[0x0][0x288] ;  /* 0x0000a200ff027b82 */ /* 0x000ea20000000800 */
[----:B------:R-:W-:Y:S01]  /*10620*/  ISETP.NE.AND.EX P0, PT, RZ, UR11, PT, P0 ;  /* 0x0000000bff007c0c */ /* 0x000fe2000bf05300 */
[----:B------:R-:W-:Y:S01]  /*10630*/  UIMAD UR41, UR5, 0xc0, URZ ;  /* 0x000000c0052978a4 */ /* 0x000fe2000f8e023f */
[----:B------:R-:W-:Y:S01]  /*10640*/  ULDC UR7, c[0x0][0xdb8] ;  /* 0x00036e0000077ab9 */ /* 0x000fe20000000800 */
[----:B------:R-:W-:-:S02]  /*10650*/  UIADD3 UR4, UR8, -UR4, URZ ;  /* 0x8000000408047290 */ /* 0x000fc4000fffe03f */
[----:B------:R-:W-:Y:S02]  /*10660*/  UISETP.NE.AND UP0, UPT, UR7, 0x1, UPT ;  /* 0x000000010700788c */ /* 0x000fe4000bf05270 */
[----:B------:R-:W3:Y:S01]  /*10670*/  LDC R4, c[0x0][0x2e0] ;  /* 0x0000b800ff047b82 */ /* 0x000ee20000000800 */
[----:B------:R-:W-:Y:S01]  /*10680*/  IMAD.U32 R5, RZ, RZ, UR41 ;  /* 0x00000029ff057e24 */ /* 0x000fe2000f8e00ff */
[----:B------:R-:W-:Y:S02]  /*10690*/  ULDC UR5, c[0x0][0xdc4] ;  /* 0x0003710000057ab9 */ /* 0x000fe40000000800 */
[----:B------:R-:W-:Y:S01]  /*106a0*/  UIMAD UR6, UR6, UR5, UR4 ;  /* 0x00000005060672a4 */ /* 0x000fe2000f8e0204 */
[----:B-1----:R-:W-:-:S04]  /*106b0*/  SEL R3, R0, 0x1, P0 ;  /* 0x0000000100037807 */ /* 0x002fc80000000000 */
[----:B------:R-:W-:Y:S01]  /*106c0*/  @UP0 ULDC UR4, c[0x0][0xdbc] ;  /* 0x00036f0000040ab9 */ /* 0x000fe20000000800 */
[----:B------:R-:W-:Y:S01]  /*106d0*/  @UP0 ULDC UR8, c[0x0][0xdc0] ;  /* 0x0003700000080ab9 */ /* 0x000fe20000000800 */
[----:B------:R-:W-:Y:S02]  /*106e0*/  UIMAD.WIDE.U32 UR4, UR6, UR4, URZ ;  /* 0x00000004060472a5 */ /* 0x000fe4000f8e003f */
[----:B------:R-:W-:Y:S01]  /*106f0*/  UMOV UR43, UR6 ;  /* 0x00000006002b7c82 */ /* 0x000fe20008000000 */
[----:B--2---:R-:W-:Y:S01]  /*10700*/  IADD3 R2, R5, 0x14f, -R2 ;  /* 0x0000014f05027810 */ /* 0x004fe20007ffe802 */
[----:B------:R-:W-:-:S04]  /*10710*/  @UP0 USHF.R.U32.HI UR43, URZ, UR8, UR5 ;  /* 0x000000083f2b0299 */ /* 0x000fc80008011605 */
[----:B------:R-:W-:Y:S01]  /*10720*/  UIADD3 UR42, -UR43, URZ, URZ ;  /* 0x0000003f2b2a7290 */ /* 0x000fe2000fffe13f */
[----:B---3--:R-:W-:-:S03]  /*10730*/  IMAD R0, R3, R4, 0x8f ;  /* 0x0000008f03007424 */ /* 0x008fc600078e0204 */
[----:B------:R-:W-:Y:S01]  /*10740*/  UIMAD UR42, UR7, UR42, UR6 ;  /* 0x0000002a072a72a4 */ /* 0x000fe2000f8e0206 */
[----:B------:R-:W-:Y:S02]  /*10750*/  IMAD R2, R3, R4, R2 ;  /* 0x0000000403027224 */ /* 0x000fe400078e0202 */
[----:B------:R-:W-:-:S04]  /*10760*/  IMAD.HI R0, R0, 0x38e38e39, RZ ;  /* 0x38e38e3900007827 */ /* 0x000fc800078e02ff */
[----:B------:R-:W-:Y:S01]  /*10770*/  IMAD.HI R2, R2, 0x38e38e39, RZ ;  /* 0x38e38e3902027827 */ /* 0x000fe200078e02ff */
[----:B------:R-:W-:-:S04]  /*10780*/  SHF.R.U32.HI R3, RZ, 0x1f, R0 ;  /* 0x0000001fff037819 */ /* 0x000fc80000011600 */
[----:B------:R-:W-:Y:S02]  /*10790*/  SHF.R.U32.HI R5, RZ, 0x1f, R2 ;  /* 0x0000001fff057819 */ /* 0x000fe40000011602 */
[----:B------:R-:W-:Y:S02]  /*107a0*/  LEA.HI.SX32 R3, R0, R3, 0x1b ;  /* 0x0000000300037211 */ /* 0x000fe400078fdaff */
[----:B------:R-:W-:-:S04]  /*107b0*/  LEA.HI.SX32 R2, R2, R5, 0x1b ;  /* 0x0000000502027211 */ /* 0x000fc800078fdaff */
[----:B------:R-:W-:-:S04]  /*107c0*/  VIMNMX R25, R3, R2, PT ;  /* 0x0000000203197248 */ /* 0x000fc80003fe0100 */
[----:B------:R-:W-:-:S13]  /*107d0*/  ISETP.GT.AND P0, PT, R25, RZ, PT ;  /* 0x000000ff1900720c */ /* 0x000fda0003f04270 */
[----:B------:R-:W-:Y:S05]  /*107e0*/  @P0 BRA `(.L_x_1571) ;  /* 0x0000000000440947 */ /* 0x000fea0003800000 */
[----:B------:R-:W-:Y:S01]  /*107f0*/  ISETP.NE.AND P0, PT, R27, RZ, PT ;  /* 0x000000ff1b00720c */ /* 0x000fe20003f05270 */
[----:B------:R-:W-:-:S12]  /*10800*/  IMAD.MOV.U32 R13, RZ, RZ, R26 ;  /* 0x000000ffff0d7224 */ /* 0x000fd800078e001a */
[----:B------:R-:W-:Y:S05]  /*10810*/  @P0 BRA `(.L_x_1572) ;  /* 0x0000002400a00947 */ /* 0x000fea0003800000 */
[----:B------:R-:W1:Y:S01]  /*10820*/  S2R R7, SR_LANEID ;  /* 0x0000000000077919 */ /* 0x000e620000000000 */
[----:B------:R-:W-:Y:S01]  /*10830*/  VOTEU.ANY UR4, UPT, PT ;  /* 0x0000000000047886 */ /* 0x000fe200038e0100 */
[----:B------:R-:W2:Y:S01]  /*10840*/  LDC.64 R2, c[0x0][0xdf0] ;  /* 0x00037c00ff027b82 */ /* 0x000ea20000000a00 */
[----:B------:R-:W1:Y:S01]  /*10850*/  FLO.U32 R0, UR4 ;  /* 0x0000000400007d00 */ /* 0x000e6200080e0000 */
[----:B------:R-:W-:-:S07]  /*10860*/  ULDC.64 UR6, c[0x0][0x208] ;  /* 0x0000820000067ab9 */ /* 0x000fce0000000a00 */
        /* <DEDUP_REMOVED lines=9> */
.L_x_1571:
[----:B------:R-:W1:Y:S01]  /*10900*/  S2R R3, SR_CgaCtaId ;  /* 0x0000000000037919 */ /* 0x000e620000008800 */
[----:B------:R-:W-:-:S04]  /*10910*/  MOV R24, 0x400 ;  /* 0x0000040000187802 */ /* 0x000fc80000000f00 */
[----:B-1----:R-:W-:-:S05]  /*10920*/  LEA R24, R3, R24, 0x18 ;  /* 0x0000001803187211 */ /* 0x002fca00078ec0ff */
[----:B------:R-:W-:-:S05]  /*10930*/  VIADD R0, R24, 0x16a00 ;  /* 0x00016a0018007836 */ /* 0x000fca0000000000 */
[----:B------:R-:W-:-:S13]  /*10940*/  LOP3.LUT P0, RZ, R0, 0x1bf, RZ, 0xc0, !PT ;  /* 0x000001bf00ff7812 */ /* 0x000fda000780c0ff */
[----:B------:R-:W-:Y:S05]  /*10950*/  @!P0 BRA `(.L_x_1573) ;  /* 0x0000000000408947 */ /* 0x000fea0003800000 */
[----:B------:R-:W-:Y:S01]  /*10960*/  MOV R2, 0x0 ;  /* 0x0000000000027802 */ /* 0x000fe20000000f00 */
[----:B------:R-:W-:Y:S01]  /*10970*/  ULDC.64 UR4, c[0x4][0xa8] ;  /* 0x01002a0000047ab9 */ /* 0x000fe20000000a00 */
[----:B------:R-:W-:Y:S01]  /*10980*/  ULDC.64 UR6, c[0x4][0xb0] ;  /* 0x01002c0000067ab9 */ /* 0x000fe20000000a00 */
[----:B------:R-:W-:Y:S01]  /*10990*/  IMAD.U32 R4, RZ, RZ, UR4 ;  /* 0x00000004ff047e24 */ /* 0x000fe2000f8e00ff */
[----:B------:R-:W-:Y:S01]  /*109a0*/  MOV R5, UR5 ;  /* 0x0000000500057c02 */ /* 0x000fe20008000f00 */
[----:B------:R-:W-:Y:S01]  /*109b0*/  ULDC.64 UR4, c[0x4][0x8] ;  /* 0x0100020000047ab9 */ /* 0x000fe20000000a00 */
        /* <DEDUP_REMOVED lines=10> */
.L_x_1573:
[----:B------:R-:W-:-:S05]  /*10a60*/  VIADD R0, R24, 0x200 ;  /* 0x0000020018007836 */ /* 0x000fca0000000000 */
[----:B------:R-:W-:-:S13]  /*10a70*/  LOP3.LUT P0, RZ, R0, 0x1bf, RZ, 0xc0, !PT ;  /* 0x000001bf00ff7812 */ /* 0x000fda000780c0ff */
[----:B------:R-:W-:Y:S05]  /*10a80*/  @!P0 BRA `(.L_x_1574) ;  /* 0x00000000007c8947 */ /* 0x000fea0003800000 */
[----:B------:R-:W-:Y:S01]  /*10a90*/  MOV R2, 0x0 ;  /* 0x0000000000027802 */ /* 0x000fe20000000f00 */
[----:B------:R-:W-:Y:S01]  /*10aa0*/  ULDC.64 UR4, c[0x4][0xa8] ;  /* 0x01002a0000047ab9 */ /* 0x000fe20000000a00 */
[----:B------:R-:W-:Y:S01]  /*10ab0*/  ULDC.64 UR6, c[0x4][0xb0] ;  /* 0x01002c0000067ab9 */ /* 0x000fe20000000a00 */
[----:B------:R-:W-:Y:S01]  /*10ac0*/  IMAD.U32 R4, RZ, RZ, UR4 ;  /* 0x00000004ff047e24 */ /* 0x000fe2000f8e00ff */
[----:B------:R1:W2:Y:S01]  /*10ad0*/  LDC.64 R14, c[0x4][R2] ;  /* 0x01000000020e7b82 */ /* 0x0002a20000000a00 */
[----:B------:R-:W-:Y:S01]  /*10ae0*/  MOV R5, UR5 ;  /* 0x0000000500057c02 */ /* 0x000fe20008000f00 */
[----:B------:R-:W-:Y:S01]  /*10af0*/  ULDC.64 UR4, c[0x4][0x10] ;  /* 0x0100040000047ab9 */ /* 0x000fe20000000a00 */
[----:B------:R-:W-:Y:S01]  /*10b00*/  IMAD.U32 R6, RZ, RZ, UR6 ;  /* 0x00000006ff067e24 */ /* 0x000fe2000f8e00ff */
[----:B------:R-:W-:Y:S01]  /*10b10*/  MOV R8, 0x70 ;  /* 0x0000007000087802 */ /* 0x000fe20000000f00 */
[----:B------:R-:W-:Y:S02]  /*10b20*/  IMAD.U32 R7, RZ, RZ, UR7 ;  /* 0x00000007ff077e24 */ /* 0x000fe4000f8e00ff */
[----:B------:R-:W-:-:S02]  /*10b30*/  IMAD.U32 R10, RZ, RZ, UR4 ;  /* 0x00000004ff0a7e24 */ /* 0x000fc4000f8e00ff */
[----:B------:R-:W-:Y:S02]  /*10b40*/  IMAD.U32 R11, RZ, RZ, UR5 ;  /* 0x00000005ff0b7e24 */ /* 0x000fe4000f8e00ff */
[----:B------:R-:W-:Y:S02]  /*10b50*/  IMAD.MOV.U32 R12, RZ, RZ, 0x1 ;  /* 0x00000001ff0c7424 */ /* 0x000fe400078e00ff */
[----:B-1----:R-:W-:-:S07]  /*10b60*/  IMAD.MOV.U32 R13, RZ, RZ, RZ ;  /* 0x000000ffff0d7224 */ /* 0x002fce00078e00ff */
[----:B------:R-:W-:-:S07]  /*10b70*/  LEPC R20, `(.L_x_1575) ;  /* 0x000000001014794e */ /* 0x000fce0000000000 */
[----:B--2---:R-:W-:Y:S05]  /*10b80*/  CALL.ABS.NOINC R14 ;  /* 0x000000000e007343 */ /* 0x004fea0003c00000 */
.L_x_1575:
[----:B------:R-:W1:Y:S01]  /*10b90*/  LDC.64 R2, c[0x4][R2] ;  /* 0x0100000002027b82 */ /* 0x000e620000000a00 */
[----:B------:R-:W-:Y:S01]  /*10ba0*/  ULDC.64 UR4, c[0x4][0xa8] ;  /* 0x01002a0000047ab9 */ /* 0x000fe20000000a00 */
[----:B------:R-:W-:Y:S01]  /*10bb0*/  ULDC.64 UR6, c[0x4][0xb0] ;  /* 0x01002c0000067ab9 */ /* 0x000fe20000000a00 */
[----:B------:R-:W-:Y:S01]  /*10bc0*/  IMAD.U32 R4, RZ, RZ, UR4 ;  /* 0x00000004ff047e24 */ /* 0x000fe2000f8e00ff */
[----:B------:R-:W-:Y:S01]  /*10bd0*/  MOV R6, UR6 ;  /* 0x0000000600067c02 */ /* 0x000fe20008000f00 */
[----:B------:R-:W-:Y:S01]  /*10be0*/  IMAD.U32 R5, RZ, RZ, UR5 ;  /* 0x00000005ff057e24 */ /* 0x000fe2000f8e00ff */
[----:B------:R-:W-:Y:S01]  /*10bf0*/  ULDC.64 UR4, c[0x4][0x18] ;  /* 0x0100060000047ab9 */ /* 0x000fe20000000a00 */
[----:B------:R-:W-:Y:S01]  /*10c00*/  IMAD.U32 R7, RZ, RZ, UR7 ;  /* 0x00000007ff077e24 */ /* 0x000fe2000f8e00ff */
[----:B------:R-:W-:Y:S01]  /*10c10*/  MOV R12, 0x1 ;  /* 0x00000001000c7802 */ /* 0x000fe20000000f00 */
[----:B------:R-:W-:Y:S02]  /*10c20*/  IMAD.U32 R10, RZ, RZ, UR4 ;  /* 0x00000004ff0a7e24 */ /* 0x000fe4000f8e00ff */
[----:B------:R-:W-:-:S02]  /*10c30*/  IMAD.U32 R11, RZ, RZ, UR5 ;  /* 0x00000005ff0b7e24 */ /* 0x000fc4000f8e00ff */
[----:B------:R-:W-:Y:S02]  /*10c40*/  IMAD.MOV.U32 R8, RZ, RZ, 0x70 ;  /* 0x00000070ff087424 */ /* 0x000fe400078e00ff */
[----:B------:R-:W-:-:S07]  /*10c50*/  IMAD.MOV.U32 R13, RZ, RZ, RZ ;  /* 0x000000ffff0d7224 */ /* 0x000fce00078e00ff */
[----:B------:R-:W-:-:S07]  /*10c60*/  LEPC R20, `(.L_x_1574) ;  /* 0x000000001014794e */ /* 0x000fce0000000000 */
[----:B-1----:R-:W-:Y:S05]  /*10c70*/  CALL.ABS.NOINC R2 ;  /* 0x0000000002007343 */ /* 0x002fea0003c00000 */
.L_x_1574:
[----:B------:R-:W-:Y:S01]  /*10c80*/  ULDC.64 UR4, c[0x0][0x9f8] ;  /* 0x00027e0000047ab9 */ /* 0x000fe20000000a00 */
[----:B------:R-:W-:Y:S01]  /*10c90*/  IMAD.U32 R5, RZ, RZ, UR43 ;  /* 0x0000002bff057e24 */ /* 0x000fe2000f8e00ff */
[----:B------:R-:W-:Y:S01]  /*10ca0*/  ISETP.NE.U32.AND P0, PT, RZ, UR4, PT ;  /* 0x00000004ff007c0c */ /* 0x000fe2000bf05070 */
[----:B------:R-:W-:Y:S01]  /*10cb0*/  IMAD.U32 R0, RZ, RZ, UR43 ;  /* 0x0000002bff007e24 */ /* 0x000fe2000f8e00ff */
[----:B------:R-:W-:Y:S02]  /*10cc0*/  ULDC.64 UR6, c[0x0][0x208] ;  /* 0x0000820000067ab9 */ /* 0x000fe40000000a00 */
        /* <DEDUP_REMOVED lines=16> */
[----:B--2---:R-:W-:-:S02]  /*10dd0*/  IMAD.U32 R4, RZ, RZ, UR42 ;  /* 0x0000002aff047e24 */ /* 0x004fc4000f8e00ff */
[----:B------:R-:W-:-:S05]  /*10de0*/  VOTEU.ALL UP1, P1 ;  /* 0x00000000003f7886 */ /* 0x000fca0000820000 */
[----:B------:R-:W-:Y:S01]  /*10df0*/  @!UP1 UIADD3 UR4, UP0, UR38, 0x270, URZ ;  /* 0x0000027026049890 */ /* 0x000fe2000ff1e03f */
[----:B-1----:R-:W-:Y:S02]  /*10e00*/  ISETP.NE.AND P2, PT, R2, 0x1, PT ;  /* 0x000000010200780c */ /* 0x002fe40003f45270 */
[----:B------:R-:W1:Y:S01]  /*10e10*/  LDC.64 R2, c[0x0][0x3f8] ;  /* 0x0000fe00ff027b82 */ /* 0x000e620000000a00 */
[----:B------:R-:W-:-:S09]  /*10e20*/  @!UP1 UIADD3.X UR5, URZ, UR39, URZ, UP0, !UPT ;  /* 0x000000273f059290 */ /* 0x000fd200087fe43f */
[----:B------:R2:W-:Y:S01]  /*10e30*/  @!UP1 UTMAPF.L2.4D [UR40], [UR4] ;  /* 0x00000028040095b8 */ /* 0x0005e20008018000 */
[----:B------:R-:W4:Y:S01]  /*10e40*/  @P2 LDC R6, c[0x0][0x42c] ;  /* 0x00010b00ff062b82 */ /* 0x000f220000000800 */
[----:B------:R2:W-:Y:S07]  /*10e50*/  @!UP1 UTMAPF.L2.4D [UR8], [UR4] ;  /* 0x00000008040095b8 */ /* 0x0005ee0008018000 */
[----:B------:R-:W5:Y:S01]  /*10e60*/  @P2 LDC R8, c[0x0][0x430] ;  /* 0x00010c00ff082b82 */ /* 0x000f620000000800 */
[----:B-1----:R-:W-:Y:S01]  /*10e70*/  ISETP.NE.U32.AND P0, PT, R2, RZ, PT ;  /* 0x000000ff0200720c */ /* 0x002fe20003f05070 */
[----:B------:R2:W-:Y:S03]  /*10e80*/  @!UP1 UTMAPF.L2.4D [UR12], [UR4] ;  /* 0x0000000c040095b8 */ /* 0x0005e60008018000 */
[----:B------:R-:W-:Y:S01]  /*10e90*/  ISETP.NE.AND.EX P0, PT, R3, RZ, PT, P0 ;  /* 0x000000ff0300720c */ /* 0x000fe20003f05300 */
[----:B----4-:R-:W-:Y:S01]  /*10ea0*/  @P2 IMAD.HI.U32 R5, R6, UR42, RZ ;  /* 0x0000002a06052c27 */ /* 0x010fe2000f8e00ff */
[----:B------:R-:W-:-:S04]  /*10eb0*/  IADD3 R6, R25, -0x1, RZ ;  /* 0xffffffff19067810 */ /* 0x000fc80007ffe0ff */
[----:B-----5:R-:W-:Y:S01]  /*10ec0*/  @P2 SHF.R.U32.HI R4, RZ, R8, R5 ;  /* 0x00000008ff042219 */ /* 0x020fe20000011605 */
[----:B------:R-:W-:Y:S01]  /*10ed0*/  IMAD.MOV.U32 R5, RZ, RZ, R6 ;  /* 0x000000ffff057224 */ /* 0x000fe200078e0006 */
[----:B---3--:R-:W-:Y:S01]  /*10ee0*/  SEL R9, R0, RZ, !P0 ;  /* 0x000000ff00097207 */ /* 0x008fe20004000000 */
[----:B--2---:R-:W-:Y:S06]  /*10ef0*/  BRA.DIV UR6, `(.L_x_1576) ;  /* 0x0000002606887947 */ /* 0x004fec000b800000 */
.L_x_1627:
[----:B------:R-:W-:Y:S01]  /*10f00*/  UMOV UR4, 0xffffffff ;  /* 0xffffffff00047882 */ /* 0x000fe20000000000 */
[----:B------:R-:W-:Y:S02]  /*10f10*/  SHF.R.S32.HI R8, RZ, 0x1f, R0 ;  /* 0x0000001fff087819 */ /* 0x000fe40000011400 */
[----:B------:R-:W-:Y:S05]  /*10f20*/  BRA.DIV UR4, `(.L_x_1577) ;  /* 0x00000026049c7947 */ /* 0x000fea000b800000 */
[----:B------:R-:W-:-:S13]  /*10f30*/  ELECT P6, URZ, PT ;  /* 0x00000000003f782f */ /* 0x000fda00038c0000 */
.L_x_1630:
[----:B------:R-:W-:Y:S05]  /*10f40*/  @!P6 BRA `(.L_x_1578) ;  /* 0x0000000000ece947 */ /* 0x000fea0003800000 */
[----:B------:R-:W-:Y:S01]  /*10f50*/  IMAD R13, R19, 0x8, R24 ;  /* 0x00000008130d7824 */ /* 0x000fe200078e0218 */
[----:B------:R-:W-:Y:S01]  /*10f60*/  SHF.L.U32 R12, R22, 0x1f, RZ ;  /* 0x0000001f160c7819 */ /* 0x000fe200000006ff */
        /* <DEDUP_REMOVED lines=21> */
.L_x_1579:
[----:B------:R-:W2:Y:S01]  /*110c0*/  SYNCS.PHASECHK.TRANS64.TRYWAIT P2, [R13+URZ+0x31c40], R12 ;  /* 0x031c400c0d0075a7 */ /* 0x000ea2000804017f */
[----:B------:R-:W-:Y:S01]  /*110d0*/  ISETP.NE.AND P3, PT, R18, RZ, PT ;  /* 0x000000ff1200720c */ /* 0x000fe20003f65270 */
[----:B--2---:R-:W-:-:S12]  /*110e0*/  @!P2 BRA `(.L_x_1580) ;  /* 0x00000024004ca947 */ /* 0x004fd80003800000 */
.L_x_1631:
[----:B------:R-:W-:Y:S05]  /*110f0*/  @P3 BRA `(.L_x_1581) ;  /* 0x0000000000143947 */ /* 0x000fea0003800000 */
[----:B------:R-:W-:Y:S01]  /*11100*/  ISETP.NE.AND P2, PT, R27, RZ, PT ;  /* 0x000000ff1b00720c */ /* 0x000fe20003f45270 */
[----:B-1----:R-:W-:-:S04]  /*11110*/  IMAD.MOV.U32 R6, RZ, RZ, 0x6c00 ;  /* 0x00006c00ff067424 */ /* 0x002fc800078e00ff */
[----:B------:R3:W-:Y:S08]  /*11120*/  SYNCS.ARRIVE.TRANS64 RZ, [R13+URZ+0x31c30], R6 ;  /* 0x031c30060dff79a7 */ /* 0x0007f0000800003f */
[----:B------:R-:W-:Y:S05]  /*11130*/  @!P2 BRA `(.L_x_1581) ;  /* 0x000000000004a947 */ /* 0x000fea0003800000 */
[----:B------:R-:W-:Y:S01]  /*11140*/  BPT.TRAP 0x1 ;  /* 0x000000040000795c */ /* 0x000fe20000300000 */
.L_x_1581:
[----:B-1-3--:R-:W-:Y:S01]  /*11150*/  IMAD R6, R19, 0x6c00, R24 ;  /* 0x00006c0013067824 */ /* 0x00afe200078e0218 */
        /* <DEDUP_REMOVED lines=26> */
.L_x_1578:
[----:B------:R-:W-:Y:S05]  /*11300*/  WARPSYNC.ALL ;  /* 0x0000000000007948 */ /* 0x000fea0003800000 */
[----:B------:R-:W-:Y:S01]  /*11310*/  ELECT P2, URZ, PT ;  /* 0x00000000003f782f */ /* 0x000fe20003840000 */
[----:B------:R-:W-:Y:S01]  /*11320*/  BAR.SYNC.DEFER_BLOCKING 0x8, 0x1a0 ;  /* 0x0206800000007b1d */ /* 0x000fe20000010000 */
[----:B------:R-:W-:Y:S01]  /*11330*/  VIADD R23, R23, 0x1 ;  /* 0x0000000117177836 */ /* 0x000fe20000000000 */
[----:B------:R-:W-:Y:S01]  /*11340*/  UIADD3 UR4, UP0, UR38, 0x270, URZ ;  /* 0x0000027026047890 */ /* 0x000fe2000ff1e03f */
[----:B------:R-:W-:-:S03]  /*11350*/  ISETP.GE.AND P3, PT, R25, 0x2, PT ;  /* 0x000000021900780c */ /* 0x000fc60003f66270 */
[----:B------:R-:W-:Y:S01]  /*11360*/  UIADD3.X UR5, URZ, UR39, URZ, UP0, !UPT ;  /* 0x000000273f057290 */ /* 0x000fe200087fe43f */
[----:B------:R-:W-:Y:S01]  /*11370*/  UMOV UR27, UR41 ;  /* 0x00000029001b7c82 */ /* 0x000fe20008000000 */
[----:B------:R-:W-:Y:S01]  /*11380*/  UMOV UR28, UR42 ;  /* 0x0000002a001c7c82 */ /* 0x000fe20008000000 */
[----:B------:R-:W-:Y:S01]  /*11390*/  UMOV UR29, UR43 ;  /* 0x0000002b001d7c82 */ /* 0x000fe20008000000 */
[----:B------:R-:W-:Y:S02]  /*113a0*/  UMOV UR6, 0x0 ;  /* 0x0000000000067882 */ /* 0x000fe40000000000 */
[----:B------:R-:W-:Y:S01]  /*113b0*/  @P2 IADD3 R6, R24, 0xda00, RZ ;  /* 0x0000da0018062810 */ /* 0x000fe20007ffe0ff */
[----:B------:R-:W-:Y:S01]  /*113c0*/  @P2 IMAD.MOV.U32 R7, RZ, RZ, 0x9000 ;  /* 0x00009000ff072424 */ /* 0x000fe200078e00ff */
[----:B------:R-:W-:Y:S01]  /*113d0*/  UMOV UR7, 0x12f00000 ;  /* 0x12f0000000077882 */ /* 0x000fe20000000000 */
[----:B------:R-:W-:Y:S01]  /*113e0*/  UMOV UR26, URZ ;  /* 0x0000003f001a7c82 */ /* 0x000fe20008000000 */
[----:B------:R-:W-:Y:S01]  /*113f0*/  @P2 R2UR UR24, R6 ;  /* 0x00000000061822ca */ /* 0x000fe200000e0000 */
[----:B------:R-:W-:Y:S01]  /*11400*/  @P2 VIADD R6, R24, 0x31c00 ;  /* 0x00031c0018062836 */ /* 0x000fe20000000000 */
[----:B------:R-:W-:Y:S01]  /*11410*/  UMOV UR19, UR41 ;  /* 0x0000002900137c82 */ /* 0x000fe20008000000 */
[----:B------:R-:W-:Y:S01]  /*11420*/  UMOV UR20, UR42 ;  /* 0x0000002a00147c82 */ /* 0x000fe20008000000 */
[----:B------:R-:W-:Y:S01]  /*11430*/  UMOV UR21, UR43 ;  /* 0x0000002b00157c82 */ /* 0x000fe20008000000 */
[----:B------:R-:W-:Y:S01]  /*11440*/  UMOV UR18, 0x20 ;  /* 0x0000002000127882 */ /* 0x000fe20000000000 */
[----:B------:R-:W-:Y:S01]  /*11450*/  @P2 R2UR UR25, R6 ;  /* 0x00000000061922ca */ /* 0x000fe200000e0000 */
[----:B------:R-:W-:Y:S01]  /*11460*/  @P2 VIADD R6, R24, 0x10a00 ;  /* 0x00010a0018062836 */ /* 0x000fe20000000000 */
[----:B------:R1:W-:Y:S01]  /*11470*/  @P2 SYNCS.ARRIVE.TRANS64 RZ, [R24+URZ+0x31c00], R7 ;  /* 0x031c000718ff29a7 */ /* 0x0003e2000800003f */
[----:B------:R-:W-:Y:S01]  /*11480*/  UMOV UR11, UR41 ;  /* 0x00000029000b7c82 */ /* 0x000fe20008000000 */
[----:B------:R-:W-:Y:S01]  /*11490*/  UMOV UR12, UR42 ;  /* 0x0000002a000c7c82 */ /* 0x000fe20008000000 */
[----:B------:R-:W-:Y:S01]  /*114a0*/  UMOV UR13, UR43 ;  /* 0x0000002b000d7c82 */ /* 0x000fe20008000000 */
[----:B------:R-:W-:Y:S01]  /*114b0*/  @P2 R2UR UR16, R6 ;  /* 0x00000000061022ca */ /* 0x000fe200000e0000 */
[----:B------:R-:W-:Y:S01]  /*114c0*/  @P2 VIADD R6, R24, 0x13a00 ;  /* 0x00013a0018062836 */ /* 0x000fe20000000000 */
[----:B------:R-:W-:-:S04]  /*114d0*/  UMOV UR10, 0x40 ;  /* 0x00000040000a7882 */ /* 0x000fc80000000000 */
[----:B------:R-:W-:Y:S01]  /*114e0*/  @P2 R2UR UR8, R6 ;  /* 0x00000000060822ca */ /* 0x000fe200000e0000 */
[----:B------:R-:W-:Y:S01]  /*114f0*/  UMOV UR17, UR25 ;  /* 0x0000001900117c82 */ /* 0x000fe20008000000 */
[----:B------:R-:W-:Y:S01]  /*11500*/  LEA.HI R6, R23, R23, RZ, 0x1 ;  /* 0x0000001717067211 */ /* 0x000fe200078f08ff */
[----:B------:R3:W-:Y:S01]  /*11510*/  UTMALDG.4D [UR24], [UR4], desc[UR6] ;  /* 0x00000618040075b4 */ /* 0x0007e20008019000 */
[----:B------:R-:W-:Y:S02]  /*11520*/  UMOV UR9, UR25 ;  /* 0x0000001900097c82 */ /* 0x000fe40008000000 */
[----:B------:R-:W-:-:S04]  /*11530*/  LOP3.LUT R6, R6, 0xfffffffe, RZ, 0xc0, !PT ;  /* 0xfffffffe06067812 */ /* 0x000fc800078ec0ff */
[----:B------:R-:W-:Y:S01]  /*11540*/  IADD3 R6, R23, -R6, RZ ;  /* 0x8000000617067210 */ /* 0x000fe20007ffe0ff */
[----:B------:R3:W-:Y:S03]  /*11550*/  UTMALDG.4D [UR16], [UR4], desc[UR6] ;  /* 0x00000610040075b4 */ /* 0x0007e60008019000 */
[----:B-1----:R-:W-:Y:S01]  /*11560*/  SHF.L.U32 R7, R6, 0x1f, RZ ;  /* 0x0000001f06077819 */ /* 0x002fe200000006ff */
[----:B------:R3:W-:Y:S03]  /*11570*/  UTMALDG.4D [UR8], [UR4], desc[UR6] ;  /* 0x00000608040075b4 */ /* 0x0007e60008019000 */
[----:B------:R-:W1:Y:S02]  /*11580*/  SYNCS.PHASECHK.TRANS64.TRYWAIT P2, [R24+URZ+0x31c20], R7 ;  /* 0x031c2007180075a7 */ /* 0x000e64000804017f */
[----:B-1-3--:R-:W-:Y:S05]  /*11590*/  @!P2 BRA `(.L_x_1582) ;  /* 0x000000200034a947 */ /* 0x00afea0003800000 */
.L_x_1632:
[----:B------:R-:W-:Y:S05]  /*115a0*/  @!P3 BRA `(.L_x_1583) ;  /* 0x000000140040b947 */ /* 0x000fea0003800000 */
[C---:B------:R-:W-:Y:S01]  /*115b0*/  LOP3.LUT R6, R25.reuse, 0x1, RZ, 0xc0, !PT ;  /* 0x0000000119067812 */ /* 0x040fe200078ec0ff */
[----:B------:R-:W-:Y:S01]  /*115c0*/  VIADD R11, R25, 0xfffffffe ;  /* 0xfffffffe190b7836 */ /* 0x000fe20000000000 */
[----:B------:R-:W-:Y:S02]  /*115d0*/  ULDC.64 UR36, c[0x0][0x408] ;  /* 0x0001020000247ab9 */ /* 0x000fe40000000a00 */
[----:B------:R-:W-:Y:S01]  /*115e0*/  ISETP.NE.U32.AND P2, PT, R6, 0x1, PT ;  /* 0x000000010600780c */ /* 0x000fe20003f45070 */
[----:B-1----:R-:W-:-:S12]  /*115f0*/  IMAD.MOV.U32 R7, RZ, RZ, R11 ;  /* 0x000000ffff077224 */ /* 0x002fd800078e000b */
[----:B------:R-:W-:Y:S05]  /*11600*/  @!P2 BRA `(.L_x_1584) ;  /* 0x0000000400b8a947 */ /* 0x000fea0003800000 */
        /* <DEDUP_REMOVED lines=8> */
[----:B------:R-:W-:Y:S01]  /*11690*/  MOV R12, R11 ;  /* 0x0000000b000c7202 */ /* 0x000fe20000000f00 */
        /* <DEDUP_REMOVED lines=20> */
.L_x_1587:
[----:B-1----:R-:W-:Y:S02]  /*117e0*/  LEA R3, R13, R24, 0x3 ;  /* 0x000000180d037211 */ /* 0x002fe400078e18ff */
[----:B------:R-:W-:Y:S02]  /*117f0*/  SHF.L.U32 R2, R10, 0x1f, RZ ;  /* 0x0000001f0a027819 */ /* 0x000fe400000006ff */
[----:B------:R-:W-:Y:S02]  /*11800*/  ISETP.NE.AND P2, PT, R18, RZ, PT ;  /* 0x000000ff1200720c */ /* 0x000fe40003f45270 */
[----:B------:R-:W1:Y:S02]  /*11810*/  SYNCS.PHASECHK.TRANS64.TRYWAIT P3, [R3+URZ+0x31c40], R2 ;  /* 0x031c4002030075a7 */ /* 0x000e64000806017f */
[----:B-1----:R-:W-:Y:S09]  /*11820*/  @!P3 BRA `(.L_x_1588) ;  /* 0x0000001c00a4b947 */ /* 0x002ff20003800000 */
.L_x_1633:
[----:B------:R-:W-:Y:S05]  /*11830*/  @P2 BRA `(.L_x_1589) ;  /* 0x0000000000142947 */ /* 0x000fea0003800000 */
[----:B------:R-:W-:Y:S01]  /*11840*/  ISETP.NE.AND P3, PT, R27, RZ, PT ;  /* 0x000000ff1b00720c */ /* 0x000fe20003f65270 */
[----:B-1----:R-:W-:-:S04]  /*11850*/  IMAD.MOV.U32 R2, RZ, RZ, 0x6c00 ;  /* 0x00006c00ff027424 */ /* 0x002fc800078e00ff */
[----:B------:R2:W-:Y:S08]  /*11860*/  SYNCS.ARRIVE.TRANS64 RZ, [R3+URZ+0x31c30], R2 ;  /* 0x031c300203ff79a7 */ /* 0x0005f0000800003f */
[----:B------:R-:W-:Y:S05]  /*11870*/  @!P3 BRA `(.L_x_1589) ;  /* 0x000000000004b947 */ /* 0x000fea0003800000 */
[----:B------:R-:W-:Y:S01]  /*11880*/  BPT.TRAP 0x1 ;  /* 0x000000040000795c */ /* 0x000fe20000300000 */
.L_x_1589:
        /* <DEDUP_REMOVED lines=30> */
.L_x_1634:
[----:B------:R-:W-:Y:S05]  /*11a70*/  @P2 BRA `(.L_x_1591) ;  /* 0x0000000000182947 */ /* 0x000fea0003800000 */
[----:B------:R-:W-:Y:S01]  /*11a80*/  ISETP.NE.AND P2, PT, R27, RZ, PT ;  /* 0x000000ff1b00720c */ /* 0x000fe20003f45270 */
[----:B-1----:R-:W-:Y:S01]  /*11a90*/  IMAD R2, R19, 0x8, R24 ;  /* 0x0000000813027824 */ /* 0x002fe200078e0218 */
[----:B------:R-:W-:-:S04]  /*11aa0*/  MOV R3, 0x6c00 ;  /* 0x00006c0000037802 */ /* 0x000fc80000000f00 */
[----:B------:R2:W-:Y:S07]  /*11ab0*/  SYNCS.ARRIVE.TRANS64 RZ, [R2+URZ+0x31c50], R3 ;  /* 0x031c500302ff79a7 */ /* 0x0005ee000800003f */
[----:B------:R-:W-:Y:S05]  /*11ac0*/  @!P2 BRA `(.L_x_1591) ;  /* 0x000000000004a947 */ /* 0x000fea0003800000 */
[----:B------:R-:W-:Y:S01]  /*11ad0*/  BPT.TRAP 0x1 ;  /* 0x000000040000795c */ /* 0x000fe20000300000 */
.L_x_1591:
[--C-:B-12---:R-:W-:Y:S01]  /*11ae0*/  IMAD R3, R19, 0x6c00, R24.reuse ;  /* 0x00006c0013037824 */ /* 0x106fe200078e0218 */
[----:B------:R-:W-:Y:S01]  /*11af0*/  R2UR UR11, R5 ;  /* 0x00000000050b72ca */ /* 0x000fe200000e0000 */
        /* <DEDUP_REMOVED lines=11> */
[----:B------:R-:W-:Y:S01]  /*11bb0*/  IMAD.MOV.U32 R9, RZ, RZ, R6 ;  /* 0x000000ffff097224 */ /* 0x000fe200078e0006 */
[----:B------:R-:W-:Y:S01]  /*11bc0*/  UIMAD UR11, UR11, 0x90, URZ ;  /* 0x000000900b0b78a4 */ /* 0x000fe2000f8e023f */
[----:B------:R-:W-:-:S03]  /*11bd0*/  IMAD.MOV.U32 R5, RZ, RZ, R12 ;  /* 0x000000ffff057224 */ /* 0x000fc600078e000c */
        /* <DEDUP_REMOVED lines=13> */
.L_x_1586:
[----:B------:R-:W-:Y:S05]  /*11cb0*/  BSYNC B0 ;  /* 0x0000000000007941 */ /* 0x000fea0003800000 */
.L_x_1585:
[----:B------:R-:W-:Y:S01]  /*11cc0*/  VIADD R7, R25, 0xfffffffd ;  /* 0xfffffffd19077836 */ /* 0x000fe20000000000 */
[----:B------:R-:W-:Y:S01]  /*11cd0*/  MOV R19, R13 ;  /* 0x0000000d00137202 */ /* 0x000fe20000000f00 */
[----:B------:R-:W-:-:S07]  /*11ce0*/  IMAD.MOV.U32 R22, RZ, RZ, R10 ;  /* 0x000000ffff167224 */ /* 0x000fce00078e000a */
.L_x_1584:
[----:B------:R-:W-:Y:S01]  /*11cf0*/  ISETP.NE.AND P2, PT, R11, RZ, PT ;  /* 0x000000ff0b00720c */ /* 0x000fe20003f45270 */
[----:B------:R-:W-:-:S12]  /*11d00*/  BSSY B0, `(.L_x_1583) ;  /* 0x00000da000007945 */ /* 0x000fd80003800000 */
[----:B------:R-:W-:Y:S05]  /*11d10*/  @!P2 BRA `(.L_x_1592) ;  /* 0x0000000c0060a947 */ /* 0x000fea0003800000 */
[----:B------:R-:W-:-:S07]  /*11d20*/  IMAD.MOV.U32 R2, RZ, RZ, R9 ;  /* 0x000000ffff027224 */ /* 0x000fce00078e0009 */
.L_x_1607:
[----:B--2---:R-:W-:Y:S01]  /*11d30*/  VIADD R13, R19, 0x1 ;  /* 0x00000001130d7836 */ /* 0x004fe20000000000 */
[----:B------:R-:W-:Y:S05]  /*11d40*/  YIELD ;  /* 0x0000000000007946 */ /* 0x000fea0003800000 */
[----:B------:R-:W-:Y:S01]  /*11d50*/  ISETP.NE.AND P2, PT, R13, 0x2, PT ;  /* 0x000000020d00780c */ /* 0x000fe20003f45270 */
[----:B------:R-:W-:Y:S03]  /*11d60*/  BSSY B1, `(.L_x_1593) ;  /* 0x0000066000017945 */ /* 0x000fe60003800000 */
[----:B-1----:R-:W-:-:S02]  /*11d70*/  SEL R3, RZ, 0x1, P2 ;  /* 0x00000001ff037807 */ /* 0x002fc40001000000 */
[----:B------:R-:W-:Y:S02]  /*11d80*/  SEL R13, R13, RZ, P2 ;  /* 0x000000ff0d0d7207 */ /* 0x000fe40001000000 */
[----:B------:R-:W-:Y:S01]  /*11d90*/  LOP3.LUT R6, R22, R3, RZ, 0x3c, !PT ;  /* 0x0000000316067212 */ /* 0x000fe200078e3cff */
[----:B------:R-:W-:Y:S06]  /*11da0*/  @!P6 BRA `(.L_x_1594) ;  /* 0x000000040084e947 */ /* 0x000fec0003800000 */
[----:B------:R-:W-:Y:S01]  /*11db0*/  IMAD.MOV.U32 R12, RZ, RZ, R7 ;  /* 0x000000ffff0c7224 */ /* 0x000fe200078e0007 */
[----:B------:R-:W-:Y:S06]  /*11dc0*/  @!P0 BRA `(.L_x_1595) ;  /* 0x00000000004c8947 */ /* 0x000fec0003800000 */
[----:B------:R-:W1:Y:S01]  /*11dd0*/  LDC R12, c[0x0][0x41c] ;  /* 0x00010700ff0c7b82 */ /* 0x000e620000000800 */
[----:B------:R-:W-:Y:S01]  /*11de0*/  MOV R15, R7 ;  /* 0x00000007000f7202 */ /* 0x000fe20000000f00 */
[----:B------:R-:W-:Y:S01]  /*11df0*/  IMAD R21, R8, UR36, RZ ;  /* 0x0000002408157c24 */ /* 0x000fe2000f8e02ff */
[----:B------:R-:W-:-:S03]  /*11e00*/  ULDC.64 UR4, c[0x0][0x208] ;  /* 0x0000820000047ab9 */ /* 0x000fc60000000a00 */
        /* <DEDUP_REMOVED lines=15> */
.L_x_1595:
[----:B------:R-:W-:Y:S01]  /*11f00*/  IMAD R10, R13, 0x8, R24 ;  /* 0x000000080d0a7824 */ /* 0x000fe200078e0218 */
[----:B-1----:R-:W-:Y:S02]  /*11f10*/  SHF.L.U32 R3, R6, 0x1f, RZ ;  /* 0x0000001f06037819 */ /* 0x002fe400000006ff */
[----:B------:R-:W-:Y:S02]  /*11f20*/  ISETP.NE.AND P2, PT, R18, RZ, PT ;  /* 0x000000ff1200720c */ /* 0x000fe40003f45270 */
[----:B------:R-:W1:Y:S02]  /*11f30*/  SYNCS.PHASECHK.TRANS64.TRYWAIT P3, [R10+URZ+0x31c40], R3 ;  /* 0x031c40030a0075a7 */ /* 0x000e64000806017f */
[----:B-1----:R-:W-:Y:S09]  /*11f40*/  @!P3 BRA `(.L_x_1596) ;  /* 0x000000180004b947 */ /* 0x002ff20003800000 */
.L_x_1635:
[----:B------:R-:W-:Y:S05]  /*11f50*/  @P2 BRA `(.L_x_1597) ;  /* 0x0000000000142947 */ /* 0x000fea0003800000 */
[----:B------:R-:W-:Y:S02]  /*11f60*/  ISETP.NE.AND P3, PT, R27, RZ, PT ;  /* 0x000000ff1b00720c */ /* 0x000fe40003f65270 */
[----:B-1----:R-:W-:-:S04]  /*11f70*/  MOV R3, 0x6c00 ;  /* 0x00006c0000037802 */ /* 0x002fc80000000f00 */
[----:B------:R2:W-:Y:S07]  /*11f80*/  SYNCS.ARRIVE.TRANS64 RZ, [R10+URZ+0x31c30], R3 ;  /* 0x031c30030aff79a7 */ /* 0x0005ee000800003f */
[----:B------:R-:W-:Y:S05]  /*11f90*/  @!P3 BRA `(.L_x_1597) ;  /* 0x000000000004b947 */ /* 0x000fea0003800000 */
[----:B------:R-:W-:Y:S01]  /*11fa0*/  BPT.TRAP 0x1 ;  /* 0x000000040000795c */ /* 0x000fe20000300000 */
.L_x_1597:
        /* <DEDUP_REMOVED lines=30> */
.L_x_1636:
[----:B------:R-:W-:Y:S05]  /*12190*/  @P2 BRA `(.L_x_1599) ;  /* 0x0000000000142947 */ /* 0x000fea0003800000 */
[----:B------:R-:W-:Y:S01]  /*121a0*/  ISETP.NE.AND P2, PT, R27, RZ, PT ;  /* 0x000000ff1b00720c */ /* 0x000fe20003f45270 */
[----:B------:R-:W-:-:S04]  /*121b0*/  IMAD.MOV.U32 R10, RZ, RZ, 0x6c00 ;  /* 0x00006c00ff0a7424 */ /* 0x000fc800078e00ff */
[----:B------:R2:W-:Y:S08]  /*121c0*/  SYNCS.ARRIVE.TRANS64 RZ, [R3+URZ+0x50], R10 ;  /* 0x0000500a03ff79a7 */ /* 0x0005f0000800003f */
[----:B------:R-:W-:Y:S05]  /*121d0*/  @!P2 BRA `(.L_x_1599) ;  /* 0x000000000004a947 */ /* 0x000fea0003800000 */
[----:B------:R-:W-:Y:S01]  /*121e0*/  BPT.TRAP 0x1 ;  /* 0x000000040000795c */ /* 0x000fe20000300000 */
.L_x_1599:
        /* <DEDUP_REMOVED lines=12> */
[----:B------:R-:W-:Y:S01]  /*122b0*/  IMAD.MOV.U32 R5, RZ, RZ, R12 ;  /* 0x000000ffff057224 */ /* 0x000fe200078e000c */
[----:B------:R-:W-:Y:S01]  /*122c0*/  MOV R9, R2 ;  /* 0x0000000200097202 */ /* 0x000fe20000000f00 */
[----:B------:R-:W-:-:S02]  /*122d0*/  UIMAD UR11, UR11, 0x90, URZ ;  /* 0x000000900b0b78a4 */ /* 0x000fc4000f8e023f */
        /* <DEDUP_REMOVED lines=14> */
.L_x_1594:
[----:B------:R-:W-:Y:S05]  /*123c0*/  BSYNC B1 ;  /* 0x0000000000017941 */ /* 0x000fea0003800000 */
.L_x_1593:
[----:B------:R-:W-:Y:S01]  /*123d0*/  VIADD R19, R13, 0x1 ;  /* 0x000000010d137836 */ /* 0x000fe20000000000 */
[----:B------:R-:W-:Y:S04]  /*123e0*/  BSSY B1, `(.L_x_1600) ;  /* 0x0000068000017945 */ /* 0x000fe80003800000 */
        /* <DEDUP_REMOVED lines=19> */
[----:B------:R-:W-:-:S05]  /*12520*/  IMAD.WIDE.U32 R10, R0, UR36, R10 ;  /* 0x00000024000a7c25 */ /* 0x000fca000f8e000a */
[----:B------:R-:W-:Y:S02]  /*12530*/  IADD3 R11, R25, R11, RZ ;  /* 0x0000000b190b7210 */ /* 0x000fe40007ffe0ff */
[----:B-1----:R-:W-:-:S04]  /*12540*/  LEA R2, P2, R10, R2, 0x2 ;  /* 0x000000020a027211 */ /* 0x002fc800078410ff */
[----:B------:R-:W-:-:S05]  /*12550*/  LEA.HI.X R3, R10, R3, R11, 0x2, P2 ;  /* 0x000000030a037211 */ /* 0x000fca00010f140b */
[----:B------:R1:W5:Y:S01]  /*12560*/  LDG.E R2, desc[UR4][R2.64] ;  /* 0x0000000402027981 */ /* 0x000362000c1e1900 */
[----:B------:R-:W-:-:S04]  /*12570*/  IMAD.MOV R10, RZ, RZ, -R21 ;  /* 0x000000ffff0a7224 */ /* 0x000fc800078e0a15 */
[----:B------:R-:W-:-:S07]  /*12580*/  IMAD R15, R12, R10, R15 ;  /* 0x0000000a0c0f7224 */ /* 0x000fce00078e020f */
.L_x_1602:
[----:B-1----:R-:W-:Y:S01]  /*12590*/  IMAD R3, R19, 0x8, R24 ;  /* 0x0000000813037824 */ /* 0x002fe200078e0218 */
[----:B------:R-:W-:Y:S02]  /*125a0*/  SHF.L.U32 R10, R22, 0x1f, RZ ;  /* 0x0000001f160a7819 */ /* 0x000fe400000006ff */
[----:B------:R-:W-:Y:S02]  /*125b0*/  ISETP.NE.AND P2, PT, R18, RZ, PT ;  /* 0x000000ff1200720c */ /* 0x000fe40003f45270 */
[----:B------:R-:W1:Y:S02]  /*125c0*/  SYNCS.PHASECHK.TRANS64.TRYWAIT P3, [R3+URZ+0x31c40], R10 ;  /* 0x031c400a030075a7 */ /* 0x000e64000806017f */
[----:B-1----:R-:W-:Y:S09]  /*125d0*/  @!P3 BRA `(.L_x_1603) ;  /* 0x000000100088b947 */ /* 0x002ff20003800000 */
.L_x_1637:
[----:B------:R-:W-:Y:S05]  /*125e0*/  @P2 BRA `(.L_x_1604) ;  /* 0x0000000000142947 */ /* 0x000fea0003800000 */
[----:B------:R-:W-:Y:S01]  /*125f0*/  ISETP.NE.AND P3, PT, R27, RZ, PT ;  /* 0x000000ff1b00720c */ /* 0x000fe20003f65270 */
[----:B-1----:R-:W-:-:S04]  /*12600*/  IMAD.MOV.U32 R10, RZ, RZ, 0x6c00 ;  /* 0x00006c00ff0a7424 */ /* 0x002fc800078e00ff */
[----:B------:R2:W-:Y:S08]  /*12610*/  SYNCS.ARRIVE.TRANS64 RZ, [R3+URZ+0x31c30], R10 ;  /* 0x031c300a03ff79a7 */ /* 0x0005f0000800003f */
[----:B------:R-:W-:Y:S05]  /*12620*/  @!P3 BRA `(.L_x_1604) ;  /* 0x000000000004b947 */ /* 0x000fea0003800000 */
[----:B------:R-:W-:Y:S01]  /*12630*/  BPT.TRAP 0x1 ;  /* 0x000000040000795c */ /* 0x000fe20000300000 */
.L_x_1604:
        /* <DEDUP_REMOVED lines=32> */
.L_x_1638:
[----:B------:R-:W-:Y:S05]  /*12840*/  @P2 BRA `(.L_x_1606) ;  /* 0x0000000000142947 */ /* 0x000fea0003800000 */
[----:B------:R-:W-:Y:S01]  /*12850*/  ISETP.NE.AND P2, PT, R27, RZ, PT ;  /* 0x000000ff1b00720c */ /* 0x000fe20003f45270 */
[----:B-1----:R-:W-:-:S04]  /*12860*/  IMAD.MOV.U32 R6, RZ, RZ, 0x6c00 ;  /* 0x00006c00ff067424 */ /* 0x002fc800078e00ff */
[----:B------:R2:W-:Y:S08]  /*12870*/  SYNCS.ARRIVE.TRANS64 RZ, [R3+URZ+0x50], R6 ;  /* 0x0000500603ff79a7 */ /* 0x0005f0000800003f */
[----:B------:R-:W-:Y:S05]  /*12880*/  @!P2 BRA `(.L_x_1606) ;  /* 0x000000000004a947 */ /* 0x000fea0003800000 */
[----:B------:R-:W-:Y:S01]  /*12890*/  BPT.TRAP 0x1 ;  /* 0x000000040000795c */ /* 0x000fe20000300000 */
.L_x_1606:
        /* <DEDUP_REMOVED lines=28> */
.L_x_1601:
[----:B------:R-:W-:Y:S05]  /*12a60*/  BSYNC B1 ;  /* 0x0000000000017941 */ /* 0x000fea0003800000 */
.L_x_1600:
[C---:B------:R-:W-:Y:S02]  /*12a70*/  ISETP.GT.AND P2, PT, R7.reuse, 0x1, PT ;  /* 0x000000010700780c */ /* 0x040fe40003f44270 */
[----:B------:R-:W-:-:S11]  /*12a80*/  IADD3 R7, R7, -0x2, RZ ;  /* 0xfffffffe07077810 */ /* 0x000fd60007ffe0ff */
[----:B------:R-:W-:Y:S05]  /*12a90*/  @P2 BRA `(.L_x_1607) ;  /* 0xfffffff000a42947 */ /* 0x000fea000383ffff */
.L_x_1592:
[----:B------:R-:W-:Y:S05]  /*12aa0*/  BSYNC B0 ;  /* 0x0000000000007941 */ /* 0x000fea0003800000 */
.L_x_1583:
[----:B------:R-:W-:Y:S04]  /*12ab0*/  BSSY B0, `(.L_x_1608) ;  /* 0x000000f000007945 */ /* 0x000fe80003800000 */
[----:B------:R-:W-:Y:S05]  /*12ac0*/  @P1 BRA `(.L_x_1609) ;  /* 0x0000000000341947 */ /* 0x000fea0003800000 */
[----:B------:R-:W3:Y:S01]  /*12ad0*/  S2R R11, SR_LANEID ;  /* 0x00000000000b7919 */ /* 0x000ee20000000000 */
[----:B------:R-:W-:Y:S01]  /*12ae0*/  VOTEU.ANY UR4, UPT, PT ;  /* 0x0000000000047886 */ /* 0x000fe200038e0100 */
[----:B-12---:R-:W1:Y:S01]  /*12af0*/  LDC.64 R2, c[0x0][0xdf0] ;  /* 0x00037c00ff027b82 */ /* 0x006e620000000a00 */
[----:B------:R-:W3:Y:S01]  /*12b00*/  FLO.U32 R0, UR4 ;  /* 0x0000000400007d00 */ /* 0x000ee200080e0000 */
[----:B------:R-:W-:-:S07]  /*12b10*/  ULDC.64 UR6, c[0x0][0x208] ;  /* 0x0000820000067ab9 */ /* 0x000fce0000000a00 */
        /* <DEDUP_REMOVED lines=8> */
.L_x_1609:
[----:B------:R-:W-:Y:S05]  /*12ba0*/  BSYNC B0 ;  /* 0x0000000000007941 */ /* 0x000fea0003800000 */
.L_x_1608:
[----:B------:R-:W-:Y:S04]  /*12bb0*/  BSSY B0, `(.L_x_1610) ;  /* 0x0000028000007945 */ /* 0x000fe80003800000 */
[----:B------:R-:W-:Y:S05]  /*12bc0*/  @!P6 BRA `(.L_x_1611) ;  /* 0x000000000098e947 */ /* 0x000fea0003800000 */
[----:B-12---:R-:W-:Y:S01]  /*12bd0*/  IMAD R3, R19, 0x8, R24 ;  /* 0x0000000813037824 */ /* 0x006fe200078e0218 */
[----:B------:R-:W-:Y:S02]  /*12be0*/  SHF.L.U32 R0, R22, 0x1f, RZ ;  /* 0x0000001f16007819 */ /* 0x000fe400000006ff */
[----:B------:R-:W-:Y:S02]  /*12bf0*/  ISETP.NE.AND P1, PT, R18, RZ, PT ;  /* 0x000000ff1200720c */ /* 0x000fe40003f25270 */
[----:B------:R-:W1:Y:S02]  /*12c00*/  SYNCS.PHASECHK.TRANS64.TRYWAIT P0, [R3+URZ+0x31c60], R0 ;  /* 0x031c6000030075a7 */ /* 0x000e64000800017f */
[----:B-1----:R-:W-:Y:S09]  /*12c10*/  @!P0 BRA `(.L_x_1612) ;  /* 0x0000000c00208947 */ /* 0x002ff20003800000 */
.L_x_1639:
[----:B------:R-:W-:Y:S05]  /*12c20*/  @P1 BRA `(.L_x_1613) ;  /* 0x0000000000141947 */ /* 0x000fea0003800000 */
[----:B------:R-:W-:Y:S01]  /*12c30*/  ISETP.NE.AND P0, PT, R27, RZ, PT ;  /* 0x000000ff1b00720c */ /* 0x000fe20003f05270 */
[----:B-1----:R-:W-:-:S04]  /*12c40*/  IMAD.MOV.U32 R0, RZ, RZ, 0x6c00 ;  /* 0x00006c00ff007424 */ /* 0x002fc800078e00ff */
[----:B------:R2:W-:Y:S08]  /*12c50*/  SYNCS.ARRIVE.TRANS64 RZ, [R3+URZ+0x31c50], R0 ;  /* 0x031c500003ff79a7 */ /* 0x0005f0000800003f */
[----:B------:R-:W-:Y:S05]  /*12c60*/  @!P0 BRA `(.L_x_1613) ;  /* 0x0000000000048947 */ /* 0x000fea0003800000 */
[----:B------:R-:W-:Y:S01]  /*12c70*/  BPT.TRAP 0x1 ;  /* 0x000000040000795c */ /* 0x000fe20000300000 */
.L_x_1613:
        /* <DEDUP_REMOVED lines=27> */
.L_x_1611:
[----:B------:R-:W-:Y:S05]  /*12e30*/  BSYNC B0 ;  /* 0x0000000000007941 */ /* 0x000fea0003800000 */
.L_x_1610:
[----:B------:R-:W-:Y:S02]  /*12e40*/  VIADD R19, R19, 0x1 ;  /* 0x0000000113137836 */ /* 0x000fe40000000000 */
[----:B--2---:R-:W-:-:S03]  /*12e50*/  IMAD.MOV.U32 R13, RZ, RZ, R26 ;  /* 0x000000ffff0d7224 */ /* 0x004fc600078e001a */
[----:B------:R-:W-:-:S04]  /*12e60*/  ISETP.NE.AND P0, PT, R19, 0x2, PT ;  /* 0x000000021300780c */ /* 0x000fc80003f05270 */
[----:B-1----:R-:W-:Y:S02]  /*12e70*/  SEL R3, RZ, 0x1, P0 ;  /* 0x00000001ff037807 */ /* 0x002fe40000000000 */
[----:B------:R-:W-:Y:S02]  /*12e80*/  SEL R19, R19, RZ, P0 ;  /* 0x000000ff13137207 */ /* 0x000fe40000000000 */
[----:B------:R-:W-:-:S07]  /*12e90*/  LOP3.LUT R22, R22, R3, RZ, 0x3c, !PT ;  /* 0x0000000316167212 */ /* 0x000fce00078e3cff */
.L_x_1572:
[----:B------:R-:W-:Y:S05]  /*12ea0*/  BSYNC B6 ;  /* 0x0000000000067941 */ /* 0x000fea0003800000 */
.L_x_1570:
[----:B------:R-:W-:-:S03]  /*12eb0*/  UMOV UR4, 0xffffffff ;  /* 0xffffffff00047882 */ /* 0x000fc60000000000 */
[----:B------:R-:W-:Y:S05]  /*12ec0*/  BRA.DIV UR4, `(.L_x_1614) ;  /* 0x0000000a04887947 */ /* 0x000fea000b800000 */
[----:B------:R1:W2:Y:S02]  /*12ed0*/  SHFL.IDX PT, R14, R13, RZ, 0x1f ;  /* 0x00001fff0d0e7589 */ /* 0x0002a400000e0000 */
.L_x_1642:
[----:B------:R-:W-:Y:S01]  /*12ee0*/  ISETP.NE.AND P0, PT, R27, RZ, PT ;  /* 0x000000ff1b00720c */ /* 0x000fe20003f05270 */
[----:B------:R-:W-:Y:S05]  /*12ef0*/  WARPSYNC.ALL ;  /* 0x0000000000007948 */ /* 0x000fea0003800000 */
[----:B------:R-:W-:Y:S01]  /*12f00*/  BAR.SYNC.DEFER_BLOCKING 0x4, 0x1a0 ;  /* 0x0106800000007b1d */ /* 0x000fe20000010000 */
[----:B--2---:R-:W-:-:S05]  /*12f10*/  MOV R26, R14 ;  /* 0x0000000e001a7202 */ /* 0x004fca0000000f00 */
        /* <DEDUP_REMOVED lines=8> */
.L_x_1567:
[----:B------:R-:W2:Y:S01]  /*12fa0*/  S2R R3, SR_CgaCtaId ;  /* 0x0000000000037919 */ /* 0x000ea20000008800 */
[----:B------:R-:W-:Y:S01]  /*12fb0*/  VIADD R23, R23, 0x1 ;  /* 0x0000000117177836 */ /* 0x000fe20000000000 */
[----:B------:R-:W-:-:S04]  /*12fc0*/  MOV R2, 0x400 ;  /* 0x0000040000027802 */ /* 0x000fc80000000f00 */
[----:B------:R-:W-:-:S04]  /*12fd0*/  LEA.HI R0, R23, R23, RZ, 0x1 ;  /* 0x0000001717007211 */ /* 0x000fc800078f08ff */
[----:B------:R-:W-:-:S05]  /*12fe0*/  LOP3.LUT R0, R0, 0xfffffffe, RZ, 0xc0, !PT ;  /* 0xfffffffe00007812 */ /* 0x000fca00078ec0ff */
[----:B------:R-:W-:-:S05]  /*12ff0*/  IMAD.IADD R0, R23, 0x1, -R0 ;  /* 0x0000000117007824 */ /* 0x000fca00078e0a00 */
[----:B------:R-:W-:Y:S02]  /*13000*/  SHF.L.U32 R0, R0, 0x1f, RZ ;  /* 0x0000001f00007819 */ /* 0x000fe400000006ff */
[----:B--2---:R-:W-:-:S04]  /*13010*/  LEA R9, R3, R2, 0x18 ;  /* 0x0000000203097211 */ /* 0x004fc800078ec0ff */
[----:B------:R-:W2:Y:S02]  /*13020*/  SYNCS.PHASECHK.TRANS64.TRYWAIT P0, [R9+URZ+0x31c20], R0 ;  /* 0x031c2000090075a7 */ /* 0x000ea4000800017f */
[----:B--2---:R-:W-:Y:S05]  /*13030*/  @!P0 BRA `(.L_x_1616) ;  /* 0x0000000800508947 */ /* 0x004fea0003800000 */
.L_x_1643:
[----:B------:R-:W3:Y:S02]  /*13040*/  SHFL.IDX PT, R16, R16, RZ, 0x1f ;  /* 0x00001fff10107589 */ /* 0x000ee400000e0000 */
[----:B---3--:R-:W-:-:S13]  /*13050*/  ISETP.NE.AND P0, PT, R16, RZ, PT ;  /* 0x000000ff1000720c */ /* 0x008fda0003f05270 */
[----:B------:R-:W-:Y:S05]  /*13060*/  @P0 EXIT ;  /* 0x000000000000094d */ /* 0x000fea0003800000 */
[----:B------:R-:W-:Y:S01]  /*13070*/  ELECT P0, URZ, PT ;  /* 0x00000000003f782f */ /* 0x000fe20003800000 */
[----:B------:R-:W-:-:S12]  /*13080*/  BSSY B0, `(.L_x_1617) ;  /* 0x000001f000007945 */ /* 0x000fd80003800000 */
[----:B------:R-:W-:Y:S05]  /*13090*/  @!P0 BRA `(.L_x_1618) ;  /* 0x0000000000748947 */ /* 0x000fea0003800000 */
[----:B------:R-:W-:-:S04]  /*130a0*/  LOP3.LUT R17, R17, 0x2, RZ, 0xfc, !PT ;  /* 0x0000000211117812 */ /* 0x000fc800078efcff */
[----:B------:R-:W-:-:S13]  /*130b0*/  ISETP.NE.AND P2, PT, R17, 0x3, PT ;  /* 0x000000031100780c */ /* 0x000fda0003f45270 */
[----:B------:R-:W-:Y:S05]  /*130c0*/  @!P2 BRA `(.L_x_1619) ;  /* 0x000000000004a947 */ /* 0x000fea0003800000 */
[----:B------:R-:W-:Y:S01]  /*130d0*/  BPT.TRAP 0x1 ;  /* 0x000000040000795c */ /* 0x000fe20000300000 */
.L_x_1619:
[----:B--2---:R-:W-:Y:S01]  /*130e0*/  VIADD R0, R9, 0x31c40 ;  /* 0x00031c4009007836 */ /* 0x004fe20000000000 */
[----:B------:R-:W-:Y:S02]  /*130f0*/  SHF.L.U32 R4, R22, 0x1f, RZ ;  /* 0x0000001f16047819 */ /* 0x000fe400000006ff */
[C---:B------:R-:W-:Y:S01]  /*13100*/  IADD3 R2, R19.reuse, 0x1, RZ ;  /* 0x0000000113027810 */ /* 0x040fe20007ffe0ff */
        /* <DEDUP_REMOVED lines=9> */
.L_x_1644:
[----:B------:R-:W3:Y:S02]  /*131a0*/  SYNCS.PHASECHK.TRANS64.TRYWAIT P0, [R3+URZ], R2 ;  /* 0x00000002030075a7 */ /* 0x000ee4000800017f */
[----:B---3--:R-:W-:Y:S05]  /*131b0*/  @!P0 BRA `(.L_x_1621) ;  /* 0x0000000800188947 */ /* 0x008fea0003800000 */
.L_x_1645:
[----:B------:R-:W-:Y:S05]  /*131c0*/  @!P2 BRA `(.L_x_1622) ;  /* 0x000000000004a947 */ /* 0x000fea0003800000 */
[----:B------:R-:W-:Y:S01]  /*131d0*/  BPT.TRAP 0x1 ;  /* 0x000000040000795c */ /* 0x000fe20000300000 */
.L_x_1622:
[----:B------:R-:W-:-:S04]  /*131e0*/  VIADD R0, R9, 0x31c60 ;  /* 0x00031c6009007836 */ /* 0x000fc80000000000 */
[----:B------:R-:W-:-:S04]  /*131f0*/  IMAD R19, R19, 0x8, R0 ;  /* 0x0000000813137824 */ /* 0x000fc800078e0200 */
[----:B------:R-:W4:Y:S02]  /*13200*/  SYNCS.PHASECHK.TRANS64.TRYWAIT P0, [R19+URZ], R4 ;  /* 0x00000004130075a7 */ /* 0x000f24000800017f */
[----:B----4-:R-:W-:Y:S05]  /*13210*/  @!P0 BRA `(.L_x_1623) ;  /* 0x0000000800148947 */ /* 0x010fea0003800000 */
.L_x_1646:
[----:B------:R-:W-:-:S07]  /*13220*/  IMAD R7, R7, 0x8, R0 ;  /* 0x0000000807077824 */ /* 0x000fce00078e0200 */
.L_x_1624:
[----:B------:R1:W1:Y:S02]  /*13230*/  SYNCS.PHASECHK.TRANS64.TRYWAIT P0, [R7+URZ], R2 ;  /* 0x00000002070075a7 */ /* 0x000264000800017f */
[----:B-1----:R-:W-:Y:S05]  /*13240*/  @!P0 NANOSLEEP.SYNCS 0x989680 ;  /* 0x009896800000895d */ /* 0x002fea0003900000 */
[----:B------:R-:W1:Y:S02]  /*13250*/  @!P0 SYNCS.PHASECHK.TRANS64 P0, [R7+URZ], R2 ;  /* 0x00000002070085a7 */ /* 0x000e64000800007f */
[----:B-1----:R-:W-:Y:S05]  /*13260*/  @!P0 BRA `(.L_x_1624) ;  /* 0xfffffffc00f08947 */ /* 0x002fea000383ffff */
.L_x_1618:
[----:B------:R-:W-:Y:S05]  /*13270*/  BSYNC B0 ;  /* 0x0000000000007941 */ /* 0x000fea0003800000 */
.L_x_1617:
[----:B------:R-:W-:Y:S05]  /*13280*/  EXIT ;  /* 0x000000000000794d */ /* 0x000fea0003800000 */
.L_x_1528:
[----:B-1----:R-:W-:-:S04]  /*13290*/  MOV R3, UR47 ;  /* 0x0000002f00037c02 */ /* 0x002fc80008000f00 */
[----:B------:R1:W2:Y:S03]  /*132a0*/  SYNCS.PHASECHK.TRANS64.TRYWAIT P1, [R3+URZ+0x31c00], R0 ;  /* 0x031c0000030075a7 */ /* 0x0002a6000802017f */
[----:B--2---:R-:W-:Y:S05]  /*132b0*/  @!P1 NANOSLEEP.SYNCS 0x989680 ;  /* 0x009896800000995d */ /* 0x004fea0003900000 */
[----:B------:R-:W2:Y:S02]  /*132c0*/  @!P1 SYNCS.PHASECHK.TRANS64 P1, [R3+URZ+0x31c00], R0 ;  /* 0x031c0000030095a7 */ /* 0x000ea4000802007f */
[----:B--2---:R-:W-:Y:S05]  /*132d0*/  @!P1 BRA `(.L_x_1528) ;  /* 0xfffffffc00ec9947 */ /* 0x004fea000383ffff */
[----:B------:R-:W-:Y:S05]  /*132e0*/  BRA `(.L_x_1625) ;  /* 0xfffffee400107947 */ /* 0x000fea000383ffff */
.L_x_1532:
[----:B--2---:R2:W3:Y:S02]  /*132f0*/  SYNCS.PHASECHK.TRANS64.TRYWAIT P2, [R0+URZ+0x31c30], R3 ;  /* 0x031c3003000075a7 */ /* 0x0044e4000804017f */
[----:B---3--:R-:W-:Y:S05]  /*13300*/  @!P2 NANOSLEEP.SYNCS 0x989680 ;  /* 0x009896800000a95d */ /* 0x008fea0003900000 */
[----:B------:R-:W3:Y:S02]  /*13310*/  @!P2 SYNCS.PHASECHK.TRANS64 P2, [R0+URZ+0x31c30], R3 ;  /* 0x031c30030000a5a7 */ /* 0x000ee4000804007f */
[----:B---3--:R-:W-:Y:S05]  /*13320*/  @!P2 BRA `(.L_x_1532) ;  /* 0xfffffffc00f0a947 */ /* 0x008fea000383ffff */
[----:B------:R-:W-:Y:S05]  /*13330*/  BRA `(.L_x_1531) ;  /* 0xfffffee400387947 */ /* 0x000fea000383ffff */
.L_x_1537:
[----:B--2---:R-:W-:-:S04]  /*13340*/  IMAD.U32 R10, RZ, RZ, UR6 ;  /* 0x00000006ff0a7e24 */ /* 0x004fc8000f8e00ff */
[----:B------:R2:W3:Y:S03]  /*13350*/  SYNCS.PHASECHK.TRANS64.TRYWAIT P2, [R10+URZ+0x31c30], R9 ;  /* 0x031c30090a0075a7 */ /* 0x0004e6000804017f */
[----:B---3--:R-:W-:Y:S05]  /*13360*/  @!P2 NANOSLEEP.SYNCS 0x989680 ;  /* 0x009896800000a95d */ /* 0x008fea0003900000 */
[----:B------:R-:W3:Y:S02]  /*13370*/  @!P2 SYNCS.PHASECHK.TRANS64 P2, [R10+URZ+0x31c30], R9 ;  /* 0x031c30090a00a5a7 */ /* 0x000ee4000804007f */
[----:B---3--:R-:W-:Y:S05]  /*13380*/  @!P2 BRA `(.L_x_1537) ;  /* 0xfffffffc00eca947 */ /* 0x008fea000383ffff */
[----:B------:R-:W-:Y:S05]  /*13390*/  BRA `(.L_x_1534) ;  /* 0xffffff28009c7947 */ /* 0x000fea000383ffff */
.L_x_1541:
[----:B--2---:R-:W-:-:S04]  /*133a0*/  IMAD.U32 R10, RZ, RZ, UR6 ;  /* 0x00000006ff0a7e24 */ /* 0x004fc8000f8e00ff */
[----:B------:R2:W3:Y:S03]  /*133b0*/  SYNCS.PHASECHK.TRANS64.TRYWAIT P2, [R10+URZ+0x31c50], R9 ;  /* 0x031c50090a0075a7 */ /* 0x0004e6000804017f */
[----:B---3--:R-:W-:Y:S05]  /*133c0*/  @!P2 NANOSLEEP.SYNCS 0x989680 ;  /* 0x009896800000a95d */ /* 0x008fea0003900000 */
[----:B------:R-:W3:Y:S02]  /*133d0*/  @!P2 SYNCS.PHASECHK.TRANS64 P2, [R10+URZ+0x31c50], R9 ;  /* 0x031c50090a00a5a7 */ /* 0x000ee4000804007f */
[----:B---3--:R-:W-:Y:S05]  /*133e0*/  @!P2 BRA `(.L_x_1541) ;  /* 0xfffffffc00eca947 */ /* 0x008fea000383ffff */
[----:B------:R-:W-:Y:S05]  /*133f0*/  BRA `(.L_x_1538) ;  /* 0xffffff4000407947 */ /* 0x000fea000383ffff */
.L_x_1547:
[----:B--2---:R-:W-:-:S04]  /*13400*/  IMAD.U32 R7, RZ, RZ, UR6 ;  /* 0x00000006ff077e24 */ /* 0x004fc8000f8e00ff */
[----:B------:R2:W3:Y:S03]  /*13410*/  SYNCS.PHASECHK.TRANS64.TRYWAIT P2, [R7+URZ+0x31c30], R6 ;  /* 0x031c3006070075a7 */ /* 0x0004e6000804017f */
[----:B---3--:R-:W-:Y:S05]  /*13420*/  @!P2 NANOSLEEP.SYNCS 0x989680 ;  /* 0x009896800000a95d */ /* 0x008fea0003900000 */
[----:B------:R-:W3:Y:S02]  /*13430*/  @!P2 SYNCS.PHASECHK.TRANS64 P2, [R7+URZ+0x31c30], R6 ;  /* 0x031c30060700a5a7 */ /* 0x000ee4000804007f */
[----:B---3--:R-:W-:Y:S05]  /*13440*/  @!P2 BRA `(.L_x_1547) ;  /* 0xfffffffc00eca947 */ /* 0x008fea000383ffff */
[----:B------:R-:W-:Y:S05]  /*13450*/  BRA `(.L_x_1544) ;  /* 0xffffff7400347947 */ /* 0x000fea000383ffff */
.L_x_1551:
[----:B--2---:R-:W-:-:S04]  /*13460*/  IMAD.U32 R7, RZ, RZ, UR6 ;  /* 0x00000006ff077e24 */ /* 0x004fc8000f8e00ff */
[----:B------:R2:W3:Y:S03]  /*13470*/  SYNCS.PHASECHK.TRANS64.TRYWAIT P2, [R7+URZ+0x31c50], R6 ;  /* 0x031c5006070075a7 */ /* 0x0004e6000804017f */
[----:B---3--:R-:W-:Y:S05]  /*13480*/  @!P2 NANOSLEEP.SYNCS 0x989680 ;  /* 0x009896800000a95d */ /* 0x008fea0003900000 */
[----:B------:R-:W3:Y:S02]  /*13490*/  @!P2 SYNCS.PHASECHK.TRANS64 P2, [R7+URZ+0x31c50], R6 ;  /* 0x031c50060700a5a7 */ /* 0x000ee4000804007f */
[----:B---3--:R-:W-:Y:S05]  /*134a0*/  @!P2 BRA `(.L_x_1551) ;  /* 0xfffffffc00eca947 */ /* 0x008fea000383ffff */
[----:B------:R-:W-:Y:S05]  /*134b0*/  BRA `(.L_x_1548) ;  /* 0xffffff8800d87947 */ /* 0x000fea000383ffff */
.L_x_1556:
[----:B---3--:R-:W-:-:S04]  /*134c0*/  MOV R5, UR10 ;  /* 0x0000000a00057c02 */ /* 0x008fc80008000f00 */
[----:B------:R3:W4:Y:S03]  /*134d0*/  SYNCS.PHASECHK.TRANS64.TRYWAIT P0, [R5+URZ+0x31c50], R4 ;  /* 0x031c5004050075a7 */ /* 0x000726000800017f */
[----:B----4-:R-:W-:Y:S05]  /*134e0*/  @!P0 NANOSLEEP.SYNCS 0x989680 ;  /* 0x009896800000895d */ /* 0x010fea0003900000 */
[----:B------:R-:W4:Y:S02]  /*134f0*/  @!P0 SYNCS.PHASECHK.TRANS64 P0, [R5+URZ+0x31c50], R4 ;  /* 0x031c5004050085a7 */ /* 0x000f24000800007f */
[----:B----4-:R-:W-:Y:S05]  /*13500*/  @!P0 BRA `(.L_x_1556) ;  /* 0xfffffffc00ec8947 */ /* 0x010fea000383ffff */
[----:B------:R-:W-:Y:S05]  /*13510*/  BRA `(.L_x_1555) ;  /* 0xffffffb000f87947 */ /* 0x000fea000383ffff */
.L_x_1576:
[----:B------:R-:W-:Y:S02]  /*13520*/  IMAD.MOV.U32 R13, RZ, RZ, R16 ;  /* 0x000000ffff0d7224 */ /* 0x000fe400078e0010 */
[----:B------:R-:W-:Y:S02]  /*13530*/  IMAD.MOV.U32 R12, RZ, RZ, RZ ;  /* 0x000000ffff0c7224 */ /* 0x000fe400078e00ff */
[----:B------:R-:W-:Y:S02]  /*13540*/  IMAD.MOV.U32 R11, RZ, RZ, 0x1f ;  /* 0x0000001fff0b7424 */ /* 0x000fe400078e00ff */
[----:B------:R-:W-:-:S07]  /*13550*/  IMAD.MOV.U32 R15, RZ, RZ, -0x1 ;  /* 0xffffffffff0f7424 */ /* 0x000fce00078e00ff */
[----:B------:R-:W-:Y:S05]  /*13560*/  WARPSYNC.COLLECTIVE R15, `(.L_x_1626) ;  /* 0x000000000f087348 */ /* 0x000fea0003c00000 */
[----:B------:R1:W2:Y:S02]  /*13570*/  SHFL.IDX P6, R14, R13, R12, R11 ;  /* 0x0000000c0d0e7389 */ /* 0x0002a400000c000b */
[----:B-12---:R-:W-:Y:S01]  /*13580*/  ENDCOLLECTIVE ;  /* 0x000000000000791b */ /* 0x006fe20003800000 */
.L_x_1626:
[----:B------:R-:W-:Y:S05]  /*13590*/  BRA `(.L_x_1627) ;  /* 0xffffffd800587947 */ /* 0x000fea000383ffff */
.L_x_1577:
[----:B------:R-:W-:Y:S01]  /*135a0*/  BSSY B0, `(.L_x_1628) ;  /* 0x0000006000007945 */ /* 0x000fe20003800000 */
[----:B------:R-:W-:-:S07]  /*135b0*/  MOV R15, 0xffffffff ;  /* 0xffffffff000f7802 */ /* 0x000fce0000000f00 */
[----:B------:R-:W-:Y:S05]  /*135c0*/  WARPSYNC.COLLECTIVE R15, `(.L_x_1629) ;  /* 0x000000000f0c7348 */ /* 0x000fea0003c00000 */
[----:B------:R-:W-:Y:S02]  /*135d0*/  ELECT P6, UR62, PT ;  /* 0x00000000003e782f */ /* 0x000fe400038c0000 */
[----:B------:R-:W-:Y:S01]  /*135e0*/  MOV R14, UR62 ;  /* 0x0000003e000e7c02 */ /* 0x000fe20008000f00 */
[----:B------:R-:W-:Y:S10]  /*135f0*/  ENDCOLLECTIVE ;  /* 0x000000000000791b */ /* 0x000ff40003800000 */
.L_x_1629:
[----:B------:R-:W-:Y:S05]  /*13600*/  BSYNC B0 ;  /* 0x0000000000007941 */ /* 0x000fea0003800000 */
.L_x_1628:
[----:B------:R-:W-:Y:S05]  /*13610*/  BRA `(.L_x_1630) ;  /* 0xffffffd800487947 */ /* 0x000fea000383ffff */
.L_x_1580:
[----:B--2---:R2:W3:Y:S02]  /*13620*/  SYNCS.PHASECHK.TRANS64.TRYWAIT P2, [R13+URZ+0x31c40], R12 ;  /* 0x031c400c0d0075a7 */ /* 0x0044e4000804017f */
[----:B---3--:R-:W-:Y:S05]  /*13630*/  @!P2 NANOSLEEP.SYNCS 0x989680 ;  /* 0x009896800000a95d */ /* 0x008fea0003900000 */
[----:B------:R-:W3:Y:S02]  /*13640*/  @!P2 SYNCS.PHASECHK.TRANS64 P2, [R13+URZ+0x31c40], R12 ;  /* 0x031c400c0d00a5a7 */ /* 0x000ee4000804007f */
[----:B---3--:R-:W-:Y:S05]  /*13650*/  @!P2 BRA `(.L_x_1580) ;  /* 0xfffffffc00f0a947 */ /* 0x008fea000383ffff */
[----:B------:R-:W-:Y:S05]  /*13660*/  BRA `(.L_x_1631) ;  /* 0xffffffd800a07947 */ /* 0x000fea000383ffff */
.L_x_1582:
[----:B-1----:R1:W3:Y:S02]  /*13670*/  SYNCS.PHASECHK.TRANS64.TRYWAIT P2, [R24+URZ+0x31c20], R7 ;  /* 0x031c2007180075a7 */ /* 0x0022e4000804017f */
[----:B---3--:R-:W-:Y:S05]  /*13680*/  @!P2 NANOSLEEP.SYNCS 0x989680 ;  /* 0x009896800000a95d */ /* 0x008fea0003900000 */
[----:B------:R-:W3:Y:S02]  /*13690*/  @!P2 SYNCS.PHASECHK.TRANS64 P2, [R24+URZ+0x31c20], R7 ;  /* 0x031c20071800a5a7 */ /* 0x000ee4000804007f */
[----:B---3--:R-:W-:Y:S05]  /*136a0*/  @!P2 BRA `(.L_x_1582) ;  /* 0xfffffffc00f0a947 */ /* 0x008fea000383ffff */
[----:B------:R-:W-:Y:S05]  /*136b0*/  BRA `(.L_x_1632) ;  /* 0xffffffdc00b87947 */ /* 0x000fea000383ffff */
.L_x_1588:
[----:B-1----:R1:W2:Y:S02]  /*136c0*/  SYNCS.PHASECHK.TRANS64.TRYWAIT P3, [R3+URZ+0x31c40], R2 ;  /* 0x031c4002030075a7 */ /* 0x0022a4000806017f */
[----:B--2---:R-:W-:Y:S05]  /*136d0*/  @!P3 NANOSLEEP.SYNCS 0x989680 ;  /* 0x009896800000b95d */ /* 0x004fea0003900000 */
[----:B------:R-:W2:Y:S02]  /*136e0*/  @!P3 SYNCS.PHASECHK.TRANS64 P3, [R3+URZ+0x31c40], R2 ;  /* 0x031c40020300b5a7 */ /* 0x000ea4000806007f */
[----:B--2---:R-:W-:Y:S05]  /*136f0*/  @!P3 BRA `(.L_x_1588) ;  /* 0xfffffffc00f0b947 */ /* 0x004fea000383ffff */
[----:B------:R-:W-:Y:S05]  /*13700*/  BRA `(.L_x_1633) ;  /* 0xffffffe000487947 */ /* 0x000fea000383ffff */
.L_x_1590:
[----:B-1----:R1:W2:Y:S02]  /*13710*/  SYNCS.PHASECHK.TRANS64.TRYWAIT P3, [R2+URZ+0x60], R3 ;  /* 0x00006003020075a7 */ /* 0x0022a4000806017f */
[----:B--2---:R-:W-:Y:S05]  /*13720*/  @!P3 NANOSLEEP.SYNCS 0x989680 ;  /* 0x009896800000b95d */ /* 0x004fea0003900000 */
[----:B------:R-:W2:Y:S02]  /*13730*/  @!P3 SYNCS.PHASECHK.TRANS64 P3, [R2+URZ+0x60], R3 ;  /* 0x000060030200b5a7 */ /* 0x000ea4000806007f */
[----:B--2---:R-:W-:Y:S05]  /*13740*/  @!P3 BRA `(.L_x_1590) ;  /* 0xfffffffc00f0b947 */ /* 0x004fea000383ffff */
[----:B------:R-:W-:Y:S05]  /*13750*/  BRA `(.L_x_1634) ;  /* 0xffffffe000c47947 */ /* 0x000fea000383ffff */
.L_x_1596:
[----:B-1----:R1:W2:Y:S02]  /*13760*/  SYNCS.PHASECHK.TRANS64.TRYWAIT P3, [R10+URZ+0x31c40], R3 ;  /* 0x031c40030a0075a7 */ /* 0x0022a4000806017f */
[----:B--2---:R-:W-:Y:S05]  /*13770*/  @!P3 NANOSLEEP.SYNCS 0x989680 ;  /* 0x009896800000b95d */ /* 0x004fea0003900000 */
[----:B------:R-:W2:Y:S02]  /*13780*/  @!P3 SYNCS.PHASECHK.TRANS64 P3, [R10+URZ+0x31c40], R3 ;  /* 0x031c40030a00b5a7 */ /* 0x000ea4000806007f */
[----:B--2---:R-:W-:Y:S05]  /*13790*/  @!P3 BRA `(.L_x_1596) ;  /* 0xfffffffc00f0b947 */ /* 0x004fea000383ffff */
[----:B------:R-:W-:Y:S05]  /*137a0*/  BRA `(.L_x_1635) ;  /* 0xffffffe400e87947 */ /* 0x000fea000383ffff */
.L_x_1598:
[----:B-1----:R1:W2:Y:S02]  /*137b0*/  SYNCS.PHASECHK.TRANS64.TRYWAIT P3, [R3+URZ+0x60], R22 ;  /* 0x00006016030075a7 */ /* 0x0022a4000806017f */
[----:B--2---:R-:W-:Y:S05]  /*137c0*/  @!P3 NANOSLEEP.SYNCS 0x989680 ;  /* 0x009896800000b95d */ /* 0x004fea0003900000 */
[----:B------:R-:W2:Y:S02]  /*137d0*/  @!P3 SYNCS.PHASECHK.TRANS64 P3, [R3+URZ+0x60], R22 ;  /* 0x000060160300b5a7 */ /* 0x000ea4000806007f */
[----:B--2---:R-:W-:Y:S05]  /*137e0*/  @!P3 BRA `(.L_x_1598) ;  /* 0xfffffffc00f0b947 */ /* 0x004fea000383ffff */
[----:B------:R-:W-:Y:S05]  /*137f0*/  BRA `(.L_x_1636) ;  /* 0xffffffe800647947 */ /* 0x000fea000383ffff */
.L_x_1603:
[----:B-1----:R1:W2:Y:S02]  /*13800*/  SYNCS.PHASECHK.TRANS64.TRYWAIT P3, [R3+URZ+0x31c40], R10 ;  /* 0x031c400a030075a7 */ /* 0x0022a4000806017f */
[----:B--2---:R-:W-:Y:S05]  /*13810*/  @!P3 NANOSLEEP.SYNCS 0x989680 ;  /* 0x009896800000b95d */ /* 0x004fea0003900000 */
[----:B------:R-:W2:Y:S02]  /*13820*/  @!P3 SYNCS.PHASECHK.TRANS64 P3, [R3+URZ+0x31c40], R10 ;  /* 0x031c400a0300b5a7 */ /* 0x000ea4000806007f */
[----:B--2---:R-:W-:Y:S05]  /*13830*/  @!P3 BRA `(.L_x_1603) ;  /* 0xfffffffc00f0b947 */ /* 0x004fea000383ffff */
[----:B------:R-:W-:Y:S05]  /*13840*/  BRA `(.L_x_1637) ;  /* 0xffffffec00647947 */ /* 0x000fea000383ffff */
.L_x_1605:
[----:B-1----:R1:W2:Y:S02]  /*13850*/  SYNCS.PHASECHK.TRANS64.TRYWAIT P3, [R3+URZ+0x60], R6 ;  /* 0x00006006030075a7 */ /* 0x0022a4000806017f */
[----:B--2---:R-:W-:Y:S05]  /*13860*/  @!P3 NANOSLEEP.SYNCS 0x989680 ;  /* 0x009896800000b95d */ /* 0x004fea0003900000 */
[----:B------:R-:W2:Y:S02]  /*13870*/  @!P3 SYNCS.PHASECHK.TRANS64 P3, [R3+URZ+0x60], R6 ;  /* 0x000060060300b5a7 */ /* 0x000ea4000806007f */
[----:B--2---:R-:W-:Y:S05]  /*13880*/  @!P3 BRA `(.L_x_1605) ;  /* 0xfffffffc00f0b947 */ /* 0x004fea000383ffff */
[----:B------:R-:W-:Y:S05]  /*13890*/  BRA `(.L_x_1638) ;  /* 0xffffffec00e87947 */ /* 0x000fea000383ffff */
.L_x_1612:
[----:B-1----:R1:W2:Y:S02]  /*138a0*/  SYNCS.PHASECHK.TRANS64.TRYWAIT P0, [R3+URZ+0x31c60], R0 ;  /* 0x031c6000030075a7 */ /* 0x0022a4000800017f */
[----:B--2---:R-:W-:Y:S05]  /*138b0*/  @!P0 NANOSLEEP.SYNCS 0x989680 ;  /* 0x009896800000895d */ /* 0x004fea0003900000 */
[----:B------:R-:W2:Y:S02]  /*138c0*/  @!P0 SYNCS.PHASECHK.TRANS64 P0, [R3+URZ+0x31c60], R0 ;  /* 0x031c6000030085a7 */ /* 0x000ea4000800007f */
[----:B--2---:R-:W-:Y:S05]  /*138d0*/  @!P0 BRA `(.L_x_1612) ;  /* 0xfffffffc00f08947 */ /* 0x004fea000383ffff */
[----:B------:R-:W-:Y:S05]  /*138e0*/  BRA `(.L_x_1639) ;  /* 0xfffffff000cc7947 */ /* 0x000fea000383ffff */
.L_x_1614:
[----:B------:R-:W-:Y:S01]  /*138f0*/  BSSY B0, `(.L_x_1640) ;  /* 0x0000007000007945 */ /* 0x000fe20003800000 */
[----:B------:R-:W-:Y:S02]  /*13900*/  IMAD.MOV.U32 R12, RZ, RZ, RZ ;  /* 0x000000ffff0c7224 */ /* 0x000fe400078e00ff */
[----:B------:R-:W-:Y:S02]  /*13910*/  IMAD.MOV.U32 R11, RZ, RZ, 0x1f ;  /* 0x0000001fff0b7424 */ /* 0x000fe400078e00ff */
[----:B------:R-:W-:-:S07]  /*13920*/  IMAD.MOV.U32 R15, RZ, RZ, -0x1 ;  /* 0xffffffffff0f7424 */ /* 0x000fce00078e00ff */
[----:B------:R-:W-:Y:S05]  /*13930*/  WARPSYNC.COLLECTIVE R15, `(.L_x_1641) ;  /* 0x000000000f087348 */ /* 0x000fea0003c00000 */
[----:B------:R1:W2:Y:S02]  /*13940*/  SHFL.IDX P6, R14, R13, R12, R11 ;  /* 0x0000000c0d0e7389 */ /* 0x0002a400000c000b */
[----:B-12---:R-:W-:Y:S01]  /*13950*/  ENDCOLLECTIVE ;  /* 0x000000000000791b */ /* 0x006fe20003800000 */
.L_x_1641:
[----:B------:R-:W-:Y:S05]  /*13960*/  BSYNC B0 ;  /* 0x0000000000007941 */ /* 0x000fea0003800000 */
.L_x_1640:
[----:B------:R-:W-:Y:S05]  /*13970*/  BRA `(.L_x_1642) ;  /* 0xfffffff400587947 */ /* 0x000fea000383ffff */
.L_x_1616:
[----:B--2---:R2:W3:Y:S02]  /*13980*/  SYNCS.PHASECHK.TRANS64.TRYWAIT P0, [R9+URZ+0x31c20], R0 ;  /* 0x031c2000090075a7 */ /* 0x0044e4000800017f */
[----:B---3--:R-:W-:Y:S05]  /*13990*/  @!P0 NANOSLEEP.SYNCS 0x989680 ;  /* 0x009896800000895d */ /* 0x008fea0003900000 */
[----:B------:R-:W3:Y:S02]  /*139a0*/  @!P0 SYNCS.PHASECHK.TRANS64 P0, [R9+URZ+0x31c20], R0 ;  /* 0x031c2000090085a7 */ /* 0x000ee4000800007f */
[----:B---3--:R-:W-:Y:S05]  /*139b0*/  @!P0 BRA `(.L_x_1616) ;  /* 0xfffffffc00f08947 */ /* 0x008fea000383ffff */
[----:B------:R-:W-:Y:S05]  /*139c0*/  BRA `(.L_x_1643) ;  /* 0xfffffff4009c7947 */ /* 0x000fea000383ffff */
.L_x_1620:
[----:B--2---:R2:W3:Y:S02]  /*139d0*/  SYNCS.PHASECHK.TRANS64.TRYWAIT P0, [R5+URZ], R4 ;  /* 0x00000004050075a7 */ /* 0x0044e4000800017f */
[----:B---3--:R-:W-:Y:S05]  /*139e0*/  @!P0 NANOSLEEP.SYNCS 0x989680 ;  /* 0x009896800000895d */ /* 0x008fea0003900000 */
[----:B------:R-:W3:Y:S02]  /*139f0*/  @!P0 SYNCS.PHASECHK.TRANS64 P0, [R5+URZ], R4 ;  /* 0x00000004050085a7 */ /* 0x000ee4000800007f */
[----:B---3--:R-:W-:Y:S05]  /*13a00*/  @!P0 BRA `(.L_x_1620) ;  /* 0xfffffffc00f08947 */ /* 0x008fea000383ffff */
[----:B------:R-:W-:Y:S05]  /*13a10*/  BRA `(.L_x_1644) ;  /* 0xfffffff400e07947 */ /* 0x000fea000383ffff */
.L_x_1621:
[----:B---3--:R3:W4:Y:S02]  /*13a20*/  SYNCS.PHASECHK.TRANS64.TRYWAIT P0, [R3+URZ], R2 ;  /* 0x00000002030075a7 */ /* 0x008724000800017f */
[----:B----4-:R-:W-:Y:S05]  /*13a30*/  @!P0 NANOSLEEP.SYNCS 0x989680 ;  /* 0x009896800000895d */ /* 0x010fea0003900000 */
[----:B------:R-:W4:Y:S02]  /*13a40*/  @!P0 SYNCS.PHASECHK.TRANS64 P0, [R3+URZ], R2 ;  /* 0x00000002030085a7 */ /* 0x000f24000800007f */
[----:B----4-:R-:W-:Y:S05]  /*13a50*/  @!P0 BRA `(.L_x_1621) ;  /* 0xfffffffc00f08947 */ /* 0x010fea000383ffff */
[----:B------:R-:W-:Y:S05]  /*13a60*/  BRA `(.L_x_1645) ;  /* 0xfffffff400d47947 */ /* 0x000fea000383ffff */
.L_x_1623:
[----:B----4-:R4:W1:Y:S02]  /*13a70*/  SYNCS.PHASECHK.TRANS64.TRYWAIT P0, [R19+URZ], R4 ;  /* 0x00000004130075a7 */ /* 0x010864000800017f */
[----:B-1----:R-:W-:Y:S05]  /*13a80*/  @!P0 NANOSLEEP.SYNCS 0x989680 ;  /* 0x009896800000895d */ /* 0x002fea0003900000 */
[----:B------:R-:W1:Y:S02]  /*13a90*/  @!P0 SYNCS.PHASECHK.TRANS64 P0, [R19+URZ], R4 ;  /* 0x00000004130085a7 */ /* 0x000e64000800007f */
[----:B-1----:R-:W-:Y:S05]  /*13aa0*/  @!P0 BRA `(.L_x_1623) ;  /* 0xfffffffc00f08947 */ /* 0x002fea000383ffff */
[----:B------:R-:W-:Y:S05]  /*13ab0*/  BRA `(.L_x_1646) ;  /* 0xfffffff400d87947 */ /* 0x000fea000383ffff */
.L_x_1647:
        /* <DEDUP_REMOVED lines=12> */
.L_x_2210:


//--------------------- .text._ZN7cutlass13device_kernelIN5flash11enable_sm90INS1_16FlashAttnFwdSm90INS1_25CollectiveMainloopFwdSm90ILi2EN4cute5tupleIJNS5_1CILi1EEES8_S8_EEENS6_IJNS7_ILi192EEENS7_ILi144EEENS7_ILi96EEEEEELi96ENS_6half_tEfNS_4arch4Sm90ELb1ELb0ELb1ELb1ELb0ELb0ELb0ELb0ELb1ELb0ELb0ELb0EEENS1_21CollectiveEpilogueFwdINS6_IJSA_SC_SB_EEES9_SE_SG_Li384ELb1ELb0ELb0ELb0EEENS1_36VarlenDynamicPersistentTileSchedulerILi192ELi144ELi384ELi32ELb0ELb0ELb1ELb1ELb1ELb1EEEEEEEEEvNT_6ParamsE --------------------------
	.section	.text._ZN7cutlass13device_kernelIN5flash11enable_sm90INS1_16FlashAttnFwdSm90INS1_25CollectiveMainloopFwdSm90ILi2EN4cute5tupleIJNS5_1CILi1EEES8_S8_EEENS6_IJNS7_ILi192EEENS7_ILi144EEENS7_ILi96EEEEEELi96ENS_6half_tEfNS_4arch4Sm90ELb1ELb0ELb1ELb1ELb0ELb0ELb0ELb0ELb1ELb0ELb0ELb0EEENS1_21CollectiveEpilogueFwdINS6_IJSA_SC_SB_EEES9_SE_SG_Li384ELb1ELb0ELb0ELb0EEENS1_36VarlenDynamicPersistentTileSchedulerILi192ELi144ELi384ELi32ELb0ELb0ELb1ELb1ELb1ELb1EEEEEEEEEvNT_6ParamsE,"ax",@progbits
	.align	128
.text._ZN7cutlass13device_kernelIN5flash11enable_sm90INS1_16FlashAttnFwdSm90INS1_25CollectiveMainloopFwdSm90ILi2EN4cute5tupleIJNS5_1CILi1EEES8_S8_EEENS6_IJNS7_ILi192EEENS7_ILi144EEENS7_ILi96EEEEEELi96ENS_6half_tEfNS_4arch4Sm90ELb1ELb0ELb1ELb1ELb0ELb0ELb0ELb0ELb1ELb0ELb0ELb0EEENS1_21CollectiveEpilogueFwdINS6_IJSA_SC_SB_EEES9_SE_SG_Li384ELb1ELb0ELb0ELb0EEENS1_36VarlenDynamicPersistentTileSchedulerILi192ELi144ELi384ELi32ELb0ELb0ELb1ELb1ELb1ELb1EEEEEEEEEvNT_6ParamsE:
        .type           _ZN7cutlass13device_kernelIN5flash11enable_sm90INS1_16FlashAttnFwdSm90INS1_25CollectiveMainloopFwdSm90ILi2EN4cute5tupleIJNS5_1CILi1EEES8_S8_EEENS6_IJNS7_ILi192EEENS7_ILi144EEENS7_ILi96EEEEEELi96ENS_6half_tEfNS_4arch4Sm90ELb1ELb0ELb1ELb1ELb0ELb0ELb0ELb0ELb1ELb0ELb0ELb0EEENS1_21CollectiveEpilogueFwdINS6_IJSA_SC_SB_EEES9_SE_SG_Li384ELb1ELb0ELb0ELb0EEENS1_36VarlenDynamicPersistentTileSchedulerILi192ELi144ELi384ELi32ELb0ELb0ELb1ELb1ELb1ELb1EEEEEEEEEvNT_6ParamsE,@function
        .size           _ZN7cutlass13device_kernelIN5flash11enable_sm90INS1_16FlashAttnFwdSm90INS1_25CollectiveMainloopFwdSm90ILi2EN4cute5tupleIJNS5_1CILi1EEES8_S8_EEENS6_IJNS7_ILi192EEENS7_ILi144EEENS7_ILi96EEEEEELi96ENS_6half_tEfNS_4arch4Sm90ELb1ELb0ELb1ELb1ELb0ELb0ELb0ELb0ELb1ELb0ELb0ELb0EEENS1_21CollectiveEpilogueFwdINS6_IJSA_SC_SB_EEES9_SE_SG_Li384ELb1ELb0ELb0ELb0EEENS1_36VarlenDynamicPersistentTileSchedulerILi192ELi144ELi384ELi32ELb0ELb0ELb1ELb1ELb1ELb1EEEEEEEEEvNT_6ParamsE,(.L_x_2211 - _ZN7cutlass13device_kernelIN5flash11enable_sm90INS1_16FlashAttnFwdSm90INS1_25CollectiveMainloopFwdSm90ILi2EN4cute5tupleIJNS5_1CILi1EEES8_S8_EEENS6_IJNS7_ILi192EEENS7_ILi144EEENS7_ILi96EEEEEELi96ENS_6half_tEfNS_4arch4Sm90ELb1ELb0ELb1ELb1ELb0ELb0ELb0ELb0ELb1ELb0ELb0ELb0EEENS1_21CollectiveEpilogueFwdINS6_IJSA_SC_SB_EEES9_SE_SG_Li384ELb1ELb0ELb0ELb0EEENS1_36VarlenDynamicPersistentTileSchedulerILi192ELi144ELi384ELi32ELb0ELb0ELb1ELb1ELb1ELb1EEEEEEEEEvNT_6ParamsE)
        .other          _ZN7cutlass13device_kernelIN5flash11enable_sm90INS1_16FlashAttnFwdSm90INS1_25CollectiveMainloopFwdSm90ILi2EN4cute5tupleIJNS5_1CILi1EEES8_S8_EEENS6_IJNS7_ILi192EEENS7_ILi144EEENS7_ILi96EEEEEELi96ENS_6half_tEfNS_4arch4Sm90ELb1ELb0ELb1ELb1ELb0ELb0ELb0ELb0ELb1ELb0ELb0ELb0EEENS1_21CollectiveEpilogueFwdINS6_IJSA_SC_SB_EEES9_SE_SG_Li384ELb1ELb0ELb0ELb0EEENS1_36VarlenDynamicPersistentTileSchedulerILi192ELi144ELi384ELi32ELb0ELb0ELb1ELb1ELb1ELb1EEEEEEEEEvNT_6ParamsE,@"STO_CUDA_ENTRY STV_DEFAULT"
_ZN7cutlass13device_kernelIN5flash11enable_sm90INS1_16FlashAttnFwdSm90INS1_25CollectiveMainloopFwdSm90ILi2EN4cute5tupleIJNS5_1CILi1EEES8_S8_EEENS6_IJNS7_ILi192EEENS7_ILi144EEENS7_ILi96EEEEEELi96ENS_6half_tEfNS_4arch4Sm90ELb1ELb0ELb1ELb1ELb0ELb0ELb0ELb0ELb1ELb0ELb0ELb0EEENS1_21CollectiveEpilogueFwdINS6_IJSA_SC_SB_EEES9_SE_SG_Li384ELb1ELb0ELb0ELb0EEENS1_36VarlenDynamicPersistentTileSchedulerILi192ELi144ELi384ELi32ELb0ELb0ELb1ELb1ELb1ELb1EEEEEEEEEvNT_6ParamsE:
        /* <DEDUP_REMOVED lines=21> */
.L_x_1649:
[----:B------:R-:W-:Y:S05]  /*0150*/  BSYNC B0 ;  /* 0x0000000000007941 */ /* 0x000fea0003800000 */
.L_x_1648:
        /* <DEDUP_REMOVED lines=41> */
.L_x_1650:
        /* <DEDUP_REMOVED lines=22> */
.L_x_1651:
        /* <DEDUP_REMOVED lines=18> */
.L_x_1652:
        /* <DEDUP_REMOVED lines=22> */
.L_x_1653:
        /* <DEDUP_REMOVED lines=22> */
.L_x_1654:
[----:B0-----:R-:W-:Y:S01]  /*0930*/  UMOV UR4, 0x1 ;  /* 0x0000000100047882 */ /* 0x001fe20000000000 */
[----:B------:R-:W-:Y:S01]  /*0940*/  PLOP3.LUT P0, PT, PT, PT, UP0, 0x80, 0x0 ;  /* 0x000000000000781c */ /* 0x000fe20003f0f008 */
[----:B------:R-:W-:Y:S01]  /*0950*/  USEL UR4, UR4, 0x2, !UP0 ;  /* 0x0000000204047887 */ /* 0x000fe2000c000000 */
[----:B------:R-:W-:-:S05]  /*0960*/  NOP ;  /* 0x0000000000007918 */ /* 0x000fca0000000000 */
[----:B------:R-:W-:-:S05]  /*0970*/  IMAD.U32 R2, RZ, RZ, UR4 ;  /* 0x00000004ff027e24 */ /* 0x000fca000f8e00ff */
[----:B------:R0:W-:Y:S01]  /*0980*/  STL [R1+0xc], R2 ;  /* 0x00000c0201007387 */ /* 0x0001e20000100800 */
[----:B-12-4-:R-:W-:Y:S06]  /*0990*/  BAR.SYNC.DEFER_BLOCKING 0x0 ;  /* 0x0000000000007b1d */ /* 0x016fec0000010000 */
[----:B------:R-:W-:Y:S05]  /*09a0*/  @!P0 BRA `(.L_x_1655) ;  /* 0x0000010400a88947 */ /* 0x000fea0003800000 */
.L_x_1656:
[----:B------:R-:W-:-:S08]  /*09b0*/  NOP ;  /* 0x0000000000007918 */ /* 0x000fd00000000000 */
[----:B------:R-:W1:Y:S02]  /*09c0*/  USETMAXREG.TRY_ALLOC.CTAPOOL UP0, 0xa0 ;  /* 0x000000a0000079c8 */ /* 0x000e640008000600 */
[----:B-1----:R-:W-:-:S13]  /*09d0*/  PLOP3.LUT P0, PT, PT, PT, UP0, 0x80, 0x0 ;  /* 0x000000000000781c */ /* 0x002fda0003f0f008 */
[----:B------:R-:W-:Y:S05]  /*09e0*/  @!P0 BRA `(.L_x_1656) ;  /* 0xfffffffc00f08947 */ /* 0x000fea000383ffff */
[----:B0-----:R-:W0:Y:S01]  /*09f0*/  S2R R2, SR_TID.X ;  /* 0x0000000000027919 */ /* 0x001e220000002100 */
        /* <DEDUP_REMOVED lines=13> */
[----:B------:R-:W2:Y:S01]  /*0ad0*/  LDL R3, [R1+0xc] ;  /* 0x00000c0001037983 */ /* 0x000ea20000100800 */
[----:B------:R-:W-:Y:S01]  /*0ae0*/  VIADD R157, R2, 0xffffff80 ;  /* 0xffffff80029d7836 */ /* 0x000fe20000000000 */
[----:B------:R-:W-:Y:S01]  /*0af0*/  R2UR UR5, R29 ;  /* 0x000000001d0572ca */ /* 0x000fe200000e0000 */
[----:B------:R-:W-:Y:S01]  /*0b00*/  UMOV UR60, URZ ;  /* 0x0000003f003c7c82 */ /* 0x000fe20008000000 */
[----:B------:R-:W-:Y:S02]  /*0b10*/  UMOV UR36, URZ ;  /* 0x0000003f00247c82 */ /* 0x000fe40008000000 */
[----:B------:R-:W-:-:S04]  /*0b20*/  SHF.R.S32.HI R0, RZ, 0x1f, R157 ;  /* 0x0000001fff007819 */ /* 0x000fc8000001149d */
[CC--:B------:R-:W-:Y:S02]  /*0b30*/  LEA.HI R2, R0.reuse, R157.reuse, RZ, 0x4 ;  /* 0x0000009d00027211 */ /* 0x0c0fe400078f20ff */
[----:B------:R-:W-:Y:S02]  /*0b40*/  LEA.HI R154, R0, R157, RZ, 0x7 ;  /* 0x0000009d009a7211 */ /* 0x000fe400078f38ff */
[----:B------:R-:W-:Y:S01]  /*0b50*/  SHF.R.S32.HI R5, RZ, 0x4, R2 ;  /* 0x00000004ff057819 */ /* 0x000fe20000011402 */
[----:B------:R-:W-:Y:S01]  /*0b60*/  IMAD.U32 R17, RZ, RZ, UR5 ;  /* 0x00000005ff117e24 */ /* 0x000fe2000f8e00ff */
[C---:B------:R-:W-:Y:S02]  /*0b70*/  LOP3.LUT R4, R2.reuse, 0xfffffff0, RZ, 0xc0, !PT ;  /* 0xfffffff002047812 */ /* 0x040fe400078ec0ff */
[----:B------:R-:W-:Y:S02]  /*0b80*/  LEA.HI R2, R2, R5, RZ, 0x1 ;  /* 0x0000000502027211 */ /* 0x000fe400078f08ff */
[----:B------:R-:W-:Y:S01]  /*0b90*/  LOP3.LUT R6, R154, 0xffffff80, RZ, 0xc0, !PT ;  /* 0xffffff809a067812 */ /* 0x000fe200078ec0ff */
[----:B------:R-:W-:Y:S01]  /*0ba0*/  IMAD.IADD R4, R157, 0x1, -R4 ;  /* 0x000000019d047824 */ /* 0x000fe200078e0a04 */
[----:B------:R-:W-:-:S02]  /*0bb0*/  LOP3.LUT R2, R2, 0x1ffffffe, RZ, 0xc0, !PT ;  /* 0x1ffffffe02027812 */ /* 0x000fc400078ec0ff */
[-C--:B------:R-:W-:Y:S01]  /*0bc0*/  LEA.HI R7, R0, R157.reuse, RZ, 0x5 ;  /* 0x0000009d00077211 */ /* 0x080fe200078f28ff */
[----:B------:R-:W-:Y:S01]  /*0bd0*/  IMAD.IADD R153, R157, 0x1, -R6 ;  /* 0x000000019d997824 */ /* 0x000fe200078e0a06 */
[----:B------:R-:W-:Y:S01]  /*0be0*/  SHF.R.S32.HI R154, RZ, 0x7, R154 ;  /* 0x00000007ff9a7819 */ /* 0x000fe2000001149a */
[----:B------:R-:W-:Y:S01]  /*0bf0*/  IMAD.IADD R2, R5, 0x1, -R2 ;  /* 0x0000000105027824 */ /* 0x000fe200078e0a02 */
[----:B------:R-:W-:Y:S02]  /*0c00*/  SHF.R.S32.HI R7, RZ, 0x5, R7 ;  /* 0x00000005ff077819 */ /* 0x000fe40000011407 */
[----:B------:R-:W-:Y:S01]  /*0c10*/  SHF.R.S32.HI R8, RZ, 0x1f, R153 ;  /* 0x0000001fff087819 */ /* 0x000fe20000011499 */
[----:B------:R-:W-:Y:S01]  /*0c20*/  IMAD.SHL.U32 R2, R2, 0x8, RZ ;  /* 0x0000000802027824 */ /* 0x000fe200078e00ff */
[----:B------:R-:W-:Y:S01]  /*0c30*/  LEA.HI R0, R0, R157, RZ, 0x2 ;  /* 0x0000009d00007211 */ /* 0x000fe200078f10ff */
[----:B------:R-:W-:Y:S01]  /*0c40*/  IMAD R155, R7, 0x10, R4 ;  /* 0x00000010079b7824 */ /* 0x000fe200078e0204 */
[----:B------:R-:W-:-:S02]  /*0c50*/  LEA.HI R9, R8, R153, RZ, 0x2 ;  /* 0x0000009908097211 */ /* 0x000fc400078f10ff */
[----:B------:R-:W-:Y:S01]  /*0c60*/  LEA.HI R8, R8, R153, RZ, 0x5 ;  /* 0x0000009908087211 */ /* 0x000fe200078f28ff */
[----:B------:R-:W-:Y:S01]  /*0c70*/  IMAD.U32 R155, R155, 0x20, R2 ;  /* 0x000000209b9b7824 */ /* 0x000fe200078e0002 */
[----:B------:R-:W-:Y:S02]  /*0c80*/  R2UR UR5, R30 ;  /* 0x000000001e0572ca */ /* 0x000fe400000e0000 */
[----:B------:R-:W-:Y:S02]  /*0c90*/  SHF.R.S32.HI R8, RZ, 0x5, R8 ;  /* 0x00000005ff087819 */ /* 0x000fe40000011408 */
[----:B------:R-:W-:Y:S02]  /*0ca0*/  SHF.R.S32.HI R146, RZ, 0x2, R0 ;  /* 0x00000002ff927819 */ /* 0x000fe40000011400 */
[----:B--2---:R-:W-:Y:S02]  /*0cb0*/  R2UR UR4, R3 ;  /* 0x00000000030472ca */ /* 0x004fe400000e0000 */
[----:B------:R-:W-:-:S04]  /*0cc0*/  SHF.R.S32.HI R3, RZ, 0x1f, R4 ;  /* 0x0000001fff037819 */ /* 0x000fc80000011404 */
[CC--:B------:R-:W-:Y:S02]  /*0cd0*/  LEA.HI R5, R3.reuse, R4.reuse, RZ, 0x3 ;  /* 0x0000000403057211 */ /* 0x0c0fe400078f18ff */
[----:B------:R-:W-:-:S03]  /*0ce0*/  LEA.HI R3, R3, R4, RZ, 0x2 ;  /* 0x0000000403037211 */ /* 0x000fc600078f10ff */
[----:B------:R-:W-:Y:S01]  /*0cf0*/  IMAD.SHL.U32 R6, R5, 0x10, RZ ;  /* 0x0000001005067824 */ /* 0x000fe200078e00ff */
[----:B------:R-:W-:Y:S01]  /*0d00*/  LOP3.LUT R5, R3, 0x7fffffc, RZ, 0xc0, !PT ;  /* 0x07fffffc03057812 */ /* 0x000fe200078ec0ff */
[----:B------:R-:W-:Y:S01]  /*0d10*/  ULOP3.LUT UR4, UR4, 0x1, URZ, 0xfc, !UPT ;  /* 0x0000000104047892 */ /* 0x000fe2000f8efc3f */
[----:B------:R-:W-:Y:S02]  /*0d20*/  SHF.R.S32.HI R3, RZ, 0x2, R3 ;  /* 0x00000002ff037819 */ /* 0x000fe40000011403 */
[----:B------:R-:W-:Y:S01]  /*0d30*/  LOP3.LUT R6, R6, 0x7fffff80, RZ, 0xc0, !PT ;  /* 0x7fffff8006067812 */ /* 0x000fe200078ec0ff */
[----:B------:R-:W-:Y:S01]  /*0d40*/  IMAD.IADD R5, R4, 0x1, -R5 ;  /* 0x0000000104057824 */ /* 0x000fe200078e0a05 */
[--C-:B------:R-:W-:Y:S01]  /*0d50*/  SHF.R.S32.HI R4, RZ, 0x1f, R9.reuse ;  /* 0x0000001fff047819 */ /* 0x100fe20000011409 */
[----:B------:R-:W-:Y:S01]  /*0d60*/  IMAD.SHL.U32 R3, R3, 0x40, RZ ;  /* 0x0000004003037824 */ /* 0x000fe200078e00ff */
[----:B------:R-:W-:Y:S01]  /*0d70*/  LEA R6, R7, R6, 0x8 ;  /* 0x0000000607067211 */ /* 0x000fe200078e40ff */
[----:B------:R-:W-:Y:S01]  /*0d80*/  IMAD.U32 R156, RZ, RZ, UR4 ;  /* 0x00000004ff9c7e24 */ /* 0x000fe2000f8e00ff */
[----:B------:R-:W-:Y:S01]  /*0d90*/  SHF.R.S32.HI R7, RZ, 0x2, R9 ;  /* 0x00000002ff077819 */ /* 0x000fe20000011409 */
[----:B------:R-:W-:Y:S01]  /*0da0*/  UMOV UR4, URZ ;  /* 0x0000003f00047c82 */ /* 0x000fe20008000000 */
[----:B------:R-:W-:Y:S01]  /*0db0*/  LOP3.LUT R3, R3, 0x40, RZ, 0xc0, !PT ;  /* 0x0000004003037812 */ /* 0x000fe200078ec0ff */
[----:B------:R-:W-:Y:S01]  /*0dc0*/  IMAD R6, R5, 0x10, R6 ;  /* 0x0000001005067824 */ /* 0x000fe200078e0206 */
[----:B------:R-:W-:Y:S01]  /*0dd0*/  LEA.HI R4, R4, R7, RZ, 0x3 ;  /* 0x0000000704047211 */ /* 0x000fe200078f18ff */
[----:B------:R-:W-:-:S03]  /*0de0*/  IMAD.HI R5, R154, 0x55555556, RZ ;  /* 0x555555569a057827 */ /* 0x000fc600078e02ff */
[----:B------:R-:W-:Y:S01]  /*0df0*/  LOP3.LUT R10, R4, 0xfffffff8, RZ, 0xc0, !PT ;  /* 0xfffffff8040a7812 */ /* 0x000fe200078ec0ff */
[----:B------:R-:W-:Y:S01]  /*0e00*/  IMAD.U32 R152, RZ, RZ, UR4 ;  /* 0x00000004ff987e24 */ /* 0x000fe2000f8e00ff */
[----:B------:R-:W-:Y:S02]  /*0e10*/  LOP3.LUT R4, R3, 0x8, R2, 0xf8, !PT ;  /* 0x0000000803047812 */ /* 0x000fe400078ef802 */
[----:B------:R-:W-:Y:S01]  /*0e20*/  SHF.R.U32.HI R3, RZ, 0x3, R3 ;  /* 0x00000003ff037819 */ /* 0x000fe20000011603 */
[----:B------:R-:W-:Y:S01]  /*0e30*/  IMAD.IADD R7, R7, 0x1, -R10 ;  /* 0x0000000107077824 */ /* 0x000fe200078e0a0a */
[----:B------:R-:W-:Y:S02]  /*0e40*/  LEA.HI R5, R5, R5, RZ, 0x1 ;  /* 0x0000000505057211 */ /* 0x000fe400078f08ff */
[----:B------:R-:W-:Y:S01]  /*0e50*/  LOP3.LUT R3, R4, R3, RZ, 0x3c, !PT ;  /* 0x0000000304037212 */ /* 0x000fe200078e3cff */
[----:B------:R-:W-:Y:S01]  /*0e60*/  IMAD R8, R8, 0x10, R7 ;  /* 0x0000001008087824 */ /* 0x000fe200078e0207 */
[----:B------:R-:W-:Y:S01]  /*0e70*/  LOP3.LUT R4, R0, 0x1ffffffc, RZ, 0xc0, !PT ;  /* 0x1ffffffc00047812 */ /* 0x000fe200078ec0ff */
[----:B------:R-:W-:-:S02]  /*0e80*/  IMAD R5, R5, -0x3, R154 ;  /* 0xfffffffd05057824 */ /* 0x000fc400078e029a */
[----:B------:R-:W-:Y:S01]  /*0e90*/  IMAD.IADD R2, R3, 0x1, R6 ;  /* 0x0000000103027824 */ /* 0x000fe200078e0206 */
[----:B------:R-:W-:Y:S01]  /*0ea0*/  LOP3.LUT R6, R9, 0x7ffffffc, RZ, 0xc0, !PT ;  /* 0x7ffffffc09067812 */ /* 0x000fe200078ec0ff */
[----:B------:R-:W-:Y:S02]  /*0eb0*/  IMAD.IADD R4, R157, 0x1, -R4 ;  /* 0x000000019d047824 */ /* 0x000fe400078e0a04 */
[----:B------:R-:W-:Y:S01]  /*0ec0*/  IMAD R144, R5, 0x40, R8 ;  /* 0x0000004005907824 */ /* 0x000fe200078e0208 */
[----:B------:R-:W-:Y:S01]  /*0ed0*/  LEA R2, R2, UR37, 0x1 ;  /* 0x0000002502027c11 */ /* 0x000fe2000f8e08ff */
[----:B------:R-:W-:Y:S01]  /*0ee0*/  IMAD.IADD R23, R153, 0x1, -R6 ;  /* 0x0000000199177824 */ /* 0x000fe200078e0a06 */
[----:B------:R-:W-:-:S07]  /*0ef0*/  SHF.L.U32 R22, R4, 0x3, RZ ;  /* 0x0000000304167819 */ /* 0x000fce00000006ff */
.L_x_1702:
[----:B0-2--5:R-:W0:Y:S01]  /*0f00*/  LDC.64 R4, c[0x0][0xc60] ;  /* 0x00031800ff047b82 */ /* 0x025e220000000a00 */
[----:B------:R-:W-:Y:S01]  /*0f10*/  ULDC.64 UR10, c[0x0][0x208] ;  /* 0x00008200000a7ab9 */ /* 0x000fe20000000a00 */
[----:B------:R-:W-:Y:S01]  /*0f20*/  ULDC.64 UR6, c[0x0][0xa28] ;  /* 0x00028a0000067ab9 */ /* 0x000fe20000000a00 */
[----:B------:R-:W-:Y:S01]  /*0f30*/  ULDC.64 UR8, c[0x0][0xa18] ;  /* 0x0002860000087ab9 */ /* 0x000fe20000000a00 */
[----:B0-----:R-:W-:-:S06]  /*0f40*/  IMAD.WIDE R4, R31, 0x4, R4 ;  /* 0x000000041f047825 */ /* 0x001fcc00078e0204 */
[----:B------:R-:W2:Y:S01]  /*0f50*/  LDG.E R4, desc[UR10][R4.64] ;  /* 0x0000000a04047981 */ /* 0x000ea2000c1e1900 */
[----:B------:R-:W-:Y:S02]  /*0f60*/  UISETP.NE.U32.AND UP0, UPT, UR6, URZ, UPT ;  /* 0x0000003f0600728c */ /* 0x000fe4000bf05070 */
[----:B------:R-:W-:Y:S02]  /*0f70*/  UISETP.NE.U32.AND UP1, UPT, UR8, URZ, UPT ;  /* 0x0000003f0800728c */ /* 0x000fe4000bf25070 */
[----:B------:R-:W-:Y:S02]  /*0f80*/  UISETP.NE.AND.EX UP0, UPT, UR7, URZ, UPT, UP0 ;  /* 0x0000003f0700728c */ /* 0x000fe4000bf05300 */
[----:B------:R-:W-:-:S04]  /*0f90*/  UISETP.NE.AND.EX UP1, UPT, UR9, URZ, UPT, UP1 ;  /* 0x0000003f0900728c */ /* 0x000fc8000bf25310 */
[----:B------:R-:W-:Y:S02]  /*0fa0*/  PLOP3.LUT P0, PT, PT, PT, UP0, 0x80, 0x0 ;  /* 0x000000000000781c */ /* 0x000fe40003f0f008 */
[----:B------:R-:W-:Y:S02]  /*0fb0*/  PLOP3.LUT P2, PT, PT, PT, UP1, 0x80, 0x0 ;  /* 0x000000000000781c */ /* 0x000fe40003f4f018 */
[----:B--2---:R-:W-:-:S13]  /*0fc0*/  R2UR UR4, R4 ;  /* 0x00000000040472ca */ /* 0x004fda00000e0000 */
[----:B------:R-:W-:Y:S02]  /*0fd0*/  USHF.R.S32.HI UR12, URZ, 0x1f, UR4 ;  /* 0x0000001f3f0c7899 */ /* 0x000fe40008011404 */
[----:B------:R-:W-:Y:S01]  /*0fe0*/  IMAD.U32 R148, RZ, RZ, UR4 ;  /* 0x00000004ff947e24 */ /* 0x000fe2000f8e00ff */
[----:B------:R-:W-:-:S04]  /*0ff0*/  @UP0 ULEA UR6, UP2, UR4, UR6, 0x2 ;  /* 0x0000000604060291 */ /* 0x000fc8000f84103f */
[----:B------:R-:W-:Y:S02]  /*1000*/  @UP0 ULEA.HI.X UR7, UR4, UR7, UR12, 0x2, UP2 ;  /* 0x0000000704070291 */ /* 0x000fe400090f140c */
[----:B------:R-:W-:Y:S01]  /*1010*/  IMAD.U32 R150, RZ, RZ, UR12 ;  /* 0x0000000cff967e24 */ /* 0x000fe2000f8e00ff */
[----:B------:R-:W-:Y:S01]  /*1020*/  @UP1 ULEA UR8, UP0, UR4, UR8, 0x2 ;  /* 0x0000000804081291 */ /* 0x000fe2000f80103f */
[----:B------:R-:W-:-:S03]  /*1030*/  IMAD.U32 R4, RZ, RZ, UR6 ;  /* 0x00000006ff047e24 */ /* 0x000fc6000f8e00ff */
[----:B------:R-:W-:Y:S01]  /*1040*/  @UP1 ULEA.HI.X UR9, UR4, UR9, UR12, 0x2, UP0 ;  /* 0x0000000904091291 */ /* 0x000fe200080f140c */
[----:B------:R-:W-:Y:S01]  /*1050*/  IMAD.U32 R5, RZ, RZ, UR7 ;  /* 0x00000007ff057e24 */ /* 0x000fe2000f8e00ff */
[----:B------:R-:W-:Y:S01]  /*1060*/  ULDC.64 UR6, c[0x0][0x3f8] ;  /* 0x0000fe0000067ab9 */ /* 0x000fe20000000a00 */
[----:B-1----:R-:W-:-:S03]  /*1070*/  IMAD.U32 R6, RZ, RZ, UR8 ;  /* 0x00000008ff067e24 */ /* 0x002fc6000f8e00ff */
[----:B------:R-:W-:Y:S01]  /*1080*/  IMAD.U32 R7, RZ, RZ, UR9 ;  /* 0x00000009ff077e24 */ /* 0x000fe2000f8e00ff */
[----:B------:R-:W2:Y:S01]  /*1090*/  @P0 LDG.E R4, desc[UR10][R4.64] ;  /* 0x0000000a04040981 */ /* 0x000ea2000c1e1900 */
[----:B------:R-:W-:Y:S01]  /*10a0*/  UISETP.NE.U32.AND UP0, UPT, UR6, URZ, UPT ;  /* 0x0000003f0600728c */ /* 0x000fe2000bf05070 */
[----:B------:R-:W-:Y:S02]  /*10b0*/  ULDC UR8, c[0x0][0x2e0] ;  /* 0x0000b80000087ab9 */ /* 0x000fe40000000800 */
[----:B---3--:R-:W3:Y:S01]  /*10c0*/  @P2 LDG.E R6, desc[UR10][R6.64] ;  /* 0x0000000a06062981 */ /* 0x008ee2000c1e1900 */
[----:B------:R-:W-:Y:S01]  /*10d0*/  ULDC UR9, c[0x0][0x288] ;  /* 0x0000a20000097ab9 */ /* 0x000fe20000000800 */
[----:B------:R-:W-:Y:S01]  /*10e0*/  UISETP.NE.AND.EX UP0, UPT, UR7, URZ, UPT, UP0 ;  /* 0x0000003f0700728c */ /* 0x000fe2000bf05300 */
[----:B------:R-:W-:Y:S01]  /*10f0*/  IMAD.U32 R149, RZ, RZ, UR5 ;  /* 0x00000005ff957e24 */ /* 0x000fe2000f8e00ff */
[----:B------:R-:W-:Y:S01]  /*1100*/  ULDC UR6, c[0x0][0x404] ;  /* 0x0001010000067ab9 */ /* 0x000fe20000000800 */
[----:B------:R-:W-:Y:S01]  /*1110*/  ULDC.64 UR10, c[0x0][0xa20] ;  /* 0x00028800000a7ab9 */ /* 0x000fe20000000a00 */
[----:B------:R-:W-:Y:S01]  /*1120*/  USEL UR6, UR6, 0x1, UP0 ;  /* 0x0000000106067887 */ /* 0x000fe20008000000 */
[----:B------:R-:W-:Y:S01]  /*1130*/  ISETP.NE.U32.AND P1, PT, RZ, UR10, PT ;  /* 0x0000000aff007c0c */ /* 0x000fe2000bf25070 */
[----:B------:R-:W-:-:S02]  /*1140*/  UMOV UR4, URZ ;  /* 0x0000003f00047c82 */ /* 0x000fc40008000000 */
[----:B------:R-:W-:Y:S01]  /*1150*/  UIMAD UR8, UR6, UR8, URZ ;  /* 0x00000008060872a4 */ /* 0x000fe2000f8e023f */
[----:B------:R-:W-:Y:S02]  /*1160*/  ISETP.NE.AND.EX P1, PT, RZ, UR11, PT, P1 ;  /* 0x0000000bff007c0c */ /* 0x000fe4000bf25310 */
[----:B--2---:R-:W-:Y:S02]  /*1170*/  @P0 R2UR UR4, R4 ;  /* 0x00000000040402ca */ /* 0x004fe400000e0000 */
[----:B---3--:R-:W-:-:S13]  /*1180*/  @P2 R2UR UR9, R6 ;  /* 0x00000000060922ca */ /* 0x008fda00000e0000 */
[----:B------:R-:W-:Y:S01]  /*1190*/  IMAD.U32 R18, RZ, RZ, UR9 ;  /* 0x00000009ff127e24 */ /* 0x000fe2000f8e00ff */
[----:B------:R-:W-:Y:S06]  /*11a0*/  @P2 BRA `(.L_x_1657) ;  /* 0x0000000000402947 */ /* 0x000fec0003800000 */
[----:B------:R-:W-:Y:S02]  /*11b0*/  ULDC.64 UR6, c[0x0][0xa00] ;  /* 0x0002800000067ab9 */ /* 0x000fe40000000a00 */
[----:B------:R-:W-:-:S04]  /*11c0*/  ISETP.NE.U32.AND P0, PT, RZ, UR6, PT ;  /* 0x00000006ff007c0c */ /* 0x000fc8000bf05070 */
[----:B------:R-:W-:-:S13]  /*11d0*/  ISETP.NE.AND.EX P0, PT, RZ, UR7, PT, P0 ;  /* 0x00000007ff007c0c */ /* 0x000fda000bf05300 */
[----:B------:R-:W-:Y:S05]  /*11e0*/  @!P0 BRA `(.L_x_1657) ;  /* 0x0000000000308947 */ /* 0x000fea0003800000 */
[----:B------:R-:W-:Y:S01]  /*11f0*/  R2UR UR5, R148 ;  /* 0x00000000940572ca */ /* 0x000fe200000e0000 */
[----:B------:R-:W-:Y:S01]  /*1200*/  ULDC.64 UR6, c[0x0][0xa00] ;  /* 0x0002800000067ab9 */ /* 0x000fe20000000a00 */
[----:B------:R-:W-:-:S11]  /*1210*/  ULDC.64 UR12, c[0x0][0x208] ;  /* 0x00008200000c7ab9 */ /* 0x000fd60000000a00 */
[----:B------:R-:W-:-:S06]  /*1220*/  UIMAD.WIDE UR6, UR5, 0x4, UR6 ;  /* 0x00000004050678a5 */ /* 0x000fcc000f8e0206 */
[----:B------:R-:W-:Y:S01]  /*1230*/  MOV R4, UR6 ;  /* 0x0000000600047c02 */ /* 0x000fe20008000f00 */
[----:B------:R-:W-:-:S05]  /*1240*/  IMAD.U32 R5, RZ, RZ, UR7 ;  /* 0x00000007ff057e24 */ /* 0x000fca000f8e00ff */
[----:B------:R-:W2:Y:S04]  /*1250*/  LDG.E R3, desc[UR12][R4.64] ;  /* 0x0000000c04037981 */ /* 0x000ea8000c1e1900 */
[----:B------:R-:W3:Y:S01]  /*1260*/  LDG.E R0, desc[UR12][R4.64+0x4] ;  /* 0x0000040c04007981 */ /* 0x000ee2000c1e1900 */
[----:B--2---:R-:W-:Y:S02]  /*1270*/  R2UR UR5, R3 ;  /* 0x00000000030572ca */ /* 0x004fe400000e0000 */
[----:B---3--:R-:W-:-:S13]  /*1280*/  R2UR UR6, R0 ;  /* 0x00000000000672ca */ /* 0x008fda00000e0000 */
[----:B------:R-:W-:-:S06]  /*1290*/  UIADD3 UR5, -UR5, UR6, URZ ;  /* 0x0000000605057290 */ /* 0x000fcc000fffe13f */
[----:B------:R-:W-:-:S07]  /*12a0*/  IMAD.U32 R18, RZ, RZ, UR5 ;  /* 0x00000005ff127e24 */ /* 0x000fce000f8e00ff */
.L_x_1657:
[----:B------:R-:W-:-:S13]  /*12b0*/  R2UR UR5, R17 ;  /* 0x00000000110572ca */ /* 0x000fda00000e0000 */
[----:B------:R-:W-:Y:S01]  /*12c0*/  IMAD.U32 R151, RZ, RZ, UR5 ;  /* 0x00000005ff977e24 */ /* 0x000fe2000f8e00ff */
[----:B------:R-:W-:Y:S06]  /*12d0*/  @!P1 BRA `(.L_x_1658) ;  /* 0x0000000000289947 */ /* 0x000fec0003800000 */
[----:B------:R-:W-:Y:S01]  /*12e0*/  R2UR UR6, R148 ;  /* 0x00000000940672ca */ /* 0x000fe200000e0000 */
[----:B------:R-:W-:Y:S01]  /*12f0*/  ULDC.64 UR8, c[0x0][0x208] ;  /* 0x0000820000087ab9 */ /* 0x000fe20000000a00 */
[----:B------:R-:W-:-:S11]  /*1300*/  R2UR UR7, R150 ;  /* 0x00000000960772ca */ /* 0x000fd600000e0000 */
[----:B------:R-:W-:-:S04]  /*1310*/  ULEA UR5, UP0, UR6, UR10, 0x2 ;  /* 0x0000000a06057291 */ /* 0x000fc8000f80103f */
[----:B------:R-:W-:Y:S02]  /*1320*/  ULEA.HI.X UR6, UR6, UR11, UR7, 0x2, UP0 ;  /* 0x0000000b06067291 */ /* 0x000fe400080f1407 */
[----:B------:R-:W-:-:S04]  /*1330*/  IMAD.U32 R4, RZ, RZ, UR5 ;  /* 0x00000005ff047e24 */ /* 0x000fc8000f8e00ff */
[----:B------:R-:W-:-:S05]  /*1340*/  IMAD.U32 R5, RZ, RZ, UR6 ;  /* 0x00000006ff057e24 */ /* 0x000fca000f8e00ff */
[----:B------:R-:W2:Y:S02]  /*1350*/  LDG.E R4, desc[UR8][R4.64] ;  /* 0x0000000804047981 */ /* 0x000ea4000c1e1900 */
[----:B--2---:R-:W-:Y:S01]  /*1360*/  R2UR UR8, R4 ;  /* 0x00000000040872ca */ /* 0x004fe200000e0000 */
[----:B------:R-:W-:-:S14]  /*1370*/  BRA `(.L_x_1659) ;  /* 0x00000000003c7947 */ /* 0x000fdc0003800000 */
.L_x_1658:
        /* <DEDUP_REMOVED lines=8> */
[----:B------:R-:W-:Y:S02]  /*1400*/  IMAD.U32 R4, RZ, RZ, UR6 ;  /* 0x00000006ff047e24 */ /* 0x000fe4000f8e00ff */
[----:B------:R-:W-:-:S05]  /*1410*/  IMAD.U32 R5, RZ, RZ, UR7 ;  /* 0x00000007ff057e24 */ /* 0x000fca000f8e00ff */
[----:B------:R-:W2:Y:S04]  /*1420*/  LDG.E R3, desc[UR8][R4.64] ;  /* 0x0000000804037981 */ /* 0x000ea8000c1e1900 */
[----:B------:R-:W3:Y:S01]  /*1430*/  LDG.E R0, desc[UR8][R4.64+0x4] ;  /* 0x0000040804007981 */ /* 0x000ee2000c1e1900 */
[----:B--2---:R-:W-:Y:S02]  /*1440*/  R2UR UR8, R3 ;  /* 0x00000000030872ca */ /* 0x004fe400000e0000 */
[----:B---3--:R-:W-:-:S13]  /*1450*/  R2UR UR5, R0 ;  /* 0x00000000000572ca */ /* 0x008fda00000e0000 */
[----:B------:R-:W-:-:S12]  /*1460*/  UIADD3 UR8, -UR8, UR5, URZ ;  /* 0x0000000508087290 */ /* 0x000fd8000fffe13f */
.L_x_1659:
[----:B------:R-:W-:Y:S01]  /*1470*/  R2UR UR9, R17 ;  /* 0x00000000110972ca */ /* 0x000fe200000e0000 */
[----:B------:R-:W-:Y:S01]  /*1480*/  UIADD3 UR6, -UR4, UR8, URZ ;  /* 0x0000000804067290 */ /* 0x000fe2000fffe13f */
[----:B------:R-:W-:Y:S01]  /*1490*/  R2UR UR7, R18 ;  /* 0x00000000120772ca */ /* 0x000fe200000e0000 */
[----:B------:R-:W-:Y:S01]  /*14a0*/  UMOV UR5, 0xc0 ;  /* 0x000000c000057882 */ /* 0x000fe20000000000 */
[----:B------:R-:W-:Y:S01]  /*14b0*/  PLOP3.LUT P0, PT, PT, PT, PT, 0x80, 0x0 ;  /* 0x000000000000781c */ /* 0x000fe20003f0f070 */
[----:B------:R-:W-:Y:S01]  /*14c0*/  UIADD3 UR4, UR6, 0x8f, URZ ;  /* 0x0000008f06047890 */ /* 0x000fe2000fffe03f */
[----:B------:R-:W-:Y:S01]  /*14d0*/  IMAD.MOV.U32 R3, RZ, RZ, RZ ;  /* 0x000000ffff037224 */ /* 0x000fe200078e00ff */
[----:B------:R-:W-:Y:S01]  /*14e0*/  MOV R0, RZ ;  /* 0x000000ff00007202 */ /* 0x000fe20000000f00 */
[----:B------:R-:W-:Y:S01]  /*14f0*/  IMAD.U32 R19, RZ, RZ, UR6 ;  /* 0x00000006ff137e24 */ /* 0x000fe2000f8e00ff */
[----:B------:R-:W-:Y:S01]  /*1500*/  CS2R R34, SRZ ;  /* 0x0000000000227805 */ /* 0x000fe2000001ff00 */
[----:B------:R-:W-:Y:S01]  /*1510*/  IMAD.MOV.U32 R71, RZ, RZ, RZ ;  /* 0x000000ffff477224 */ /* 0x000fe200078e00ff */
[----:B------:R-:W-:Y:S01]  /*1520*/  CS2R R48, SRZ ;  /* 0x0000000000307805 */ /* 0x000fe2000001ff00 */
[----:B------:R-:W-:Y:S01]  /*1530*/  IMAD.MOV.U32 R16, RZ, RZ, RZ ;  /* 0x000000ffff107224 */ /* 0x000fe200078e00ff */
[----:B------:R-:W-:Y:S01]  /*1540*/  UIMAD UR5, UR9, UR5, 0x14f ;  /* 0x0000014f090574a4 */ /* 0x000fe2000f8e0205 */
[----:B------:R-:W-:-:S02]  /*1550*/  CS2R R38, SRZ ;  /* 0x0000000000267805 */ /* 0x000fc4000001ff00 */
[----:B------:R-:W-:Y:S02]  /*1560*/  CS2R R40, SRZ ;  /* 0x0000000000287805 */ /* 0x000fe4000001ff00 */
[----:B------:R-:W-:Y:S01]  /*1570*/  CS2R R32, SRZ ;  /* 0x0000000000207805 */ /* 0x000fe2000001ff00 */
[----:B------:R-:W-:Y:S01]  /*1580*/  UIADD3 UR6, UR6, UR5, -UR7 ;  /* 0x0000000506067290 */ /* 0x000fe2000fffe807 */
[----:B------:R-:W-:Y:S01]  /*1590*/  CS2R R26, SRZ ;  /* 0x00000000001a7805 */ /* 0x000fe2000001ff00 */
[----:B------:R-:W-:Y:S01]  /*15a0*/  UIMAD.WIDE UR4, UR4, 0x38e38e39, URZ ;  /* 0x38e38e39040478a5 */ /* 0x000fe2000f8e023f */
[----:B------:R-:W-:Y:S01]  /*15b0*/  CS2R R42, SRZ ;  /* 0x00000000002a7805 */ /* 0x000fe2000001ff00 */
[----:B------:R-:W-:Y:S01]  /*15c0*/  UIMAD.WIDE UR6, UR6, 0x38e38e39, URZ ;  /* 0x38e38e39060678a5 */ /* 0x000fe2000f8e023f */
[----:B------:R-:W-:Y:S01]  /*15d0*/  CS2R R36, SRZ ;  /* 0x0000000000247805 */ /* 0x000fe2000001ff00 */
[----:B------:R-:W-:Y:S01]  /*15e0*/  USHF.R.U32.HI UR4, URZ, 0x1f, UR5 ;  /* 0x0000001f3f047899 */ /* 0x000fe20008011605 */
[----:B------:R-:W-:Y:S01]  /*15f0*/  CS2R R24, SRZ ;  /* 0x0000000000187805 */ /* 0x000fe2000001ff00 */
[----:B------:R-:W-:Y:S01]  /*1600*/  USHF.R.U32.HI UR6, URZ, 0x1f, UR7 ;  /* 0x0000001f3f067899 */ /* 0x000fe20008011607 */
[----:B------:R-:W-:Y:S01]  /*1610*/  CS2R R46, SRZ ;  /* 0x00000000002e7805 */ /* 0x000fe2000001ff00 */
[----:B------:R-:W-:Y:S01]  /*1620*/  ULEA.HI.SX32 UR4, UR5, UR4, 0x1b ;  /* 0x0000000405047291 */ /* 0x000fe2000f8fda3f */
[----:B------:R-:W-:Y:S01]  /*1630*/  CS2R R44, SRZ ;  /* 0x00000000002c7805 */ /* 0x000fe2000001ff00 */
[----:B------:R-:W-:Y:S01]  /*1640*/  ULEA.HI.SX32 UR6, UR7, UR6, 0x1b ;  /* 0x0000000607067291 */ /* 0x000fe2000f8fda3f */
[----:B------:R-:W-:-:S02]  /*1650*/  CS2R R52, SRZ ;  /* 0x0000000000347805 */ /* 0x000fc4000001ff00 */
[----:B------:R-:W-:Y:S02]  /*1660*/  CS2R R76, SRZ ;  /* 0x00000000004c7805 */ /* 0x000fe4000001ff00 */
[----:B------:R-:W-:Y:S01]  /*1670*/  CS2R R72, SRZ ;  /* 0x0000000000487805 */ /* 0x000fe2000001ff00 */
[----:B------:R-:W-:Y:S01]  /*1680*/  UISETP.LT.AND UP0, UPT, UR4, UR6, UPT ;  /* 0x000000060400728c */ /* 0x000fe2000bf01270 */
[----:B------:R-:W-:Y:S02]  /*1690*/  CS2R R56, SRZ ;  /* 0x0000000000387805 */ /* 0x000fe4000001ff00 */
[----:B------:R-:W-:Y:S02]  /*16a0*/  CS2R R78, SRZ ;  /* 0x00000000004e7805 */ /* 0x000fe4000001ff00 */
[----:B------:R-:W-:Y:S01]  /*16b0*/  CS2R R60, SRZ ;  /* 0x00000000003c7805 */ /* 0x000fe2000001ff00 */
[----:B------:R-:W-:Y:S01]  /*16c0*/  USEL UR38, UR4, UR6, UP0 ;  /* 0x0000000604267287 */ /* 0x000fe20008000000 */
[----:B------:R-:W-:-:S02]  /*16d0*/  CS2R R74, SRZ ;  /* 0x00000000004a7805 */ /* 0x000fc4000001ff00 */
[----:B------:R-:W-:Y:S02]  /*16e0*/  CS2R R64, SRZ ;  /* 0x0000000000407805 */ /* 0x000fe4000001ff00 */
[----:B------:R-:W-:Y:S01]  /*16f0*/  CS2R R6, SRZ ;  /* 0x0000000000067805 */ /* 0x000fe2000001ff00 */
[----:B------:R-:W-:Y:S01]  /*1700*/  UISETP.GE.AND UP0, UPT, UR38, 0x1, UPT ;  /* 0x000000012600788c */ /* 0x000fe2000bf06270 */
[----:B------:R-:W-:Y:S02]  /*1710*/  IMAD.MOV.U32 R12, RZ, RZ, RZ ;  /* 0x000000ffff0c7224 */ /* 0x000fe400078e00ff */
[----:B------:R-:W-:Y:S02]  /*1720*/  IMAD.MOV.U32 R81, RZ, RZ, RZ ;  /* 0x000000ffff517224 */ /* 0x000fe400078e00ff */
[----:B------:R-:W-:Y:S01]  /*1730*/  IMAD.MOV.U32 R14, RZ, RZ, RZ ;  /* 0x000000ffff0e7224 */ /* 0x000fe200078e00ff */
[----:B------:R-:W-:Y:S01]  /*1740*/  PLOP3.LUT P1, PT, PT, PT, UP0, 0x80, 0x0 ;  /* 0x000000000000781c */ /* 0x000fe20003f2f008 */
[----:B------:R-:W-:-:S02]  /*1750*/  IMAD.MOV.U32 R69, RZ, RZ, RZ ;  /* 0x000000ffff457224 */ /* 0x000fc400078e00ff */
[----:B------:R-:W-:Y:S02]  /*1760*/  IMAD.MOV.U32 R20, RZ, RZ, RZ ;  /* 0x000000ffff147224 */ /* 0x000fe400078e00ff */
[----:B------:R-:W-:-:S08]  /*1770*/  IMAD.MOV.U32 R83, RZ, RZ, RZ ;  /* 0x000000ffff537224 */ /* 0x000fd000078e00ff */
[----:B------:R-:W-:Y:S05]  /*1780*/  @!P1 BRA `(.L_x_1660) ;  /* 0x000000dc00849947 */ /* 0x000fea0003800000 */
[----:B------:R-:W0:Y:S01]  /*1790*/  SHFL.IDX PT, R0, R154, RZ, 0x1f ;  /* 0x00001fff9a007589 */ /* 0x000e2200000e0000 */
[----:B------:R-:W-:-:S04]  /*17a0*/  UIADD3 UR6, UR37, 0x24300, URZ ;  /* 0x0002430025067890 */ /* 0x000fc8000fffe03f */
[----:B------:R-:W-:-:S06]  /*17b0*/  ULOP3.LUT UP0, URZ, UR6, 0x9f, URZ, 0xc0, !UPT ;  /* 0x0000009f063f7892 */ /* 0x000fcc000f80c03f */
[----:B------:R-:W-:Y:S02]  /*17c0*/  PLOP3.LUT P0, PT, PT, PT, UP0, 0x80, 0x0 ;  /* 0x000000000000781c */ /* 0x000fe40003f0f008 */
[----:B0-----:R-:W-:-:S13]  /*17d0*/  R2UR UR7, R0 ;  /* 0x00000000000772ca */ /* 0x001fda00000e0000 */
        /* <DEDUP_REMOVED lines=10> */
[----:B------:R-:W-:Y:S01]  /*1880*/  ULOP3.LUT UR39, UR4, 0x3fff, URZ, 0xc0, !UPT ;  /* 0x00003fff04277892 */ /* 0x000fe2000f8ec03f */
[----:B------:R-:W-:Y:S11]  /*1890*/  @!P0 BRA `(.L_x_1661) ;  /* 0x0000000000408947 */ /* 0x000ff60003800000 */
[----:B------:R-:W-:Y:S01]  /*18a0*/  MOV R0, 0x0 ;  /* 0x0000000000007802 */ /* 0x000fe20000000f00 */
[----:B------:R-:W-:Y:S01]  /*18b0*/  ULDC.64 UR4, c[0x4][0xa8] ;  /* 0x01002a0000047ab9 */ /* 0x000fe20000000a00 */
[----:B------:R-:W-:Y:S01]  /*18c0*/  ULDC.64 UR6, c[0x4][0x20] ;  /* 0x0100080000067ab9 */ /* 0x000fe20000000a00 */
[----:B------:R-:W-:Y:S01]  /*18d0*/  MOV R4, UR4 ;  /* 0x0000000400047c02 */ /* 0x000fe20008000f00 */
        /* <DEDUP_REMOVED lines=12> */
.L_x_1661:
[----:B------:R-:W-:Y:S02]  /*19a0*/  R2UR UR6, R152 ;  /* 0x00000000980672ca */ /* 0x000fe400000e0000 */
[----:B------:R-:W-:-:S11]  /*19b0*/  R2UR UR5, R156 ;  /* 0x000000009c0572ca */ /* 0x000fd600000e0000 */
[----:B------:R-:W-:Y:S02]  /*19c0*/  ULEA.HI UR4, UR6, UR6, URZ, 0x1 ;  /* 0x0000000606047291 */ /* 0x000fe4000f8f083f */
[----:B------:R-:W-:Y:S02]  /*19d0*/  MOV R3, UR5 ;  /* 0x0000000500037c02 */ /* 0x000fe40008000f00 */
[----:B------:R-:W-:Y:S02]  /*19e0*/  ULOP3.LUT UR4, UR4, 0xfffffffe, URZ, 0xc0, !UPT ;  /* 0xfffffffe04047892 */ /* 0x000fe4000f8ec03f */
[----:B------:R-:W-:Y:S02]  /*19f0*/  ISETP.NE.AND P0, PT, R3, 0x3, PT ;  /* 0x000000030300780c */ /* 0x000fe40003f05270 */
[----:B------:R-:W-:-:S06]  /*1a00*/  UIADD3 UR4, UR6, -UR4, URZ ;  /* 0x8000000406047290 */ /* 0x000fcc000fffe03f */
[----:B------:R-:W-:-:S05]  /*1a10*/  IMAD.U32 R0, RZ, RZ, UR4 ;  /* 0x00000004ff007e24 */ /* 0x000fca000f8e00ff */
[----:B------:R-:W-:-:S04]  /*1a20*/  SHF.L.U32 R0, R0, 0x1f, RZ ;  /* 0x0000001f00007819 */ /* 0x000fc800000006ff */
[----:B------:R-:W0:Y:S02]  /*1a30*/  SYNCS.PHASECHK.TRANS64.TRYWAIT P1, [UR37+0x31c00], R0 ;  /* 0x031c0000ff0075a7 */ /* 0x000e240008020165 */
[----:B0-----:R-:W-:Y:S05]  /*1a40*/  @!P1 BRA `(.L_x_1662) ;  /* 0x00000140009c9947 */ /* 0x001fea0003800000 */
.L_x_1790:
[----:B------:R-:W-:Y:S05]  /*1a50*/  @!P0 BRA `(.L_x_1663) ;  /* 0x0000000000048947 */ /* 0x000fea0003800000 */
[----:B------:R-:W-:Y:S01]  /*1a60*/  BPT.TRAP 0x1 ;  /* 0x000000040000795c */ /* 0x000fe20000300000 */
.L_x_1663:
[----:B0-----:R-:W-:Y:S02]  /*1a70*/  IMAD.U32 R0, RZ, RZ, UR36 ;  /* 0x00000024ff007e24 */ /* 0x001fe4000f8e00ff */
[----:B------:R-:W-:-:S03]  /*1a80*/  IMAD.U32 R3, RZ, RZ, UR60 ;  /* 0x0000003cff037e24 */ /* 0x000fc6000f8e00ff */
[----:B------:R-:W-:Y:S02]  /*1a90*/  LEA R0, R0, UR37, 0x3 ;  /* 0x0000002500007c11 */ /* 0x000fe4000f8e18ff */
[----:B------:R-:W-:-:S04]  /*1aa0*/  SHF.L.U32 R3, R3, 0x1f, RZ ;  /* 0x0000001f03037819 */ /* 0x000fc800000006ff */
[----:B------:R0:W1:Y:S01]  /*1ab0*/  SYNCS.PHASECHK.TRANS64.TRYWAIT P2, [R0+URZ+0x31c30], R3 ;  /* 0x031c3003000075a7 */ /* 0x000062000804017f */
[----:B------:R-:W-:Y:S05]  /*1ac0*/  @!P0 BRA `(.L_x_1664) ;  /* 0x0000000000048947 */ /* 0x000fea0003800000 */
[----:B------:R-:W-:Y:S01]  /*1ad0*/  BPT.TRAP 0x1 ;  /* 0x000000040000795c */ /* 0x000fe20000300000 */
.L_x_1664:
[----:B------:R-:W2:Y:S01]  /*1ae0*/  S2R R4, SR_TID.X ;  /* 0x0000000000047919 */ /* 0x000ea20000002100 */
[----:B------:R-:W-:Y:S01]  /*1af0*/  IMAD.MOV.U32 R71, RZ, RZ, RZ ;  /* 0x000000ffff477224 */ /* 0x000fe200078e00ff */
[----:B--2---:R-:W-:Y:S01]  /*1b00*/  LOP3.LUT P1, RZ, R4, 0x7f, RZ, 0xc0, !PT ;  /* 0x0000007f04ff7812 */ /* 0x004fe2000782c0ff */
[----:B-1----:R-:W-:-:S12]  /*1b10*/  @P2 BRA `(.L_x_1665) ;  /* 0x0000000000082947 */ /* 0x002fd80003800000 */
[----:B------:R-:W1:Y:S02]  /*1b20*/  SYNCS.PHASECHK.TRANS64.TRYWAIT P2, [R0+URZ+0x31c30], R3 ;  /* 0x031c3003000075a7 */ /* 0x000e64000804017f */
[----:B-1----:R-:W-:Y:S05]  /*1b30*/  @!P2 BRA `(.L_x_1666) ;  /* 0x000001400078a947 */ /* 0x002fea0003800000 */
.L_x_1665:
[----:B------:R-:W-:Y:S05]  /*1b40*/  WARPSYNC.ALL ;  /* 0x0000000000007948 */ /* 0x000fea0003800000 */
[----:B------:R-:W-:Y:S01]  /*1b50*/  UIADD3 UR4, UR37, 0x16a00, URZ ;  /* 0x00016a0025047890 */ /* 0x000fe2000fffe03f */
[----:B------:R-:W-:Y:S01]  /*1b60*/  WARPGROUP.ARRIVE ;  /* 0x00000000000079c5 */ /* 0x000fe20000000000 */
[----:B------:R-:W-:Y:S01]  /*1b70*/  ULOP3.LUT UR5, UR39, 0x10000, URZ, 0xfc, !UPT ;  /* 0x0001000027057892 */ /* 0x000fe2000f8efc3f */
[----:B------:R-:W-:Y:S01]  /*1b80*/  R2UR UR57, R19 ;  /* 0x00000000133972ca */ /* 0x000fe200000e0000 */
[----:B------:R-:W-:Y:S01]  /*1b90*/  USHF.R.U32.HI UR4, URZ, 0x4, UR4 ;  /* 0x000000043f047899 */ /* 0x000fe20008011604 */
[----:B------:R-:W-:Y:S01]  /*1ba0*/  R2UR UR58, R18 ;  /* 0x00000000123a72ca */ /* 0x000fe200000e0000 */
[----:B------:R-:W-:Y:S01]  /*1bb0*/  UMOV UR29, 0x80000020 ;  /* 0x80000020001d7882 */ /* 0x000fe20000000000 */
[----:B------:R-:W-:Y:S01]  /*1bc0*/  UMOV UR31, 0x80000020 ;  /* 0x80000020001f7882 */ /* 0x000fe20000000000 */
[----:B------:R-:W-:Y:S01]  /*1bd0*/  ULOP3.LUT UR4, UR4, 0x3fff, URZ, 0xc0, !UPT ;  /* 0x00003fff04047892 */ /* 0x000fe2000f8ec03f */
[----:B------:R-:W-:Y:S01]  /*1be0*/  R2UR UR56, R17 ;  /* 0x00000000113872ca */ /* 0x000fe200000e0000 */
[----:B------:R-:W-:Y:S01]  /*1bf0*/  UMOV UR28, UR5 ;  /* 0x00000005001c7c82 */ /* 0x000fe20008000000 */
[----:B------:R-:W-:Y:S01]  /*1c00*/  UMOV UR9, UR29 ;  /* 0x0000001d00097c82 */ /* 0x000fe20008000000 */
[----:B------:R-:W-:Y:S01]  /*1c10*/  ULOP3.LUT UR6, UR4, 0x10000, URZ, 0xfc, !UPT ;  /* 0x0001000004067892 */ /* 0x000fe2000f8efc3f */
[----:B01----:R-:W-:Y:S01]  /*1c20*/  @!P1 VIADD R0, R0, 0x31c40 ;  /* 0x00031c4000009836 */ /* 0x003fe20000000000 */
[----:B------:R-:W-:Y:S01]  /*1c30*/  UMOV UR8, UR28 ;  /* 0x0000001c00087c82 */ /* 0x000fe20008000000 */
[----:B------:R-:W-:Y:S01]  /*1c40*/  UMOV UR11, 0x80000020 ;  /* 0x80000020000b7882 */ /* 0x000fe20000000000 */
[----:B------:R-:W-:Y:S01]  /*1c50*/  UIMAD UR4, UR36, 0x6c0, UR6 ;  /* 0x000006c0240478a4 */ /* 0x000fe2000f8e0206 */
[----:B------:R-:W-:Y:S01]  /*1c60*/  UMOV UR12, UR28 ;  /* 0x0000001c000c7c82 */ /* 0x000fe20008000000 */
[----:B------:R-:W-:-:S02]  /*1c70*/  UMOV UR13, UR29 ;  /* 0x0000001d000d7c82 */ /* 0x000fc40008000000 */
[----:B------:R-:W-:Y:S02]  /*1c80*/  UIADD3 UR10, UR4, 0x40, URZ ;  /* 0x00000040040a7890 */ /* 0x000fe4000fffe03f */
[----:B------:R-:W-:Y:S02]  /*1c90*/  UIADD3 UR14, UR4, 0x80, URZ ;  /* 0x00000080040e7890 */ /* 0x000fe4000fffe03f */
[----:B------:R-:W-:Y:S01]  /*1ca0*/  UMOV UR30, UR4 ;  /* 0x00000004001e7c82 */ /* 0x000fe20008000000 */
[----:B------:R-:W-:Y:S01]  /*1cb0*/  UMOV UR15, 0x80000020 ;  /* 0x80000020000f7882 */ /* 0x000fe20000000000 */
[----:B------:R-:W-:Y:S01]  /*1cc0*/  HGMMA.64x16x16.F32 R96, gdesc[UR28], RZ, !UPT, gsb0 ;  /* 0x002000001c6079f0 */ /* 0x000fe2000c0008ff */
        /* <DEDUP_REMOVED lines=57> */
[----:B------:R-:W-:Y:S03]  /*2060*/  HGMMA.64x16x16.F32 R40, gdesc[UR28], RZ, !UPT, gsb0 ;  /* 0x002000001c2879f0 */ /* 0x000fe6000c0008ff */
        /* <DEDUP_REMOVED lines=102> */
[----:B------:R-:W-:Y:S02]  /*26d0*/  UIADD3 UR7, UR5, 0x600, URZ ;  /* 0x0000060005077890 */ /* 0x000fe4000fffe03f */
        /* <DEDUP_REMOVED lines=58> */
[----:B------:R-:W-:Y:S02]  /*2a80*/  UIMAD UR7, UR38, -0x90, UR57 ;  /* 0xffffff70260778a4 */ /* 0x000fe4000f8e0239 */
[----:B------:R-:W-:Y:S02]  /*2a90*/  UIADD3 UR38, UR38, -0x2, URZ ;  /* 0xfffffffe26267890 */ /* 0x000fe4000fffe03f */
[----:B------:R-:W-:-:S02]  /*2aa0*/  UIADD3 UR10, UR7, 0x90, URZ ;  /* 0x00000090070a7890 */ /* 0x000fc4000fffe03f */
[----:B------:R-:W-:Y:S01]  /*2ab0*/  UIADD3 UR7, -UR58, 0x91, UR7 ;  /* 0x000000913a077890 */ /* 0x000fe2000fffe107 */
        /* <DEDUP_REMOVED lines=97> */
[----:B------:R-:W1:Y:S08]  /*30d0*/  MUFU.TANH R66, R66 ;  /* 0x0000004200427308 */ /* 0x000e700000002400 */
[----:B------:R-:W2:Y:S08]  /*30e0*/  MUFU.TANH R67, R67 ;  /* 0x0000004300437308 */ /* 0x000eb00000002400 */
[----:B------:R-:W3:Y:S08]  /*30f0*/  MUFU.TANH R68, R68 ;  /* 0x0000004400447308 */ /* 0x000ef00000002400 */
        /* <DEDUP_REMOVED lines=48> */
[----:B------:R-:W-:Y:S02]  /*3400*/  IMAD.U32 R73, RZ, RZ, UR56 ;  /* 0x00000038ff497e24 */ /* 0x000fe4000f8e00ff */
[----:B------:R-:W-:Y:S01]  /*3410*/  FMUL.FTZ R15, R74, UR5 ;  /* 0x000000054a0f7c20 */ /* 0x000fe20008410000 */
[----:B------:R-:W-:Y:S01]  /*3420*/  HGMMA.64x16x16.F32 R56, gdesc[UR24], R56, gsb0 ;  /* 0x00200000183879f0 */ /* 0x000fe20008000838 */
[----:B------:R-:W-:Y:S01]  /*3430*/  UIADD3 UR26, UR4, 0x5c2, URZ ;  /* 0x000005c2041a7890 */ /* 0x000fe2000fffe03f */
[----:B------:R-:W-:Y:S01]  /*3440*/  IMAD.U32 R76, RZ, RZ, UR10 ;  /* 0x0000000aff4c7e24 */ /* 0x000fe2000f8e00ff */
[----:B------:R-:W-:Y:S01]  /*3450*/  UMOV UR27, 0x80000020 ;  /* 0x80000020001b7882 */ /* 0x000fe20000000000 */
[----:B------:R-:W-:-:S02]  /*3460*/  IMAD.U32 R78, RZ, RZ, UR7 ;  /* 0x00000007ff4e7e24 */ /* 0x000fc4000f8e00ff */
[----:B------:R-:W-:Y:S01]  /*3470*/  FMUL.FTZ R64, R79, UR5 ;  /* 0x000000054f407c20 */ /* 0x000fe20008410000 */
[----:B------:R-:W-:Y:S02]  /*3480*/  IMAD R73, R73, 0xc0, R144 ;  /* 0x000000c049497824 */ /* 0x000fe400078e0290 */
[----:B------:R-:W-:Y:S01]  /*3490*/  FMUL.FTZ R84, R72, UR5 ;  /* 0x0000000548547c20 */ /* 0x000fe20008410000 */
[----:B------:R-:W-:Y:S02]  /*34a0*/  IMAD R76, R23, -0x2, R76 ;  /* 0xfffffffe174c7824 */ /* 0x000fe400078e024c */
[----:B------:R-:W-:Y:S01]  /*34b0*/  FMUL.FTZ R90, R77, UR5 ;  /* 0x000000054d5a7c20 */ /* 0x000fe20008410000 */
[----:B------:R-:W-:Y:S02]  /*34c0*/  IMAD R78, R23, -0x2, R78 ;  /* 0xfffffffe174e7824 */ /* 0x000fe400078e024e */
[----:B------:R-:W-:Y:S01]  /*34d0*/  FMUL.FTZ R20, R75, UR5 ;  /* 0x000000054b147c20 */ /* 0x000fe20008410000 */
[----:B------:R-:W-:Y:S02]  /*34e0*/  MUFU.TANH R86, R86 ;  /* 0x0000005600567308 */ /* 0x000fe40000002400 */
[----:B------:R-:W-:-:S02]  /*34f0*/  VIADDMNMX R74, R73, R78, R76, PT ;  /* 0x0000004e494a7246 */ /* 0x000fc4000380014c */
[----:B------:R-:W-:Y:S02]  /*3500*/  IADD3 R73, R78, 0x8, R73 ;  /* 0x000000084e497810 */ /* 0x000fe40007ffe049 */
[C---:B------:R-:W-:Y:S02]  /*3510*/  ISETP.GT.AND P3, PT, R74.reuse, RZ, PT ;  /* 0x000000ff4a00720c */ /* 0x040fe40003f64270 */
[----:B------:R-:W5:Y:S01]  /*3520*/  MUFU.TANH R84, R84 ;  /* 0x0000005400547308 */ /* 0x000f620000002400 */
[C---:B------:R-:W-:Y:S02]  /*3530*/  ISETP.GT.AND P2, PT, R74.reuse, 0x1, PT ;  /* 0x000000014a00780c */ /* 0x040fe40003f44270 */
[----:B------:R-:W-:Y:S02]  /*3540*/  ISETP.GT.AND P5, PT, R74, 0x8, PT ;  /* 0x000000084a00780c */ /* 0x000fe40003fa4270 */
[----:B0-----:R-:W-:Y:S02]  /*3550*/  FSEL R79, R65, -INF , P3 ;  /* 0xff800000414f7808 */ /* 0x001fe40001800000 */
[----:B-1----:R-:W-:Y:S01]  /*3560*/  FSEL R91, R66, -INF , P2 ;  /* 0xff800000425b7808 */ /* 0x002fe20001000000 */
[----:B------:R-:W0:Y:S01]  /*3570*/  MUFU.TANH R92, R92 ;  /* 0x0000005c005c7308 */ /* 0x000e220000002400 */
[----:B------:R-:W-:-:S02]  /*3580*/  ISETP.GT.AND P6, PT, R74, 0x9, PT ;  /* 0x000000094a00780c */ /* 0x000fc40003fc4270 */
[----:B--2---:R-:W-:Y:S02]  /*3590*/  FSEL R93, R67, -INF , P5 ;  /* 0xff800000435d7808 */ /* 0x004fe40002800000 */
[----:B------:R-:W-:Y:S02]  /*35a0*/  ISETP.GT.AND P4, PT, R74, 0x10, PT ;  /* 0x000000104a00780c */ /* 0x000fe40003f84270 */
[----:B---3--:R-:W-:Y:S01]  /*35b0*/  FSEL R97, R68, -INF , P6 ;  /* 0xff80000044617808 */ /* 0x008fe20003000000 */
[----:B------:R-:W1:Y:S01]  /*35c0*/  MUFU.TANH R90, R90 ;  /* 0x0000005a005a7308 */ /* 0x000e620000002400 */
[C---:B------:R-:W-:Y:S02]  /*35d0*/  ISETP.GT.AND P3, PT, R74.reuse, 0x11, PT ;  /* 0x000000114a00780c */ /* 0x040fe40003f64270 */
[----:B----4-:R-:W-:Y:S02]  /*35e0*/  FSEL R95, R69, -INF , P4 ;  /* 0xff800000455f7808 */ /* 0x010fe40002000000 */
[----:B------:R-:W-:-:S02]  /*35f0*/  ISETP.GT.AND P2, PT, R74, 0x18, PT ;  /* 0x000000184a00780c */ /* 0x000fc40003f44270 */
[----:B-----5:R-:W-:Y:S01]  /*3600*/  FSEL R87, R70, -INF , P3 ;  /* 0xff80000046577808 */ /* 0x020fe20001800000 */
[----:B------:R-:W-:Y:S01]  /*3610*/  MUFU.TANH R12, R12 ;  /* 0x0000000c000c7308 */ /* 0x000fe20000002400 */
[----:B------:R-:W-:Y:S02]  /*3620*/  ISETP.GT.AND P5, PT, R74, 0x19, PT ;  /* 0x000000194a00780c */ /* 0x000fe40003fa4270 */
[----:B------:R-:W-:Y:S02]  /*3630*/  FSEL R85, R88, -INF , P2 ;  /* 0xff80000058557808 */ /* 0x000fe40001000000 */
[----:B------:R-:W-:Y:S02]  /*3640*/  ISETP.GT.AND P4, PT, R74, 0x20, PT ;  /* 0x000000204a00780c */ /* 0x000fe40003f84270 */
[----:B------:R-:W-:Y:S01]  /*3650*/  FSEL R77, R89, -INF , P5 ;  /* 0xff800000594d7808 */ /* 0x000fe20002800000 */
[----:B------:R-:W-:Y:S02]  /*3660*/  WARPGROUP.DEPBAR.LE gsb0, 0x0 ;  /* 0x00008000000079c5 */ /* 0x000fe40000010000 */
[----:B------:R-:W-:Y:S01]  /*3670*/  WARPGROUP.ARRIVE ;  /* 0x00000000000079c5 */ /* 0x000fe20000000000 */
[----:B------:R-:W-:Y:S01]  /*3680*/  FMUL.FTZ R96, R56, UR5 ;  /* 0x0000000538607c20 */ /* 0x000fe20008410000 */
[----:B------:R-:W-:Y:S01]  /*3690*/  FMUL.FTZ R56, R58, UR5 ;  /* 0x000000053a387c20 */ /* 0x000fe20008410000 */
[----:B------:R-:W-:Y:S01]  /*36a0*/  FMUL.FTZ R58, R62, UR5 ;  /* 0x000000053e3a7c20 */ /* 0x000fe20008410000 */
[----:B------:R-:W-:Y:S01]  /*36b0*/  ISETP.GT.AND P3, PT, R74, 0x21, PT ;  /* 0x000000214a00780c */ /* 0x000fe20003f64270 */
[----:B------:R-:W-:Y:S01]  /*36c0*/  FMUL.FTZ R98, R61, UR5 ;  /* 0x000000053d627c20 */ /* 0x000fe20008410000 */
[----:B------:R-:W-:Y:S01]  /*36d0*/  HGMMA.64x16x16.F32 R48, gdesc[UR24], R48, gsb0 ;  /* 0x00200000183079f0 */ /* 0x000fe20008000830 */
[----:B------:R-:W-:Y:S01]  /*36e0*/  UIADD3 UR26, UR4, 0x602, URZ ;  /* 0x00000602041a7890 */ /* 0x000fe2000fffe03f */
[----:B------:R-:W-:Y:S01]  /*36f0*/  FSEL R75, R80, -INF , P4 ;  /* 0xff800000504b7808 */ /* 0x000fe20002000000 */
[----:B------:R-:W-:Y:S01]  /*3700*/  UMOV UR27, 0x80000020 ;  /* 0x80000020001b7882 */ /* 0x000fe20000000000 */
[C---:B------:R-:W-:Y:S01]  /*3710*/  ISETP.GT.AND P2, PT, R74.reuse, 0x28, PT ;  /* 0x000000284a00780c */ /* 0x040fe20003f44270 */
[----:B------:R-:W-:Y:S01]  /*3720*/  FMUL.FTZ R94, R57, UR5 ;  /* 0x00000005395e7c20 */ /* 0x000fe20008410000 */
[----:B------:R-:W-:Y:S01]  /*3730*/  FSEL R72, R81, -INF , P3 ;  /* 0xff80000051487808 */ /* 0x000fe20001800000 */
[----:B------:R-:W-:Y:S01]  /*3740*/  FMUL.FTZ R57, R59, UR5 ;  /* 0x000000053b397c20 */ /* 0x000fe20008410000 */
[----:B------:R-:W-:Y:S01]  /*3750*/  ISETP.GT.AND P5, PT, R74, 0x29, PT ;  /* 0x000000294a00780c */ /* 0x000fe20003fa4270 */
[----:B------:R-:W-:Y:S01]  /*3760*/  FMUL.FTZ R59, R63, UR5 ;  /* 0x000000053f3b7c20 */ /* 0x000fe20008410000 */
[----:B------:R-:W-:Y:S01]  /*3770*/  FSEL R70, R82, -INF , P2 ;  /* 0xff80000052467808 */ /* 0x000fe20001000000 */
[----:B------:R-:W2:Y:S01]  /*3780*/  MUFU.TANH R96, R96 ;  /* 0x0000006000607308 */ /* 0x000ea20000002400 */
[----:B------:R-:W-:Y:S01]  /*3790*/  ISETP.GT.AND P4, PT, R74, 0x30, PT ;  /* 0x000000304a00780c */ /* 0x000fe20003f84270 */
[----:B------:R-:W-:Y:S01]  /*37a0*/  FMUL.FTZ R60, R60, UR5 ;  /* 0x000000053c3c7c20 */ /* 0x000fe20008410000 */
[----:B------:R-:W-:-:S02]  /*37b0*/  FSEL R63, R83, -INF , P5 ;  /* 0xff800000533f7808 */ /* 0x000fc40002800000 */
[----:B------:R-:W-:Y:S02]  /*37c0*/  ISETP.GT.AND P2, PT, R74, 0x31, PT ;  /* 0x000000314a00780c */ /* 0x000fe40003f44270 */
[----:B------:R-:W-:Y:S01]  /*37d0*/  FSEL R66, R84, -INF , P4 ;  /* 0xff80000054427808 */ /* 0x000fe20002000000 */
[----:B------:R-:W3:Y:S01]  /*37e0*/  MUFU.TANH R94, R94 ;  /* 0x0000005e005e7308 */ /* 0x000ee20000002400 */
[----:B------:R-:W-:Y:S02]  /*37f0*/  ISETP.GT.AND P3, PT, R74, 0x38, PT ;  /* 0x000000384a00780c */ /* 0x000fe40003f64270 */
[----:B------:R-:W-:Y:S02]  /*3800*/  FSEL R67, R86, -INF , P2 ;  /* 0xff80000056437808 */ /* 0x000fe40001000000 */
[----:B------:R-:W-:Y:S02]  /*3810*/  ISETP.GT.AND P2, PT, R74, 0x39, PT ;  /* 0x000000394a00780c */ /* 0x000fe40003f44270 */
[----:B0-----:R-:W-:Y:S01]  /*3820*/  FSEL R69, R92, -INF , P3 ;  /* 0xff8000005c457808 */ /* 0x001fe20001800000 */
[----:B------:R-:W0:Y:S01]  /*3830*/  MUFU.TANH R60, R60 ;  /* 0x0000003c003c7308 */ /* 0x000e220000002400 */
[----:B------:R-:W-:-:S02]  /*3840*/  ISETP.GT.AND P3, PT, R74, 0x40, PT ;  /* 0x000000404a00780c */ /* 0x000fc40003f64270 */
[----:B-1----:R-:W-:Y:S02]  /*3850*/  FSEL R68, R90, -INF , P2 ;  /* 0xff8000005a447808 */ /* 0x002fe40001000000 */
[----:B------:R-:W-:Y:S02]  /*3860*/  ISETP.GT.AND P2, PT, R74, 0x41, PT ;  /* 0x000000414a00780c */ /* 0x000fe40003f44270 */
[----:B--2---:R-:W-:Y:S01]  /*3870*/  FSEL R65, R96, -INF , P3 ;  /* 0xff80000060417808 */ /* 0x004fe20001800000 */
[----:B------:R-:W-:Y:S01]  /*3880*/  MUFU.TANH R98, R98 ;  /* 0x0000006200627308 */ /* 0x000fe20000002400 */
[----:B------:R-:W-:Y:S02]  /*3890*/  ISETP.GT.AND P3, PT, R74, 0x48, PT ;  /* 0x000000484a00780c */ /* 0x000fe40003f64270 */
[----:B------:R-:W-:-:S04]  /*38a0*/  VIMNMX R78, R76, R73, PT ;  /* 0x000000494c4e7248 */ /* 0x000fc80003fe0100 */
[----:B------:R-:W-:Y:S01]  /*38b0*/  ISETP.GT.AND P4, PT, R78, 0x8, PT ;  /* 0x000000084e00780c */ /* 0x000fe20003f84270 */
[----:B------:R-:W-:Y:S03]  /*38c0*/  MUFU.TANH R13, R13 ;  /* 0x0000000d000d7308 */ /* 0x000fe60000002400 */
[----:B------:R-:W-:-:S05]  /*38d0*/  FSEL R5, R5, -INF , P4 ;  /* 0xff80000005057808 */ /* 0x000fca0002000000 */
[----:B------:R-:W-:Y:S01]  /*38e0*/  MUFU.TANH R14, R14 ;  /* 0x0000000e000e7308 */ /* 0x000fe20000002400 */
[----:B------:R-:W-:Y:S02]  /*38f0*/  WARPGROUP.DEPBAR.LE gsb0, 0x0 ;  /* 0x00008000000079c5 */ /* 0x000fe40000010000 */
[----:B------:R-:W-:Y:S01]  /*3900*/  WARPGROUP.ARRIVE ;  /* 0x00000000000079c5 */ /* 0x000fe20000000000 */
[----:B------:R-:W-:Y:S01]  /*3910*/  FMUL.FTZ R99, R48, UR5 ;  /* 0x0000000530637c20 */ /* 0x000fe20008410000 */
[----:B------:R-:W-:Y:S01]  /*3920*/  FMUL.FTZ R48, R50, UR5 ;  /* 0x0000000532307c20 */ /* 0x000fe20008410000 */
[----:B------:R-:W-:Y:S01]  /*3930*/  FMNMX.FTZ R50, R79, R91, !PT ;  /* 0x0000005b4f327209 */ /* 0x000fe20007810000 */
[----:B------:R-:W-:Y:S01]  /*3940*/  FMUL.FTZ R52, R52, UR5 ;  /* 0x0000000534347c20 */ /* 0x000fe20008410000 */
[----:B------:R-:W-:Y:S01]  /*3950*/  FMUL.FTZ R100, R49, UR5 ;  /* 0x0000000531647c20 */ /* 0x000fe20008410000 */
[----:B------:R-:W-:Y:S01]  /*3960*/  HGMMA.64x16x16.F32 R40, gdesc[UR24], R40, gsb0 ;  /* 0x00200000182879f0 */ /* 0x000fe20008000828 */
[----:B------:R-:W-:Y:S01]  /*3970*/  UIADD3 UR26, UR4, 0x642, URZ ;  /* 0x00000642041a7890 */ /* 0x000fe2000fffe03f */
[----:B------:R-:W-:Y:S01]  /*3980*/  FMNMX.FTZ R50, R93, R50, !PT ;  /* 0x000000325d327209 */ /* 0x000fe20007810000 */
[----:B------:R-:W-:Y:S01]  /*3990*/  UMOV UR27, 0x80000020 ;  /* 0x80000020001b7882 */ /* 0x000fe20000000000 */
[----:B------:R-:W-:Y:S01]  /*39a0*/  FMUL.FTZ R49, R51, UR5 ;  /* 0x0000000533317c20 */ /* 0x000fe20008410000 */
[----:B------:R-:W-:Y:S01]  /*39b0*/  FMUL.FTZ R53, R53, UR5 ;  /* 0x0000000535357c20 */ /* 0x000fe20008410000 */
[----:B------:R-:W-:Y:S01]  /*39c0*/  FMNMX.FTZ R50, R97, R50, !PT ;  /* 0x0000003261327209 */ /* 0x000fe20007810000 */
[----:B------:R1:W-:Y:S01]  /*39d0*/  MUFU.TANH R51, R52 ;  /* 0x0000003400337308 */ /* 0x0003e20000002400 */
[----:B------:R-:W-:-:S02]  /*39e0*/  ULDC UR4, c[0x0][0x988] ;  /* 0x0002620000047ab9 */ /* 0x000fc40000000800 */
[----:B------:R-:W-:-:S04]  /*39f0*/  FMNMX.FTZ R50, R95, R50, !PT ;  /* 0x000000325f327209 */ /* 0x000fc80007810000 */
[----:B------:R-:W-:Y:S01]  /*3a00*/  FMNMX.FTZ R62, R87, R50, !PT ;  /* 0x00000032573e7209 */ /* 0x000fe20007810000 */
[----:B------:R-:W2:Y:S03]  /*3a10*/  MUFU.TANH R99, R99 ;  /* 0x0000006300637308 */ /* 0x000ea60000002400 */
[----:B------:R-:W-:-:S04]  /*3a20*/  FMNMX.FTZ R62, R85, R62, !PT ;  /* 0x0000003e553e7209 */ /* 0x000fc80007810000 */
[----:B------:R-:W-:Y:S01]  /*3a30*/  FMNMX.FTZ R62, R77, R62, !PT ;  /* 0x0000003e4d3e7209 */ /* 0x000fe20007810000 */
[----:B------:R4:W-:Y:S03]  /*3a40*/  MUFU.TANH R50, R53 ;  /* 0x0000003500327308 */ /* 0x0009e60000002400 */
[----:B------:R-:W-:Y:S02]  /*3a50*/  FMNMX.FTZ R61, R75, R62, !PT ;  /* 0x0000003e4b3d7209 */ /* 0x000fe40007810000 */
[----:B---3--:R-:W-:Y:S02]  /*3a60*/  FSEL R62, R94, -INF , P2 ;  /* 0xff8000005e3e7808 */ /* 0x008fe40001000000 */
[----:B------:R-:W-:Y:S01]  /*3a70*/  FMNMX.FTZ R61, R72, R61, !PT ;  /* 0x0000003d483d7209 */ /* 0x000fe20007810000 */
[----:B------:R-:W3:Y:S01]  /*3a80*/  MUFU.TANH R100, R100 ;  /* 0x0000006400647308 */ /* 0x000ee20000002400 */
[----:B------:R-:W-:-:S02]  /*3a90*/  ISETP.GT.AND P2, PT, R74, 0x49, PT ;  /* 0x000000494a00780c */ /* 0x000fc40003f44270 */
[----:B-1----:R-:W-:Y:S02]  /*3aa0*/  FMNMX.FTZ R52, R70, R61, !PT ;  /* 0x0000003d46347209 */ /* 0x002fe40007810000 */
[----:B0-----:R-:W-:Y:S02]  /*3ab0*/  FSEL R61, R60, -INF , P3 ;  /* 0xff8000003c3d7808 */ /* 0x001fe40001800000 */
[----:B----4-:R-:W-:Y:S01]  /*3ac0*/  FMNMX.FTZ R53, R63, R52, !PT ;  /* 0x000000343f357209 */ /* 0x010fe20007810000 */
[----:B------:R-:W-:Y:S01]  /*3ad0*/  MUFU.TANH R15, R15 ;  /* 0x0000000f000f7308 */ /* 0x000fe20000002400 */
[----:B------:R-:W-:Y:S02]  /*3ae0*/  ISETP.GT.AND P3, PT, R74, 0x50, PT ;  /* 0x000000504a00780c */ /* 0x000fe40003f64270 */
[----:B------:R-:W-:Y:S02]  /*3af0*/  FMNMX.FTZ R52, R66, R53, !PT ;  /* 0x0000003542347209 */ /* 0x000fe40007810000 */
[----:B--2---:R-:W-:-:S02]  /*3b00*/  FSEL R60, R99, -INF , P3 ;  /* 0xff800000633c7808 */ /* 0x004fc40001800000 */
[----:B------:R-:W-:Y:S01]  /*3b10*/  FMNMX.FTZ R52, R67, R52, !PT ;  /* 0x0000003443347209 */ /* 0x000fe20007810000 */
[----:B------:R-:W-:Y:S01]  /*3b20*/  MUFU.TANH R20, R20 ;  /* 0x0000001400147308 */ /* 0x000fe20000002400 */
[----:B------:R-:W-:Y:S02]  /*3b30*/  ISETP.GT.AND P3, PT, R74, 0x58, PT ;  /* 0x000000584a00780c */ /* 0x000fe40003f64270 */
[----:B------:R-:W-:Y:S01]  /*3b40*/  FMNMX.FTZ R53, R69, R52, !PT ;  /* 0x0000003445357209 */ /* 0x000fe20007810000 */
[----:B------:R-:W-:Y:S02]  /*3b50*/  WARPGROUP.DEPBAR.LE gsb0, 0x0 ;  /* 0x00008000000079c5 */ /* 0x000fe40000010000 */
[----:B------:R-:W-:Y:S01]  /*3b60*/  WARPGROUP.ARRIVE ;  /* 0x00000000000079c5 */ /* 0x000fe20000000000 */
[----:B------:R-:W-:Y:S01]  /*3b70*/  FMUL.FTZ R44, R44, UR5 ;  /* 0x000000052c2c7c20 */ /* 0x000fe20008410000 */
[----:B------:R-:W-:Y:S01]  /*3b80*/  FMUL.FTZ R40, R40, UR5 ;  /* 0x0000000528287c20 */ /* 0x000fe20008410000 */
[----:B------:R-:W-:Y:S01]  /*3b90*/  FMUL.FTZ R45, R45, UR5 ;  /* 0x000000052d2d7c20 */ /* 0x000fe20008410000 */
[----:B------:R-:W-:Y:S01]  /*3ba0*/  FMUL.FTZ R41, R41, UR5 ;  /* 0x0000000529297c20 */ /* 0x000fe20008410000 */
[----:B------:R0:W-:Y:S01]  /*3bb0*/  MUFU.TANH R80, R44 ;  /* 0x0000002c00507308 */ /* 0x0001e20000002400 */
[----:B------:R-:W-:Y:S01]  /*3bc0*/  HGMMA.64x16x16.F32 R32, gdesc[UR24], R32, gsb0 ;  /* 0x00200000182079f0 */ /* 0x000fe20008000820 */
[----:B------:R-:W-:Y:S01]  /*3bd0*/  FSEL R51, R51, -INF , P3 ;  /* 0xff80000033337808 */ /* 0x000fe20001800000 */
[----:B------:R-:W-:Y:S01]  /*3be0*/  FMUL.FTZ R86, R47, UR5 ;  /* 0x000000052f567c20 */ /* 0x000fe20008410000 */
[----:B------:R-:W-:-:S04]  /*3bf0*/  ISETP.GT.AND P3, PT, R74, 0x60, PT ;  /* 0x000000604a00780c */ /* 0x000fc80003f64270 */
[----:B------:R-:W1:Y:S01]  /*3c00*/  MUFU.TANH R40, R40 ;  /* 0x0000002800287308 */ /* 0x000e620000002400 */
[----:B0-----:R-:W-:-:S04]  /*3c10*/  FMNMX.FTZ R44, R68, R53, !PT ;  /* 0x00000035442c7209 */ /* 0x001fc80007810000 */
[----:B------:R-:W-:-:S03]  /*3c20*/  FMNMX.FTZ R53, R65, R44, !PT ;  /* 0x0000002c41357209 */ /* 0x000fc60007810000 */
[----:B------:R0:W-:Y:S01]  /*3c30*/  MUFU.TANH R81, R45 ;  /* 0x0000002d00517308 */ /* 0x0001e20000002400 */
[----:B------:R-:W-:Y:S02]  /*3c40*/  FMNMX.FTZ R44, R62, R53, !PT ;  /* 0x000000353e2c7209 */ /* 0x000fe40007810000 */
[----:B------:R-:W-:Y:S02]  /*3c50*/  FSEL R53, R98, -INF , P2 ;  /* 0xff80000062357808 */ /* 0x000fe40001000000 */
[----:B------:R-:W-:Y:S02]  /*3c60*/  FMNMX.FTZ R44, R61, R44, !PT ;  /* 0x0000002c3d2c7209 */ /* 0x000fe40007810000 */
[----:B------:R-:W-:Y:S01]  /*3c70*/  ISETP.GT.AND P2, PT, R74, 0x51, PT ;  /* 0x000000514a00780c */ /* 0x000fe20003f44270 */
[----:B------:R-:W2:Y:S01]  /*3c80*/  MUFU.TANH R41, R41 ;  /* 0x0000002900297308 */ /* 0x000ea20000002400 */
[----:B0-----:R-:W-:Y:S02]  /*3c90*/  FMNMX.FTZ R45, R53, R44, !PT ;  /* 0x0000002c352d7209 */ /* 0x001fe40007810000 */
[----:B---3--:R-:W-:-:S02]  /*3ca0*/  FSEL R52, R100, -INF , P2 ;  /* 0xff80000064347808 */ /* 0x008fc40001000000 */
[----:B------:R-:W-:Y:S02]  /*3cb0*/  FMNMX.FTZ R45, R60, R45, !PT ;  /* 0x0000002d3c2d7209 */ /* 0x000fe40007810000 */
[----:B------:R-:W-:Y:S01]  /*3cc0*/  ISETP.GT.AND P2, PT, R74, 0x59, PT ;  /* 0x000000594a00780c */ /* 0x000fe20003f44270 */
[----:B------:R-:W-:Y:S01]  /*3cd0*/  MUFU.TANH R21, R21 ;  /* 0x0000001500157308 */ /* 0x000fe20000002400 */
[----:B------:R-:W-:Y:S02]  /*3ce0*/  FMNMX.FTZ R44, R52, R45, !PT ;  /* 0x0000002d342c7209 */ /* 0x000fe40007810000 */
[----:B------:R-:W-:Y:S02]  /*3cf0*/  FSEL R50, R50, -INF , P2 ;  /* 0xff80000032327808 */ /* 0x000fe40001000000 */
[----:B------:R-:W-:Y:S02]  /*3d00*/  FMNMX.FTZ R83, R51, R44, !PT ;  /* 0x0000002c33537209 */ /* 0x000fe40007810000 */
[----:B-1----:R-:W-:Y:S01]  /*3d10*/  FSEL R45, R40, -INF , P3 ;  /* 0xff800000282d7808 */ /* 0x002fe20001800000 */
[----:B------:R-:W-:Y:S01]  /*3d20*/  MUFU.TANH R64, R64 ;  /* 0x0000004000407308 */ /* 0x000fe20000002400 */
[----:B------:R-:W-:-:S02]  /*3d30*/  ISETP.GT.AND P2, PT, R74, 0x61, PT ;  /* 0x000000614a00780c */ /* 0x000fc40003f44270 */
[----:B------:R-:W-:Y:S02]  /*3d40*/  FMNMX.FTZ R40, R50, R83, !PT ;  /* 0x0000005332287209 */ /* 0x000fe40007810000 */
[C---:B------:R-:W-:Y:S02]  /*3d50*/  ISETP.GT.AND P3, PT, R74.reuse, 0x68, PT ;  /* 0x000000684a00780c */ /* 0x040fe40003f64270 */
[----:B--2---:R-:W-:Y:S01]  /*3d60*/  FSEL R44, R41, -INF , P2 ;  /* 0xff800000292c7808 */ /* 0x004fe20001000000 */
[----:B------:R-:W-:Y:S01]  /*3d70*/  MUFU.TANH R56, R56 ;  /* 0x0000003800387308 */ /* 0x000fe20000002400 */
[----:B------:R-:W-:Y:S02]  /*3d80*/  FMNMX.FTZ R83, R45, R40, !PT ;  /* 0x000000282d537209 */ /* 0x000fe40007810000 */
[----:B------:R-:W-:Y:S01]  /*3d90*/  ISETP.GT.AND P2, PT, R74, 0x69, PT ;  /* 0x000000694a00780c */ /* 0x000fe20003f44270 */
[----:B------:R-:W-:Y:S02]  /*3da0*/  WARPGROUP.DEPBAR.LE gsb0, 0x0 ;  /* 0x00008000000079c5 */ /* 0x000fe40000010000 */
[----:B------:R-:W-:Y:S01]  /*3db0*/  WARPGROUP.ARRIVE ;  /* 0x00000000000079c5 */ /* 0x000fe20000000000 */
[----:B------:R-:W-:Y:S01]  /*3dc0*/  FMUL.FTZ R32, R32, UR5 ;  /* 0x0000000520207c20 */ /* 0x000fe20008410000 */
[----:B------:R-:W-:Y:S01]  /*3dd0*/  FMUL.FTZ R33, R33, UR5 ;  /* 0x0000000521217c20 */ /* 0x000fe20008410000 */
[----:B------:R-:W-:Y:S01]  /*3de0*/  FMUL.FTZ R36, R36, UR5 ;  /* 0x0000000524247c20 */ /* 0x000fe20008410000 */
[----:B------:R-:W-:Y:S01]  /*3df0*/  FMUL.FTZ R37, R37, UR5 ;  /* 0x0000000525257c20 */ /* 0x000fe20008410000 */
[----:B------:R-:W-:Y:S01]  /*3e00*/  FSEL R41, R80, -INF , P3 ;  /* 0xff80000050297808 */ /* 0x000fe20001800000 */
[----:B------:R-:W-:Y:S01]  /*3e10*/  HGMMA.64x16x16.F32 R24, gdesc[UR32], R24, gsb0 ;  /* 0x00200000201879f0 */ /* 0x000fe20008000818 */
[----:B------:R-:W-:Y:S01]  /*3e20*/  MUFU.TANH R32, R32 ;  /* 0x0000002000207308 */ /* 0x000fe20000002400 */
[----:B------:R-:W-:Y:S01]  /*3e30*/  FMNMX.FTZ R80, R44, R83, !PT ;  /* 0x000000532c507209 */ /* 0x000fe20007810000 */
[----:B------:R-:W-:Y:S01]  /*3e40*/  FMUL.FTZ R88, R34, UR5 ;  /* 0x0000000522587c20 */ /* 0x000fe20008410000 */
[C---:B------:R-:W-:Y:S01]  /*3e50*/  ISETP.GT.AND P3, PT, R74.reuse, 0x70, PT ;  /* 0x000000704a00780c */ /* 0x040fe20003f64270 */
[----:B------:R-:W-:Y:S01]  /*3e60*/  FMUL.FTZ R90, R35, UR5 ;  /* 0x00000005235a7c20 */ /* 0x000fe20008410000 */
[----:B------:R-:W-:Y:S01]  /*3e70*/  FSEL R40, R81, -INF , P2 ;  /* 0xff80000051287808 */ /* 0x000fe20001000000 */
[----:B------:R-:W-:Y:S01]  /*3e80*/  FMUL.FTZ R92, R39, UR5 ;  /* 0x00000005275c7c20 */ /* 0x000fe20008410000 */
[----:B------:R-:W-:Y:S01]  /*3e90*/  FMNMX.FTZ R81, R41, R80, !PT ;  /* 0x0000005029517209 */ /* 0x000fe20007810000 */
[----:B------:R-:W0:Y:S01]  /*3ea0*/  MUFU.TANH R33, R33 ;  /* 0x0000002100217308 */ /* 0x000e220000002400 */
[----:B------:R-:W-:Y:S01]  /*3eb0*/  ISETP.GT.AND P2, PT, R74, 0x71, PT ;  /* 0x000000714a00780c */ /* 0x000fe20003f44270 */
[----:B------:R-:W-:-:S06]  /*3ec0*/  FMUL.FTZ R80, R54, UR5 ;  /* 0x0000000536507c20 */ /* 0x000fcc0008410000 */
[----:B------:R-:W1:Y:S08]  /*3ed0*/  MUFU.TANH R36, R36 ;  /* 0x0000002400247308 */ /* 0x000e700000002400 */
[----:B------:R2:W3:Y:S01]  /*3ee0*/  MUFU.TANH R82, R37 ;  /* 0x0000002500527308 */ /* 0x0004e20000002400 */
[----:B0-----:R-:W-:Y:S02]  /*3ef0*/  FSEL R33, R33, -INF , P2 ;  /* 0xff80000021217808 */ /* 0x001fe40001000000 */
[----:B------:R-:W-:-:S05]  /*3f00*/  ISETP.GT.AND P2, PT, R74, 0x79, PT ;  /* 0x000000794a00780c */ /* 0x000fca0003f44270 */
[----:B------:R-:W-:Y:S01]  /*3f10*/  MUFU.TANH R57, R57 ;  /* 0x0000003900397308 */ /* 0x000fe20000002400 */
[----:B--2---:R-:W-:Y:S02]  /*3f20*/  FSEL R37, R32, -INF , P3 ;  /* 0xff80000020257808 */ /* 0x004fe40001800000 */
[----:B------:R-:W-:Y:S02]  /*3f30*/  FMNMX.FTZ R32, R40, R81, !PT ;  /* 0x0000005128207209 */ /* 0x000fe40007810000 */
[----:B------:R-:W-:Y:S02]  /*3f40*/  ISETP.GT.AND P3, PT, R74, 0x78, PT ;  /* 0x000000784a00780c */ /* 0x000fe40003f64270 */
[----:B------:R-:W-:Y:S01]  /*3f50*/  FMNMX.FTZ R32, R37, R32, !PT ;  /* 0x0000002025207209 */ /* 0x000fe20007810000 */
[----:B------:R-:W-:Y:S01]  /*3f60*/  MUFU.TANH R58, R58 ;  /* 0x0000003a003a7308 */ /* 0x000fe20000002400 */
[----:B-1----:R-:W-:Y:S02]  /*3f70*/  FSEL R36, R36, -INF , P3 ;  /* 0xff80000024247808 */ /* 0x002fe40001800000 */
[----:B------:R-:W-:-:S05]  /*3f80*/  ISETP.GT.AND P3, PT, R74, 0x80, PT ;  /* 0x000000804a00780c */ /* 0x000fca0003f64270 */
[----:B------:R-:W-:Y:S01]  /*3f90*/  MUFU.TANH R59, R59 ;  /* 0x0000003b003b7308 */ /* 0x000fe20000002400 */
[----:B------:R-:W-:Y:S02]  /*3fa0*/  WARPGROUP.DEPBAR.LE gsb0, 0x0 ;  /* 0x00008000000079c5 */ /* 0x000fe40000010000 */
[----:B------:R-:W-:Y:S01]  /*3fb0*/  FMUL.FTZ R24, R24, UR5 ;  /* 0x0000000518187c20 */ /* 0x000fe20008410000 */
[----:B------:R-:W-:Y:S01]  /*3fc0*/  FMUL.FTZ R25, R25, UR5 ;  /* 0x0000000519197c20 */ /* 0x000fe20008410000 */
[----:B------:R-:W-:Y:S01]  /*3fd0*/  FMUL.FTZ R28, R28, UR5 ;  /* 0x000000051c1c7c20 */ /* 0x000fe20008410000 */
[----:B------:R-:W-:Y:S01]  /*3fe0*/  FMUL.FTZ R81, R29, UR5 ;  /* 0x000000051d517c20 */ /* 0x000fe20008410000 */
[----:B------:R-:W-:Y:S01]  /*3ff0*/  FMNMX.FTZ R29, R33, R32, !PT ;  /* 0x00000020211d7209 */ /* 0x000fe20007810000 */
[----:B------:R-:W-:Y:S01]  /*4000*/  MUFU.TANH R48, R48 ;  /* 0x0000003000307308 */ /* 0x000fe20000002400 */
[----:B---3--:R-:W-:Y:S01]  /*4010*/  FSEL R32, R82, -INF , P2 ;  /* 0xff80000052207808 */ /* 0x008fe20001000000 */
[----:B------:R-:W-:Y:S01]  /*4020*/  FMUL.FTZ R82, R42, UR5 ;  /* 0x000000052a527c20 */ /* 0x000fe20008410000 */
[----:B------:R-:W-:Y:S01]  /*4030*/  FMNMX.FTZ R89, R36, R29, !PT ;  /* 0x0000001d24597209 */ /* 0x000fe20007810000 */
[----:B------:R-:W-:Y:S01]  /*4040*/  FMUL.FTZ R47, R31, UR5 ;  /* 0x000000051f2f7c20 */ /* 0x000fe20008410000 */
[----:B------:R-:W-:-:S03]  /*4050*/  ISETP.GT.AND P2, PT, R74, 0x81, PT ;  /* 0x000000814a00780c */ /* 0x000fc60003f44270 */
[----:B------:R-:W0:Y:S08]  /*4060*/  MUFU.TANH R24, R24 ;  /* 0x0000001800187308 */ /* 0x000e300000002400 */
[----:B------:R-:W1:Y:S08]  /*4070*/  MUFU.TANH R25, R25 ;  /* 0x0000001900197308 */ /* 0x000e700000002400 */
[----:B------:R1:W2:Y:S01]  /*4080*/  MUFU.TANH R83, R28 ;  /* 0x0000001c00537308 */ /* 0x0002a20000002400 */
[----:B0-----:R-:W-:-:S02]  /*4090*/  FSEL R29, R24, -INF , P3 ;  /* 0xff800000181d7808 */ /* 0x001fc40001800000 */
[----:B------:R-:W-:Y:S02]  /*40a0*/  FMNMX.FTZ R24, R32, R89, !PT ;  /* 0x0000005920187209 */ /* 0x000fe40007810000 */
[C---:B------:R-:W-:Y:S02]  /*40b0*/  ISETP.GT.AND P3, PT, R74.reuse, 0x88, PT ;  /* 0x000000884a00780c */ /* 0x040fe40003f64270 */
[----:B------:R-:W-:Y:S01]  /*40c0*/  FMNMX.FTZ R89, R29, R24, !PT ;  /* 0x000000181d597209 */ /* 0x000fe20007810000 */
[----:B------:R0:W3:Y:S01]  /*40d0*/  MUFU.TANH R84, R81 ;  /* 0x0000005100547308 */ /* 0x0000e20000002400 */
[----:B-1----:R-:W-:Y:S02]  /*40e0*/  FSEL R28, R25, -INF , P2 ;  /* 0xff800000191c7808 */ /* 0x002fe40001000000 */
[----:B------:R-:W-:Y:S02]  /*40f0*/  ISETP.GT.AND P2, PT, R74, 0x89, PT ;  /* 0x000000894a00780c */ /* 0x000fe40003f44270 */
[----:B------:R-:W-:Y:S01]  /*4100*/  FMNMX.FTZ R54, R28, R89, !PT ;  /* 0x000000591c367209 */ /* 0x000fe20007810000 */
[----:B------:R-:W-:-:S02]  /*4110*/  FMUL.FTZ R89, R38, UR5 ;  /* 0x0000000526597c20 */ /* 0x000fc40008410000 */
[----:B------:R-:W1:Y:S01]  /*4120*/  MUFU.TANH R49, R49 ;  /* 0x0000003100317308 */ /* 0x000e620000002400 */
[----:B--2---:R-:W-:Y:S01]  /*4130*/  FSEL R25, R83, -INF , P3 ;  /* 0xff80000053197808 */ /* 0x004fe20001800000 */
[----:B0-----:R-:W-:Y:S01]  /*4140*/  FMUL.FTZ R81, R55, UR5 ;  /* 0x0000000537517c20 */ /* 0x001fe20008410000 */
[----:B------:R-:W-:Y:S01]  /*4150*/  ISETP.GT.AND P3, PT, R78, 0x1, PT ;  /* 0x000000014e00780c */ /* 0x000fe20003f64270 */
[----:B------:R-:W-:Y:S01]  /*4160*/  FMUL.FTZ R83, R46, UR5 ;  /* 0x000000052e537c20 */ /* 0x000fe20008410000 */
[----:B------:R-:W-:Y:S01]  /*4170*/  FMNMX.FTZ R55, R25, R54, !PT ;  /* 0x0000003619377209 */ /* 0x000fe20007810000 */
[----:B------:R-:W-:Y:S01]  /*4180*/  FMUL.FTZ R46, R30, UR5 ;  /* 0x000000051e2e7c20 */ /* 0x000fe20008410000 */
[----:B------:R-:W-:Y:S01]  /*4190*/  FSEL R39, R3, -INF , P3 ;  /* 0xff80000003277808 */ /* 0x000fe20001800000 */
[----:B------:R-:W0:Y:S01]  /*41a0*/  MUFU.TANH R80, R80 ;  /* 0x0000005000507308 */ /* 0x000e220000002400 */
[----:B---3--:R-:W-:Y:S01]  /*41b0*/  FSEL R24, R84, -INF , P2 ;  /* 0xff80000054187808 */ /* 0x008fe20001000000 */
[----:B------:R-:W-:Y:S01]  /*41c0*/  FMUL.FTZ R84, R43, UR5 ;  /* 0x000000052b547c20 */ /* 0x000fe20008410000 */
[----:B------:R-:W-:Y:S01]  /*41d0*/  ISETP.GT.AND P3, PT, R78, 0x10, PT ;  /* 0x000000104e00780c */ /* 0x000fe20003f64270 */
[----:B------:R-:W-:Y:S01]  /*41e0*/  FMUL.FTZ R43, R27, UR5 ;  /* 0x000000051b2b7c20 */ /* 0x000fe20008410000 */
[----:B------:R-:W-:-:S02]  /*41f0*/  FMNMX.FTZ R55, R24, R55, !PT ;  /* 0x0000003718377209 */ /* 0x000fc40007810000 */
[----:B------:R-:W-:Y:S01]  /*4200*/  FSEL R7, R7, -INF , P3 ;  /* 0xff80000007077808 */ /* 0x000fe20001800000 */
[----:B------:R-:W2:Y:S01]  /*4210*/  MUFU.TANH R81, R81 ;  /* 0x0000005100517308 */ /* 0x000ea20000002400 */
[C---:B------:R-:W-:Y:S01]  /*4220*/  ISETP.GT.AND P3, PT, R78.reuse, 0x18, PT ;  /* 0x000000184e00780c */ /* 0x040fe20003f64270 */
[----:B------:R-:W3:Y:S03]  /*4230*/  SHFL.BFLY PT, R42, R55, 0x2, 0x1f ;  /* 0x0c401f00372a7f89 */ /* 0x000ee600000e0000 */
[----:B------:R-:W-:Y:S02]  /*4240*/  FSEL R9, R9, -INF , P3 ;  /* 0xff80000009097808 */ /* 0x000fe40001800000 */
[----:B------:R-:W-:Y:S01]  /*4250*/  ISETP.GT.AND P3, PT, R78, 0x20, PT ;  /* 0x000000204e00780c */ /* 0x000fe20003f64270 */
[----:B------:R-:W4:Y:S03]  /*4260*/  MUFU.TANH R82, R82 ;  /* 0x0000005200527308 */ /* 0x000f260000002400 */
[----:B------:R-:W-:-:S02]  /*4270*/  FSEL R11, R11, -INF , P3 ;  /* 0xff8000000b0b7808 */ /* 0x000fc40001800000 */
[----:B------:R-:W-:-:S03]  /*4280*/  ISETP.GT.AND P3, PT, R78, 0x28, PT ;  /* 0x000000284e00780c */ /* 0x000fc60003f64270 */
[----:B------:R-:W5:Y:S01]  /*4290*/  MUFU.TANH R84, R84 ;  /* 0x0000005400547308 */ /* 0x000f620000002400 */
[----:B------:R-:W-:Y:S02]  /*42a0*/  FSEL R73, R13, -INF , P3 ;  /* 0xff8000000d497808 */ /* 0x000fe40001800000 */
[----:B------:R-:W-:-:S05]  /*42b0*/  ISETP.GT.AND P3, PT, R78, 0x30, PT ;  /* 0x000000304e00780c */ /* 0x000fca0003f64270 */
[----:B------:R-:W5:Y:S01]  /*42c0*/  MUFU.TANH R83, R83 ;  /* 0x0000005300537308 */ /* 0x000f620000002400 */
[----:B---3--:R-:W-:Y:S01]  /*42d0*/  FMNMX.FTZ R34, R55, R42, !PT ;  /* 0x0000002a37227209 */ /* 0x008fe20007810000 */
[----:B------:R-:W-:Y:S01]  /*42e0*/  FMUL.FTZ R42, R26, UR5 ;  /* 0x000000051a2a7c20 */ /* 0x000fe20008410000 */
[----:B------:R-:W-:-:S03]  /*42f0*/  UIADD3 UR5, UR57, -UR58, URZ ;  /* 0x8000003a39057290 */ /* 0x000fc6000fffe03f */
[----:B------:R-:W3:Y:S02]  /*4300*/  SHFL.BFLY PT, R35, R34, 0x1, 0x1f ;  /* 0x0c201f0022237f89 */ /* 0x000ee400000e0000 */
[----:B------:R-:W5:Y:S01]  /*4310*/  MUFU.TANH R86, R86 ;  /* 0x0000005600567308 */ /* 0x000f620000002400 */
[----:B------:R-:W-:-:S04]  /*4320*/  UIMAD UR5, UR56, 0xc0, UR5 ;  /* 0x000000c0380578a4 */ /* 0x000fc8000f8e0205 */
[----:B------:R-:W-:-:S03]  /*4330*/  UIMAD.WIDE UR10, UR5, 0x38e38e39, URZ ;  /* 0x38e38e39050a78a5 */ /* 0x000fc6000f8e023f */
[----:B------:R-:W5:Y:S01]  /*4340*/  MUFU.TANH R88, R88 ;  /* 0x0000005800587308 */ /* 0x000f620000002400 */
[----:B------:R-:W-:-:S04]  /*4350*/  USHF.R.U32.HI UR5, URZ, 0x1f, UR11 ;  /* 0x0000001f3f057899 */ /* 0x000fc8000801160b */
[----:B------:R-:W-:-:S03]  /*4360*/  ULEA.HI.SX32 UR5, UR11, UR5, 0x1b ;  /* 0x000000050b057291 */ /* 0x000fc6000f8fda3f */
[----:B------:R-:W5:Y:S01]  /*4370*/  MUFU.TANH R90, R90 ;  /* 0x0000005a005a7308 */ /* 0x000f620000002400 */
[----:B------:R-:W-:-:S04]  /*4380*/  UISETP.LT.AND UP0, UPT, URZ, UR5, UPT ;  /* 0x000000053f00728c */ /* 0x000fc8000bf01270 */
[----:B------:R-:W-:Y:S01]  /*4390*/  USEL UR7, URZ, UR5, !UP0 ;  /* 0x000000053f077287 */ /* 0x000fe2000c000000 */
[----:B---3--:R-:W-:Y:S02]  /*43a0*/  FMNMX.FTZ R74, R34, R35, !PT ;  /* 0x00000023224a7209 */ /* 0x008fe40007810000 */
[----:B------:R-:W3:Y:S01]  /*43b0*/  MUFU.TANH R89, R89 ;  /* 0x0000005900597308 */ /* 0x000ee20000002400 */
[----:B------:R-:W-:Y:S01]  /*43c0*/  UISETP.GE.AND UP0, UPT, UR38, UR7, UPT ;  /* 0x000000072600728c */ /* 0x000fe2000bf06270 */
[C---:B------:R-:W-:Y:S01]  /*43d0*/  FSETP.NEU.FTZ.AND P2, PT, R74.reuse, -INF , PT ;  /* 0xff8000004a00780b */ /* 0x040fe20003f5d000 */
[----:B------:R-:W-:-:S05]  /*43e0*/  FMUL.FTZ R26, R74, UR4 ;  /* 0x000000044a1a7c20 */ /* 0x000fca0008410000 */
[----:B------:R-:W3:Y:S01]  /*43f0*/  MUFU.TANH R92, R92 ;  /* 0x0000005c005c7308 */ /* 0x000ee20000002400 */
[----:B------:R-:W-:Y:S02]  /*4400*/  FSEL R26, R26, RZ, P2 ;  /* 0x000000ff1a1a7208 */ /* 0x000fe40001000000 */
[----:B------:R-:W-:-:S03]  /*4410*/  ISETP.GT.AND P2, PT, R78, RZ, PT ;  /* 0x000000ff4e00720c */ /* 0x000fc60003f44270 */
[--C-:B------:R-:W-:Y:S01]  /*4420*/  FFMA.FTZ R77, R77, UR4, -R26.reuse ;  /* 0x000000044d4d7c23 */ /* 0x100fe2000801081a */
[----:B------:R-:W-:Y:S01]  /*4430*/  FSEL R4, R4, -INF , P2 ;  /* 0xff80000004047808 */ /* 0x000fe20001000000 */
[--C-:B------:R-:W-:Y:S01]  /*4440*/  FFMA.FTZ R75, R75, UR4, -R26.reuse ;  /* 0x000000044b4b7c23 */ /* 0x100fe2000801081a */
[----:B------:R-:W-:Y:S01]  /*4450*/  ISETP.GT.AND P2, PT, R78, 0x9, PT ;  /* 0x000000094e00780c */ /* 0x000fe20003f44270 */
[--C-:B------:R-:W-:Y:S01]  /*4460*/  FFMA.FTZ R13, R72, UR4, -R26.reuse ;  /* 0x00000004480d7c23 */ /* 0x100fe2000801081a */
[----:B------:R-:W-:Y:S01]  /*4470*/  FMNMX.FTZ R54, R4, R39, !PT ;  /* 0x0000002704367209 */ /* 0x000fe20007810000 */
[--C-:B------:R-:W-:Y:S01]  /*4480*/  FFMA.FTZ R27, R79, UR4, -R26.reuse ;  /* 0x000000044f1b7c23 */ /* 0x100fe2000801081a */
[----:B------:R-:W-:Y:S01]  /*4490*/  FSEL R6, R6, -INF , P2 ;  /* 0xff80000006067808 */ /* 0x000fe20001000000 */
[--C-:B------:R-:W-:Y:S01]  /*44a0*/  FFMA.FTZ R85, R85, UR4, -R26.reuse ;  /* 0x0000000455557c23 */ /* 0x100fe2000801081a */
[----:B------:R-:W-:Y:S01]  /*44b0*/  FMNMX.FTZ R35, R5, R54, !PT ;  /* 0x0000003605237209 */ /* 0x000fe20007810000 */
[--C-:B------:R-:W-:Y:S01]  /*44c0*/  FFMA.FTZ R3, R87, UR4, -R26.reuse ;  /* 0x0000000457037c23 */ /* 0x100fe2000801081a */
[----:B------:R-:W-:Y:S01]  /*44d0*/  ISETP.GT.AND P2, PT, R78, 0x11, PT ;  /* 0x000000114e00780c */ /* 0x000fe20003f44270 */
[--C-:B------:R-:W-:Y:S01]  /*44e0*/  FFMA.FTZ R63, R63, UR4, -R26.reuse ;  /* 0x000000043f3f7c23 */ /* 0x100fe2000801081a */
[----:B------:R-:W-:Y:S01]  /*44f0*/  FMNMX.FTZ R54, R6, R35, !PT ;  /* 0x0000002306367209 */ /* 0x000fe20007810000 */
[----:B------:R-:W3:Y:S01]  /*4500*/  MUFU.TANH R42, R42 ;  /* 0x0000002a002a7308 */ /* 0x000ee20000002400 */
[----:B------:R-:W-:Y:S01]  /*4510*/  FSEL R8, R8, -INF , P2 ;  /* 0xff80000008087808 */ /* 0x000fe20001000000 */
[--C-:B------:R-:W-:Y:S01]  /*4520*/  FFMA.FTZ R62, R62, UR4, -R26.reuse ;  /* 0x000000043e3e7c23 */ /* 0x100fe2000801081a */
[----:B------:R-:W-:Y:S01]  /*4530*/  FMNMX.FTZ R55, R7, R54, !PT ;  /* 0x0000003607377209 */ /* 0x000fe20007810000 */
[--C-:B------:R-:W-:Y:S01]  /*4540*/  FFMA.FTZ R30, R91, UR4, -R26.reuse ;  /* 0x000000045b1e7c23 */ /* 0x100fe2000801081a */
[----:B------:R-:W-:Y:S01]  /*4550*/  ISETP.GT.AND P2, PT, R78, 0x19, PT ;  /* 0x000000194e00780c */ /* 0x000fe20003f44270 */
[--C-:B------:R-:W-:Y:S01]  /*4560*/  FFMA.FTZ R31, R93, UR4, -R26.reuse ;  /* 0x000000045d1f7c23 */ /* 0x100fe2000801081a */
[----:B------:R-:W-:Y:S01]  /*4570*/  FMNMX.FTZ R76, R8, R55, !PT ;  /* 0x00000037084c7209 */ /* 0x000fe20007810000 */
[----:B------:R-:W-:Y:S01]  /*4580*/  MUFU.EX2 R35, R85 ;  /* 0x0000005500237308 */ /* 0x000fe20000000800 */
[----:B------:R-:W-:Y:S01]  /*4590*/  FSEL R54, R10, -INF , P2 ;  /* 0xff8000000a367808 */ /* 0x000fe20001000000 */
[--C-:B------:R-:W-:Y:S01]  /*45a0*/  FFMA.FTZ R38, R97, UR4, -R26.reuse ;  /* 0x0000000461267c23 */ /* 0x100fe2000801081a */
[----:B------:R-:W-:Y:S01]  /*45b0*/  FMNMX.FTZ R55, R9, R76, !PT ;  /* 0x0000004c09377209 */ /* 0x000fe20007810000 */
[--C-:B------:R-:W-:Y:S01]  /*45c0*/  FFMA.FTZ R34, R95, UR4, -R26.reuse ;  /* 0x000000045f227c23 */ /* 0x100fe2000801081a */
[----:B------:R-:W-:Y:S01]  /*45d0*/  ISETP.GT.AND P2, PT, R78, 0x21, PT ;  /* 0x000000214e00780c */ /* 0x000fe20003f44270 */
[--C-:B------:R-:W-:Y:S01]  /*45e0*/  FFMA.FTZ R53, R53, UR4, -R26.reuse ;  /* 0x0000000435357c23 */ /* 0x100fe2000801081a */
[----:B------:R-:W-:Y:S01]  /*45f0*/  FMNMX.FTZ R76, R54, R55, !PT ;  /* 0x00000037364c7209 */ /* 0x000fe20007810000 */
[----:B------:R1:W-:Y:S01]  /*4600*/  MUFU.EX2 R10, R77 ;  /* 0x0000004d000a7308 */ /* 0x0003e20000000800 */
        /* <DEDUP_REMOVED lines=10> */
[----:B-1----:R-:W-:Y:S01]  /*46b0*/  FMNMX.FTZ R77, R73, R76, !PT ;  /* 0x0000004c494d7209 */ /* 0x002fe20007810000 */
[--C-:B------:R-:W-:Y:S01]  /*46c0*/  FFMA.FTZ R37, R37, UR4, -R26.reuse ;  /* 0x0000000425257c23 */ /* 0x100fe2000801081a */
[----:B------:R-:W-:Y:S01]  /*46d0*/  ISETP.GT.AND P2, PT, R78, 0x31, PT ;  /* 0x000000314e00780c */ /* 0x000fe20003f44270 */
[--C-:B------:R-:W-:Y:S01]  /*46e0*/  FFMA.FTZ R32, R32, UR4, -R26.reuse ;  /* 0x0000000420207c23 */ /* 0x100fe2000801081a */
[----:B------:R-:W-:Y:S01]  /*46f0*/  FMNMX.FTZ R76, R72, R77, !PT ;  /* 0x0000004d484c7209 */ /* 0x000fe20007810000 */
[----:B------:R-:W1:Y:S01]  /*4700*/  MUFU.TANH R43, R43 ;  /* 0x0000002b002b7308 */ /* 0x000e620000002400 */
[----:B0-----:R-:W-:Y:S01]  /*4710*/  FSEL R75, R15, -INF , P3 ;  /* 0xff8000000f4b7808 */ /* 0x001fe20001800000 */
[--C-:B------:R-:W-:Y:S01]  /*4720*/  FFMA.FTZ R29, R29, UR4, -R26.reuse ;  /* 0x000000041d1d7c23 */ /* 0x100fe2000801081a */
[----:B------:R-:W-:Y:S01]  /*4730*/  ISETP.GT.AND P3, PT, R78, 0x38, PT ;  /* 0x000000384e00780c */ /* 0x000fe20003f64270 */
[----:B------:R-:W-:Y:S01]  /*4740*/  FFMA.FTZ R28, R28, UR4, -R26 ;  /* 0x000000041c1c7c23 */ /* 0x000fe2000801081a */
[----:B------:R-:W-:-:S02]  /*4750*/  FSEL R70, R20, -INF , P2 ;  /* 0xff80000014467808 */ /* 0x000fc40001000000 */
[----:B------:R-:W-:Y:S01]  /*4760*/  FMNMX.FTZ R15, R75, R76, !PT ;  /* 0x0000004c4b0f7209 */ /* 0x000fe20007810000 */
[----:B------:R-:W0:Y:S01]  /*4770*/  MUFU.TANH R46, R46 ;  /* 0x0000002e002e7308 */ /* 0x000e220000002400 */
[----:B------:R-:W-:Y:S02]  /*4780*/  FSEL R76, R21, -INF , P3 ;  /* 0xff800000154c7808 */ /* 0x000fe40001800000 */
[----:B------:R-:W-:Y:S02]  /*4790*/  ISETP.GT.AND P2, PT, R78, 0x39, PT ;  /* 0x000000394e00780c */ /* 0x000fe40003f44270 */
[----:B------:R-:W-:Y:S02]  /*47a0*/  FMNMX.FTZ R21, R70, R15, !PT ;  /* 0x0000000f46157209 */ /* 0x000fe40007810000 */
[----:B------:R-:W-:Y:S01]  /*47b0*/  ISETP.GT.AND P3, PT, R78, 0x40, PT ;  /* 0x000000404e00780c */ /* 0x000fe20003f64270 */
[----:B------:R2:W-:Y:S01]  /*47c0*/  MUFU.EX2 R15, R63 ;  /* 0x0000003f000f7308 */ /* 0x0005e20000000800 */
[----:B------:R-:W-:Y:S01]  /*47d0*/  FSEL R77, R64, -INF , P2 ;  /* 0xff800000404d7808 */ /* 0x000fe20001000000 */
[----:B------:R-:W-:Y:S01]  /*47e0*/  FFMA.FTZ R64, R66, UR4, -R26 ;  /* 0x0000000442407c23 */ /* 0x000fe2000801081a */
[----:B------:R-:W-:-:S02]  /*47f0*/  FMNMX.FTZ R20, R76, R21, !PT ;  /* 0x000000154c147209 */ /* 0x000fc40007810000 */
[----:B------:R-:W-:Y:S02]  /*4800*/  FSEL R79, R56, -INF , P3 ;  /* 0xff800000384f7808 */ /* 0x000fe40001800000 */
[C---:B------:R-:W-:Y:S01]  /*4810*/  ISETP.GT.AND P2, PT, R78.reuse, 0x41, PT ;  /* 0x000000414e00780c */ /* 0x040fe20003f44270 */
[----:B------:R-:W0:Y:S01]  /*4820*/  MUFU.TANH R47, R47 ;  /* 0x0000002f002f7308 */ /* 0x000e220000002400 */
[----:B------:R-:W-:Y:S02]  /*4830*/  FMNMX.FTZ R56, R77, R20, !PT ;  /* 0x000000144d387209 */ /* 0x000fe40007810000 */
[C---:B------:R-:W-:Y:S02]  /*4840*/  ISETP.GT.AND P3, PT, R78.reuse, 0x48, PT ;  /* 0x000000484e00780c */ /* 0x040fe40003f64270 */
[----:B------:R-:W-:Y:S01]  /*4850*/  FSEL R66, R57, -INF , P2 ;  /* 0xff80000039427808 */ /* 0x000fe20001000000 */
[----:B------:R-:W-:Y:S01]  /*4860*/  FFMA.FTZ R57, R67, UR4, -R26 ;  /* 0x0000000443397c23 */ /* 0x000fe2000801081a */
[----:B------:R-:W-:Y:S01]  /*4870*/  FMNMX.FTZ R21, R79, R56, !PT ;  /* 0x000000384f157209 */ /* 0x000fe20007810000 */
[----:B------:R4:W-:Y:S01]  /*4880*/  MUFU.EX2 R20, R64 ;  /* 0x0000004000147308 */ /* 0x0009e20000000800 */
[----:B------:R-:W-:-:S02]  /*4890*/  ISETP.GT.AND P2, PT, R78, 0x49, PT ;  /* 0x000000494e00780c */ /* 0x000fc40003f44270 */
[----:B------:R-:W-:Y:S02]  /*48a0*/  FSEL R85, R58, -INF , P3 ;  /* 0xff8000003a557808 */ /* 0x000fe40001800000 */
[----:B------:R-:W-:Y:S02]  /*48b0*/  FMNMX.FTZ R56, R66, R21, !PT ;  /* 0x0000001542387209 */ /* 0x000fe40007810000 */
[C---:B------:R-:W-:Y:S01]  /*48c0*/  ISETP.GT.AND P3, PT, R78.reuse, 0x50, PT ;  /* 0x000000504e00780c */ /* 0x040fe20003f64270 */
[----:B------:R5:W-:Y:S01]  /*48d0*/  MUFU.EX2 R21, R57 ;  /* 0x0000003900157308 */ /* 0x000be20000000800 */
[----:B------:R-:W-:Y:S02]  /*48e0*/  FSEL R87, R59, -INF , P2 ;  /* 0xff8000003b577808 */ /* 0x000fe40001000000 */
[----:B------:R-:W-:Y:S02]  /*48f0*/  FMNMX.FTZ R56, R85, R56, !PT ;  /* 0x0000003855387209 */ /* 0x000fe40007810000 */
[----:B------:R-:W-:-:S02]  /*4900*/  ISETP.GT.AND P2, PT, R78, 0x51, PT ;  /* 0x000000514e00780c */ /* 0x000fc40003f44270 */
[----:B------:R-:W-:Y:S01]  /*4910*/  FSEL R67, R48, -INF , P3 ;  /* 0xff80000030437808 */ /* 0x000fe20001800000 */
[--C-:B------:R-:W-:Y:S01]  /*4920*/  FFMA.FTZ R48, R69, UR4, -R26.reuse ;  /* 0x0000000445307c23 */ /* 0x100fe2000801081a */
[----:B------:R-:W-:Y:S01]  /*4930*/  FMNMX.FTZ R56, R87, R56, !PT ;  /* 0x0000003857387209 */ /* 0x000fe20007810000 */
[----:B------:R-:W-:Y:S01]  /*4940*/  MUFU.EX2 R27, R27 ;  /* 0x0000001b001b7308 */ /* 0x000fe20000000800 */
[----:B------:R-:W-:Y:S02]  /*4950*/  ISETP.GT.AND P3, PT, R78, 0x58, PT ;  /* 0x000000584e00780c */ /* 0x000fe40003f64270 */
[----:B------:R-:W-:Y:S01]  /*4960*/  FSEL R69, R49, -INF , P2 ;  /* 0xff80000031457808 */ /* 0x000fe20001000000 */
[----:B------:R-:W-:Y:S01]  /*4970*/  FFMA.FTZ R49, R68, UR4, -R26 ;  /* 0x0000000444317c23 */ /* 0x000fe2000801081a */
[----:B------:R-:W-:Y:S02]  /*4980*/  FMNMX.FTZ R56, R67, R56, !PT ;  /* 0x0000003843387209 */ /* 0x000fe40007810000 */
[----:B------:R-:W-:Y:S01]  /*4990*/  ISETP.GT.AND P2, PT, R78, 0x59, PT ;  /* 0x000000594e00780c */ /* 0x000fe20003f44270 */
[----:B------:R-:W0:Y:S01]  /*49a0*/  MUFU.EX2 R30, R30 ;  /* 0x0000001e001e7308 */ /* 0x000e220000000800 */
[----:B--2---:R-:W-:-:S02]  /*49b0*/  FSEL R63, R80, -INF , P3 ;  /* 0xff800000503f7808 */ /* 0x004fc40001800000 */
[----:B------:R-:W-:Y:S02]  /*49c0*/  FMNMX.FTZ R56, R69, R56, !PT ;  /* 0x0000003845387209 */ /* 0x000fe40007810000 */
[C---:B------:R-:W-:Y:S02]  /*49d0*/  ISETP.GT.AND P3, PT, R78.reuse, 0x60, PT ;  /* 0x000000604e00780c */ /* 0x040fe40003f64270 */
[----:B----4-:R-:W-:Y:S01]  /*49e0*/  FSEL R64, R81, -INF , P2 ;  /* 0xff80000051407808 */ /* 0x010fe20001000000 */
[----:B------:R-:W-:Y:S01]  /*49f0*/  MUFU.EX2 R31, R31 ;  /* 0x0000001f001f7308 */ /* 0x000fe20000000800 */
[----:B-----5:R-:W-:Y:S01]  /*4a00*/  FMNMX.FTZ R57, R63, R56, !PT ;  /* 0x000000383f397209 */ /* 0x020fe20007810000 */
[----:B------:R-:W-:Y:S01]  /*4a10*/  FFMA.FTZ R56, R65, UR4, -R26 ;  /* 0x0000000441387c23 */ /* 0x000fe2000801081a */
[----:B------:R-:W-:Y:S02]  /*4a20*/  ISETP.GT.AND P2, PT, R78, 0x61, PT ;  /* 0x000000614e00780c */ /* 0x000fe40003f44270 */
[----:B------:R-:W-:-:S02]  /*4a30*/  FSEL R82, R82, -INF , P3 ;  /* 0xff80000052527808 */ /* 0x000fc40001800000 */
[----:B------:R-:W-:Y:S01]  /*4a40*/  FMNMX.FTZ R57, R64, R57, !PT ;  /* 0x0000003940397209 */ /* 0x000fe20007810000 */
[----:B------:R-:W-:Y:S01]  /*4a50*/  MUFU.EX2 R38, R38 ;  /* 0x0000002600267308 */ /* 0x000fe20000000800 */
[----:B------:R-:W-:Y:S02]  /*4a60*/  ISETP.GT.AND P3, PT, R78, 0x68, PT ;  /* 0x000000684e00780c */ /* 0x000fe40003f64270 */
[----:B------:R-:W-:Y:S02]  /*4a70*/  FSEL R84, R84, -INF , P2 ;  /* 0xff80000054547808 */ /* 0x000fe40001000000 */
[----:B------:R-:W-:Y:S02]  /*4a80*/  FMNMX.FTZ R57, R82, R57, !PT ;  /* 0x0000003952397209 */ /* 0x000fe40007810000 */
[----:B------:R-:W-:Y:S01]  /*4a90*/  ISETP.GT.AND P2, PT, R78, 0x69, PT ;  /* 0x000000694e00780c */ /* 0x000fe20003f44270 */
[----:B------:R-:W-:Y:S01]  /*4aa0*/  MUFU.EX2 R34, R34 ;  /* 0x0000002200227308 */ /* 0x000fe20000000800 */
[----:B------:R-:W-:-:S02]  /*4ab0*/  FSEL R83, R83, -INF , P3 ;  /* 0xff80000053537808 */ /* 0x000fc40001800000 */
[----:B------:R-:W-:Y:S02]  /*4ac0*/  FMNMX.FTZ R58, R84, R57, !PT ;  /* 0x00000039543a7209 */ /* 0x000fe40007810000 */
[----:B------:R-:W-:Y:S02]  /*4ad0*/  ISETP.GT.AND P3, PT, R78, 0x70, PT ;  /* 0x000000704e00780c */ /* 0x000fe40003f64270 */
[----:B------:R-:W-:Y:S01]  /*4ae0*/  FSEL R86, R86, -INF , P2 ;  /* 0xff80000056567808 */ /* 0x000fe20001000000 */
[----:B------:R2:W-:Y:S01]  /*4af0*/  MUFU.EX2 R57, R62 ;  /* 0x0000003e00397308 */ /* 0x0005e20000000800 */
[----:B------:R-:W-:Y:S01]  /*4b00*/  FMNMX.FTZ R59, R83, R58, !PT ;  /* 0x0000003a533b7209 */ /* 0x000fe20007810000 */
        /* <DEDUP_REMOVED lines=10> */
[----:B---3--:R-:W-:-:S02]  /*4bb0*/  FSEL R89, R89, -INF , P3 ;  /* 0xff80000059597808 */ /* 0x008fc40001800000 */
[----:B--2---:R-:W-:Y:S02]  /*4bc0*/  FMNMX.FTZ R62, R90, R59, !PT ;  /* 0x0000003b5a3e7209 */ /* 0x004fe40007810000 */
[----:B------:R-:W-:Y:S02]  /*4bd0*/  ISETP.GT.AND P3, PT, R78, 0x80, PT ;  /* 0x000000804e00780c */ /* 0x000fe40003f64270 */
[----:B------:R-:W-:Y:S01]  /*4be0*/  FSEL R92, R92, -INF , P2 ;  /* 0xff8000005c5c7808 */ /* 0x000fe20001000000 */
[----:B------:R-:W-:Y:S01]  /*4bf0*/  MUFU.EX2 R14, R14 ;  /* 0x0000000e000e7308 */ /* 0x000fe20000000800 */
[----:B------:R-:W-:Y:S02]  /*4c00*/  FMNMX.FTZ R59, R89, R62, !PT ;  /* 0x0000003e593b7209 */ /* 0x000fe40007810000 */
[----:B------:R-:W-:Y:S02]  /*4c10*/  ISETP.GT.AND P2, PT, R78, 0x81, PT ;  /* 0x000000814e00780c */ /* 0x000fe40003f44270 */
[----:B------:R-:W-:Y:S01]  /*4c20*/  FSEL R61, R42, -INF , P3 ;  /* 0xff8000002a3d7808 */ /* 0x000fe20001800000 */
[--C-:B------:R-:W-:Y:S01]  /*4c30*/  FFMA.FTZ R42, R60, UR4, -R26.reuse ;  /* 0x000000043c2a7c23 */ /* 0x100fe2000801081a */
[----:B------:R-:W-:Y:S01]  /*4c40*/  FMNMX.FTZ R62, R92, R59, !PT ;  /* 0x0000003b5c3e7209 */ /* 0x000fe20007810000 */
[----:B------:R-:W-:Y:S01]  /*4c50*/  FFMA.FTZ R59, R52, UR4, -R26 ;  /* 0x00000004343b7c23 */ /* 0x000fe2000801081a */
[----:B-1----:R-:W-:Y:S01]  /*4c60*/  FSEL R60, R43, -INF , P2 ;  /* 0xff8000002b3c7808 */ /* 0x002fe20001000000 */
[----:B------:R-:W-:Y:S01]  /*4c70*/  MUFU.EX2 R48, R48 ;  /* 0x0000003000307308 */ /* 0x000fe20000000800 */
[----:B------:R-:W-:-:S02]  /*4c80*/  ISETP.GT.AND P3, PT, R78, 0x88, PT ;  /* 0x000000884e00780c */ /* 0x000fc40003f64270 */
[----:B------:R-:W-:Y:S02]  /*4c90*/  FMNMX.FTZ R43, R61, R62, !PT ;  /* 0x0000003e3d2b7209 */ /* 0x000fe40007810000 */
[----:B------:R-:W-:Y:S02]  /*4ca0*/  ISETP.GT.AND P2, PT, R78, 0x89, PT ;  /* 0x000000894e00780c */ /* 0x000fe40003f44270 */
[----:B0-----:R-:W-:Y:S01]  /*4cb0*/  FSEL R62, R46, -INF , P3 ;  /* 0xff8000002e3e7808 */ /* 0x001fe20001800000 */
[--C-:B------:R-:W-:Y:S01]  /*4cc0*/  FFMA.FTZ R46, R51, UR4, -R26.reuse ;  /* 0x00000004332e7c23 */ /* 0x100fe2000801081a */
[----:B------:R-:W-:Y:S01]  /*4cd0*/  FMNMX.FTZ R43, R60, R43, !PT ;  /* 0x0000002b3c2b7209 */ /* 0x000fe20007810000 */
[----:B------:R-:W-:Y:S01]  /*4ce0*/  MUFU.EX2 R49, R49 ;  /* 0x0000003100317308 */ /* 0x000fe20000000800 */
[----:B------:R-:W-:Y:S01]  /*4cf0*/  FSEL R52, R47, -INF , P2 ;  /* 0xff8000002f347808 */ /* 0x000fe20001000000 */
[----:B------:R-:W-:Y:S01]  /*4d00*/  FFMA.FTZ R47, R50, UR4, -R26 ;  /* 0x00000004322f7c23 */ /* 0x000fe2000801081a */
[----:B------:R-:W-:-:S04]  /*4d10*/  FMNMX.FTZ R43, R62, R43, !PT ;  /* 0x0000002b3e2b7209 */ /* 0x000fc80007810000 */
[----:B------:R-:W-:Y:S01]  /*4d20*/  FMNMX.FTZ R51, R52, R43, !PT ;  /* 0x0000002b34337209 */ /* 0x000fe20007810000 */
[--C-:B------:R-:W-:Y:S01]  /*4d30*/  FFMA.FTZ R43, R45, UR4, -R26.reuse ;  /* 0x000000042d2b7c23 */ /* 0x100fe2000801081a */
[----:B------:R-:W-:Y:S03]  /*4d40*/  MUFU.EX2 R56, R56 ;  /* 0x0000003800387308 */ /* 0x000fe60000000800 */
[----:B------:R-:W0:Y:S05]  /*4d50*/  SHFL.BFLY PT, R50, R51, 0x2, 0x1f ;  /* 0x0c401f0033327f89 */ /* 0x000e2a00000e0000 */
[----:B------:R-:W-:Y:S08]  /*4d60*/  MUFU.EX2 R58, R58 ;  /* 0x0000003a003a7308 */ /* 0x000ff00000000800 */
[----:B------:R-:W-:Y:S08]  /*4d70*/  MUFU.EX2 R53, R53 ;  /* 0x0000003500357308 */ /* 0x000ff00000000800 */
[----:B------:R-:W-:Y:S01]  /*4d80*/  MUFU.EX2 R42, R42 ;  /* 0x0000002a002a7308 */ /* 0x000fe20000000800 */
[----:B0-----:R-:W-:Y:S01]  /*4d90*/  FMNMX.FTZ R45, R51, R50, !PT ;  /* 0x00000032332d7209 */ /* 0x001fe20007810000 */
[--C-:B------:R-:W-:Y:S01]  /*4da0*/  FFMA.FTZ R50, R33, UR4, -R26.reuse ;  /* 0x0000000421327c23 */ /* 0x100fe2000801081a */
[--C-:B------:R-:W-:Y:S01]  /*4db0*/  FFMA.FTZ R33, R36, UR4, -R26.reuse ;  /* 0x0000000424217c23 */ /* 0x100fe2000801081a */
[----:B------:R-:W-:-:S02]  /*4dc0*/  FFMA.FTZ R36, R25, UR4, -R26 ;  /* 0x0000000419247c23 */ /* 0x000fc4000801081a */
[----:B------:R-:W0:Y:S02]  /*4dd0*/  SHFL.BFLY PT, R130, R45, 0x1, 0x1f ;  /* 0x0c201f002d827f89 */ /* 0x000e2400000e0000 */
[----:B------:R-:W-:Y:S08]  /*4de0*/  MUFU.EX2 R59, R59 ;  /* 0x0000003b003b7308 */ /* 0x000ff00000000800 */
[----:B------:R-:W-:Y:S08]  /*4df0*/  MUFU.EX2 R46, R46 ;  /* 0x0000002e002e7308 */ /* 0x000ff00000000800 */
[----:B------:R-:W-:Y:S01]  /*4e00*/  MUFU.EX2 R47, R47 ;  /* 0x0000002f002f7308 */ /* 0x000fe20000000800 */
[----:B0-----:R-:W-:Y:S01]  /*4e10*/  FMNMX.FTZ R130, R45, R130, !PT ;  /* 0x000000822d827209 */ /* 0x001fe20007810000 */
[----:B------:R-:W-:-:S06]  /*4e20*/  FFMA.FTZ R45, R24, UR4, -R26 ;  /* 0x00000004182d7c23 */ /* 0x000fcc000801081a */
[----:B------:R-:W-:Y:S01]  /*4e30*/  MUFU.EX2 R43, R43 ;  /* 0x0000002b002b7308 */ /* 0x000fe20000000800 */
[C---:B------:R-:W-:Y:S01]  /*4e40*/  FSETP.NEU.FTZ.AND P2, PT, R130.reuse, -INF , PT ;  /* 0xff8000008200780b */ /* 0x040fe20003f5d000 */
[----:B------:R-:W-:-:S05]  /*4e50*/  FMUL.FTZ R25, R130, UR4 ;  /* 0x0000000482197c20 */ /* 0x000fca0008410000 */
[----:B------:R-:W-:Y:S01]  /*4e60*/  FSEL R24, R25, RZ, P2 ;  /* 0x000000ff19187208 */ /* 0x000fe20001000000 */
[----:B------:R-:W-:Y:S01]  /*4e70*/  MUFU.EX2 R44, R44 ;  /* 0x0000002c002c7308 */ /* 0x000fe20000000800 */
        /* <DEDUP_REMOVED lines=12> */
[----:B------:R-:W-:Y:S01]  /*4f40*/  FFMA.FTZ R55, R75, UR4, -R24 ;  /* 0x000000044b377c23 */ /* 0x000fe20008010818 */
[----:B------:R1:W2:Y:S01]  /*4f50*/  MUFU.EX2 R81, R39 ;  /* 0x0000002700517308 */ /* 0x0002a20000000800 */
[----:B0-----:R-:W-:Y:S01]  /*4f60*/  @!P1 PRMT R4, RZ, 0x654, R0 ;  /* 0x00000654ff049816 */ /* 0x001fe20000000000 */
[--C-:B------:R-:W-:Y:S01]  /*4f70*/  FFMA.FTZ R72, R70, UR4, -R24.reuse ;  /* 0x0000000446487c23 */ /* 0x100fe20008010818 */
[--C-:B------:R-:W-:Y:S01]  /*4f80*/  FFMA.FTZ R70, R79, UR4, -R24.reuse ;  /* 0x000000044f467c23 */ /* 0x100fe20008010818 */
[--C-:B------:R-:W-:Y:S01]  /*4f90*/  FFMA.FTZ R75, R66, UR4, -R24.reuse ;  /* 0x00000004424b7c23 */ /* 0x100fe20008010818 */
[----:B------:R0:W-:Y:S01]  /*4fa0*/  @!P1 SYNCS.ARRIVE.TRANS64.RED.A1T0 RZ, [R4+URZ], RZ ;  /* 0x000000ff04ff99a7 */ /* 0x0001e2000810043f */
[--C-:B------:R-:W-:Y:S01]  /*4fb0*/  FFMA.FTZ R66, R85, UR4, -R24.reuse ;  /* 0x0000000455427c23 */ /* 0x100fe20008010818 */
[--C-:B------:R-:W-:Y:S01]  /*4fc0*/  FFMA.FTZ R84, R84, UR4, -R24.reuse ;  /* 0x0000000454547c23 */ /* 0x100fe20008010818 */
[----:B------:R3:W4:Y:S01]  /*4fd0*/  MUFU.EX2 R91, R5 ;  /* 0x00000005005b7308 */ /* 0x0007220000000800 */
[--C-:B-1----:R-:W-:Y:S01]  /*4fe0*/  FFMA.FTZ R39, R54, UR4, -R24.reuse ;  /* 0x0000000436277c23 */ /* 0x102fe20008010818 */
[--C-:B------:R-:W-:Y:S01]  /*4ff0*/  FFMA.FTZ R54, R73, UR4, -R24.reuse ;  /* 0x0000000449367c23 */ /* 0x100fe20008010818 */
[--C-:B------:R-:W-:Y:S01]  /*5000*/  FFMA.FTZ R73, R76, UR4, -R24.reuse ;  /* 0x000000044c497c23 */ /* 0x100fe20008010818 */
[--C-:B------:R-:W-:Y:S01]  /*5010*/  FFMA.FTZ R76, R77, UR4, -R24.reuse ;  /* 0x000000044d4c7c23 */ /* 0x100fe20008010818 */
[----:B0-----:R-:W-:Y:S01]  /*5020*/  F2FP.F16.F32.PACK_AB R4, R30, R27 ;  /* 0x0000001b1e04723e */ /* 0x001fe200000000ff */
[--C-:B------:R-:W-:Y:S01]  /*5030*/  FFMA.FTZ R77, R87, UR4, -R24.reuse ;  /* 0x00000004574d7c23 */ /* 0x100fe20008010818 */
[--C-:B------:R-:W-:Y:S01]  /*5040*/  FFMA.FTZ R86, R86, UR4, -R24.reuse ;  /* 0x0000000456567c23 */ /* 0x100fe20008010818 */
[----:B------:R0:W1:Y:S01]  /*5050*/  MUFU.EX2 R94, R6 ;  /* 0x00000006005e7308 */ /* 0x0000620000000800 */
[----:B--2---:R-:W-:Y:S01]  /*5060*/  FADD.FTZ R8, R80, R81 ;  /* 0x0000005150087221 */ /* 0x004fe20000010000 */
[--C-:B---3--:R-:W-:Y:S01]  /*5070*/  FFMA.FTZ R5, R67, UR4, -R24.reuse ;  /* 0x0000000443057c23 */ /* 0x108fe20008010818 */
[--C-:B------:R-:W-:Y:S01]  /*5080*/  FFMA.FTZ R67, R69, UR4, -R24.reuse ;  /* 0x0000000445437c23 */ /* 0x100fe20008010818 */
[--C-:B------:R-:W-:Y:S01]  /*5090*/  FFMA.FTZ R88, R88, UR4, -R24.reuse ;  /* 0x0000000458587c23 */ /* 0x100fe20008010818 */
[--C-:B------:R-:W-:Y:S01]  /*50a0*/  FFMA.FTZ R90, R90, UR4, -R24.reuse ;  /* 0x000000045a5a7c23 */ /* 0x100fe20008010818 */
[--C-:B------:R-:W-:Y:S01]  /*50b0*/  FFMA.FTZ R89, R89, UR4, -R24.reuse ;  /* 0x0000000459597c23 */ /* 0x100fe20008010818 */
[----:B------:R-:W-:Y:S01]  /*50c0*/  FFMA.FTZ R92, R92, UR4, -R24 ;  /* 0x000000045c5c7c23 */ /* 0x000fe20008010818 */
[----:B------:R-:W2:Y:S01]  /*50d0*/  MUFU.EX2 R25, R25 ;  /* 0x0000001900197308 */ /* 0x000ea20000000800 */
[----:B0-----:R-:W-:Y:S01]  /*50e0*/  FADD.FTZ R6, R27, R30 ;  /* 0x0000001e1b067221 */ /* 0x001fe20000010000 */
[----:B----4-:R-:W-:Y:S01]  /*50f0*/  FADD.FTZ R9, R91, R8 ;  /* 0x000000085b097221 */ /* 0x010fe20000010000 */
[--C-:B------:R-:W-:Y:S01]  /*5100*/  FFMA.FTZ R30, R63, UR4, -R24.reuse ;  /* 0x000000043f1e7c23 */ /* 0x100fe20008010818 */
[----:B------:R-:W-:Y:S01]  /*5110*/  FFMA.FTZ R63, R83, UR4, -R24 ;  /* 0x00000004533f7c23 */ /* 0x000fe20008010818 */
[----:B------:R-:W-:Y:S01]  /*5120*/  FADD.FTZ R7, R31, R6 ;  /* 0x000000061f077221 */ /* 0x000fe20000010000 */
[----:B------:R-:W-:Y:S01]  /*5130*/  F2FP.F16.F32.PACK_AB R6, R38, R31 ;  /* 0x0000001f2606723e */ /* 0x000fe200000000ff */
[--C-:B------:R-:W-:Y:S01]  /*5140*/  FFMA.FTZ R31, R64, UR4, -R24.reuse ;  /* 0x00000004401f7c23 */ /* 0x100fe20008010818 */
[----:B------:R-:W0:Y:S01]  /*5150*/  MUFU.EX2 R68, R68 ;  /* 0x0000004400447308 */ /* 0x000e220000000800 */
[----:B------:R-:W-:Y:S01]  /*5160*/  FADD.FTZ R11, R38, R7 ;  /* 0x00000007260b7221 */ /* 0x000fe20000010000 */
[----:B-1----:R-:W-:Y:S01]  /*5170*/  FADD.FTZ R8, R94, R9 ;  /* 0x000000095e087221 */ /* 0x002fe20000010000 */
[--C-:B------:R-:W-:Y:S01]  /*5180*/  FFMA.FTZ R38, R82, UR4, -R24.reuse ;  /* 0x0000000452267c23 */ /* 0x100fe20008010818 */
[--C-:B------:R-:W-:Y:S01]  /*5190*/  FFMA.FTZ R60, R60, UR4, -R24.reuse ;  /* 0x000000043c3c7c23 */ /* 0x100fe20008010818 */
[----:B------:R-:W-:Y:S01]  /*51a0*/  FADD.FTZ R64, R34, R11 ;  /* 0x0000000b22407221 */ /* 0x000fe20000010000 */
[--C-:B------:R-:W-:Y:S01]  /*51b0*/  FFMA.FTZ R62, R62, UR4, -R24.reuse ;  /* 0x000000043e3e7c23 */ /* 0x100fe20008010818 */
[----:B------:R-:W-:Y:S01]  /*51c0*/  FFMA.FTZ R52, R52, UR4, -R24 ;  /* 0x0000000434347c23 */ /* 0x000fe20008010818 */
[----:B------:R-:W1:Y:S01]  /*51d0*/  MUFU.EX2 R26, R26 ;  /* 0x0000001a001a7308 */ /* 0x000e620000000800 */
[----:B--2---:R-:W-:Y:S01]  /*51e0*/  FADD.FTZ R9, R25, R8 ;  /* 0x0000000819097221 */ /* 0x004fe20000010000 */
[----:B------:R-:W-:Y:S01]  /*51f0*/  FADD.FTZ R64, R3, R64 ;  /* 0x0000004003407221 */ /* 0x000fe20000010000 */
[----:B------:R-:W-:Y:S01]  /*5200*/  F2FP.F16.F32.PACK_AB R7, R94, R91 ;  /* 0x0000005b5e07723e */ /* 0x000fe200000000ff */
[----:B------:R-:W-:-:S02]  /*5210*/  IMAD.MOV.U32 R69, RZ, RZ, R71 ;  /* 0x000000ffff457224 */ /* 0x000fc400078e0047 */
[----:B------:R-:W-:Y:S01]  /*5220*/  FADD.FTZ R11, R35, R64 ;  /* 0x00000040230b7221 */ /* 0x000fe20000010000 */
[----:B------:R-:W-:Y:S01]  /*5230*/  FFMA.FTZ R64, R61, UR4, -R24 ;  /* 0x000000043d407c23 */ /* 0x000fe20008010818 */
[----:B------:R-:W2:Y:S01]  /*5240*/  MUFU.EX2 R39, R39 ;  /* 0x0000002700277308 */ /* 0x000ea20000000800 */
[----:B0-----:R-:W-:Y:S01]  /*5250*/  FADD.FTZ R9, R68, R9 ;  /* 0x0000000944097221 */ /* 0x001fe20000010000 */
[C---:B------:R-:W-:Y:S01]  /*5260*/  FADD.FTZ R11, R10.reuse, R11 ;  /* 0x0000000b0a0b7221 */ /* 0x040fe20000010000 */
[----:B------:R-:W-:Y:S01]  /*5270*/  F2FP.F16.F32.PACK_AB R10, R10, R35 ;  /* 0x000000230a0a723e */ /* 0x000fe200000000ff */
[----:B------:R-:W-:-:S04]  /*5280*/  IMAD.MOV.U32 R35, RZ, RZ, R71 ;  /* 0x000000ffff237224 */ /* 0x000fc800078e0047 */
[----:B------:R-:W0:Y:S01]  /*5290*/  MUFU.EX2 R51, R51 ;  /* 0x0000003300337308 */ /* 0x000e220000000800 */
[----:B-1----:R-:W-:-:S07]  /*52a0*/  FADD.FTZ R8, R26, R9 ;  /* 0x000000091a087221 */ /* 0x002fce0000010000 */
[----:B------:R-:W1:Y:S01]  /*52b0*/  MUFU.EX2 R78, R78 ;  /* 0x0000004e004e7308 */ /* 0x000e620000000800 */
[----:B--2---:R-:W-:-:S07]  /*52c0*/  FADD.FTZ R8, R39, R8 ;  /* 0x0000000827087221 */ /* 0x004fce0000010000 */
[----:B------:R-:W2:Y:S01]  /*52d0*/  MUFU.EX2 R54, R54 ;  /* 0x0000003600367308 */ /* 0x000ea20000000800 */
[----:B0-----:R-:W-:-:S07]  /*52e0*/  FADD.FTZ R9, R51, R8 ;  /* 0x0000000833097221 */ /* 0x001fce0000010000 */
[----:B------:R-:W0:Y:S01]  /*52f0*/  MUFU.EX2 R65, R65 ;  /* 0x0000004100417308 */ /* 0x000e220000000800 */
[----:B-1----:R-:W-:-:S07]  /*5300*/  FADD.FTZ R9, R78, R9 ;  /* 0x000000094e097221 */ /* 0x002fce0000010000 */
[----:B------:R1:W-:Y:S08]  /*5310*/  MUFU.EX2 R0, R5 ;  /* 0x0000000500007308 */ /* 0x0003f00000000800 */
[----:B------:R-:W3:Y:S01]  /*5320*/  MUFU.EX2 R55, R55 ;  /* 0x0000003700377308 */ /* 0x000ee20000000800 */
[----:B-1----:R-:W-:Y:S01]  /*5330*/  F2FP.F16.F32.PACK_AB R5, R81, R80 ;  /* 0x000000505105723e */ /* 0x002fe200000000ff */
[----:B------:R-:W-:-:S04]  /*5340*/  FADD.FTZ R80, R12, R11 ;  /* 0x0000000b0c507221 */ /* 0x000fc80000010000 */
[----:B------:R-:W-:Y:S01]  /*5350*/  FADD.FTZ R11, R13, R80 ;  /* 0x000000500d0b7221 */ /* 0x000fe20000010000 */
[----:B--2---:R-:W-:Y:S01]  /*5360*/  FADD.FTZ R80, R54, R9 ;  /* 0x0000000936507221 */ /* 0x004fe20000010000 */
[----:B------:R-:W1:Y:S01]  /*5370*/  MUFU.EX2 R72, R72 ;  /* 0x0000004800487308 */ /* 0x000e620000000800 */
[----:B------:R2:W-:Y:S01]  /*5380*/  STSM.16.M88.4 [R2+0x24300], R4 ;  /* 0x0243000402007844 */ /* 0x0005e20000000200 */
[----:B------:R-:W-:Y:S01]  /*5390*/  FADD.FTZ R8, R14, R11 ;  /* 0x0000000b0e087221 */ /* 0x000fe20000010000 */
[----:B0-----:R-:W-:-:S03]  /*53a0*/  FADD.FTZ R80, R65, R80 ;  /* 0x0000005041507221 */ /* 0x001fc60000010000 */
[----:B------:R-:W-:Y:S01]  /*53b0*/  FADD.FTZ R9, R15, R8 ;  /* 0x000000080f097221 */ /* 0x000fe20000010000 */
[----:B------:R-:W-:Y:S01]  /*53c0*/  F2FP.F16.F32.PACK_AB R8, R3, R34 ;  /* 0x000000220308723e */ /* 0x000fe200000000ff */
[----:B------:R-:W0:Y:S01]  /*53d0*/  MUFU.EX2 R73, R73 ;  /* 0x0000004900497308 */ /* 0x000e220000000800 */
[----:B---3--:R-:W-:Y:S01]  /*53e0*/  FADD.FTZ R3, R55, R80 ;  /* 0x0000005037037221 */ /* 0x008fe20000010000 */
[----:B------:R-:W-:Y:S01]  /*53f0*/  FADD.FTZ R24, R20, R9 ;  /* 0x0000000914187221 */ /* 0x000fe20000010000 */
[----:B------:R-:W-:Y:S02]  /*5400*/  F2FP.F16.F32.PACK_AB R9, R68, R25 ;  /* 0x000000194409723e */ /* 0x000fe400000000ff */
[----:B------:R-:W-:Y:S01]  /*5410*/  MOV R68, R71 ;  /* 0x0000004700447202 */ /* 0x000fe20000000f00 */
[----:B------:R-:W-:Y:S02]  /*5420*/  FADD.FTZ R11, R21, R24 ;  /* 0x00000018150b7221 */ /* 0x000fe40000010000 */
[----:B------:R-:W3:Y:S01]  /*5430*/  MUFU.EX2 R76, R76 ;  /* 0x0000004c004c7308 */ /* 0x000ee20000000800 */
[----:B-1----:R-:W-:Y:S01]  /*5440*/  FADD.FTZ R24, R72, R3 ;  /* 0x0000000348187221 */ /* 0x002fe20000010000 */
[----:B--2---:R-:W-:Y:S01]  /*5450*/  FADD.FTZ R6, R48, R11 ;  /* 0x0000000b30067221 */ /* 0x004fe20000010000 */
[----:B------:R-:W-:-:S02]  /*5460*/  F2FP.F16.F32.PACK_AB R4, R13, R12 ;  /* 0x0000000c0d04723e */ /* 0x000fc400000000ff */
[----:B------:R-:W-:Y:S01]  /*5470*/  F2FP.F16.F32.PACK_AB R11, R39, R26 ;  /* 0x0000001a270b723e */ /* 0x000fe200000000ff */
[----:B------:R-:W-:Y:S01]  /*5480*/  FADD.FTZ R7, R49, R6 ;  /* 0x0000000631077221 */ /* 0x000fe20000010000 */
[----:B------:R-:W-:Y:S01]  /*5490*/  F2FP.F16.F32.PACK_AB R6, R15, R14 ;  /* 0x0000000e0f06723e */ /* 0x000fe200000000ff */
[----:B------:R-:W1:Y:S01]  /*54a0*/  MUFU.EX2 R70, R70 ;  /* 0x0000004600467308 */ /* 0x000e620000000800 */
[----:B0-----:R-:W-:Y:S01]  /*54b0*/  FADD.FTZ R3, R73, R24 ;  /* 0x0000001849037221 */ /* 0x001fe20000010000 */
[----:B------:R-:W-:Y:S01]  /*54c0*/  FADD.FTZ R12, R56, R7 ;  /* 0x00000007380c7221 */ /* 0x000fe20000010000 */
[----:B------:R-:W-:Y:S01]  /*54d0*/  F2FP.F16.F32.PACK_AB R5, R78, R51 ;  /* 0x000000334e05723e */ /* 0x000fe200000000ff */
[----:B------:R-:W-:Y:S01]  /*54e0*/  STSM.16.M88.4 [R2+0x25b00], R8 ;  /* 0x025b000802007844 */ /* 0x000fe20000000200 */
[----:B------:R-:W-:Y:S01]  /*54f0*/  F2FP.F16.F32.PACK_AB R7, R65, R54 ;  /* 0x000000364107723e */ /* 0x000fe200000000ff */
[----:B------:R-:W-:Y:S01]  /*5500*/  FADD.FTZ R13, R57, R12 ;  /* 0x0000000c390d7221 */ /* 0x000fe20000010000 */
[----:B------:R-:W-:Y:S01]  /*5510*/  F2FP.F16.F32.PACK_AB R12, R21, R20 ;  /* 0x00000014150c723e */ /* 0x000fe200000000ff */
[----:B------:R-:W0:Y:S01]  /*5520*/  MUFU.EX2 R75, R75 ;  /* 0x0000004b004b7308 */ /* 0x000e220000000800 */
[----:B---3--:R-:W-:Y:S01]  /*5530*/  FADD.FTZ R3, R76, R3 ;  /* 0x000000034c037221 */ /* 0x008fe20000010000 */
[----:B------:R-:W-:Y:S01]  /*5540*/  FADD.FTZ R20, R58, R13 ;  /* 0x0000000d3a147221 */ /* 0x000fe20000010000 */
[----:B------:R2:W-:Y:S01]  /*5550*/  STSM.16.M88.4 [R2+0x27300], R4 ;  /* 0x0273000402007844 */ /* 0x0005e20000000200 */
[----:B------:R-:W-:Y:S01]  /*5560*/  F2FP.F16.F32.PACK_AB R13, R72, R55 ;  /* 0x00000037480d723e */ /* 0x000fe200000000ff */
[----:B------:R-:W-:-:S02]  /*5570*/  IMAD.MOV.U32 R65, RZ, RZ, R71 ;  /* 0x000000ffff417224 */ /* 0x000fc400078e0047 */
[C---:B------:R-:W-:Y:S01]  /*5580*/  FADD.FTZ R21, R53.reuse, R20 ;  /* 0x0000001435157221 */ /* 0x040fe20000010000 */
[----:B------:R-:W-:Y:S01]  /*5590*/  F2FP.F16.F32.PACK_AB R26, R53, R58 ;  /* 0x0000003a351a723e */ /* 0x000fe200000000ff */
[----:B------:R-:W3:Y:S01]  /*55a0*/  MUFU.EX2 R66, R66 ;  /* 0x0000004200427308 */ /* 0x000ee20000000800 */
[----:B-1----:R-:W-:Y:S01]  /*55b0*/  FADD.FTZ R14, R70, R3 ;  /* 0x00000003460e7221 */ /* 0x002fe20000010000 */
[----:B------:R-:W-:Y:S01]  /*55c0*/  FADD.FTZ R20, R42, R21 ;  /* 0x000000152a147221 */ /* 0x000fe20000010000 */
[----:B------:R-:W-:Y:S01]  /*55d0*/  MOV R58, R71 ;  /* 0x00000047003a7202 */ /* 0x000fe20000000f00 */
[--C-:B------:R-:W-:Y:S02]  /*55e0*/  IMAD.MOV.U32 R55, RZ, RZ, R71.reuse ;  /* 0x000000ffff377224 */ /* 0x100fe400078e0047 */
[----:B------:R-:W-:Y:S01]  /*55f0*/  FADD.FTZ R21, R59, R20 ;  /* 0x000000143b157221 */ /* 0x000fe20000010000 */
[----:B------:R-:W-:Y:S01]  /*5600*/  IMAD.MOV.U32 R54, RZ, RZ, R71 ;  /* 0x000000ffff367224 */ /* 0x000fe200078e0047 */
[----:B------:R-:W1:Y:S01]  /*5610*/  MUFU.EX2 R77, R77 ;  /* 0x0000004d004d7308 */ /* 0x000e620000000800 */
[----:B0-----:R-:W-:Y:S01]  /*5620*/  FADD.FTZ R15, R75, R14 ;  /* 0x0000000e4b0f7221 */ /* 0x001fe20000010000 */
[----:B------:R-:W-:Y:S01]  /*5630*/  FADD.FTZ R20, R46, R21 ;  /* 0x000000152e147221 */ /* 0x000fe20000010000 */
[----:B------:R-:W-:Y:S01]  /*5640*/  F2FP.F16.F32.PACK_AB R14, R49, R48 ;  /* 0x00000030310e723e */ /* 0x000fe200000000ff */
[--C-:B------:R-:W-:Y:S01]  /*5650*/  IMAD.MOV.U32 R53, RZ, RZ, R71.reuse ;  /* 0x000000ffff357224 */ /* 0x100fe200078e0047 */
[----:B--2---:R-:W-:Y:S01]  /*5660*/  F2FP.F16.F32.PACK_AB R4, R59, R42 ;  /* 0x0000002a3b04723e */ /* 0x004fe200000000ff */
[----:B------:R-:W-:Y:S01]  /*5670*/  FADD.FTZ R20, R47, R20 ;  /* 0x000000142f147221 */ /* 0x000fe20000010000 */
[----:B------:R-:W-:Y:S01]  /*5680*/  IMAD.MOV.U32 R59, RZ, RZ, R71 ;  /* 0x000000ffff3b7224 */ /* 0x000fe200078e0047 */
[----:B------:R-:W0:Y:S01]  /*5690*/  MUFU.EX2 R67, R67 ;  /* 0x0000004300437308 */ /* 0x000e220000000800 */
[----:B---3--:R-:W-:Y:S01]  /*56a0*/  FADD.FTZ R24, R66, R15 ;  /* 0x0000000f42187221 */ /* 0x008fe20000010000 */
[----:B------:R-:W-:Y:S01]  /*56b0*/  FADD.FTZ R7, R43, R20 ;  /* 0x000000142b077221 */ /* 0x000fe20000010000 */
[----:B------:R-:W-:Y:S01]  /*56c0*/  F2FP.F16.F32.PACK_AB R15, R76, R73 ;  /* 0x000000494c0f723e */ /* 0x000fe200000000ff */
[----:B------:R-:W-:Y:S01]  /*56d0*/  IMAD.MOV.U32 R51, RZ, RZ, R71 ;  /* 0x000000ffff337224 */ /* 0x000fe200078e0047 */
[----:B------:R-:W-:Y:S01]  /*56e0*/  MOV R48, R71 ;  /* 0x0000004700307202 */ /* 0x000fe20000000f00 */
[----:B------:R-:W-:Y:S01]  /*56f0*/  FADD.FTZ R8, R44, R7 ;  /* 0x000000072c087221 */ /* 0x000fe20000010000 */
[--C-:B------:R-:W-:Y:S01]  /*5700*/  IMAD.MOV.U32 R49, RZ, RZ, R71.reuse ;  /* 0x000000ffff317224 */ /* 0x100fe200078e0047 */
[----:B------:R-:W2:Y:S01]  /*5710*/  MUFU.EX2 R30, R30 ;  /* 0x0000001e001e7308 */ /* 0x000ea20000000800 */
[C---:B-1----:R-:W-:Y:S01]  /*5720*/  FADD.FTZ R25, R77.reuse, R24 ;  /* 0x000000184d197221 */ /* 0x042fe20000010000 */
[----:B------:R-:W-:Y:S01]  /*5730*/  STSM.16.M88.4 [R2+0x28b00], R12 ;  /* 0x028b000c02007844 */ /* 0x000fe20000000200 */
[----:B------:R-:W-:Y:S01]  /*5740*/  F2FP.F16.F32.PACK_AB R27, R77, R66 ;  /* 0x000000424d1b723e */ /* 0x000fe200000000ff */
[----:B------:R-:W-:-:S02]  /*5750*/  IMAD.MOV.U32 R66, RZ, RZ, R71 ;  /* 0x000000ffff427224 */ /* 0x000fc400078e0047 */
[----:B------:R-:W-:Y:S01]  /*5760*/  FADD.FTZ R24, R0, R25 ;  /* 0x0000001900187221 */ /* 0x000fe20000010000 */
[--C-:B------:R-:W-:Y:S01]  /*5770*/  IMAD.MOV.U32 R42, RZ, RZ, R71.reuse ;  /* 0x000000ffff2a7224 */ /* 0x100fe200078e0047 */
[----:B------:R-:W1:Y:S02]  /*5780*/  MUFU.EX2 R31, R31 ;  /* 0x0000001f001f7308 */ /* 0x000e640000000800 */
[----:B0-----:R-:W-:Y:S01]  /*5790*/  FADD.FTZ R25, R67, R24 ;  /* 0x0000001843197221 */ /* 0x001fe20000010000 */
[----:B------:R-:W-:Y:S01]  /*57a0*/  F2FP.F16.F32.PACK_AB R24, R57, R56 ;  /* 0x000000383918723e */ /* 0x000fe200000000ff */
[--C-:B------:R-:W-:Y:S02]  /*57b0*/  IMAD.MOV.U32 R57, RZ, RZ, R71.reuse ;  /* 0x000000ffff397224 */ /* 0x100fe400078e0047 */
[--C-:B------:R-:W-:Y:S02]  /*57c0*/  IMAD.MOV.U32 R56, RZ, RZ, R71.reuse ;  /* 0x000000ffff387224 */ /* 0x100fe400078e0047 */
[----:B------:R-:W-:Y:S01]  /*57d0*/  IMAD.MOV.U32 R39, RZ, RZ, R71 ;  /* 0x000000ffff277224 */ /* 0x000fe200078e0047 */
[----:B------:R-:W0:Y:S01]  /*57e0*/  MUFU.EX2 R38, R38 ;  /* 0x0000002600267308 */ /* 0x000e220000000800 */
[----:B--2---:R-:W-:Y:S01]  /*57f0*/  FADD.FTZ R34, R30, R25 ;  /* 0x000000191e227221 */ /* 0x004fe20000010000 */
[----:B------:R-:W-:Y:S01]  /*5800*/  F2FP.F16.F32.PACK_AB R25, R75, R70 ;  /* 0x000000464b19723e */ /* 0x000fe200000000ff */
[----:B------:R-:W-:-:S04]  /*5810*/  IMAD.MOV.U32 R70, RZ, RZ, R71 ;  /* 0x000000ffff467224 */ /* 0x000fc800078e0047 */
[----:B------:R2:W-:Y:S01]  /*5820*/  STSM.16.M88.4 [R2+0x2a300], R24 ;  /* 0x02a3001802007844 */ /* 0x0005e20000000200 */
[----:B------:R-:W3:Y:S01]  /*5830*/  MUFU.EX2 R61, R84 ;  /* 0x00000054003d7308 */ /* 0x000ee20000000800 */
[C---:B-1----:R-:W-:Y:S01]  /*5840*/  FADD.FTZ R5, R31.reuse, R34 ;  /* 0x000000221f057221 */ /* 0x042fe20000010000 */
[----:B------:R-:W-:Y:S01]  /*5850*/  F2FP.F16.F32.PACK_AB R7, R31, R30 ;  /* 0x0000001e1f07723e */ /* 0x000fe200000000ff */
[----:B------:R-:W-:-:S05]  /*5860*/  IMAD.MOV.U32 R34, RZ, RZ, R71 ;  /* 0x000000ffff227224 */ /* 0x000fca00078e0047 */
[----:B------:R-:W1:Y:S01]  /*5870*/  MUFU.EX2 R41, R41 ;  /* 0x0000002900297308 */ /* 0x000e620000000800 */
[----:B0-----:R-:W-:Y:S01]  /*5880*/  FADD.FTZ R6, R38, R5 ;  /* 0x0000000526067221 */ /* 0x001fe20000010000 */
[----:B------:R-:W-:Y:S01]  /*5890*/  F2FP.F16.F32.PACK_AB R5, R67, R0 ;  /* 0x000000004305723e */ /* 0x000fe200000000ff */
[--C-:B------:R-:W-:Y:S02]  /*58a0*/  IMAD.MOV.U32 R67, RZ, RZ, R71.reuse ;  /* 0x000000ffff437224 */ /* 0x100fe400078e0047 */
[----:B--2---:R-:W-:-:S03]  /*58b0*/  IMAD.MOV.U32 R27, RZ, RZ, R71 ;  /* 0x000000ffff1b7224 */ /* 0x004fc600078e0047 */
[----:B------:R-:W0:Y:S01]  /*58c0*/  MUFU.EX2 R63, R63 ;  /* 0x0000003f003f7308 */ /* 0x000e220000000800 */
[----:B---3--:R-:W-:Y:S01]  /*58d0*/  FADD.FTZ R0, R61, R6 ;  /* 0x000000063d007221 */ /* 0x008fe20000010000 */
[----:B------:R-:W-:Y:S01]  /*58e0*/  F2FP.F16.F32.PACK_AB R6, R47, R46 ;  /* 0x0000002e2f06723e */ /* 0x000fe200000000ff */
[--C-:B------:R-:W-:Y:S02]  /*58f0*/  IMAD.MOV.U32 R47, RZ, RZ, R71.reuse ;  /* 0x000000ffff2f7224 */ /* 0x100fe400078e0047 */
[--C-:B------:R-:W-:Y:S02]  /*5900*/  IMAD.MOV.U32 R46, RZ, RZ, R71.reuse ;  /* 0x000000ffff2e7224 */ /* 0x100fe400078e0047 */
[----:B------:R2:W-:Y:S01]  /*5910*/  STSM.16.M88.4 [R2+0x2bb00], R4 ;  /* 0x02bb000402007844 */ /* 0x0005e20000000200 */
[----:B------:R-:W3:Y:S01]  /*5920*/  MUFU.EX2 R40, R40 ;  /* 0x0000002800287308 */ /* 0x000ee20000000800 */
[----:B-1----:R-:W-:Y:S01]  /*5930*/  FADD.FTZ R9, R41, R8 ;  /* 0x0000000829097221 */ /* 0x002fe20000010000 */
[----:B------:R-:W-:Y:S01]  /*5940*/  F2FP.F16.F32.PACK_AB R8, R44, R43 ;  /* 0x0000002b2c08723e */ /* 0x000fe200000000ff */
[----:B------:R-:W-:-:S02]  /*5950*/  IMAD.MOV.U32 R44, RZ, RZ, R71 ;  /* 0x000000ffff2c7224 */ /* 0x000fc400078e0047 */
[--C-:B------:R-:W-:Y:S02]  /*5960*/  IMAD.MOV.U32 R43, RZ, RZ, R71.reuse ;  /* 0x000000ffff2b7224 */ /* 0x100fe400078e0047 */
[--C-:B------:R-:W-:Y:S01]  /*5970*/  IMAD.MOV.U32 R26, RZ, RZ, R71.reuse ;  /* 0x000000ffff1a7224 */ /* 0x100fe200078e0047 */
[----:B------:R-:W1:Y:S01]  /*5980*/  MUFU.EX2 R86, R86 ;  /* 0x0000005600567308 */ /* 0x000e620000000800 */
[----:B0-----:R-:W-:Y:S01]  /*5990*/  FADD.FTZ R11, R63, R0 ;  /* 0x000000003f0b7221 */ /* 0x001fe20000010000 */
[----:B------:R-:W-:-:S06]  /*59a0*/  IMAD.MOV.U32 R24, RZ, RZ, R71 ;  /* 0x000000ffff187224 */ /* 0x000fcc00078e0047 */
[----:B------:R-:W0:Y:S01]  /*59b0*/  MUFU.EX2 R37, R37 ;  /* 0x0000002500257308 */ /* 0x000e220000000800 */
[----:B---3--:R-:W-:-:S07]  /*59c0*/  FADD.FTZ R0, R40, R9 ;  /* 0x0000000928007221 */ /* 0x008fce0000010000 */
[----:B------:R-:W3:Y:S01]  /*59d0*/  MUFU.EX2 R88, R88 ;  /* 0x0000005800587308 */ /* 0x000ee20000000800 */
[----:B-1----:R-:W-:-:S07]  /*59e0*/  FADD.FTZ R11, R86, R11 ;  /* 0x0000000b560b7221 */ /* 0x002fce0000010000 */
[----:B------:R-:W1:Y:S01]  /*59f0*/  MUFU.EX2 R50, R50 ;  /* 0x0000003200327308 */ /* 0x000e620000000800 */
[----:B0-----:R-:W-:-:S07]  /*5a00*/  FADD.FTZ R9, R37, R0 ;  /* 0x0000000025097221 */ /* 0x001fce0000010000 */
[----:B------:R-:W0:Y:S01]  /*5a10*/  MUFU.EX2 R3, R90 ;  /* 0x0000005a00037308 */ /* 0x000e220000000800 */
[----:B---3--:R-:W-:Y:S01]  /*5a20*/  FADD.FTZ R0, R88, R11 ;  /* 0x0000000b58007221 */ /* 0x008fe20000010000 */
[----:B------:R-:W-:Y:S01]  /*5a30*/  F2FP.F16.F32.PACK_AB R11, R86, R63 ;  /* 0x0000003f560b723e */ /* 0x000fe200000000ff */
[----:B------:R-:W-:-:S05]  /*5a40*/  IMAD.MOV.U32 R63, RZ, RZ, R71 ;  /* 0x000000ffff3f7224 */ /* 0x000fca00078e0047 */
[----:B------:R-:W3:Y:S01]  /*5a50*/  MUFU.EX2 R33, R33 ;  /* 0x0000002100217308 */ /* 0x000ee20000000800 */
[C---:B-1----:R-:W-:Y:S01]  /*5a60*/  FADD.FTZ R10, R50.reuse, R9 ;  /* 0x00000009320a7221 */ /* 0x042fe20000010000 */
[----:B------:R-:W-:Y:S01]  /*5a70*/  F2FP.F16.F32.PACK_AB R9, R61, R38 ;  /* 0x000000263d09723e */ /* 0x000fe200000000ff */
[--C-:B------:R-:W-:Y:S01]  /*5a80*/  IMAD.MOV.U32 R61, RZ, RZ, R71.reuse ;  /* 0x000000ffff3d7224 */ /* 0x100fe200078e0047 */
[----:B--2---:R-:W-:Y:S01]  /*5a90*/  F2FP.F16.F32.PACK_AB R4, R50, R37 ;  /* 0x000000253204723e */ /* 0x004fe200000000ff */
[--C-:B------:R-:W-:Y:S01]  /*5aa0*/  IMAD.MOV.U32 R50, RZ, RZ, R71.reuse ;  /* 0x000000ffff327224 */ /* 0x100fe200078e0047 */
[----:B------:R-:W-:Y:S01]  /*5ab0*/  MOV R38, R71 ;  /* 0x0000004700267202 */ /* 0x000fe20000000f00 */
[----:B------:R-:W-:Y:S01]  /*5ac0*/  IMAD.MOV.U32 R37, RZ, RZ, R71 ;  /* 0x000000ffff257224 */ /* 0x000fe200078e0047 */
[----:B------:R-:W1:Y:S01]  /*5ad0*/  MUFU.EX2 R89, R89 ;  /* 0x0000005900597308 */ /* 0x000e620000000800 */
[C---:B0-----:R-:W-:Y:S01]  /*5ae0*/  FADD.FTZ R0, R3.reuse, R0 ;  /* 0x0000000003007221 */ /* 0x041fe20000010000 */
[----:B------:R-:W-:-:S06]  /*5af0*/  F2FP.F16.F32.PACK_AB R5, R3, R88 ;  /* 0x000000580305723e */ /* 0x000fcc00000000ff */
[----:B------:R-:W0:Y:S01]  /*5b00*/  MUFU.EX2 R32, R32 ;  /* 0x0000002000207308 */ /* 0x000e220000000800 */
[----:B---3--:R-:W-:Y:S01]  /*5b10*/  FADD.FTZ R21, R33, R10 ;  /* 0x0000000a21157221 */ /* 0x008fe20000010000 */
[----:B------:R-:W-:Y:S01]  /*5b20*/  F2FP.F16.F32.PACK_AB R10, R40, R41 ;  /* 0x00000029280a723e */ /* 0x000fe200000000ff */
[--C-:B------:R-:W-:Y:S02]  /*5b30*/  IMAD.MOV.U32 R41, RZ, RZ, R71.reuse ;  /* 0x000000ffff297224 */ /* 0x100fe400078e0047 */
[----:B------:R-:W-:Y:S02]  /*5b40*/  IMAD.MOV.U32 R40, RZ, RZ, R71 ;  /* 0x000000ffff287224 */ /* 0x000fe400078e0047 */
[----:B------:R-:W-:Y:S01]  /*5b50*/  STSM.16.M88.4 [R2+0x2d300], R8 ;  /* 0x02d3000802007844 */ /* 0x000fe20000000200 */
[----:B------:R-:W2:Y:S01]  /*5b60*/  MUFU.EX2 R29, R29 ;  /* 0x0000001d001d7308 */ /* 0x000ea20000000800 */
[----:B-1----:R-:W-:-:S07]  /*5b70*/  FADD.FTZ R25, R89, R0 ;  /* 0x0000000059197221 */ /* 0x002fce0000010000 */
[----:B------:R-:W1:Y:S01]  /*5b80*/  MUFU.EX2 R28, R28 ;  /* 0x0000001c001c7308 */ /* 0x000e620000000800 */
[C---:B0-----:R-:W-:Y:S01]  /*5b90*/  FADD.FTZ R0, R32.reuse, R21 ;  /* 0x0000001520007221 */ /* 0x041fe20000010000 */
[----:B------:R-:W-:Y:S01]  /*5ba0*/  F2FP.F16.F32.PACK_AB R6, R32, R33 ;  /* 0x000000212006723e */ /* 0x000fe200000000ff */
[--C-:B------:R-:W-:Y:S02]  /*5bb0*/  IMAD.MOV.U32 R33, RZ, RZ, R71.reuse ;  /* 0x000000ffff217224 */ /* 0x100fe400078e0047 */
[----:B------:R-:W-:-:S03]  /*5bc0*/  IMAD.MOV.U32 R32, RZ, RZ, R71 ;  /* 0x000000ffff207224 */ /* 0x000fc600078e0047 */
[----:B------:R-:W0:Y:S01]  /*5bd0*/  MUFU.EX2 R92, R92 ;  /* 0x0000005c005c7308 */ /* 0x000e220000000800 */
[----:B--2---:R-:W-:-:S07]  /*5be0*/  FADD.FTZ R3, R29, R0 ;  /* 0x000000001d037221 */ /* 0x004fce0000010000 */
[----:B------:R-:W-:Y:S01]  /*5bf0*/  MUFU.EX2 R36, R36 ;  /* 0x0000002400247308 */ /* 0x000fe20000000800 */
[C---:B-1----:R-:W-:Y:S01]  /*5c00*/  FADD.FTZ R3, R28.reuse, R3 ;  /* 0x000000031c037221 */ /* 0x042fe20000010000 */
[----:B------:R-:W-:-:S06]  /*5c10*/  F2FP.F16.F32.PACK_AB R28, R28, R29 ;  /* 0x0000001d1c1c723e */ /* 0x000fcc00000000ff */
[----:B------:R-:W1:Y:S01]  /*5c20*/  MUFU.EX2 R45, R45 ;  /* 0x0000002d002d7308 */ /* 0x000e620000000800 */
[C---:B0-----:R-:W-:Y:S01]  /*5c30*/  F2FP.F16.F32.PACK_AB R7, R92.reuse, R89 ;  /* 0x000000595c07723e */ /* 0x041fe200000000ff */
[----:B------:R-:W-:-:S04]  /*5c40*/  FADD.FTZ R25, R92, R25 ;  /* 0x000000195c197221 */ /* 0x000fc80000010000 */
[----:B------:R0:W-:Y:S02]  /*5c50*/  STSM.16.M88.4 [R2+0x2eb00], R4 ;  /* 0x02eb000402007844 */ /* 0x0001e40000000200 */
[----:B------:R-:W2:Y:S08]  /*5c60*/  MUFU.EX2 R64, R64 ;  /* 0x0000004000407308 */ /* 0x000eb00000000800 */
[----:B------:R3:W4:Y:S01]  /*5c70*/  MUFU.EX2 R13, R60 ;  /* 0x0000003c000d7308 */ /* 0x0007220000000800 */
[----:B-1----:R-:W-:Y:S01]  /*5c80*/  F2FP.F16.F32.PACK_AB R30, R45, R36 ;  /* 0x000000242d1e723e */ /* 0x002fe200000000ff */
[----:B------:R-:W-:Y:S01]  /*5c90*/  FADD.FTZ R36, R36, R3 ;  /* 0x0000000324247221 */ /* 0x000fe20000010000 */
[----:B0-----:R-:W-:-:S03]  /*5ca0*/  IMAD.U32 R5, RZ, RZ, UR7 ;  /* 0x00000007ff057e24 */ /* 0x001fc6000f8e00ff */
[----:B------:R-:W-:Y:S02]  /*5cb0*/  FADD.FTZ R3, R45, R36 ;  /* 0x000000242d037221 */ /* 0x000fe40000010000 */
[----:B------:R-:W0:Y:S01]  /*5cc0*/  MUFU.EX2 R62, R62 ;  /* 0x0000003e003e7308 */ /* 0x000e220000000800 */
[----:B--2---:R-:W-:Y:S01]  /*5cd0*/  FADD.FTZ R0, R64, R25 ;  /* 0x0000001940007221 */ /* 0x004fe20000010000 */
[--C-:B---3--:R-:W-:Y:S02]  /*5ce0*/  IMAD.MOV.U32 R60, RZ, RZ, R71.reuse ;  /* 0x000000ffff3c7224 */ /* 0x108fe400078e0047 */
[--C-:B------:R-:W-:Y:S02]  /*5cf0*/  IMAD.MOV.U32 R45, RZ, RZ, R71.reuse ;  /* 0x000000ffff2d7224 */ /* 0x100fe400078e0047 */
[--C-:B------:R-:W-:Y:S02]  /*5d00*/  IMAD.MOV.U32 R36, RZ, RZ, R71.reuse ;  /* 0x000000ffff247224 */ /* 0x100fe400078e0047 */
[----:B------:R1:W2:Y:S01]  /*5d10*/  MUFU.EX2 R15, R52 ;  /* 0x00000034000f7308 */ /* 0x0002a20000000800 */
[C---:B----4-:R-:W-:Y:S01]  /*5d20*/  F2FP.F16.F32.PACK_AB R29, R13.reuse, R64 ;  /* 0x000000400d1d723e */ /* 0x050fe200000000ff */
[----:B------:R-:W-:Y:S01]  /*5d30*/  FADD.FTZ R21, R13, R0 ;  /* 0x000000000d157221 */ /* 0x000fe20000010000 */
[----:B------:R-:W-:-:S02]  /*5d40*/  IMAD.MOV.U32 R64, RZ, RZ, R71 ;  /* 0x000000ffff407224 */ /* 0x000fc400078e0047 */
[----:B------:R-:W-:Y:S02]  /*5d50*/  IMAD.MOV.U32 R25, RZ, RZ, R71 ;  /* 0x000000ffff197224 */ /* 0x000fe400078e0047 */
[----:B0-----:R-:W-:Y:S01]  /*5d60*/  FADD.FTZ R0, R62, R21 ;  /* 0x000000153e007221 */ /* 0x001fe20000010000 */
[--C-:B-1----:R-:W-:Y:S01]  /*5d70*/  IMAD.MOV.U32 R52, RZ, RZ, R71.reuse ;  /* 0x000000ffff347224 */ /* 0x102fe200078e0047 */
[C---:B--2---:R-:W-:Y:S02]  /*5d80*/  F2FP.F16.F32.PACK_AB R31, R15.reuse, R62 ;  /* 0x0000003e0f1f723e */ /* 0x044fe400000000ff */
[----:B------:R-:W-:Y:S01]  /*5d90*/  FADD.FTZ R0, R15, R0 ;  /* 0x000000000f007221 */ /* 0x000fe20000010000 */
[--C-:B------:R-:W-:Y:S02]  /*5da0*/  IMAD.MOV.U32 R62, RZ, RZ, R71.reuse ;  /* 0x000000ffff3e7224 */ /* 0x100fe400078e0047 */
[----:B------:R0:W-:Y:S01]  /*5db0*/  STSM.16.M88.4 [R2+0x30300], R28 ;  /* 0x0303001c02007844 */ /* 0x0001e20000000200 */
[----:B------:R1:W-:Y:S06]  /*5dc0*/  MEMBAR.ALL.CTA ;  /* 0x0000000000007992 */ /* 0x0003ec0000008000 */
[----:B-1----:R-:W1:Y:S01]  /*5dd0*/  FENCE.VIEW.ASYNC.S ;  /* 0x00000000000073c6 */ /* 0x002e620000000000 */
[--C-:B0-----:R-:W-:Y:S01]  /*5de0*/  IMAD.MOV.U32 R31, RZ, RZ, R71.reuse ;  /* 0x000000ffff1f7224 */ /* 0x101fe200078e0047 */
[----:B------:R-:W-:Y:S01]  /*5df0*/  MOV R29, R71 ;  /* 0x00000047001d7202 */ /* 0x000fe20000000f00 */
[----:B------:R-:W-:-:S02]  /*5e00*/  IMAD.MOV.U32 R30, RZ, RZ, R71 ;  /* 0x000000ffff1e7224 */ /* 0x000fc400078e0047 */
[----:B------:R-:W-:Y:S01]  /*5e10*/  IMAD.MOV.U32 R28, RZ, RZ, R71 ;  /* 0x000000ffff1c7224 */ /* 0x000fe200078e0047 */
[----:B-1----:R-:W-:Y:S01]  /*5e20*/  NOP ;  /* 0x0000000000007918 */ /* 0x002fe20000000000 */
[----:B------:R-:W-:Y:S05]  /*5e30*/  @!P2 BRA `(.L_x_1667) ;  /* 0x0000004c0010a947 */ /* 0x000fea0003800000 */
[----:B------:R-:W-:Y:S01]  /*5e40*/  IMAD.MOV.U32 R4, RZ, RZ, R130 ;  /* 0x000000ffff047224 */ /* 0x000fe200078e0082 */
[----:B------:R-:W-:Y:S01]  /*5e50*/  CS2R R70, SRZ ;  /* 0x0000000000467805 */ /* 0x000fe2000001ff00 */
        /* <DEDUP_REMOVED lines=24> */
[----:B------:R-:W-:Y:S01]  /*5fe0*/  UMOV UR39, UR60 ;  /* 0x0000003c00277c82 */ /* 0x000fe20008000000 */
[----:B------:R-:W-:Y:S01]  /*5ff0*/  UMOV UR7, UR36 ;  /* 0x0000002400077c82 */ /* 0x000fe20008000000 */
[----:B------:R-:W-:-:S05]  /*6000*/  ULDC UR5, c[0x0][0x9d8] ;  /* 0x0002760000057ab9 */ /* 0x000fca0000000800 */
.L_x_1676:
[----:B------:R-:W-:Y:S01]  /*6010*/  R2UR UR4, R16 ;  /* 0x00000000100472ca */ /* 0x000fe200000e0000 */
[----:B------:R-:W-:-:S04]  /*6020*/  UIADD3 UR36, UR7, 0x1, URZ ;  /* 0x0000000107247890 */ /* 0x000fc8000fffe03f */
[----:B------:R-:W-:-:S04]  /*6030*/  UISETP.NE.AND UP0, UPT, UR36, 0x2, UPT ;  /* 0x000000022400788c */ /* 0x000fc8000bf05270 */
[----:B------:R-:W-:Y:S02]  /*6040*/  USEL UR60, URZ, 0x1, UP0 ;  /* 0x000000013f3c7887 */ /* 0x000fe40008000000 */
[----:B------:R-:W-:Y:S02]  /*6050*/  USEL UR36, UR36, URZ, UP0 ;  /* 0x0000003f24247287 */ /* 0x000fe40008000000 */
[----:B------:R-:W-:Y:S01]  /*6060*/  ISETP.NE.AND P3, PT, RZ, UR4, PT ;  /* 0x00000004ff007c0c */ /* 0x000fe2000bf65270 */
[----:B------:R-:W-:-:S12]  /*6070*/  ULOP3.LUT UR60, UR39, UR60, URZ, 0x3c, !UPT ;  /* 0x0000003c273c7292 */ /* 0x000fd8000f8e3c3f */
[----:B-1----:R-:W-:Y:S05]  /*6080*/  @P3 BRA `(.L_x_1668) ;  /* 0x00000000002c3947 */ /* 0x002fea0003800000 */
[----:B------:R-:W-:Y:S05]  /*6090*/  @!P0 BRA `(.L_x_1669) ;  /* 0x0000000000048947 */ /* 0x000fea0003800000 */
[----:B------:R-:W-:Y:S01]  /*60a0*/  BPT.TRAP 0x1 ;  /* 0x000000040000795c */ /* 0x000fe20000300000 */
.L_x_1669:
[----:B------:R-:W-:Y:S01]  /*60b0*/  ULEA UR4, UR36, UR37, 0x3 ;  /* 0x0000002524047291 */ /* 0x000fe2000f8e183f */
[----:B------:R-:W-:-:S05]  /*60c0*/  IMAD.U32 R7, RZ, RZ, UR60 ;  /* 0x0000003cff077e24 */ /* 0x000fca000f8e00ff */
[----:B------:R-:W-:-:S04]  /*60d0*/  SHF.L.U32 R7, R7, 0x1f, RZ ;  /* 0x0000001f07077819 */ /* 0x000fc800000006ff */
[----:B------:R0:W1:Y:S01]  /*60e0*/  SYNCS.PHASECHK.TRANS64.TRYWAIT P2, [UR4+0x31c30], R7 ;  /* 0x031c3007ff0075a7 */ /* 0x0000620008040144 */
[----:B------:R-:W-:Y:S05]  /*60f0*/  @!P0 BRA `(.L_x_1670) ;  /* 0x0000000000048947 */ /* 0x000fea0003800000 */
[----:B------:R-:W-:Y:S01]  /*6100*/  BPT.TRAP 0x1 ;  /* 0x000000040000795c */ /* 0x000fe20000300000 */
.L_x_1670:
[----:B-1----:R-:W-:Y:S05]  /*6110*/  @P2 BRA `(.L_x_1668) ;  /* 0x0000000000082947 */ /* 0x002fea0003800000 */
[----:B------:R-:W1:Y:S02]  /*6120*/  SYNCS.PHASECHK.TRANS64.TRYWAIT P2, [UR4+0x31c30], R7 ;  /* 0x031c3007ff0075a7 */ /* 0x000e640008040144 */
[----:B-1----:R-:W-:Y:S05]  /*6130*/  @!P2 BRA `(.L_x_1671) ;  /* 0x000000fc000ca947 */ /* 0x002fea0003800000 */
.L_x_1668:
[----:B-1----:R-:W1:Y:S01]  /*6140*/  S2R R8, SR_TID.X ;  /* 0x0000000000087919 */ /* 0x002e620000002100 */
        /* <DEDUP_REMOVED lines=24> */
[----:B-1----:R-:W-:Y:S01]  /*62d0*/  SHF.R.U32.HI R8, RZ, 0x7, R8 ;  /* 0x00000007ff087819 */ /* 0x002fe20000011608 */
[----:B------:R-:W-:Y:S01]  /*62e0*/  UMOV UR56, UR28 ;  /* 0x0000001c00387c82 */ /* 0x000fe20008000000 */
[----:B------:R-:W-:Y:S01]  /*62f0*/  UMOV UR57, UR29 ;  /* 0x0000001d00397c82 */ /* 0x000fe20008000000 */
[----:B------:R-:W-:Y:S01]  /*6300*/  UMOV UR59, 0x80000020 ;  /* 0x80000020003b7882 */ /* 0x000fe20000000000 */
[----:B------:R-:W-:Y:S01]  /*6310*/  UIADD3 UR10, UR4, 0x200, URZ ;  /* 0x00000200040a7890 */ /* 0x000fe2000fffe03f */
[----:B0-----:R-:W-:Y:S01]  /*6320*/  VIADD R7, R8, 0x8 ;  /* 0x0000000808077836 */ /* 0x001fe20000000000 */
        /* <DEDUP_REMOVED lines=325> */
.L_x_1673:
[----:B------:R-:W-:Y:S01]  /*7780*/  ULEA UR4, UR7, UR37, 0x3 ;  /* 0x0000002507047291 */ /* 0x000fe2000f8e183f */
[----:B------:R-:W-:-:S04]  /*7790*/  MOV R7, UR39 ;  /* 0x0000002700077c02 */ /* 0x000fc80008000f00 */
[----:B------:R-:W-:-:S04]  /*77a0*/  SHF.L.U32 R7, R7, 0x1f, RZ ;  /* 0x0000001f07077819 */ /* 0x000fc800000006ff */
[----:B------:R0:W1:Y:S01]  /*77b0*/  SYNCS.PHASECHK.TRANS64.TRYWAIT P2, [UR4+0x31c50], R7 ;  /* 0x031c5007ff0075a7 */ /* 0x0000620008040144 */
[----:B------:R-:W-:Y:S05]  /*77c0*/  @!P0 BRA `(.L_x_1674) ;  /* 0x0000000000048947 */ /* 0x000fea0003800000 */
[----:B------:R-:W-:Y:S01]  /*77d0*/  BPT.TRAP 0x1 ;  /* 0x000000040000795c */ /* 0x000fe20000300000 */
.L_x_1674:
[----:B-1----:R-:W-:Y:S05]  /*77e0*/  @P2 BRA `(.L_x_1672) ;  /* 0x0000000000082947 */ /* 0x002fea0003800000 */
[----:B------:R-:W1:Y:S02]  /*77f0*/  SYNCS.PHASECHK.TRANS64.TRYWAIT P2, [UR4+0x31c50], R7 ;  /* 0x031c5007ff0075a7 */ /* 0x000e640008040144 */
[----:B-1----:R-:W-:Y:S05]  /*7800*/  @!P2 BRA `(.L_x_1675) ;  /* 0x000000e40070a947 */ /* 0x002fea0003800000 */
.L_x_1672:
        /* <DEDUP_REMOVED lines=11> */
[----:B------:R-:W-:Y:S01]  /*78c0*/  FMUL.FTZ R145, R136, UR5 ;  /* 0x0000000588917c20 */ /* 0x000fe20008410000 */
[----:B------:R-:W-:Y:S01]  /*78d0*/  ULOP3.LUT UR4, UR4, 0x2400000, URZ, 0xfc, !UPT ;  /* 0x0240000004047892 */ /* 0x000fe2000f8efc3f */
[----:B------:R-:W-:Y:S01]  /*78e0*/  FMUL.FTZ R13, R134, UR5 ;  /* 0x00000005860d7c20 */ /* 0x000fe20008410000 */
[----:B------:R-:W-:Y:S01]  /*78f0*/  FMUL.FTZ R136, R137, UR5 ;  /* 0x0000000589887c20 */ /* 0x000fe20008410000 */
[----:B------:R-:W-:Y:S01]  /*7900*/  FMUL.FTZ R134, R96, UR5 ;  /* 0x0000000560867c20 */ /* 0x000fe20008410000 */
[----:B------:R-:W-:Y:S01]  /*7910*/  UIMAD UR11, UR7, 0x6c0, UR4 ;  /* 0x000006c0070b78a4 */ /* 0x000fe2000f8e0204 */
[----:B------:R-:W-:Y:S01]  /*7920*/  FMUL.FTZ R96, R98, UR5 ;  /* 0x0000000562607c20 */ /* 0x000fe20008410000 */
[----:B------:R-:W-:Y:S01]  /*7930*/  UIMAD UR4, UR18, 0xc0, URZ ;  /* 0x000000c0120478a4 */ /* 0x000fe2000f8e023f */
[----:B------:R-:W2:Y:S01]  /*7940*/  MUFU.TANH R145, R145 ;  /* 0x0000009100917308 */ /* 0x000ea20000002400 */
[----:B------:R-:W-:Y:S01]  /*7950*/  FMUL.FTZ R11, R130, UR5 ;  /* 0x00000005820b7c20 */ /* 0x000fe20008410000 */
[----:B------:R-:W-:Y:S01]  /*7960*/  IMAD.MOV.U32 R98, RZ, RZ, -0x2 ;  /* 0xfffffffeff627424 */ /* 0x000fe200078e00ff */
[----:B------:R-:W-:Y:S01]  /*7970*/  UIMAD UR4, UR38, -0x90, UR4 ;  /* 0xffffff70260478a4 */ /* 0x000fe2000f8e0204 */
[----:B01----:R-:W-:Y:S01]  /*7980*/  FMUL.FTZ R7, R138, UR5 ;  /* 0x000000058a077c20 */ /* 0x003fe20008410000 */
        /* <DEDUP_REMOVED lines=9> */
[----:B------:R-:W-:Y:S01]  /*7a20*/  UIADD3 UR4, UR4, 0x1, UR15 ;  /* 0x0000000104047890 */ /* 0x000fe2000fffe00f */
[----:B------:R-:W-:Y:S01]  /*7a30*/  FMUL.FTZ R97, R99, UR5 ;  /* 0x0000000563617c20 */ /* 0x000fe20008410000 */
[----:B------:R-:W0:Y:S01]  /*7a40*/  MUFU.TANH R136, R136 ;  /* 0x0000008800887308 */ /* 0x000e220000002400 */
[----:B------:R-:W-:Y:S01]  /*7a50*/  FMUL.FTZ R137, R141, UR5 ;  /* 0x000000058d897c20 */ /* 0x000fe20008410000 */
[----:B------:R-:W-:Y:S01]  /*7a60*/  UIADD3 UR4, UR4, -UR14, URZ ;  /* 0x8000000e04047290 */ /* 0x000fe2000fffe03f */
[----:B------:R-:W-:Y:S01]  /*7a70*/  FMUL.FTZ R8, R139, UR5 ;  /* 0x000000058b087c20 */ /* 0x000fe20008410000 */
[----:B------:R-:W-:Y:S01]  /*7a80*/  FMUL.FTZ R139, R128, UR5 ;  /* 0x00000005808b7c20 */ /* 0x000fe20008410000 */
[----:B------:R-:W-:Y:S01]  /*7a90*/  FMUL.FTZ R15, R122, UR5 ;  /* 0x000000057a0f7c20 */ /* 0x000fe20008410000 */
[----:B------:R-:W-:Y:S01]  /*7aa0*/  FMUL.FTZ R128, R129, UR5 ;  /* 0x0000000581807c20 */ /* 0x000fe20008410000 */
[----:B------:R-:W-:Y:S01]  /*7ab0*/  FMUL.FTZ R122, R124, UR5 ;  /* 0x000000057c7a7c20 */ /* 0x000fe20008410000 */
[----:B------:R-:W-:Y:S01]  /*7ac0*/  IMAD R99, R23, R98, UR4 ;  /* 0x0000000417637e24 */ /* 0x000fe2000f8e0262 */
[----:B------:R-:W1:Y:S01]  /*7ad0*/  MUFU.TANH R138, R138 ;  /* 0x0000008a008a7308 */ /* 0x000e620000002400 */
[----:B------:R-:W-:Y:S01]  /*7ae0*/  FMUL.FTZ R124, R112, UR5 ;  /* 0x00000005707c7c20 */ /* 0x000fe20008410000 */
[----:B------:R-:W-:Y:S01]  /*7af0*/  FMUL.FTZ R140, R101, UR5 ;  /* 0x00000005658c7c20 */ /* 0x000fe20008410000 */
[----:B------:R-:W-:-:S02]  /*7b00*/  IMAD.IADD R98, R144, 0x1, R99 ;  /* 0x0000000190627824 */ /* 0x000fc400078e0263 */
[----:B------:R-:W-:Y:S01]  /*7b10*/  FMUL.FTZ R112, R114, UR5 ;  /* 0x0000000572707c20 */ /* 0x000fe20008410000 */
[----:B------:R-:W-:Y:S01]  /*7b20*/  FMUL.FTZ R101, R88, UR5 ;  /* 0x0000000558657c20 */ /* 0x000fe20008410000 */
[----:B------:R-:W-:Y:S01]  /*7b30*/  FMUL.FTZ R114, R118, UR5 ;  /* 0x0000000576727c20 */ /* 0x000fe20008410000 */
[----:B------:R-:W-:Y:S01]  /*7b40*/  FMUL.FTZ R129, R132, UR5 ;  /* 0x0000000584817c20 */ /* 0x000fe20008410000 */
[----:B------:R-:W3:Y:S01]  /*7b50*/  MUFU.TANH R137, R137 ;  /* 0x0000008900897308 */ /* 0x000ee20000002400 */
[C---:B------:R-:W-:Y:S01]  /*7b60*/  ISETP.GT.AND P2, PT, R98.reuse, RZ, PT ;  /* 0x000000ff6200720c */ /* 0x040fe20003f44270 */
[----:B------:R-:W-:Y:S01]  /*7b70*/  FMUL.FTZ R14, R135, UR5 ;  /* 0x00000005870e7c20 */ /* 0x000fe20008410000 */
[----:B------:R-:W-:Y:S01]  /*7b80*/  ISETP.GT.AND P3, PT, R98, 0x1, PT ;  /* 0x000000016200780c */ /* 0x000fe20003f64270 */
[----:B------:R-:W-:Y:S01]  /*7b90*/  FMUL.FTZ R118, R104, UR5 ;  /* 0x0000000568767c20 */ /* 0x000fe20008410000 */
[----:B--2---:R-:W-:Y:S01]  /*7ba0*/  FSEL R88, R145, -INF , P2 ;  /* 0xff80000091587808 */ /* 0x004fe20001000000 */
[----:B------:R-:W-:Y:S01]  /*7bb0*/  FMUL.FTZ R104, R106, UR5 ;  /* 0x000000056a687c20 */ /* 0x000fe20008410000 */
[----:B------:R-:W-:Y:S01]  /*7bc0*/  FMUL.FTZ R135, R100, UR5 ;  /* 0x0000000564877c20 */ /* 0x000fe20008410000 */
[----:B------:R-:W2:Y:S01]  /*7bd0*/  MUFU.TANH R139, R139 ;  /* 0x0000008b008b7308 */ /* 0x000ea20000002400 */
[----:B------:R-:W-:Y:S01]  /*7be0*/  FMUL.FTZ R12, R131, UR5 ;  /* 0x00000005830c7c20 */ /* 0x000fe20008410000 */
[----:B------:R-:W-:Y:S01]  /*7bf0*/  FMUL.FTZ R106, R110, UR5 ;  /* 0x000000056e6a7c20 */ /* 0x000fe20008410000 */
[----:B------:R-:W-:Y:S01]  /*7c00*/  FMUL.FTZ R100, R89, UR5 ;  /* 0x0000000559647c20 */ /* 0x000fe20008410000 */
[----:B------:R-:W-:Y:S01]  /*7c10*/  FMUL.FTZ R131, R120, UR5 ;  /* 0x0000000578837c20 */ /* 0x000fe20008410000 */
[----:B------:R-:W-:Y:S01]  /*7c20*/  ISETP.GT.AND P2, PT, R98, 0x8, PT ;  /* 0x000000086200780c */ /* 0x000fe20003f44270 */
[----:B------:R-:W-:Y:S01]  /*7c30*/  FMUL.FTZ R120, R127, UR5 ;  /* 0x000000057f787c20 */ /* 0x000fe20008410000 */
[----:B0-----:R-:W-:Y:S01]  /*7c40*/  FSEL R110, R136, -INF , P3 ;  /* 0xff800000886e7808 */ /* 0x001fe20001800000 */
[----:B------:R-:W-:Y:S01]  /*7c50*/  MUFU.TANH R128, R128 ;  /* 0x0000008000807308 */ /* 0x000fe20000002400 */
[----:B------:R-:W-:Y:S01]  /*7c60*/  FMNMX.FTZ R89, R88, R6, !PT ;  /* 0x0000000658597209 */ /* 0x000fe20007810000 */
[----:B------:R-:W-:Y:S01]  /*7c70*/  FMUL.FTZ R127, R109, UR5 ;  /* 0x000000056d7f7c20 */ /* 0x000fe20008410000 */
[----:B------:R-:W-:Y:S01]  /*7c80*/  FMUL.FTZ R109, R92, UR5 ;  /* 0x000000055c6d7c20 */ /* 0x000fe20008410000 */
[----:B------:R-:W-:Y:S01]  /*7c90*/  ISETP.GT.AND P3, PT, R98, 0x9, PT ;  /* 0x000000096200780c */ /* 0x000fe20003f64270 */
[----:B------:R-:W-:Y:S01]  /*7ca0*/  FMUL.FTZ R132, R108, UR5 ;  /* 0x000000056c847c20 */ /* 0x000fe20008410000 */
[----:B-1----:R-:W-:Y:S01]  /*7cb0*/  FSEL R99, R138, -INF , P2 ;  /* 0xff8000008a637808 */ /* 0x002fe20001000000 */
[----:B------:R-:W-:Y:S01]  /*7cc0*/  FMUL.FTZ R121, R121, UR5 ;  /* 0x0000000579797c20 */ /* 0x000fe20008410000 */
[----:B------:R-:W0:Y:S01]  /*7cd0*/  MUFU.TANH R129, R129 ;  /* 0x0000008100817308 */ /* 0x000e220000002400 */
[----:B------:R-:W-:Y:S01]  /*7ce0*/  FMNMX.FTZ R92, R110, R89, !PT ;  /* 0x000000596e5c7209 */ /* 0x000fe20007810000 */
[----:B------:R-:W-:Y:S01]  /*7cf0*/  FMUL.FTZ R21, R126, UR5 ;  /* 0x000000057e157c20 */ /* 0x000fe20008410000 */
[----:B------:R-:W-:Y:S01]  /*7d00*/  ISETP.GT.AND P2, PT, R98, 0x10, PT ;  /* 0x000000106200780c */ /* 0x000fe20003f44270 */
[----:B------:R-:W-:Y:S01]  /*7d10*/  FMUL.FTZ R126, R116, UR5 ;  /* 0x00000005747e7c20 */ /* 0x000fe20008410000 */
[----:B---3--:R-:W-:Y:S01]  /*7d20*/  FSEL R108, R137, -INF , P3 ;  /* 0xff800000896c7808 */ /* 0x008fe20001800000 */
[----:B------:R-:W-:Y:S01]  /*7d30*/  FMUL.FTZ R20, R123, UR5 ;  /* 0x000000057b147c20 */ /* 0x000fe20008410000 */
[----:B------:R-:W-:Y:S01]  /*7d40*/  FMNMX.FTZ R89, R99, R92, !PT ;  /* 0x0000005c63597209 */ /* 0x000fe20007810000 */
[----:B------:R-:W-:Y:S01]  /*7d50*/  MUFU.TANH R130, R130 ;  /* 0x0000008200827308 */ /* 0x000fe20000002400 */
[----:B------:R-:W-:Y:S01]  /*7d60*/  ISETP.GT.AND P3, PT, R98, 0x11, PT ;  /* 0x000000116200780c */ /* 0x000fe20003f64270 */
[----:B------:R-:W-:Y:S01]  /*7d70*/  FMUL.FTZ R123, R125, UR5 ;  /* 0x000000057d7b7c20 */ /* 0x000fe20008410000 */
[----:B--2---:R-:W-:Y:S01]  /*7d80*/  FSEL R92, R139, -INF , P2 ;  /* 0xff8000008b5c7808 */ /* 0x004fe20001000000 */
[----:B------:R-:W-:Y:S01]  /*7d90*/  FMUL.FTZ R125, R113, UR5 ;  /* 0x00000005717d7c20 */ /* 0x000fe20008410000 */
[----:B------:R-:W-:Y:S01]  /*7da0*/  FMNMX.FTZ R89, R108, R89, !PT ;  /* 0x000000596c597209 */ /* 0x000fe20007810000 */
[----:B------:R-:W-:Y:S01]  /*7db0*/  FMUL.FTZ R113, R115, UR5 ;  /* 0x0000000573717c20 */ /* 0x000fe20008410000 */
[----:B------:R-:W-:Y:S01]  /*7dc0*/  ISETP.GT.AND P2, PT, R98, 0x18, PT ;  /* 0x000000186200780c */ /* 0x000fe20003f44270 */
[----:B------:R-:W1:Y:S01]  /*7dd0*/  MUFU.TANH R131, R131 ;  /* 0x0000008300837308 */ /* 0x000e620000002400 */
[----:B------:R-:W-:Y:S01]  /*7de0*/  FMNMX.FTZ R116, R92, R89, !PT ;  /* 0x000000595c747209 */ /* 0x000fe20007810000 */
[----:B------:R-:W-:Y:S01]  /*7df0*/  FMUL.FTZ R115, R119, UR5 ;  /* 0x0000000577737c20 */ /* 0x000fe20008410000 */
[----:B0-----:R-:W-:Y:S01]  /*7e00*/  FSEL R89, R129, -INF , P2 ;  /* 0xff80000081597808 */ /* 0x001fe20001000000 */
[----:B------:R-:W-:Y:S01]  /*7e10*/  FMUL.FTZ R119, R105, UR5 ;  /* 0x0000000569777c20 */ /* 0x000fe20008410000 */
[C---:B------:R-:W-:Y:S01]  /*7e20*/  ISETP.GT.AND P2, PT, R98.reuse, 0x20, PT ;  /* 0x000000206200780c */ /* 0x040fe20003f44270 */
[----:B------:R-:W-:Y:S01]  /*7e30*/  FMUL.FTZ R105, R107, UR5 ;  /* 0x000000056b697c20 */ /* 0x000fe20008410000 */
[----:B------:R-:W-:Y:S01]  /*7e40*/  FMUL.FTZ R107, R111, UR5 ;  /* 0x000000056f6b7c20 */ /* 0x000fe20008410000 */
[----:B------:R-:W0:Y:S01]  /*7e50*/  MUFU.TANH R121, R121 ;  /* 0x0000007900797308 */ /* 0x000e220000002400 */
[----:B------:R-:W-:Y:S01]  /*7e60*/  FMUL.FTZ R111, R93, UR5 ;  /* 0x000000055d6f7c20 */ /* 0x000fe20008410000 */
[----:B------:R-:W-:Y:S01]  /*7e70*/  ISETP.GT.AND P4, PT, R98, 0x21, PT ;  /* 0x000000216200780c */ /* 0x000fe20003f84270 */
[----:B------:R-:W-:Y:S01]  /*7e80*/  FMUL.FTZ R117, R117, UR5 ;  /* 0x0000000575757c20 */ /* 0x000fe20008410000 */
[----:B------:R-:W-:Y:S01]  /*7e90*/  FMUL.FTZ R9, R142, UR5 ;  /* 0x000000058e097c20 */ /* 0x000fe20008410000 */
[----:B------:R-:W-:Y:S01]  /*7ea0*/  FMUL.FTZ R10, R143, UR5 ;  /* 0x000000058f0a7c20 */ /* 0x000fe20008410000 */
[----:B------:R-:W-:Y:S01]  /*7eb0*/  ULDC UR14, c[0x0][0x988] ;  /* 0x00026200000e7ab9 */ /* 0x000fe20000000800 */
[----:B------:R-:W-:Y:S01]  /*7ec0*/  FMUL.FTZ R102, R102, UR5 ;  /* 0x0000000566667c20 */ /* 0x000fe20008410000 */
[----:B------:R2:W-:Y:S01]  /*7ed0*/  MUFU.TANH R136, R101 ;  /* 0x0000006500887308 */ /* 0x0005e20000002400 */
[----:B-1----:R-:W-:Y:S01]  /*7ee0*/  FSEL R93, R131, -INF , P2 ;  /* 0xff800000835d7808 */ /* 0x002fe20001000000 */
[----:B------:R-:W-:Y:S01]  /*7ef0*/  UMOV UR4, UR14 ;  /* 0x0000000e00047c82 */ /* 0x000fe20008000000 */
[----:B------:R-:W-:Y:S01]  /*7f00*/  ISETP.GT.AND P2, PT, R98, 0x28, PT ;  /* 0x000000286200780c */ /* 0x000fe20003f44270 */
[----:B------:R-:W-:Y:S01]  /*7f10*/  FMUL.FTZ R103, R103, UR5 ;  /* 0x0000000567677c20 */ /* 0x000fe20008410000 */
[----:B------:R-:W-:Y:S01]  /*7f20*/  FMUL.FTZ R90, R90, UR5 ;  /* 0x000000055a5a7c20 */ /* 0x000fe20008410000 */
[----:B------:R-:W-:Y:S01]  /*7f30*/  FMUL.FTZ R91, R91, UR5 ;  /* 0x000000055b5b7c20 */ /* 0x000fe20008410000 */
[----:B------:R-:W-:Y:S01]  /*7f40*/  FMUL.FTZ R94, R94, UR5 ;  /* 0x000000055e5e7c20 */ /* 0x000fe20008410000 */
[----:B------:R-:W1:Y:S01]  /*7f50*/  MUFU.TANH R122, R122 ;  /* 0x0000007a007a7308 */ /* 0x000e620000002400 */
[----:B--2---:R-:W-:Y:S01]  /*7f60*/  FSEL R101, R128, -INF , P3 ;  /* 0xff80000080657808 */ /* 0x004fe20001800000 */
[----:B------:R-:W-:Y:S01]  /*7f70*/  FMUL.FTZ R95, R95, UR5 ;  /* 0x000000055f5f7c20 */ /* 0x000fe20008410000 */
[----:B------:R-:W-:Y:S01]  /*7f80*/  ISETP.GT.AND P3, PT, R98, 0x19, PT ;  /* 0x000000196200780c */ /* 0x000fe20003f64270 */
[----:B------:R-:W-:Y:S01]  /*7f90*/  FMUL.FTZ R82, R82, UR5 ;  /* 0x0000000552527c20 */ /* 0x000fe20008410000 */
[----:B------:R-:W-:Y:S01]  /*7fa0*/  FMNMX.FTZ R116, R101, R116, !PT ;  /* 0x0000007465747209 */ /* 0x000fe20007810000 */
[----:B------:R-:W-:Y:S01]  /*7fb0*/  FMUL.FTZ R83, R83, UR5 ;  /* 0x0000000553537c20 */ /* 0x000fe20008410000 */
[----:B------:R-:W-:Y:S01]  /*7fc0*/  FMUL.FTZ R86, R86, UR5 ;  /* 0x0000000556567c20 */ /* 0x000fe20008410000 */
[----:B------:R-:W-:Y:S01]  /*7fd0*/  MUFU.TANH R123, R123 ;  /* 0x0000007b007b7308 */ /* 0x000fe20000002400 */
[----:B------:R-:W-:Y:S01]  /*7fe0*/  FMNMX.FTZ R129, R89, R116, !PT ;  /* 0x0000007459817209 */ /* 0x000fe20007810000 */
[----:B------:R-:W-:Y:S01]  /*7ff0*/  FMUL.FTZ R87, R87, UR5 ;  /* 0x0000000557577c20 */ /* 0x000fe20008410000 */
[----:B------:R-:W-:Y:S01]  /*8000*/  FMUL.FTZ R75, R75, UR5 ;  /* 0x000000054b4b7c20 */ /* 0x000fe20008410000 */
[----:B------:R-:W-:-:S02]  /*8010*/  WARPGROUP.DEPBAR.LE gsb0, 0x0 ;  /* 0x00008000000079c5 */ /* 0x000fc40000010000 */
[----:B------:R-:W-:Y:S01]  /*8020*/  WARPGROUP.ARRIVE ;  /* 0x00000000000079c5 */ /* 0x000fe20000000000 */
[----:B------:R-:W-:Y:S01]  /*8030*/  FMUL.FTZ R79, R79, UR5 ;  /* 0x000000054f4f7c20 */ /* 0x000fe20008410000 */
[----:B------:R2:W-:Y:S04]  /*8040*/  MUFU.TANH R137, R100 ;  /* 0x0000006400897308 */ /* 0x0005e80000002400 */
[----:B------:R-:W3:Y:S01]  /*8050*/  S2R R143, SR_TID.X ;  /* 0x00000000008f7919 */ /* 0x000ee20000002100 */
[----:B------:R-:W-:Y:S01]  /*8060*/  R2UR UR14, R5 ;  /* 0x00000000050e72ca */ /* 0x000fe200000e0000 */
[----:B------:R-:W-:Y:S01]  /*8070*/  UMOV UR39, UR60 ;  /* 0x0000003c00277c82 */ /* 0x000fe20008000000 */
[----:B------:R-:W-:Y:S01]  /*8080*/  HGMMA.64x96x16.F32 R24, gdesc[UR32].tnspB, R24, gsb0 ;  /* 0x41600000201879f0 */ /* 0x000fe20008000818 */
[----:B------:R-:W-:-:S02]  /*8090*/  UIADD3 UR32, UR10, 0x300, URZ ;  /* 0x000003000a207890 */ /* 0x000fc4000fffe03f */
[----:B------:R-:W-:Y:S01]  /*80a0*/  UIADD3 UR34, UR11, 0x80, URZ ;  /* 0x000000800b227890 */ /* 0x000fe2000fffe03f */
[----:B------:R-:W4:Y:S01]  /*80b0*/  MUFU.TANH R124, R124 ;  /* 0x0000007c007c7308 */ /* 0x000f220000002400 */
[----:B------:R-:W-:Y:S01]  /*80c0*/  UMOV UR33, 0xc0000010 ;  /* 0xc000001000217882 */ /* 0x000fe20000000000 */
[----:B------:R-:W-:Y:S01]  /*80d0*/  UMOV UR35, 0x80000020 ;  /* 0x8000002000237882 */ /* 0x000fe20000000000 */
[----:B--2---:R-:W-:Y:S02]  /*80e0*/  FSEL R100, R130, -INF , P3 ;  /* 0xff80000082647808 */ /* 0x004fe40001800000 */
[----:B------:R-:W-:Y:S02]  /*80f0*/  ISETP.GT.AND P3, PT, R98, 0x29, PT ;  /* 0x000000296200780c */ /* 0x000fe40003f64270 */
[----:B------:R-:W-:Y:S01]  /*8100*/  FMNMX.FTZ R116, R100, R129, !PT ;  /* 0x0000008164747209 */ /* 0x000fe20007810000 */
[----:B------:R-:W2:Y:S01]  /*8110*/  MUFU.TANH R125, R125 ;  /* 0x0000007d007d7308 */ /* 0x000ea20000002400 */
[----:B------:R-:W-:-:S02]  /*8120*/  UISETP.GT.AND UP0, UPT, UR38, UR14, UPT ;  /* 0x0000000e2600728c */ /* 0x000fc4000bf04270 */
[----:B------:R-:W-:-:S05]  /*8130*/  FMNMX.FTZ R116, R93, R116, !PT ;  /* 0x000000745d747209 */ /* 0x000fca0007810000 */
[----:B------:R0:W-:Y:S08]  /*8140*/  MUFU.TANH R129, R109 ;  /* 0x0000006d00817308 */ /* 0x0001f00000002400 */
[----:B------:R-:W5:Y:S01]  /*8150*/  MUFU.TANH R126, R126 ;  /* 0x0000007e007e7308 */ /* 0x000f620000002400 */
[----:B0-----:R-:W-:Y:S01]  /*8160*/  FSEL R109, R121, -INF , P4 ;  /* 0xff800000796d7808 */ /* 0x001fe20002000000 */
[----:B------:R-:W-:Y:S01]  /*8170*/  FMUL.FTZ R121, R80, UR5 ;  /* 0x0000000550797c20 */ /* 0x000fe20008410000 */
[----:B-1----:R-:W-:Y:S01]  /*8180*/  FSEL R80, R122, -INF , P2 ;  /* 0xff8000007a507808 */ /* 0x002fe20001000000 */
[----:B------:R-:W-:Y:S01]  /*8190*/  FMUL.FTZ R122, R81, UR5 ;  /* 0x00000005517a7c20 */ /* 0x000fe20008410000 */
[----:B------:R-:W-:-:S02]  /*81a0*/  FMNMX.FTZ R131, R109, R116, !PT ;  /* 0x000000746d837209 */ /* 0x000fc40007810000 */
[----:B------:R-:W-:Y:S01]  /*81b0*/  ISETP.GT.AND P2, PT, R98, 0x30, PT ;  /* 0x000000306200780c */ /* 0x000fe20003f44270 */
[----:B------:R-:W0:Y:S01]  /*81c0*/  MUFU.TANH R117, R117 ;  /* 0x0000007500757308 */ /* 0x000e220000002400 */
[----:B------:R-:W-:Y:S02]  /*81d0*/  FMNMX.FTZ R128, R80, R131, !PT ;  /* 0x0000008350807209 */ /* 0x000fe40007810000 */
[----:B----4-:R-:W-:Y:S02]  /*81e0*/  FSEL R116, R124, -INF , P2 ;  /* 0xff8000007c747808 */ /* 0x010fe40001000000 */
[C---:B------:R-:W-:Y:S02]  /*81f0*/  ISETP.GT.AND P2, PT, R98.reuse, 0x38, PT ;  /* 0x000000386200780c */ /* 0x040fe40003f44270 */
[----:B------:R-:W-:Y:S01]  /*8200*/  ISETP.GT.AND P4, PT, R98, 0x80, PT ;  /* 0x000000806200780c */ /* 0x000fe20003f84270 */
[----:B------:R1:W-:Y:S01]  /*8210*/  MUFU.TANH R130, R111 ;  /* 0x0000006f00827308 */ /* 0x0003e20000002400 */
[----:B---3--:R-:W-:-:S07]  /*8220*/  SHF.R.U32.HI R142, RZ, 0x7, R143 ;  /* 0x00000007ff8e7819 */ /* 0x008fce000001168f */
[----:B------:R-:W3:Y:S01]  /*8230*/  MUFU.TANH R118, R118 ;  /* 0x0000007600767308 */ /* 0x000ee20000002400 */
[----:B-1----:R-:W-:Y:S02]  /*8240*/  FSEL R111, R123, -INF , P3 ;  /* 0xff8000007b6f7808 */ /* 0x002fe40001800000 */
[----:B------:R-:W-:Y:S02]  /*8250*/  ISETP.GT.AND P3, PT, R98, 0x31, PT ;  /* 0x000000316200780c */ /* 0x000fe40003f64270 */
[----:B------:R-:W-:Y:S02]  /*8260*/  FMNMX.FTZ R123, R111, R128, !PT ;  /* 0x000000806f7b7209 */ /* 0x000fe40007810000 */
[----:B--2---:R-:W-:Y:S01]  /*8270*/  FSEL R81, R125, -INF , P3 ;  /* 0xff8000007d517808 */ /* 0x004fe20001800000 */
[----:B------:R-:W1:Y:S01]  /*8280*/  MUFU.TANH R119, R119 ;  /* 0x0000007700777308 */ /* 0x000e620000002400 */
[----:B------:R-:W-:Y:S01]  /*8290*/  FMNMX.FTZ R128, R116, R123, !PT ;  /* 0x0000007b74807209 */ /* 0x000fe20007810000 */
[----:B------:R-:W-:Y:S01]  /*82a0*/  FMUL.FTZ R123, R84, UR5 ;  /* 0x00000005547b7c20 */ /* 0x000fe20008410000 */
[----:B------:R-:W-:-:S02]  /*82b0*/  ISETP.GT.AND P3, PT, R98, 0x39, PT ;  /* 0x000000396200780c */ /* 0x000fc40003f64270 */
[----:B-----5:R-:W-:Y:S02]  /*82c0*/  FSEL R84, R126, -INF , P2 ;  /* 0xff8000007e547808 */ /* 0x020fe40001000000 */
[----:B------:R-:W-:Y:S01]  /*82d0*/  FMNMX.FTZ R131, R81, R128, !PT ;  /* 0x0000008051837209 */ /* 0x000fe20007810000 */
[----:B------:R-:W2:Y:S01]  /*82e0*/  MUFU.TANH R132, R132 ;  /* 0x0000008400847308 */ /* 0x000ea20000002400 */
[----:B------:R-:W-:Y:S01]  /*82f0*/  ISETP.GT.AND P2, PT, R98, 0x40, PT ;  /* 0x000000406200780c */ /* 0x000fe20003f44270 */
[----:B------:R-:W-:Y:S01]  /*8300*/  FMUL.FTZ R128, R72, UR5 ;  /* 0x0000000548807c20 */ /* 0x000fe20008410000 */
[----:B0-----:R-:W-:Y:S02]  /*8310*/  FSEL R117, R117, -INF , P3 ;  /* 0xff80000075757808 */ /* 0x001fe40001800000 */
[----:B------:R-:W-:Y:S01]  /*8320*/  FMNMX.FTZ R126, R84, R131, !PT ;  /* 0x00000083547e7209 */ /* 0x000fe20007810000 */
[----:B------:R-:W-:Y:S01]  /*8330*/  FMUL.FTZ R131, R85, UR5 ;  /* 0x0000000555837c20 */ /* 0x000fe20008410000 */
[----:B------:R-:W-:Y:S01]  /*8340*/  ISETP.GT.AND P3, PT, R98, 0x41, PT ;  /* 0x000000416200780c */ /* 0x000fe20003f64270 */
[----:B------:R-:W0:Y:S01]  /*8350*/  MUFU.TANH R127, R127 ;  /* 0x0000007f007f7308 */ /* 0x000e220000002400 */
[----:B---3--:R-:W-:-:S02]  /*8360*/  FSEL R118, R118, -INF , P2 ;  /* 0xff80000076767808 */ /* 0x008fc40001000000 */
[C---:B------:R-:W-:Y:S02]  /*8370*/  ISETP.GT.AND P2, PT, R98.reuse, 0x48, PT ;  /* 0x000000486200780c */ /* 0x040fe40003f44270 */
[----:B-1----:R-:W-:Y:S02]  /*8380*/  FSEL R85, R119, -INF , P3 ;  /* 0xff80000077557808 */ /* 0x002fe40001800000 */
[----:B------:R-:W-:Y:S01]  /*8390*/  ISETP.GT.AND P3, PT, R98, 0x49, PT ;  /* 0x000000496200780c */ /* 0x000fe20003f64270 */
[----:B------:R-:W1:Y:S01]  /*83a0*/  MUFU.TANH R134, R134 ;  /* 0x0000008600867308 */ /* 0x000e620000002400 */
[----:B--2---:R-:W-:Y:S02]  /*83b0*/  FSEL R119, R132, -INF , P2 ;  /* 0xff80000084777808 */ /* 0x004fe40001000000 */
[----:B------:R-:W-:-:S05]  /*83c0*/  ISETP.GT.AND P2, PT, R98, 0x50, PT ;  /* 0x000000506200780c */ /* 0x000fca0003f44270 */
[----:B------:R2:W-:Y:S01]  /*83d0*/  MUFU.TANH R124, R121 ;  /* 0x00000079007c7308 */ /* 0x0005e20000002400 */
[----:B0-----:R-:W-:Y:S01]  /*83e0*/  FSEL R72, R127, -INF , P3 ;  /* 0xff8000007f487808 */ /* 0x001fe20001800000 */
[----:B------:R-:W-:Y:S01]  /*83f0*/  FMUL.FTZ R127, R73, UR5 ;  /* 0x00000005497f7c20 */ /* 0x000fe20008410000 */
[----:B------:R-:W-:-:S05]  /*8400*/  ISETP.GT.AND P3, PT, R98, 0x51, PT ;  /* 0x000000516200780c */ /* 0x000fca0003f64270 */
[----:B------:R-:W0:Y:S01]  /*8410*/  MUFU.TANH R133, R133 ;  /* 0x0000008500857308 */ /* 0x000e220000002400 */
[----:B--2---:R-:W-:Y:S01]  /*8420*/  FMNMX.FTZ R121, R117, R126, !PT ;  /* 0x0000007e75797209 */ /* 0x004fe20007810000 */
[----:B------:R-:W-:Y:S02]  /*8430*/  WARPGROUP.DEPBAR.LE gsb0, 0x0 ;  /* 0x00008000000079c5 */ /* 0x000fe40000010000 */
[----:B------:R-:W-:Y:S01]  /*8440*/  WARPGROUP.ARRIVE ;  /* 0x00000000000079c5 */ /* 0x000fe20000000000 */
[----:B-1----:R-:W-:Y:S01]  /*8450*/  FSEL R73, R134, -INF , P2 ;  /* 0xff80000086497808 */ /* 0x002fe20001000000 */
[----:B------:R-:W-:Y:S01]  /*8460*/  FMUL.FTZ R134, R76, UR5 ;  /* 0x000000054c867c20 */ /* 0x000fe20008410000 */
[----:B------:R-:W-:Y:S01]  /*8470*/  ISETP.GT.AND P2, PT, R98, 0x58, PT ;  /* 0x000000586200780c */ /* 0x000fe20003f44270 */
[----:B------:R1:W-:Y:S02]  /*8480*/  MUFU.TANH R125, R122 ;  /* 0x0000007a007d7308 */ /* 0x0003e40000002400 */
[----:B------:R-:W-:Y:S01]  /*8490*/  HGMMA.64x96x16.F32 R24, gdesc[UR32].tnspB, R24, gsb0 ;  /* 0x41600000201879f0 */ /* 0x000fe20008000818 */
[----:B------:R-:W-:-:S02]  /*84a0*/  UIADD3 UR32, UR10, 0x480, URZ ;  /* 0x000004800a207890 */ /* 0x000fc4000fffe03f */
[----:B------:R-:W-:Y:S01]  /*84b0*/  UIADD3 UR34, UR11, 0xc0, URZ ;  /* 0x000000c00b227890 */ /* 0x000fe2000fffe03f */
[----:B------:R-:W-:Y:S01]  /*84c0*/  UMOV UR33, 0xc0000010 ;  /* 0xc000001000217882 */ /* 0x000fe20000000000 */
[----:B------:R-:W-:Y:S01]  /*84d0*/  UMOV UR35, 0x80000020 ;  /* 0x8000002000237882 */ /* 0x000fe20000000000 */
[----:B-1----:R-:W-:Y:S01]  /*84e0*/  FMNMX.FTZ R122, R118, R121, !PT ;  /* 0x00000079767a7209 */ /* 0x002fe20007810000 */
[----:B------:R-:W1:Y:S03]  /*84f0*/  MUFU.TANH R135, R135 ;  /* 0x0000008700877308 */ /* 0x000e660000002400 */
[----:B------:R-:W-:-:S04]  /*8500*/  FMNMX.FTZ R122, R85, R122, !PT ;  /* 0x0000007a557a7209 */ /* 0x000fc80007810000 */
[----:B------:R-:W-:Y:S01]  /*8510*/  FMNMX.FTZ R121, R119, R122, !PT ;  /* 0x0000007a77797209 */ /* 0x000fe20007810000 */
[----:B------:R-:W2:Y:S03]  /*8520*/  MUFU.TANH R140, R140 ;  /* 0x0000008c008c7308 */ /* 0x000ea60000002400 */
[----:B------:R-:W-:Y:S02]  /*8530*/  FMNMX.FTZ R122, R72, R121, !PT ;  /* 0x00000079487a7209 */ /* 0x000fe40007810000 */
[----:B0-----:R-:W-:Y:S02]  /*8540*/  FSEL R121, R133, -INF , P3 ;  /* 0xff80000085797808 */ /* 0x001fe40001800000 */
[----:B------:R-:W-:Y:S01]  /*8550*/  FMNMX.FTZ R122, R73, R122, !PT ;  /* 0x0000007a497a7209 */ /* 0x000fe20007810000 */
[----:B------:R0:W3:Y:S01]  /*8560*/  MUFU.TANH R126, R123 ;  /* 0x0000007b007e7308 */ /* 0x0000e20000002400 */
[----:B------:R-:W-:-:S02]  /*8570*/  ISETP.GT.AND P3, PT, R98, 0x59, PT ;  /* 0x000000596200780c */ /* 0x000fc40003f64270 */
[----:B-1----:R-:W-:Y:S01]  /*8580*/  FSEL R76, R135, -INF , P2 ;  /* 0xff800000874c7808 */ /* 0x002fe20001000000 */
[----:B------:R-:W-:Y:S01]  /*8590*/  FMUL.FTZ R135, R77, UR5 ;  /* 0x000000054d877c20 */ /* 0x000fe20008410000 */
[----:B------:R-:W-:-:S03]  /*85a0*/  ISETP.GT.AND P2, PT, R98, 0x60, PT ;  /* 0x000000606200780c */ /* 0x000fc60003f44270 */
[----:B------:R1:W-:Y:S01]  /*85b0*/  MUFU.TANH R132, R128 ;  /* 0x0000008000847308 */ /* 0x0003e20000002400 */
[----:B0-----:R-:W-:Y:S02]  /*85c0*/  FMNMX.FTZ R123, R121, R122, !PT ;  /* 0x0000007a797b7209 */ /* 0x001fe40007810000 */
[----:B--2---:R-:W-:Y:S02]  /*85d0*/  FSEL R122, R140, -INF , P3 ;  /* 0xff8000008c7a7808 */ /* 0x004fe40001800000 */
[----:B------:R-:W-:Y:S02]  /*85e0*/  FMNMX.FTZ R139, R76, R123, !PT ;  /* 0x0000007b4c8b7209 */ /* 0x000fe40007810000 */
[----:B------:R-:W-:Y:S01]  /*85f0*/  FSEL R123, R136, -INF , P2 ;  /* 0xff800000887b7808 */ /* 0x000fe20001000000 */
[----:B------:R-:W0:Y:S01]  /*8600*/  MUFU.TANH R131, R131 ;  /* 0x0000008300837308 */ /* 0x000e220000002400 */
[----:B------:R-:W-:Y:S02]  /*8610*/  ISETP.GT.AND P3, PT, R98, 0x61, PT ;  /* 0x000000616200780c */ /* 0x000fe40003f64270 */
[----:B------:R-:W-:-:S02]  /*8620*/  FMNMX.FTZ R136, R122, R139, !PT ;  /* 0x0000008b7a887209 */ /* 0x000fc40007810000 */
[C---:B------:R-:W-:Y:S02]  /*8630*/  ISETP.GT.AND P2, PT, R98.reuse, 0x68, PT ;  /* 0x000000686200780c */ /* 0x040fe40003f44270 */
[----:B-1----:R-:W-:Y:S01]  /*8640*/  FSEL R128, R137, -INF , P3 ;  /* 0xff80000089807808 */ /* 0x002fe20001800000 */
[----:B------:R1:W2:Y:S01]  /*8650*/  MUFU.TANH R133, R127 ;  /* 0x0000007f00857308 */ /* 0x0002a20000002400 */
[----:B------:R-:W-:Y:S02]  /*8660*/  FMNMX.FTZ R77, R123, R136, !PT ;  /* 0x000000887b4d7209 */ /* 0x000fe40007810000 */
[----:B------:R-:W-:Y:S02]  /*8670*/  ISETP.GT.AND P3, PT, R98, 0x69, PT ;  /* 0x000000696200780c */ /* 0x000fe40003f64270 */
[----:B------:R-:W-:Y:S02]  /*8680*/  FSEL R129, R129, -INF , P2 ;  /* 0xff80000081817808 */ /* 0x000fe40001000000 */
[----:B------:R-:W-:Y:S01]  /*8690*/  FMNMX.FTZ R136, R128, R77, !PT ;  /* 0x0000004d80887209 */ /* 0x000fe20007810000 */
[----:B------:R-:W4:Y:S01]  /*86a0*/  MUFU.TANH R134, R134 ;  /* 0x0000008600867308 */ /* 0x000f220000002400 */
[----:B------:R-:W-:-:S02]  /*86b0*/  ISETP.GT.AND P2, PT, R98, 0x70, PT ;  /* 0x000000706200780c */ /* 0x000fc40003f44270 */
[----:B-1----:R-:W-:Y:S02]  /*86c0*/  FSEL R127, R130, -INF , P3 ;  /* 0xff800000827f7808 */ /* 0x002fe40001800000 */
[----:B------:R-:W-:Y:S02]  /*86d0*/  FMNMX.FTZ R136, R129, R136, !PT ;  /* 0x0000008881887209 */ /* 0x000fe40007810000 */
[----:B------:R-:W-:Y:S01]  /*86e0*/  ISETP.GT.AND P3, PT, R98, 0x71, PT ;  /* 0x000000716200780c */ /* 0x000fe20003f64270 */
[----:B------:R-:W1:Y:S01]  /*86f0*/  MUFU.TANH R135, R135 ;  /* 0x0000008700877308 */ /* 0x000e620000002400 */
[----:B------:R-:W-:Y:S02]  /*8700*/  FSEL R124, R124, -INF , P2 ;  /* 0xff8000007c7c7808 */ /* 0x000fe40001000000 */
[----:B------:R-:W-:Y:S02]  /*8710*/  FMNMX.FTZ R77, R127, R136, !PT ;  /* 0x000000887f4d7209 */ /* 0x000fe40007810000 */
[----:B------:R-:W-:-:S02]  /*8720*/  ISETP.GT.AND P2, PT, R98, 0x78, PT ;  /* 0x000000786200780c */ /* 0x000fc40003f44270 */
[----:B------:R-:W-:Y:S01]  /*8730*/  FSEL R125, R125, -INF , P3 ;  /* 0xff8000007d7d7808 */ /* 0x000fe20001800000 */
[----:B------:R-:W5:Y:S01]  /*8740*/  MUFU.TANH R7, R7 ;  /* 0x0000000700077308 */ /* 0x000f620000002400 */
[----:B------:R-:W-:Y:S02]  /*8750*/  FMNMX.FTZ R130, R124, R77, !PT ;  /* 0x0000004d7c827209 */ /* 0x000fe40007810000 */
[----:B------:R-:W-:Y:S02]  /*8760*/  ISETP.GT.AND P3, PT, R98, 0x79, PT ;  /* 0x000000796200780c */ /* 0x000fe40003f64270 */
[----:B---3--:R-:W-:Y:S02]  /*8770*/  FSEL R77, R126, -INF , P2 ;  /* 0xff8000007e4d7808 */ /* 0x008fe40001000000 */
[----:B------:R-:W-:Y:S01]  /*8780*/  FMNMX.FTZ R130, R125, R130, !PT ;  /* 0x000000827d827209 */ /* 0x000fe20007810000 */
[----:B------:R-:W3:Y:S01]  /*8790*/  MUFU.TANH R8, R8 ;  /* 0x0000000800087308 */ /* 0x000ee20000002400 */
[----:B0-----:R-:W-:-:S02]  /*87a0*/  FSEL R126, R131, -INF , P3 ;  /* 0xff800000837e7808 */ /* 0x001fc40001800000 */
[----:B------:R-:W-:Y:S02]  /*87b0*/  FMNMX.FTZ R131, R77, R130, !PT ;  /* 0x000000824d837209 */ /* 0x000fe40007810000 */
[----:B------:R-:W-:Y:S02]  /*87c0*/  ISETP.GT.AND P2, PT, R98, 0x81, PT ;  /* 0x000000816200780c */ /* 0x000fe40003f44270 */
[----:B------:R-:W-:Y:S01]  /*87d0*/  FSEL R130, R132, -INF , P4 ;  /* 0xff80000084827808 */ /* 0x000fe20002000000 */
[----:B------:R-:W0:Y:S01]  /*87e0*/  MUFU.TANH R9, R9 ;  /* 0x0000000900097308 */ /* 0x000e220000002400 */
[----:B------:R-:W-:Y:S02]  /*87f0*/  FMNMX.FTZ R137, R126, R131, !PT ;  /* 0x000000837e897209 */ /* 0x000fe40007810000 */
[----:B------:R-:W-:Y:S02]  /*8800*/  ISETP.GT.AND P3, PT, R98, 0x88, PT ;  /* 0x000000886200780c */ /* 0x000fe40003f64270 */
[----:B--2---:R-:W-:-:S02]  /*8810*/  FSEL R131, R133, -INF , P2 ;  /* 0xff80000085837808 */ /* 0x004fc40001000000 */
[----:B------:R-:W-:Y:S01]  /*8820*/  FMNMX.FTZ R132, R130, R137, !PT ;  /* 0x0000008982847209 */ /* 0x000fe20007810000 */
[----:B------:R-:W2:Y:S01]  /*8830*/  MUFU.TANH R10, R10 ;  /* 0x0000000a000a7308 */ /* 0x000ea20000002400 */
[C---:B------:R-:W-:Y:S01]  /*8840*/  ISETP.GT.AND P2, PT, R98.reuse, 0x89, PT ;  /* 0x000000896200780c */ /* 0x040fe20003f44270 */
[----:B------:R-:W-:Y:S01]  /*8850*/  VIADD R98, R98, 0x8 ;  /* 0x0000000862627836 */ /* 0x000fe20000000000 */
[----:B----4-:R-:W-:Y:S02]  /*8860*/  FSEL R133, R134, -INF , P3 ;  /* 0xff80000086857808 */ /* 0x010fe40001800000 */
[----:B------:R-:W-:Y:S01]  /*8870*/  FMNMX.FTZ R134, R131, R132, !PT ;  /* 0x0000008483867209 */ /* 0x000fe20007810000 */
[----:B------:R-:W-:Y:S02]  /*8880*/  WARPGROUP.DEPBAR.LE gsb0, 0x0 ;  /* 0x00008000000079c5 */ /* 0x000fe40000010000 */
[----:B------:R-:W-:Y:S01]  /*8890*/  WARPGROUP.ARRIVE ;  /* 0x00000000000079c5 */ /* 0x000fe20000000000 */
[----:B-1----:R-:W-:Y:S01]  /*88a0*/  FSEL R132, R135, -INF , P2 ;  /* 0xff80000087847808 */ /* 0x002fe20001000000 */
[----:B------:R-:W-:Y:S01]  /*88b0*/  MUFU.TANH R11, R11 ;  /* 0x0000000b000b7308 */ /* 0x000fe20000002400 */
[----:B------:R-:W-:-:S02]  /*88c0*/  FMNMX.FTZ R135, R133, R134, !PT ;  /* 0x0000008685877209 */ /* 0x000fc40007810000 */
[----:B------:R-:W-:Y:S01]  /*88d0*/  ISETP.GT.AND P5, PT, R98, RZ, PT ;  /* 0x000000ff6200720c */ /* 0x000fe20003fa4270 */
[----:B------:R-:W-:Y:S01]  /*88e0*/  HGMMA.64x96x16.F32 R24, gdesc[UR32].tnspB, R24, gsb0 ;  /* 0x41600000201879f0 */ /* 0x000fe20008000818 */
[----:B------:R-:W-:Y:S01]  /*88f0*/  UIADD3 UR32, UR10, 0x600, URZ ;  /* 0x000006000a207890 */ /* 0x000fe2000fffe03f */
[----:B------:R-:W-:Y:S01]  /*8900*/  FMNMX.FTZ R134, R132, R135, !PT ;  /* 0x0000008784867209 */ /* 0x000fe20007810000 */
[----:B------:R-:W-:Y:S01]  /*8910*/  UIADD3 UR34, UR11, 0x100, URZ ;  /* 0x000001000b227890 */ /* 0x000fe2000fffe03f */
[C---:B------:R-:W-:Y:S01]  /*8920*/  ISETP.GT.AND P3, PT, R98.reuse, 0x1, PT ;  /* 0x000000016200780c */ /* 0x040fe20003f64270 */
[----:B------:R-:W-:Y:S01]  /*8930*/  UMOV UR33, 0xc0000010 ;  /* 0xc000001000217882 */ /* 0x000fe20000000000 */
[----:B------:R-:W-:Y:S01]  /*8940*/  UMOV UR35, 0x80000020 ;  /* 0x8000002000237882 */ /* 0x000fe20000000000 */
[----:B------:R-:W1:Y:S01]  /*8950*/  SHFL.BFLY PT, R135, R134, 0x2, 0x1f ;  /* 0x0c401f0086877f89 */ /* 0x000e6200000e0000 */
[----:B-----5:R-:W-:Y:S01]  /*8960*/  FSEL R7, R7, -INF , P5 ;  /* 0xff80000007077808 */ /* 0x020fe20002800000 */
[----:B------:R-:W4:Y:S01]  /*8970*/  MUFU.TANH R12, R12 ;  /* 0x0000000c000c7308 */ /* 0x000f220000002400 */
[----:B------:R-:W-:-:S02]  /*8980*/  ISETP.GT.AND P4, PT, R98, 0x8, PT ;  /* 0x000000086200780c */ /* 0x000fc40003f84270 */
[----:B---3--:R-:W-:Y:S02]  /*8990*/  FSEL R8, R8, -INF , P3 ;  /* 0xff80000008087808 */ /* 0x008fe40001800000 */
[----:B------:R-:W-:Y:S02]  /*89a0*/  FMNMX.FTZ R137, R7, R4, !PT ;  /* 0x0000000407897209 */ /* 0x000fe40007810000 */
[C---:B------:R-:W-:Y:S01]  /*89b0*/  ISETP.GT.AND P6, PT, R98.reuse, 0x9, PT ;  /* 0x000000096200780c */ /* 0x040fe20003fc4270 */
[----:B------:R-:W3:Y:S01]  /*89c0*/  MUFU.TANH R13, R13 ;  /* 0x0000000d000d7308 */ /* 0x000ee20000002400 */
[----:B0-----:R-:W-:Y:S02]  /*89d0*/  FSEL R9, R9, -INF , P4 ;  /* 0xff80000009097808 */ /* 0x001fe40002000000 */
[----:B------:R-:W-:Y:S02]  /*89e0*/  ISETP.GT.AND P5, PT, R98, 0x10, PT ;  /* 0x000000106200780c */ /* 0x000fe40003fa4270 */
[----:B--2---:R-:W-:-:S02]  /*89f0*/  FSEL R10, R10, -INF , P6 ;  /* 0xff8000000a0a7808 */ /* 0x004fc40003000000 */
[C---:B------:R-:W-:Y:S01]  /*8a00*/  ISETP.GT.AND P3, PT, R98.reuse, 0x11, PT ;  /* 0x000000116200780c */ /* 0x040fe20003f64270 */
[----:B------:R-:W0:Y:S01]  /*8a10*/  MUFU.TANH R14, R14 ;  /* 0x0000000e000e7308 */ /* 0x000e220000002400 */
[----:B------:R-:W-:Y:S02]  /*8a20*/  ISETP.GT.AND P4, PT, R98, 0x18, PT ;  /* 0x000000186200780c */ /* 0x000fe40003f84270 */
[----:B----4-:R-:W-:Y:S02]  /*8a30*/  FSEL R12, R12, -INF , P3 ;  /* 0xff8000000c0c7808 */ /* 0x010fe40001800000 */
[----:B------:R-:W-:Y:S02]  /*8a40*/  ISETP.GT.AND P6, PT, R98, 0x19, PT ;  /* 0x000000196200780c */ /* 0x000fe40003fc4270 */
[----:B-1----:R-:W-:Y:S01]  /*8a50*/  FMNMX.FTZ R135, R134, R135, !PT ;  /* 0x0000008786877209 */ /* 0x002fe20007810000 */
[----:B------:R-:W-:Y:S01]  /*8a60*/  FMUL.FTZ R134, R74, UR5 ;  /* 0x000000054a867c20 */ /* 0x000fe20008410000 */
[----:B------:R-:W-:Y:S01]  /*8a70*/  MUFU.TANH R15, R15 ;  /* 0x0000000f000f7308 */ /* 0x000fe20000002400 */
[----:B---3--:R-:W-:-:S02]  /*8a80*/  FSEL R13, R13, -INF , P4 ;  /* 0xff8000000d0d7808 */ /* 0x008fc40002000000 */
[----:B------:R-:W1:Y:S01]  /*8a90*/  SHFL.BFLY PT, R136, R135, 0x1, 0x1f ;  /* 0x0c201f0087887f89 */ /* 0x000e6200000e0000 */
[C---:B------:R-:W-:Y:S02]  /*8aa0*/  ISETP.GT.AND P3, PT, R98.reuse, 0x21, PT ;  /* 0x000000216200780c */ /* 0x040fe40003f64270 */
[----:B------:R-:W-:Y:S02]  /*8ab0*/  ISETP.GT.AND P4, PT, R98, 0x28, PT ;  /* 0x000000286200780c */ /* 0x000fe40003f84270 */
[----:B------:R-:W2:Y:S01]  /*8ac0*/  MUFU.TANH R20, R20 ;  /* 0x0000001400147308 */ /* 0x000ea20000002400 */
[----:B0-----:R-:W-:Y:S02]  /*8ad0*/  FSEL R14, R14, -INF , P6 ;  /* 0xff8000000e0e7808 */ /* 0x001fe40003000000 */
[----:B------:R-:W-:-:S05]  /*8ae0*/  ISETP.GT.AND P6, PT, R98, 0x29, PT ;  /* 0x000000296200780c */ /* 0x000fca0003fc4270 */
[----:B------:R-:W0:Y:S08]  /*8af0*/  MUFU.TANH R21, R21 ;  /* 0x0000001500157308 */ /* 0x000e300000002400 */
[----:B------:R-:W3:Y:S01]  /*8b00*/  MUFU.TANH R120, R120 ;  /* 0x0000007800787308 */ /* 0x000ee20000002400 */
[----:B--2---:R-:W-:Y:S02]  /*8b10*/  FSEL R20, R20, -INF , P3 ;  /* 0xff80000014147808 */ /* 0x004fe40001800000 */
[----:B-1----:R-:W-:Y:S01]  /*8b20*/  FMNMX.FTZ R74, R135, R136, !PT ;  /* 0x00000088874a7209 */ /* 0x002fe20007810000 */
[----:B------:R-:W-:Y:S01]  /*8b30*/  FMUL.FTZ R136, R78, UR5 ;  /* 0x000000054e887c20 */ /* 0x000fe20008410000 */
[----:B------:R-:W-:-:S02]  /*8b40*/  ISETP.GT.AND P3, PT, R98, 0x31, PT ;  /* 0x000000316200780c */ /* 0x000fc40003f64270 */
[C---:B------:R-:W-:Y:S01]  /*8b50*/  FSETP.NEU.FTZ.AND P2, PT, R74.reuse, -INF , PT ;  /* 0xff8000004a00780b */ /* 0x040fe20003f5d000 */
[----:B------:R-:W-:Y:S01]  /*8b60*/  FMUL.FTZ R78, R74, UR4 ;  /* 0x000000044a4e7c20 */ /* 0x000fe20008410000 */
[----:B------:R1:W-:Y:S04]  /*8b70*/  MUFU.TANH R135, R136 ;  /* 0x0000008800877308 */ /* 0x0003e80000002400 */
[----:B------:R-:W-:-:S04]  /*8b80*/  FSEL R78, R78, RZ, P2 ;  /* 0x000000ff4e4e7208 */ /* 0x000fc80001000000 */
[----:B------:R-:W2:Y:S01]  /*8b90*/  MUFU.TANH R112, R112 ;  /* 0x0000007000707308 */ /* 0x000ea20000002400 */
[----:B-1----:R-:W-:Y:S01]  /*8ba0*/  FMNMX.FTZ R136, R8, R137, !PT ;  /* 0x0000008908887209 */ /* 0x002fe20007810000 */
[--C-:B------:R-:W-:Y:S01]  /*8bb0*/  FFMA.FTZ R138, R100, UR4, -R78.reuse ;  /* 0x00000004648a7c23 */ /* 0x100fe2000801084e */
[----:B------:R-:W-:Y:S01]  /*8bc0*/  FSEL R100, R11, -INF , P5 ;  /* 0xff8000000b647808 */ /* 0x000fe20002800000 */
[--C-:B------:R-:W-:Y:S01]  /*8bd0*/  FFMA.FTZ R139, R80, UR4, -R78.reuse ;  /* 0x00000004508b7c23 */ /* 0x100fe2000801084e */
[----:B------:R-:W-:Y:S01]  /*8be0*/  FMNMX.FTZ R137, R9, R136, !PT ;  /* 0x0000008809897209 */ /* 0x000fe20007810000 */
[--C-:B------:R-:W-:Y:S01]  /*8bf0*/  FFMA.FTZ R121, R121, UR4, -R78.reuse ;  /* 0x0000000479797c23 */ /* 0x100fe2000801084e */
[----:B------:R-:W-:Y:S01]  /*8c00*/  ISETP.GT.AND P5, PT, R98, 0x20, PT ;  /* 0x000000206200780c */ /* 0x000fe20003fa4270 */
[----:B------:R1:W-:Y:S01]  /*8c10*/  MUFU.EX2 R11, R138 ;  /* 0x0000008a000b7308 */ /* 0x0003e20000000800 */
[----:B------:R-:W-:Y:S01]  /*8c20*/  FMNMX.FTZ R137, R10, R137, !PT ;  /* 0x000000890a897209 */ /* 0x000fe20007810000 */
[--C-:B------:R-:W-:Y:S01]  /*8c30*/  FFMA.FTZ R88, R88, UR4, -R78.reuse ;  /* 0x0000000458587c23 */ /* 0x100fe2000801084e */
[----:B0-----:R-:W-:Y:S01]  /*8c40*/  FSEL R80, R21, -INF , P4 ;  /* 0xff80000015507808 */ /* 0x001fe20002000000 */
[--C-:B------:R-:W-:Y:S01]  /*8c50*/  FFMA.FTZ R110, R110, UR4, -R78.reuse ;  /* 0x000000046e6e7c23 */ /* 0x100fe2000801084e */
[----:B------:R-:W-:Y:S01]  /*8c60*/  FMNMX.FTZ R137, R100, R137, !PT ;  /* 0x0000008964897209 */ /* 0x000fe20007810000 */
[--C-:B------:R-:W-:Y:S01]  /*8c70*/  FFMA.FTZ R99, R99, UR4, -R78.reuse ;  /* 0x0000000463637c23 */ /* 0x100fe2000801084e */
[----:B---3--:R-:W-:Y:S01]  /*8c80*/  FSEL R120, R120, -INF , P6 ;  /* 0xff80000078787808 */ /* 0x008fe20003000000 */
[----:B------:R-:W0:Y:S01]  /*8c90*/  MUFU.TANH R113, R113 ;  /* 0x0000007100717308 */ /* 0x000e220000002400 */
[----:B------:R-:W-:Y:S01]  /*8ca0*/  FMNMX.FTZ R136, R12, R137, !PT ;  /* 0x000000890c887209 */ /* 0x000fe20007810000 */
[--C-:B-1----:R-:W-:Y:S01]  /*8cb0*/  FFMA.FTZ R138, R109, UR4, -R78.reuse ;  /* 0x000000046d8a7c23 */ /* 0x102fe2000801084e */
[----:B------:R-:W-:Y:S01]  /*8cc0*/  FSEL R109, R15, -INF , P5 ;  /* 0xff8000000f6d7808 */ /* 0x000fe20002800000 */
[--C-:B------:R-:W-:Y:S01]  /*8cd0*/  FFMA.FTZ R108, R108, UR4, -R78.reuse ;  /* 0x000000046c6c7c23 */ /* 0x100fe2000801084e */
[----:B------:R-:W-:Y:S01]  /*8ce0*/  FMNMX.FTZ R137, R13, R136, !PT ;  /* 0x000000880d897209 */ /* 0x000fe20007810000 */
[--C-:B------:R-:W-:Y:S01]  /*8cf0*/  FFMA.FTZ R92, R92, UR4, -R78.reuse ;  /* 0x000000045c5c7c23 */ /* 0x100fe2000801084e */
[----:B------:R-:W-:Y:S01]  /*8d00*/  ISETP.GT.AND P5, PT, R98, 0x30, PT ;  /* 0x000000306200780c */ /* 0x000fe20003fa4270 */
[----:B------:R-:W-:Y:S01]  /*8d10*/  MUFU.TANH R114, R114 ;  /* 0x0000007200727308 */ /* 0x000fe20000002400 */
[----:B------:R-:W-:Y:S01]  /*8d20*/  FMNMX.FTZ R136, R14, R137, !PT ;  /* 0x000000890e887209 */ /* 0x000fe20007810000 */
[----:B------:R-:W-:Y:S01]  /*8d30*/  FFMA.FTZ R101, R101, UR4, -R78 ;  /* 0x0000000465657c23 */ /* 0x000fe2000801084e */
[----:B------:R-:W-:-:S02]  /*8d40*/  WARPGROUP.DEPBAR.LE gsb0, 0x0 ;  /* 0x00008000000079c5 */ /* 0x000fc40000010000 */
[----:B------:R-:W-:Y:S01]  /*8d50*/  WARPGROUP.ARRIVE ;  /* 0x00000000000079c5 */ /* 0x000fe20000000000 */
[----:B------:R-:W-:Y:S01]  /*8d60*/  FMNMX.FTZ R137, R109, R136, !PT ;  /* 0x000000886d897209 */ /* 0x000fe20007810000 */
[--C-:B------:R-:W-:Y:S01]  /*8d70*/  FFMA.FTZ R89, R89, UR4, -R78.reuse ;  /* 0x0000000459597c23 */ /* 0x100fe2000801084e */
[----:B------:R-:W1:Y:S01]  /*8d80*/  MUFU.TANH R115, R115 ;  /* 0x0000007300737308 */ /* 0x000e620000002400 */
[----:B--2---:R-:W-:Y:S01]  /*8d90*/  FSEL R112, R112, -INF , P5 ;  /* 0xff80000070707808 */ /* 0x004fe20002800000 */
[--C-:B------:R-:W-:Y:S01]  /*8da0*/  FFMA.FTZ R93, R93, UR4, -R78.reuse ;  /* 0x000000045d5d7c23 */ /* 0x100fe2000801084e */
[----:B------:R-:W-:Y:S01]  /*8db0*/  HGMMA.64x96x16.F32 R24, gdesc[UR32].tnspB, R24, gsb0 ;  /* 0x41600000201879f0 */ /* 0x000fe20008000818 */
[----:B------:R-:W-:Y:S01]  /*8dc0*/  UIADD3 UR32, UR10, 0x780, URZ ;  /* 0x000007800a207890 */ /* 0x000fe2000fffe03f */
[----:B------:R-:W-:Y:S01]  /*8dd0*/  FMNMX.FTZ R137, R20, R137, !PT ;  /* 0x0000008914897209 */ /* 0x000fe20007810000 */
[----:B------:R-:W-:Y:S01]  /*8de0*/  UIADD3 UR34, UR11, 0x140, URZ ;  /* 0x000001400b227890 */ /* 0x000fe2000fffe03f */
[----:B------:R-:W-:Y:S01]  /*8df0*/  ISETP.GT.AND P4, PT, R98, 0x38, PT ;  /* 0x000000386200780c */ /* 0x000fe20003f84270 */
[----:B------:R-:W-:Y:S01]  /*8e00*/  UMOV UR33, 0xc0000010 ;  /* 0xc000001000217882 */ /* 0x000fe20000000000 */
[----:B------:R-:W-:Y:S01]  /*8e10*/  UMOV UR35, 0x80000020 ;  /* 0x8000002000237882 */ /* 0x000fe20000000000 */
[----:B------:R-:W-:Y:S01]  /*8e20*/  FMNMX.FTZ R137, R80, R137, !PT ;  /* 0x0000008950897209 */ /* 0x000fe20007810000 */
[----:B------:R-:W2:Y:S01]  /*8e30*/  MUFU.TANH R104, R104 ;  /* 0x0000006800687308 */ /* 0x000ea20000002400 */
[----:B0-----:R-:W-:Y:S01]  /*8e40*/  FSEL R113, R113, -INF , P3 ;  /* 0xff80000071717808 */ /* 0x001fe20001800000 */
[--C-:B------:R-:W-:Y:S01]  /*8e50*/  FFMA.FTZ R111, R111, UR4, -R78.reuse ;  /* 0x000000046f6f7c23 */ /* 0x100fe2000801084e */
[----:B------:R-:W-:Y:S01]  /*8e60*/  FMNMX.FTZ R137, R120, R137, !PT ;  /* 0x0000008978897209 */ /* 0x000fe20007810000 */
[--C-:B------:R-:W-:Y:S01]  /*8e70*/  FFMA.FTZ R81, R81, UR4, -R78.reuse ;  /* 0x0000000451517c23 */ /* 0x100fe2000801084e */
[----:B------:R-:W-:Y:S01]  /*8e80*/  ISETP.GT.AND P6, PT, R98, 0x39, PT ;  /* 0x000000396200780c */ /* 0x000fe20003fc4270 */
[--C-:B------:R-:W-:Y:S01]  /*8e90*/  FFMA.FTZ R84, R84, UR4, -R78.reuse ;  /* 0x0000000454547c23 */ /* 0x100fe2000801084e */
[----:B------:R-:W-:Y:S01]  /*8ea0*/  FMNMX.FTZ R136, R112, R137, !PT ;  /* 0x0000008970887209 */ /* 0x000fe20007810000 */
[----:B------:R-:W0:Y:S01]  /*8eb0*/  MUFU.TANH R105, R105 ;  /* 0x0000006900697308 */ /* 0x000e220000002400 */
[----:B------:R-:W-:Y:S01]  /*8ec0*/  ISETP.GT.AND P5, PT, R98, 0x40, PT ;  /* 0x000000406200780c */ /* 0x000fe20003fa4270 */
[--C-:B------:R-:W-:Y:S01]  /*8ed0*/  FFMA.FTZ R85, R85, UR4, -R78.reuse ;  /* 0x0000000455557c23 */ /* 0x100fe2000801084e */
[----:B------:R-:W-:Y:S01]  /*8ee0*/  FMNMX.FTZ R137, R113, R136, !PT ;  /* 0x0000008871897209 */ /* 0x000fe20007810000 */
[--C-:B------:R-:W-:Y:S01]  /*8ef0*/  FFMA.FTZ R72, R72, UR4, -R78.reuse ;  /* 0x0000000448487c23 */ /* 0x100fe2000801084e */
[----:B-1----:R-:W-:Y:S01]  /*8f00*/  FSEL R115, R115, -INF , P6 ;  /* 0xff80000073737808 */ /* 0x002fe20003000000 */
[--C-:B------:R-:W-:Y:S01]  /*8f10*/  FFMA.FTZ R73, R73, UR4, -R78.reuse ;  /* 0x0000000449497c23 */ /* 0x100fe2000801084e */
[----:B------:R-:W-:Y:S01]  /*8f20*/  ISETP.GT.AND P3, PT, R98, 0x41, PT ;  /* 0x000000416200780c */ /* 0x000fe20003f64270 */
[----:B------:R1:W-:Y:S01]  /*8f30*/  MUFU.EX2 R15, R138 ;  /* 0x0000008a000f7308 */ /* 0x0003e20000000800 */
[----:B--2---:R-:W-:Y:S01]  /*8f40*/  FSEL R104, R104, -INF , P5 ;  /* 0xff80000068687808 */ /* 0x004fe20002800000 */
[--C-:B------:R-:W-:Y:S01]  /*8f50*/  FFMA.FTZ R76, R76, UR4, -R78.reuse ;  /* 0x000000044c4c7c23 */ /* 0x100fe2000801084e */
[----:B------:R-:W-:Y:S01]  /*8f60*/  ISETP.GT.AND P5, PT, R98, 0x49, PT ;  /* 0x000000496200780c */ /* 0x000fe20003fa4270 */
[--C-:B------:R-:W-:Y:S01]  /*8f70*/  FFMA.FTZ R127, R127, UR4, -R78.reuse ;  /* 0x000000047f7f7c23 */ /* 0x100fe2000801084e */
[--C-:B------:R-:W-:Y:S01]  /*8f80*/  FFMA.FTZ R124, R124, UR4, -R78.reuse ;  /* 0x000000047c7c7c23 */ /* 0x100fe2000801084e */
[--C-:B------:R-:W-:Y:S01]  /*8f90*/  FFMA.FTZ R125, R125, UR4, -R78.reuse ;  /* 0x000000047d7d7c23 */ /* 0x100fe2000801084e */
[--C-:B------:R-:W-:Y:S01]  /*8fa0*/  FFMA.FTZ R77, R77, UR4, -R78.reuse ;  /* 0x000000044d4d7c23 */ /* 0x100fe2000801084e */
[----:B------:R-:W2:Y:S01]  /*8fb0*/  MUFU.TANH R106, R106 ;  /* 0x0000006a006a7308 */ /* 0x000ea20000002400 */
[--C-:B-1----:R-:W-:Y:S01]  /*8fc0*/  FFMA.FTZ R138, R116, UR4, -R78.reuse ;  /* 0x00000004748a7c23 */ /* 0x102fe2000801084e */
[----:B------:R-:W-:Y:S01]  /*8fd0*/  FSEL R116, R114, -INF , P4 ;  /* 0xff80000072747808 */ /* 0x000fe20002000000 */
[----:B------:R-:W-:Y:S01]  /*8fe0*/  FFMA.FTZ R126, R126, UR4, -R78 ;  /* 0x000000047e7e7c23 */ /* 0x000fe2000801084e */
[----:B------:R-:W-:-:S02]  /*8ff0*/  ISETP.GT.AND P4, PT, R98, 0x48, PT ;  /* 0x000000486200780c */ /* 0x000fc40003f84270 */
[----:B------:R-:W-:Y:S02]  /*9000*/  FMNMX.FTZ R136, R116, R137, !PT ;  /* 0x0000008974887209 */ /* 0x000fe40007810000 */
[----:B------:R-:W1:Y:S01]  /*9010*/  MUFU.TANH R107, R107 ;  /* 0x0000006b006b7308 */ /* 0x000e620000002400 */
[----:B0-----:R-:W-:Y:S02]  /*9020*/  FSEL R105, R105, -INF , P3 ;  /* 0xff80000069697808 */ /* 0x001fe40001800000 */
[----:B------:R-:W-:Y:S02]  /*9030*/  FMNMX.FTZ R137, R115, R136, !PT ;  /* 0x0000008873897209 */ /* 0x000fe40007810000 */
[----:B------:R-:W-:Y:S02]  /*9040*/  ISETP.GT.AND P3, PT, R98, 0x50, PT ;  /* 0x000000506200780c */ /* 0x000fe40003f64270 */
[----:B------:R-:W-:Y:S01]  /*9050*/  FMNMX.FTZ R136, R104, R137, !PT ;  /* 0x0000008968887209 */ /* 0x000fe20007810000 */
[----:B------:R-:W-:Y:S01]  /*9060*/  MUFU.TANH R96, R96 ;  /* 0x0000006000607308 */ /* 0x000fe20000002400 */
[----:B--2---:R-:W-:-:S02]  /*9070*/  FSEL R106, R106, -INF , P4 ;  /* 0xff8000006a6a7808 */ /* 0x004fc40002000000 */
[----:B------:R-:W-:Y:S02]  /*9080*/  FMNMX.FTZ R137, R105, R136, !PT ;  /* 0x0000008869897209 */ /* 0x000fe40007810000 */
[----:B------:R-:W-:Y:S02]  /*9090*/  ISETP.GT.AND P4, PT, R98, 0x51, PT ;  /* 0x000000516200780c */ /* 0x000fe40003f84270 */
[----:B------:R-:W-:Y:S01]  /*90a0*/  FMNMX.FTZ R136, R106, R137, !PT ;  /* 0x000000896a887209 */ /* 0x000fe20007810000 */
[----:B------:R-:W-:Y:S01]  /*90b0*/  MUFU.TANH R97, R97 ;  /* 0x0000006100617308 */ /* 0x000fe20000002400 */
[----:B-1----:R-:W-:Y:S02]  /*90c0*/  FSEL R107, R107, -INF , P5 ;  /* 0xff8000006b6b7808 */ /* 0x002fe40002800000 */
[----:B------:R-:W-:-:S05]  /*90d0*/  ISETP.GT.AND P5, PT, R98, 0x58, PT ;  /* 0x000000586200780c */ /* 0x000fca0003fa4270 */
[----:B------:R-:W0:Y:S08]  /*90e0*/  MUFU.TANH R102, R102 ;  /* 0x0000006600667308 */ /* 0x000e300000002400 */
[----:B------:R-:W1:Y:S08]  /*90f0*/  MUFU.TANH R103, R103 ;  /* 0x0000006700677308 */ /* 0x000e700000002400 */
[----:B------:R2:W-:Y:S01]  /*9100*/  MUFU.EX2 R21, R139 ;  /* 0x0000008b00157308 */ /* 0x0005e20000000800 */
[----:B0-----:R-:W-:-:S02]  /*9110*/  FSEL R137, R102, -INF , P5 ;  /* 0xff80000066897808 */ /* 0x001fc40002800000 */
[----:B------:R-:W-:-:S05]  /*9120*/  ISETP.GT.AND P5, PT, R98, 0x61, PT ;  /* 0x000000616200780c */ /* 0x000fca0003fa4270 */
[----:B------:R-:W0:Y:S01]  /*9130*/  MUFU.TANH R90, R90 ;  /* 0x0000005a005a7308 */ /* 0x000e220000002400 */
[----:B--2---:R-:W-:Y:S01]  /*9140*/  FFMA.FTZ R139, R117, UR4, -R78 ;  /* 0x00000004758b7c23 */ /* 0x004fe2000801084e */
[----:B------:R-:W-:Y:S02]  /*9150*/  FSEL R117, R96, -INF , P3 ;  /* 0xff80000060757808 */ /* 0x000fe40001800000 */
[----:B------:R-:W-:-:S04]  /*9160*/  ISETP.GT.AND P3, PT, R98, 0x59, PT ;  /* 0x000000596200780c */ /* 0x000fc80003f64270 */
[----:B------:R2:W-:Y:S01]  /*9170*/  MUFU.EX2 R114, R138 ;  /* 0x0000008a00727308 */ /* 0x0005e20000000800 */
[----:B-1----:R-:W-:Y:S02]  /*9180*/  FSEL R103, R103, -INF , P3 ;  /* 0xff80000067677808 */ /* 0x002fe40001800000 */
[----:B------:R-:W-:Y:S01]  /*9190*/  ISETP.GT.AND P3, PT, R98, 0x68, PT ;  /* 0x000000686200780c */ /* 0x000fe20003f64270 */
[----:B------:R-:W-:Y:S02]  /*91a0*/  WARPGROUP.DEPBAR.LE gsb0, 0x0 ;  /* 0x00008000000079c5 */ /* 0x000fe40000010000 */
[----:B------:R-:W-:Y:S01]  /*91b0*/  WARPGROUP.ARRIVE ;  /* 0x00000000000079c5 */ /* 0x000fe20000000000 */
[----:B--2---:R-:W-:Y:S01]  /*91c0*/  FMNMX.FTZ R138, R107, R136, !PT ;  /* 0x000000886b8a7209 */ /* 0x004fe20007810000 */
[----:B------:R-:W-:Y:S01]  /*91d0*/  MUFU.TANH R91, R91 ;  /* 0x0000005b005b7308 */ /* 0x000fe20000002400 */
[----:B------:R-:W-:Y:S02]  /*91e0*/  FSEL R136, R97, -INF , P4 ;  /* 0xff80000061887808 */ /* 0x000fe40002000000 */
[----:B------:R-:W-:Y:S01]  /*91f0*/  FMNMX.FTZ R97, R117, R138, !PT ;  /* 0x0000008a75617209 */ /* 0x000fe20007810000 */
[----:B------:R-:W-:Y:S01]  /*9200*/  HGMMA.64x96x16.F32 R24, gdesc[UR32].tnspB, R24, gsb0 ;  /* 0x41600000201879f0 */ /* 0x000fe20008000818 */
[----:B------:R-:W-:Y:S01]  /*9210*/  UIADD3 UR32, UR10, 0x900, URZ ;  /* 0x000009000a207890 */ /* 0x000fe2000fffe03f */
[----:B------:R-:W-:Y:S01]  /*9220*/  FFMA.FTZ R138, R118, UR4, -R78 ;  /* 0x00000004768a7c23 */ /* 0x000fe2000801084e */
[----:B------:R-:W-:Y:S01]  /*9230*/  UIADD3 UR34, UR11, 0x180, URZ ;  /* 0x000001800b227890 */ /* 0x000fe2000fffe03f */
[----:B------:R-:W-:Y:S01]  /*9240*/  MUFU.TANH R94, R94 ;  /* 0x0000005e005e7308 */ /* 0x000fe20000002400 */
[----:B------:R-:W-:Y:S01]  /*9250*/  UMOV UR33, 0xc0000010 ;  /* 0xc000001000217882 */ /* 0x000fe20000000000 */
[----:B------:R-:W-:Y:S01]  /*9260*/  UMOV UR35, 0x80000020 ;  /* 0x8000002000237882 */ /* 0x000fe20000000000 */
[----:B------:R-:W-:-:S02]  /*9270*/  FMNMX.FTZ R102, R136, R97, !PT ;  /* 0x0000006188667209 */ /* 0x000fc40007810000 */
[----:B------:R-:W-:Y:S02]  /*9280*/  ISETP.GT.AND P4, PT, R98, 0x60, PT ;  /* 0x000000606200780c */ /* 0x000fe40003f84270 */
[----:B------:R-:W-:Y:S01]  /*9290*/  FMNMX.FTZ R118, R137, R102, !PT ;  /* 0x0000006689767209 */ /* 0x000fe20007810000 */
[----:B------:R-:W1:Y:S01]  /*92a0*/  MUFU.TANH R95, R95 ;  /* 0x0000005f005f7308 */ /* 0x000e620000002400 */
[----:B0-----:R-:W-:Y:S02]  /*92b0*/  FSEL R102, R90, -INF , P4 ;  /* 0xff8000005a667808 */ /* 0x001fe40002000000 */
[----:B------:R-:W-:-:S05]  /*92c0*/  ISETP.GT.AND P4, PT, R98, 0x69, PT ;  /* 0x000000696200780c */ /* 0x000fca0003f84270 */
[----:B------:R-:W0:Y:S08]  /*92d0*/  MUFU.TANH R82, R82 ;  /* 0x0000005200527308 */ /* 0x000e300000002400 */
[----:B------:R2:W-:Y:S01]  /*92e0*/  MUFU.EX2 R96, R139 ;  /* 0x0000008b00607308 */ /* 0x0005e20000000800 */
[----:B-1----:R-:W-:Y:S02]  /*92f0*/  FSEL R95, R95, -INF , P4 ;  /* 0xff8000005f5f7808 */ /* 0x002fe40002000000 */
[----:B------:R-:W-:-:S05]  /*9300*/  ISETP.GT.AND P4, PT, R98, 0x78, PT ;  /* 0x000000786200780c */ /* 0x000fca0003f84270 */
[----:B------:R-:W1:Y:S01]  /*9310*/  MUFU.TANH R83, R83 ;  /* 0x0000005300537308 */ /* 0x000e620000002400 */
[----:B--2---:R-:W-:Y:S02]  /*9320*/  FMNMX.FTZ R139, R103, R118, !PT ;  /* 0x00000076678b7209 */ /* 0x004fe40007810000 */
[----:B------:R-:W-:Y:S02]  /*9330*/  FSEL R118, R91, -INF , P5 ;  /* 0xff8000005b767808 */ /* 0x000fe40002800000 */
[----:B------:R-:W-:Y:S02]  /*9340*/  FMNMX.FTZ R139, R102, R139, !PT ;  /* 0x0000008b668b7209 */ /* 0x000fe40007810000 */
[----:B------:R-:W-:Y:S01]  /*9350*/  ISETP.GT.AND P5, PT, R98, 0x70, PT ;  /* 0x000000706200780c */ /* 0x000fe20003fa4270 */
[----:B------:R2:W-:Y:S01]  /*9360*/  MUFU.EX2 R97, R138 ;  /* 0x0000008a00617308 */ /* 0x0005e20000000800 */
[----:B------:R-:W-:Y:S01]  /*9370*/  FMNMX.FTZ R90, R118, R139, !PT ;  /* 0x0000008b765a7209 */ /* 0x000fe20007810000 */
[--C-:B------:R-:W-:Y:S01]  /*9380*/  FFMA.FTZ R139, R122, UR4, -R78.reuse ;  /* 0x000000047a8b7c23 */ /* 0x100fe2000801084e */
[----:B0-----:R-:W-:Y:S01]  /*9390*/  FSEL R82, R82, -INF , P5 ;  /* 0xff80000052527808 */ /* 0x001fe20002800000 */
[--C-:B------:R-:W-:Y:S01]  /*93a0*/  FFMA.FTZ R122, R128, UR4, -R78.reuse ;  /* 0x00000004807a7c23 */ /* 0x100fe2000801084e */
[----:B------:R-:W-:Y:S01]  /*93b0*/  ISETP.GT.AND P5, PT, R98, 0x79, PT ;  /* 0x000000796200780c */ /* 0x000fe20003fa4270 */
[----:B------:R-:W-:-:S02]  /*93c0*/  FFMA.FTZ R128, R130, UR4, -R78 ;  /* 0x0000000482807c23 */ /* 0x000fc4000801084e */
[----:B------:R-:W0:Y:S01]  /*93d0*/  MUFU.TANH R86, R86 ;  /* 0x0000005600567308 */ /* 0x000e220000002400 */
[----:B--2---:R-:W-:Y:S01]  /*93e0*/  FFMA.FTZ R138, R119, UR4, -R78 ;  /* 0x00000004778a7c23 */ /* 0x004fe2000801084e */
[----:B------:R-:W-:Y:S02]  /*93f0*/  FSEL R119, R94, -INF , P3 ;  /* 0xff8000005e777808 */ /* 0x000fe40001800000 */
[----:B------:R-:W-:Y:S02]  /*9400*/  ISETP.GT.AND P3, PT, R98, 0x71, PT ;  /* 0x000000716200780c */ /* 0x000fe40003f64270 */
[----:B------:R-:W-:Y:S02]  /*9410*/  FMNMX.FTZ R90, R119, R90, !PT ;  /* 0x0000005a775a7209 */ /* 0x000fe40007810000 */
[----:B------:R-:W2:Y:S01]  /*9420*/  MUFU.TANH R87, R87 ;  /* 0x0000005700577308 */ /* 0x000ea20000002400 */
[----:B-1----:R-:W-:Y:S02]  /*9430*/  FSEL R83, R83, -INF , P3 ;  /* 0xff80000053537808 */ /* 0x002fe40001800000 */
[----:B------:R-:W-:-:S02]  /*9440*/  FMNMX.FTZ R91, R95, R90, !PT ;  /* 0x0000005a5f5b7209 */ /* 0x000fc40007810000 */
[----:B------:R-:W-:Y:S02]  /*9450*/  ISETP.GT.AND P3, PT, R98, 0x80, PT ;  /* 0x000000806200780c */ /* 0x000fe40003f64270 */
[----:B------:R-:W-:Y:S01]  /*9460*/  FMNMX.FTZ R90, R82, R91, !PT ;  /* 0x0000005b525a7209 */ /* 0x000fe20007810000 */
[----:B------:R-:W1:Y:S01]  /*9470*/  MUFU.TANH R134, R134 ;  /* 0x0000008600867308 */ /* 0x000e620000002400 */
[----:B0-----:R-:W-:Y:S02]  /*9480*/  FSEL R86, R86, -INF , P4 ;  /* 0xff80000056567808 */ /* 0x001fe40002000000 */
[----:B------:R-:W-:Y:S02]  /*9490*/  FMNMX.FTZ R91, R83, R90, !PT ;  /* 0x0000005a535b7209 */ /* 0x000fe40007810000 */
[----:B------:R-:W-:Y:S02]  /*94a0*/  ISETP.GT.AND P4, PT, R98, 0x81, PT ;  /* 0x000000816200780c */ /* 0x000fe40003f84270 */
[----:B------:R-:W-:Y:S01]  /*94b0*/  FMNMX.FTZ R90, R86, R91, !PT ;  /* 0x0000005b565a7209 */ /* 0x000fe20007810000 */
[----:B------:R-:W0:Y:S01]  /*94c0*/  MUFU.TANH R75, R75 ;  /* 0x0000004b004b7308 */ /* 0x000e220000002400 */
[----:B--2---:R-:W-:-:S02]  /*94d0*/  FSEL R87, R87, -INF , P5 ;  /* 0xff80000057577808 */ /* 0x004fc40002800000 */
[----:B------:R-:W-:Y:S02]  /*94e0*/  ISETP.GT.AND P5, PT, R98, 0x88, PT ;  /* 0x000000886200780c */ /* 0x000fe40003fa4270 */
[----:B------:R-:W-:Y:S02]  /*94f0*/  FMNMX.FTZ R91, R87, R90, !PT ;  /* 0x0000005a575b7209 */ /* 0x000fe40007810000 */
[----:B------:R-:W-:Y:S01]  /*9500*/  FSEL R135, R135, -INF , P5 ;  /* 0xff80000087877808 */ /* 0x000fe20002800000 */
[----:B------:R-:W2:Y:S01]  /*9510*/  MUFU.TANH R79, R79 ;  /* 0x0000004f004f7308 */ /* 0x000ea20000002400 */
[----:B-1----:R-:W-:Y:S02]  /*9520*/  FSEL R134, R134, -INF , P3 ;  /* 0xff80000086867808 */ /* 0x002fe40001800000 */
[----:B------:R-:W-:Y:S02]  /*9530*/  ISETP.GT.AND P3, PT, R98, 0x89, PT ;  /* 0x000000896200780c */ /* 0x000fe40003f64270 */
[----:B------:R-:W-:-:S03]  /*9540*/  FMNMX.FTZ R90, R134, R91, !PT ;  /* 0x0000005b865a7209 */ /* 0x000fc60007810000 */
[----:B------:R2:W-:Y:S01]  /*9550*/  MUFU.EX2 R94, R138 ;  /* 0x0000008a005e7308 */ /* 0x0005e20000000800 */
[----:B0-----:R-:W-:-:S04]  /*9560*/  FSEL R75, R75, -INF , P4 ;  /* 0xff8000004b4b7808 */ /* 0x001fc80002000000 */
[----:B------:R-:W-:-:S03]  /*9570*/  FMNMX.FTZ R90, R75, R90, !PT ;  /* 0x0000005a4b5a7209 */ /* 0x000fc60007810000 */
[----:B------:R0:W-:Y:S01]  /*9580*/  MUFU.EX2 R98, R121 ;  /* 0x0000007900627308 */ /* 0x0001e20000000800 */
[----:B--2---:R-:W-:Y:S01]  /*9590*/  FSEL R138, R79, -INF , P3 ;  /* 0xff8000004f8a7808 */ /* 0x004fe20001800000 */
[----:B------:R-:W-:Y:S02]  /*95a0*/  WARPGROUP.DEPBAR.LE gsb0, 0x0 ;  /* 0x00008000000079c5 */ /* 0x000fe40000010000 */
[----:B------:R-:W-:Y:S01]  /*95b0*/  WARPGROUP.ARRIVE ;  /* 0x00000000000079c5 */ /* 0x000fe20000000000 */
[----:B------:R-:W-:-:S03]  /*95c0*/  FMNMX.FTZ R79, R135, R90, !PT ;  /* 0x0000005a874f7209 */ /* 0x000fc60007810000 */
[----:B------:R-:W-:Y:S01]  /*95d0*/  MUFU.EX2 R88, R88 ;  /* 0x0000005800587308 */ /* 0x000fe20000000800 */
[----:B------:R-:W-:Y:S01]  /*95e0*/  FMNMX.FTZ R90, R138, R79, !PT ;  /* 0x0000004f8a5a7209 */ /* 0x000fe20007810000 */
[----:B------:R-:W-:Y:S01]  /*95f0*/  HGMMA.64x96x16.F32 R24, gdesc[UR32].tnspB, R24, gsb0 ;  /* 0x41600000201879f0 */ /* 0x000fe20008000818 */
[----:B------:R-:W-:Y:S01]  /*9600*/  UIADD3 UR32, UR10, 0xa80, URZ ;  /* 0x00000a800a207890 */ /* 0x000fe2000fffe03f */
[--C-:B0-----:R-:W-:Y:S01]  /*9610*/  FFMA.FTZ R121, R123, UR4, -R78.reuse ;  /* 0x000000047b797c23 */ /* 0x101fe2000801084e */
[----:B------:R-:W-:Y:S01]  /*9620*/  UIADD3 UR34, UR11, 0x1c0, URZ ;  /* 0x000001c00b227890 */ /* 0x000fe2000fffe03f */
[----:B------:R-:W0:Y:S01]  /*9630*/  SHFL.BFLY PT, R91, R90, 0x2, 0x1f ;  /* 0x0c401f005a5b7f89 */ /* 0x000e2200000e0000 */
[----:B------:R-:W-:Y:S01]  /*9640*/  UMOV UR33, 0xc0000010 ;  /* 0xc000001000217882 */ /* 0x000fe20000000000 */
[----:B------:R-:W-:Y:S01]  /*9650*/  UMOV UR35, 0x80000020 ;  /* 0x8000002000237882 */ /* 0x000fe20000000000 */
[--C-:B------:R-:W-:Y:S01]  /*9660*/  FFMA.FTZ R123, R129, UR4, -R78.reuse ;  /* 0x00000004817b7c23 */ /* 0x100fe2000801084e */
[--C-:B------:R-:W-:Y:S01]  /*9670*/  FFMA.FTZ R129, R131, UR4, -R78.reuse ;  /* 0x0000000483817c23 */ /* 0x100fe2000801084e */
[----:B------:R-:W-:Y:S01]  /*9680*/  FFMA.FTZ R131, R133, UR4, -R78 ;  /* 0x0000000485837c23 */ /* 0x000fe2000801084e */
[----:B------:R-:W-:Y:S08]  /*9690*/  MUFU.EX2 R110, R110 ;  /* 0x0000006e006e7308 */ /* 0x000ff00000000800 */
[----:B------:R-:W-:Y:S08]  /*96a0*/  MUFU.EX2 R99, R99 ;  /* 0x0000006300637308 */ /* 0x000ff00000000800 */
[----:B------:R-:W-:Y:S01]  /*96b0*/  MUFU.EX2 R108, R108 ;  /* 0x0000006c006c7308 */ /* 0x000fe20000000800 */
[----:B0-----:R-:W-:-:S05]  /*96c0*/  FMNMX.FTZ R91, R90, R91, !PT ;  /* 0x0000005b5a5b7209 */ /* 0x001fca0007810000 */
[----:B------:R-:W0:Y:S02]  /*96d0*/  SHFL.BFLY PT, R90, R91, 0x1, 0x1f ;  /* 0x0c201f005b5a7f89 */ /* 0x000e2400000e0000 */
[----:B------:R-:W-:Y:S08]  /*96e0*/  MUFU.EX2 R92, R92 ;  /* 0x0000005c005c7308 */ /* 0x000ff00000000800 */
[----:B------:R1:W-:Y:S08]  /*96f0*/  MUFU.EX2 R79, R139 ;  /* 0x0000008b004f7308 */ /* 0x0003f00000000800 */
[----:B------:R-:W-:Y:S01]  /*9700*/  MUFU.EX2 R101, R101 ;  /* 0x0000006500657308 */ /* 0x000fe20000000800 */
[----:B0-----:R-:W-:Y:S01]  /*9710*/  FMNMX.FTZ R130, R91, R90, !PT ;  /* 0x0000005a5b827209 */ /* 0x001fe20007810000 */
[----:B------:R-:W-:Y:S01]  /*9720*/  FFMA.FTZ R90, R132, UR4, -R78 ;  /* 0x00000004845a7c23 */ /* 0x000fe2000801084e */
[----:B------:R-:W-:-:S05]  /*9730*/  FSEL R91, R74, RZ, P2 ;  /* 0x000000ff4a5b7208 */ /* 0x000fca0001000000 */
[----:B------:R-:W-:Y:S01]  /*9740*/  MUFU.EX2 R89, R89 ;  /* 0x0000005900597308 */ /* 0x000fe20000000800 */
[C---:B------:R-:W-:Y:S01]  /*9750*/  FSETP.NEU.FTZ.AND P2, PT, R130.reuse, -INF , PT ;  /* 0xff8000008200780b */ /* 0x040fe20003f5d000 */
[C---:B------:R-:W-:Y:S01]  /*9760*/  FMUL.FTZ R133, R130.reuse, UR4 ;  /* 0x0000000482857c20 */ /* 0x040fe20008410000 */
[----:B------:R-:W-:Y:S02]  /*9770*/  FADD.FTZ R91, -R91, R6 ;  /* 0x000000065b5b7221 */ /* 0x000fe40000010100 */
[----:B------:R-:W-:Y:S02]  /*9780*/  FSEL R141, R130, RZ, P2 ;  /* 0x000000ff828d7208 */ /* 0x000fe40001000000 */
[----:B------:R-:W-:Y:S01]  /*9790*/  FSEL R133, R133, RZ, P2 ;  /* 0x000000ff85857208 */ /* 0x000fe20001000000 */
[----:B------:R-:W-:Y:S01]  /*97a0*/  FMUL.FTZ R78, R91, UR4 ;  /* 0x000000045b4e7c20 */ /* 0x000fe20008410000 */
[----:B------:R-:W-:Y:S01]  /*97b0*/  ISETP.GE.U32.AND P2, PT, R143, 0x180, PT ;  /* 0x000001808f00780c */ /* 0x000fe20003f46070 */
[----:B------:R-:W-:Y:S01]  /*97c0*/  FADD.FTZ R141, -R141, R4 ;  /* 0x000000048d8d7221 */ /* 0x000fe20000010100 */
[----:B------:R-:W-:-:S02]  /*97d0*/  VIADD R4, R142, 0x9 ;  /* 0x000000098e047836 */ /* 0x000fc40000000000 */
[--C-:B------:R-:W-:Y:S01]  /*97e0*/  FFMA.FTZ R132, R8, UR4, -R133.reuse ;  /* 0x0000000408847c23 */ /* 0x100fe20008010885 */
[--C-:B------:R-:W-:Y:S01]  /*97f0*/  FFMA.FTZ R7, R7, UR4, -R133.reuse ;  /* 0x0000000407077c23 */ /* 0x100fe20008010885 */
[----:B------:R-:W0:Y:S01]  /*9800*/  MUFU.EX2 R78, R78 ;  /* 0x0000004e004e7308 */ /* 0x000e220000000800 */
[--C-:B------:R-:W-:Y:S01]  /*9810*/  FFMA.FTZ R91, R9, UR4, -R133.reuse ;  /* 0x00000004095b7c23 */ /* 0x100fe20008010885 */
[----:B------:R-:W-:Y:S01]  /*9820*/  SEL R8, R4, 0x9, !P2 ;  /* 0x0000000904087807 */ /* 0x000fe20005000000 */
[----:B------:R-:W-:Y:S01]  /*9830*/  FMUL.FTZ R4, R141, UR4 ;  /* 0x000000048d047c20 */ /* 0x000fe20008410000 */
[--C-:B------:R-:W-:Y:S01]  /*9840*/  FFMA.FTZ R9, R10, UR4, -R133.reuse ;  /* 0x000000040a097c23 */ /* 0x100fe20008010885 */
[----:B------:R-:W-:Y:S02]  /*9850*/  IMAD.U32 R10, RZ, RZ, UR36 ;  /* 0x00000024ff0a7e24 */ /* 0x000fe4000f8e00ff */
[--C-:B-1----:R-:W-:Y:S01]  /*9860*/  FFMA.FTZ R139, R100, UR4, -R133.reuse ;  /* 0x00000004648b7c23 */ /* 0x102fe20008010885 */
[--C-:B------:R-:W-:Y:S01]  /*9870*/  FFMA.FTZ R100, R20, UR4, -R133.reuse ;  /* 0x0000000414647c23 */ /* 0x100fe20008010885 */
[----:B------:R-:W-:Y:S01]  /*9880*/  MUFU.EX2 R7, R7 ;  /* 0x0000000700077308 */ /* 0x000fe20000000800 */
[--C-:B------:R-:W-:Y:S01]  /*9890*/  FFMA.FTZ R20, R104, UR4, -R133.reuse ;  /* 0x0000000468147c23 */ /* 0x100fe20008010885 */
[----:B------:R-:W-:Y:S01]  /*98a0*/  @!P1 LEA R10, R10, UR37, 0x3 ;  /* 0x000000250a0a9c11 */ /* 0x000fe2000f8e18ff */
[--C-:B------:R-:W-:Y:S01]  /*98b0*/  FFMA.FTZ R12, R12, UR4, -R133.reuse ;  /* 0x000000040c0c7c23 */ /* 0x100fe20008010885 */
[--C-:B------:R-:W-:Y:S01]  /*98c0*/  FFMA.FTZ R104, R105, UR4, -R133.reuse ;  /* 0x0000000469687c23 */ /* 0x100fe20008010885 */
[--C-:B------:R-:W-:Y:S01]  /*98d0*/  FFMA.FTZ R105, R106, UR4, -R133.reuse ;  /* 0x000000046a697c23 */ /* 0x100fe20008010885 */
[--C-:B------:R-:W-:Y:S01]  /*98e0*/  FFMA.FTZ R106, R117, UR4, -R133.reuse ;  /* 0x00000004756a7c23 */ /* 0x100fe20008010885 */
[----:B------:R-:W-:Y:S01]  /*98f0*/  @!P1 VIADD R10, R10, 0x31c40 ;  /* 0x00031c400a0a9836 */ /* 0x000fe20000000000 */
[----:B------:R-:W1:Y:S01]  /*9900*/  MUFU.EX2 R4, R4 ;  /* 0x0000000400047308 */ /* 0x000e620000000800 */
[----:B0-----:R-:W-:Y:S01]  /*9910*/  FFMA.FTZ R141, R78, R3, R88 ;  /* 0x000000034e8d7223 */ /* 0x001fe20000010058 */
[--C-:B------:R-:W-:Y:S01]  /*9920*/  FFMA.FTZ R140, R13, UR4, -R133.reuse ;  /* 0x000000040d8c7c23 */ /* 0x100fe20008010885 */
[--C-:B------:R-:W-:Y:S01]  /*9930*/  FFMA.FTZ R14, R14, UR4, -R133.reuse ;  /* 0x000000040e0e7c23 */ /* 0x100fe20008010885 */
[----:B------:R-:W-:Y:S01]  /*9940*/  @!P1 PRMT R10, RZ, 0x654, R10 ;  /* 0x00000654ff0a9816 */ /* 0x000fe2000000000a */
[--C-:B------:R-:W-:Y:S01]  /*9950*/  FFMA.FTZ R13, R109, UR4, -R133.reuse ;  /* 0x000000046d0d7c23 */ /* 0x100fe20008010885 */
[----:B------:R-:W-:Y:S01]  /*9960*/  F2FP.F16.F32.PACK_AB R88, R110, R88 ;  /* 0x000000586e58723e */ /* 0x000fe200000000ff */
[--C-:B------:R-:W-:Y:S01]  /*9970*/  FFMA.FTZ R80, R80, UR4, -R133.reuse ;  /* 0x0000000450507c23 */ /* 0x100fe20008010885 */
[----:B------:R-:W0:Y:S01]  /*9980*/  MUFU.EX2 R132, R132 ;  /* 0x0000008400847308 */ /* 0x000e220000000800 */
[--C-:B------:R-:W-:Y:S01]  /*9990*/  FFMA.FTZ R109, R120, UR4, -R133.reuse ;  /* 0x00000004786d7c23 */ /* 0x100fe20008010885 */
[--C-:B------:R-:W-:Y:S01]  /*99a0*/  FFMA.FTZ R112, R112, UR4, -R133.reuse ;  /* 0x0000000470707c23 */ /* 0x100fe20008010885 */
[----:B------:R-:W-:Y:S01]  /*99b0*/  FFMA.FTZ R107, R107, UR4, -R133 ;  /* 0x000000046b6b7c23 */ /* 0x000fe20008010885 */
[----:B------:R-:W-:-:S02]  /*99c0*/  WARPGROUP.DEPBAR.LE gsb0, 0x0 ;  /* 0x00008000000079c5 */ /* 0x000fc40000010000 */
[----:B------:R-:W-:Y:S01]  /*99d0*/  WARPGROUP.ARRIVE ;  /* 0x00000000000079c5 */ /* 0x000fe20000000000 */
[----:B------:R-:W-:Y:S01]  /*99e0*/  FFMA.FTZ R113, R113, UR4, -R133 ;  /* 0x0000000471717c23 */ /* 0x000fe20008010885 */
[----:B------:R-:W2:Y:S01]  /*99f0*/  MUFU.EX2 R91, R91 ;  /* 0x0000005b005b7308 */ /* 0x000ea20000000800 */
[----:B-1----:R-:W-:Y:S01]  /*9a00*/  FFMA.FTZ R117, R4, R0, R7 ;  /* 0x0000000004757223 */ /* 0x002fe20000010007 */
[--C-:B------:R-:W-:Y:S01]  /*9a10*/  FFMA.FTZ R116, R116, UR4, -R133.reuse ;  /* 0x0000000474747c23 */ /* 0x100fe20008010885 */
[--C-:B------:R-:W-:Y:S01]  /*9a20*/  FFMA.FTZ R115, R115, UR4, -R133.reuse ;  /* 0x0000000473737c23 */ /* 0x100fe20008010885 */
[----:B------:R-:W-:Y:S01]  /*9a30*/  HGMMA.64x96x16.F32 R24, gdesc[UR32].tnspB, R24, gsb0 ;  /* 0x41600000201879f0 */ /* 0x000fe20008000818 */
[----:B------:R-:W-:Y:S01]  /*9a40*/  UIADD3 UR32, UR10, 0xc00, URZ ;  /* 0x00000c000a207890 */ /* 0x000fe2000fffe03f */
[----:B------:R-:W-:Y:S01]  /*9a50*/  IMAD.U32 R120, RZ, RZ, UR7 ;  /* 0x00000007ff787e24 */ /* 0x000fe2000f8e00ff */
[----:B------:R-:W-:Y:S01]  /*9a60*/  UIADD3 UR34, UR11, 0x200, URZ ;  /* 0x000002000b227890 */ /* 0x000fe2000fffe03f */
[----:B------:R1:W-:Y:S01]  /*9a70*/  MUFU.EX2 R6, R90 ;  /* 0x0000005a00067308 */ /* 0x0003e20000000800 */
[----:B------:R-:W-:Y:S01]  /*9a80*/  UMOV UR33, 0xc0000010 ;  /* 0xc000001000217882 */ /* 0x000fe20000000000 */
[----:B------:R-:W-:Y:S01]  /*9a90*/  UMOV UR35, 0x80000020 ;  /* 0x8000002000237882 */ /* 0x000fe20000000000 */
[----:B------:R-:W-:Y:S01]  /*9aa0*/  @!P1 LEA R120, R120, UR37, 0x3 ;  /* 0x0000002578789c11 */ /* 0x000fe2000f8e18ff */
[--C-:B------:R-:W-:Y:S01]  /*9ab0*/  FFMA.FTZ R0, R136, UR4, -R133.reuse ;  /* 0x0000000488007c23 */ /* 0x100fe20008010885 */
[--C-:B------:R-:W-:Y:S01]  /*9ac0*/  FFMA.FTZ R103, R103, UR4, -R133.reuse ;  /* 0x0000000467677c23 */ /* 0x100fe20008010885 */
[--C-:B------:R-:W-:Y:S01]  /*9ad0*/  FFMA.FTZ R118, R118, UR4, -R133.reuse ;  /* 0x0000000476767c23 */ /* 0x100fe20008010885 */
[----:B------:R-:W-:Y:S01]  /*9ae0*/  FFMA.FTZ R119, R119, UR4, -R133 ;  /* 0x0000000477777c23 */ /* 0x000fe20008010885 */
[----:B------:R-:W3:Y:S01]  /*9af0*/  MUFU.EX2 R9, R9 ;  /* 0x0000000900097308 */ /* 0x000ee20000000800 */
[----:B-1----:R-:W-:Y:S01]  /*9b00*/  FADD.FTZ R90, R110, R141 ;  /* 0x0000008d6e5a7221 */ /* 0x002fe20000010000 */
[----:B------:R-:W-:-:S02]  /*9b10*/  @!P1 VIADD R120, R120, 0x31c60 ;  /* 0x00031c6078789836 */ /* 0x000fc40000000000 */
[--C-:B------:R-:W-:Y:S01]  /*9b20*/  FFMA.FTZ R134, R134, UR4, -R133.reuse ;  /* 0x0000000486867c23 */ /* 0x100fe20008010885 */
[--C-:B------:R-:W-:Y:S01]  /*9b30*/  FFMA.FTZ R75, R75, UR4, -R133.reuse ;  /* 0x000000044b4b7c23 */ /* 0x100fe20008010885 */
[----:B------:R-:W-:Y:S01]  /*9b40*/  FADD.FTZ R141, R99, R90 ;  /* 0x0000005a638d7221 */ /* 0x000fe20000010000 */
[C---:B------:R-:W-:Y:S01]  /*9b50*/  F2FP.F16.F32.PACK_AB R90, R108.reuse, R99 ;  /* 0x000000636c5a723e */ /* 0x040fe200000000ff */
[----:B------:R-:W-:Y:S01]  /*9b60*/  FFMA.FTZ R99, R137, UR4, -R133 ;  /* 0x0000000489637c23 */ /* 0x000fe20008010885 */
[----:B------:R-:W1:Y:S01]  /*9b70*/  MUFU.EX2 R139, R139 ;  /* 0x0000008b008b7308 */ /* 0x000e620000000800 */
[----:B------:R-:W-:Y:S01]  /*9b80*/  FADD.FTZ R141, R108, R141 ;  /* 0x0000008d6c8d7221 */ /* 0x000fe20000010000 */
[----:B------:R-:W-:Y:S01]  /*9b90*/  @!P1 PRMT R120, RZ, 0x654, R120 ;  /* 0x00000654ff789816 */ /* 0x000fe20000000078 */
[----:B------:R-:W-:Y:S01]  /*9ba0*/  FFMA.FTZ R135, R135, UR4, -R133 ;  /* 0x0000000487877c23 */ /* 0x000fe20008010885 */
[----:B------:R-:W-:Y:S01]  /*9bb0*/  PLOP3.LUT P2, PT, PT, PT, UP0, 0x80, 0x0 ;  /* 0x000000000000781c */ /* 0x000fe20003f4f008 */
[----:B------:R-:W-:Y:S01]  /*9bc0*/  UIADD3 UR10, UR38, -0x1, URZ ;  /* 0xffffffff260a7890 */ /* 0x000fe2000fffe03f */
[----:B------:R-:W-:-:S02]  /*9bd0*/  UMOV UR7, UR36 ;  /* 0x0000002400077c82 */ /* 0x000fc40008000000 */
[----:B------:R-:W4:Y:S04]  /*9be0*/  MUFU.EX2 R12, R12 ;  /* 0x0000000c000c7308 */ /* 0x000f280000000800 */
[----:B------:R-:W-:-:S04]  /*9bf0*/  UMOV UR38, UR10 ;  /* 0x0000000a00267c82 */ /* 0x000fc80008000000 */
[----:B------:R-:W-:Y:S08]  /*9c00*/  MUFU.EX2 R140, R140 ;  /* 0x0000008c008c7308 */ /* 0x000ff00000000800 */
[----:B------:R-:W5:Y:S08]  /*9c10*/  MUFU.EX2 R93, R93 ;  /* 0x0000005d005d7308 */ /* 0x000f700000000800 */
[----:B------:R-:W5:Y:S08]  /*9c20*/  MUFU.EX2 R14, R14 ;  /* 0x0000000e000e7308 */ /* 0x000f700000000800 */
[----:B------:R-:W5:Y:S08]  /*9c30*/  MUFU.EX2 R13, R13 ;  /* 0x0000000d000d7308 */ /* 0x000f700000000800 */
[----:B------:R-:W-:Y:S08]  /*9c40*/  MUFU.EX2 R100, R100 ;  /* 0x0000006400647308 */ /* 0x000ff00000000800 */
[----:B------:R-:W5:Y:S08]  /*9c50*/  MUFU.EX2 R111, R111 ;  /* 0x0000006f006f7308 */ /* 0x000f700000000800 */
[----:B------:R-:W5:Y:S08]  /*9c60*/  MUFU.EX2 R80, R80 ;  /* 0x0000005000507308 */ /* 0x000f700000000800 */
[----:B------:R-:W-:Y:S08]  /*9c70*/  MUFU.EX2 R109, R109 ;  /* 0x0000006d006d7308 */ /* 0x000ff00000000800 */
[----:B------:R-:W5:Y:S01]  /*9c80*/  MUFU.EX2 R81, R81 ;  /* 0x0000005100517308 */ /* 0x000f620000000800 */
[----:B------:R-:W-:-:S02]  /*9c90*/  WARPGROUP.DEPBAR.LE gsb0, 0x0 ;  /* 0x00008000000079c5 */ /* 0x000fc40000010000 */
[----:B------:R-:W-:-:S05]  /*9ca0*/  WARPGROUP.ARRIVE ;  /* 0x00000000000079c5 */ /* 0x000fca0000000000 */
[----:B------:R-:W-:Y:S01]  /*9cb0*/  MUFU.EX2 R112, R112 ;  /* 0x0000007000707308 */ /* 0x000fe20000000800 */
[----:B------:R-:W-:Y:S07]  /*9cc0*/  HGMMA.64x96x16.F32 R24, gdesc[UR32].tnspB, R24, gsb0 ;  /* 0x41600000201879f0 */ /* 0x000fee0008000818 */
[----:B------:R5:W-:Y:S08]  /*9cd0*/  MUFU.EX2 R3, R107 ;  /* 0x0000006b00037308 */ /* 0x000bf00000000800 */
[----:B------:R-:W5:Y:S08]  /*9ce0*/  MUFU.EX2 R84, R84 ;  /* 0x0000005400547308 */ /* 0x000f700000000800 */
[----:B------:R-:W5:Y:S08]  /*9cf0*/  MUFU.EX2 R113, R113 ;  /* 0x0000007100717308 */ /* 0x000f700000000800 */
[----:B------:R-:W5:Y:S08]  /*9d00*/  MUFU.EX2 R116, R116 ;  /* 0x0000007400747308 */ /* 0x000f700000000800 */
[----:B------:R-:W-:Y:S08]  /*9d10*/  MUFU.EX2 R115, R115 ;  /* 0x0000007300737308 */ /* 0x000ff00000000800 */
[----:B------:R-:W5:Y:S08]  /*9d20*/  MUFU.EX2 R85, R85 ;  /* 0x0000005500557308 */ /* 0x000f700000000800 */
[----:B------:R-:W5:Y:S08]  /*9d30*/  MUFU.EX2 R20, R20 ;  /* 0x0000001400147308 */ /* 0x000f700000000800 */
[----:B------:R-:W-:Y:S08]  /*9d40*/  MUFU.EX2 R104, R104 ;  /* 0x0000006800687308 */ /* 0x000ff00000000800 */
[----:B------:R-:W5:Y:S08]  /*9d50*/  MUFU.EX2 R72, R72 ;  /* 0x0000004800487308 */ /* 0x000f700000000800 */
[----:B------:R-:W-:Y:S08]  /*9d60*/  MUFU.EX2 R105, R105 ;  /* 0x0000006900697308 */ /* 0x000ff00000000800 */
[----:B------:R-:W5:Y:S08]  /*9d70*/  MUFU.EX2 R73, R73 ;  /* 0x0000004900497308 */ /* 0x000f700000000800 */
[----:B------:R-:W-:Y:S01]  /*9d80*/  MUFU.EX2 R106, R106 ;  /* 0x0000006a006a7308 */ /* 0x000fe20000000800 */
[----:B------:R-:W-:-:S02]  /*9d90*/  WARPGROUP.DEPBAR.LE gsb0, 0x0 ;  /* 0x00008000000079c5 */ /* 0x000fc40000010000 */
[----:B------:R0:W-:Y:S06]  /*9da0*/  BAR.ARV R8, 0x100 ;  /* 0x000400080000751d */ /* 0x0001ec0000002000 */
[----:B------:R1:W-:Y:S01]  /*9db0*/  @!P1 SYNCS.ARRIVE.TRANS64.RED.A1T0 RZ, [R10+URZ], RZ ;  /* 0x000000ff0aff99a7 */ /* 0x0003e2000810043f */
[----:B------:R-:W5:Y:S01]  /*9dc0*/  MUFU.EX2 R76, R76 ;  /* 0x0000004c004c7308 */ /* 0x000f620000000800 */
[----:B0-----:R-:W-:Y:S01]  /*9dd0*/  FADD.FTZ R8, R132, R117 ;  /* 0x0000007584087221 */ /* 0x001fe20000010000 */
[-C--:B------:R-:W-:Y:S01]  /*9de0*/  FMUL.FTZ R26, R26, R4.reuse ;  /* 0x000000041a1a7220 */ /* 0x080fe20000410000 */
[-C--:B------:R-:W-:Y:S01]  /*9df0*/  FMUL.FTZ R27, R27, R4.reuse ;  /* 0x000000041b1b7220 */ /* 0x080fe20000410000 */
[-C--:B------:R-:W-:Y:S01]  /*9e00*/  FMUL.FTZ R30, R30, R4.reuse ;  /* 0x000000041e1e7220 */ /* 0x080fe20000410000 */
[----:B--2---:R-:W-:Y:S01]  /*9e10*/  FADD.FTZ R8, R91, R8 ;  /* 0x000000085b087221 */ /* 0x004fe20000010000 */
[----:B---3--:R-:W-:Y:S01]  /*9e20*/  F2FP.F16.F32.PACK_AB R91, R9, R91 ;  /* 0x0000005b095b723e */ /* 0x008fe200000000ff */
[----:B-1----:R-:W-:Y:S01]  /*9e30*/  FADD.FTZ R10, R92, R141 ;  /* 0x0000008d5c0a7221 */ /* 0x002fe20000010000 */
[----:B------:R-:W0:Y:S01]  /*9e40*/  MUFU.EX2 R0, R0 ;  /* 0x0000000000007308 */ /* 0x000e220000000800 */
[----:B------:R1:W-:Y:S01]  /*9e50*/  @!P1 SYNCS.ARRIVE.TRANS64.RED.A1T0 RZ, [R120+URZ], RZ ;  /* 0x000000ff78ff99a7 */ /* 0x0003e2000810043f */
[----:B------:R-:W-:Y:S01]  /*9e60*/  FMUL.FTZ R31, R31, R4 ;  /* 0x000000041f1f7220 */ /* 0x000fe20000410000 */
[----:B------:R-:W-:Y:S01]  /*9e70*/  FADD.FTZ R110, R101, R10 ;  /* 0x0000000a656e7221 */ /* 0x000fe20000010000 */
[----:B------:R-:W-:Y:S01]  /*9e80*/  FADD.FTZ R10, R9, R8 ;  /* 0x00000008090a7221 */ /* 0x000fe20000010000 */
[----:B------:R-:W-:Y:S01]  /*9e90*/  F2FP.F16.F32.PACK_AB R8, R101, R92 ;  /* 0x0000005c6508723e */ /* 0x000fe200000000ff */
[----:B------:R-:W-:Y:S01]  /*9ea0*/  FFMA.FTZ R92, R86, UR4, -R133 ;  /* 0x00000004565c7c23 */ /* 0x000fe20008010885 */
[----:B------:R-:W-:Y:S01]  /*9eb0*/  FADD.FTZ R110, R89, R110 ;  /* 0x0000006e596e7221 */ /* 0x000fe20000010000 */
[----:B------:R-:W-:Y:S01]  /*9ec0*/  FADD.FTZ R101, R139, R10 ;  /* 0x0000000a8b657221 */ /* 0x000fe20000010000 */
[C---:B------:R-:W-:Y:S01]  /*9ed0*/  F2FP.F16.F32.PACK_AB R10, R11.reuse, R89 ;  /* 0x000000590b0a723e */ /* 0x040fe200000000ff */
[----:B------:R-:W-:Y:S01]  /*9ee0*/  MUFU.EX2 R99, R99 ;  /* 0x0000006300637308 */ /* 0x000fe20000000800 */
[----:B------:R-:W-:Y:S01]  /*9ef0*/  FADD.FTZ R110, R11, R110 ;  /* 0x0000006e0b6e7221 */ /* 0x000fe20000010000 */
[C---:B----4-:R-:W-:Y:S01]  /*9f00*/  FADD.FTZ R101, R12.reuse, R101 ;  /* 0x000000650c657221 */ /* 0x050fe20000010000 */
[----:B------:R-:W-:Y:S01]  /*9f10*/  F2FP.F16.F32.PACK_AB R9, R12, R139 ;  /* 0x0000008b0c09723e */ /* 0x000fe200000000ff */
[----:B------:R-:W-:Y:S01]  /*9f20*/  FMUL.FTZ R34, R34, R4 ;  /* 0x0000000422227220 */ /* 0x000fe20000410000 */
[----:B-----5:R-:W-:Y:S01]  /*9f30*/  FADD.FTZ R110, R93, R110 ;  /* 0x0000006e5d6e7221 */ /* 0x020fe20000010000 */
[----:B------:R-:W-:Y:S01]  /*9f40*/  FADD.FTZ R11, R140, R101 ;  /* 0x000000658c0b7221 */ /* 0x000fe20000010000 */
[----:B------:R-:W-:Y:S01]  /*9f50*/  F2FP.F16.F32.PACK_AB R89, R132, R7 ;  /* 0x000000078459723e */ /* 0x000fe200000000ff */
[----:B------:R-:W2:Y:S01]  /*9f60*/  MUFU.EX2 R121, R121 ;  /* 0x0000007900797308 */ /* 0x000ea20000000800 */
[----:B------:R-:W-:Y:S01]  /*9f70*/  FADD.FTZ R110, R15, R110 ;  /* 0x0000006e0f6e7221 */ /* 0x000fe20000010000 */
[C---:B------:R-:W-:Y:S01]  /*9f80*/  FADD.FTZ R12, R14.reuse, R11 ;  /* 0x0000000b0e0c7221 */ /* 0x040fe20000010000 */
[----:B------:R-:W-:Y:S01]  /*9f90*/  F2FP.F16.F32.PACK_AB R11, R14, R140 ;  /* 0x0000008c0e0b723e */ /* 0x000fe200000000ff */
[----:B------:R-:W-:Y:S01]  /*9fa0*/  STSM.16.M88.4 [R2+0x24300], R88 ;  /* 0x0243005802007844 */ /* 0x000fe20000000200 */
[----:B------:R-:W-:Y:S01]  /*9fb0*/  FADD.FTZ R110, R21, R110 ;  /* 0x0000006e156e7221 */ /* 0x000fe20000010000 */
[----:B------:R-:W-:Y:S01]  /*9fc0*/  FADD.FTZ R107, R13, R12 ;  /* 0x0000000c0d6b7221 */ /* 0x000fe20000010000 */
[----:B------:R-:W-:Y:S01]  /*9fd0*/  FFMA.FTZ R12, R95, UR4, -R133 ;  /* 0x000000045f0c7c23 */ /* 0x000fe20008010885 */
[----:B------:R3:W-:Y:S01]  /*9fe0*/  STSM.16.M88.4 [R2+0x25b00], R8 ;  /* 0x025b000802007844 */ /* 0x0007e20000000200 */
[----:B------:R-:W-:Y:S01]  /*9ff0*/  FADD.FTZ R95, R111, R110 ;  /* 0x0000006e6f5f7221 */ /* 0x000fe20000010000 */
[----:B------:R-:W-:Y:S01]  /*a000*/  FADD.FTZ R107, R100, R107 ;  /* 0x0000006b646b7221 */ /* 0x000fe20000010000 */
[----:B------:R-:W-:Y:S01]  /*a010*/  FFMA.FTZ R101, R102, UR4, -R133 ;  /* 0x0000000466657c23 */ /* 0x000fe20008010885 */
[----:B------:R4:W-:Y:S01]  /*a020*/  MUFU.EX2 R7, R103 ;  /* 0x0000006700077308 */ /* 0x0009e20000000800 */
[----:B------:R-:W-:Y:S01]  /*a030*/  FADD.FTZ R108, R114, R95 ;  /* 0x0000005f726c7221 */ /* 0x000fe20000010000 */
[----:B------:R-:W-:Y:S01]  /*a040*/  FADD.FTZ R14, R80, R107 ;  /* 0x0000006b500e7221 */ /* 0x000fe20000010000 */
[--C-:B------:R-:W-:Y:S01]  /*a050*/  FFMA.FTZ R95, R87, UR4, -R133.reuse ;  /* 0x00000004575f7c23 */ /* 0x100fe20008010885 */
[----:B------:R-:W-:Y:S01]  /*a060*/  FFMA.FTZ R102, R83, UR4, -R133 ;  /* 0x0000000453667c23 */ /* 0x000fe20008010885 */
[----:B------:R-:W-:Y:S01]  /*a070*/  FADD.FTZ R107, R81, R108 ;  /* 0x0000006c516b7221 */ /* 0x000fe20000010000 */
[----:B------:R-:W-:Y:S01]  /*a080*/  FADD.FTZ R87, R109, R14 ;  /* 0x0000000e6d577221 */ /* 0x000fe20000010000 */
[----:B------:R-:W-:Y:S01]  /*a090*/  FMUL.FTZ R35, R35, R4 ;  /* 0x0000000423237220 */ /* 0x000fe20000410000 */
[----:B------:R-:W5:Y:S01]  /*a0a0*/  MUFU.EX2 R122, R122 ;  /* 0x0000007a007a7308 */ /* 0x000f620000000800 */
[----:B------:R-:W-:Y:S01]  /*a0b0*/  FADD.FTZ R107, R84, R107 ;  /* 0x0000006b546b7221 */ /* 0x000fe20000010000 */
[----:B------:R-:W-:Y:S01]  /*a0c0*/  FADD.FTZ R14, R112, R87 ;  /* 0x00000057700e7221 */ /* 0x000fe20000010000 */
[----:B----4-:R-:W-:Y:S01]  /*a0d0*/  FFMA.FTZ R103, R82, UR4, -R133 ;  /* 0x0000000452677c23 */ /* 0x010fe20008010885 */
[----:B---3--:R-:W-:Y:S01]  /*a0e0*/  F2FP.F16.F32.PACK_AB R10, R111, R21 ;  /* 0x000000156f0a723e */ /* 0x008fe200000000ff */
[----:B------:R-:W-:Y:S01]  /*a0f0*/  FADD.FTZ R108, R96, R107 ;  /* 0x0000006b606c7221 */ /* 0x000fe20000010000 */
[----:B------:R-:W-:Y:S01]  /*a100*/  FADD.FTZ R87, R113, R14 ;  /* 0x0000000e71577221 */ /* 0x000fe20000010000 */
[----:B------:R-:W-:Y:S01]  /*a110*/  F2FP.F16.F32.PACK_AB R8, R15, R93 ;  /* 0x0000005d0f08723e */ /* 0x000fe200000000ff */
[----:B------:R3:W-:Y:S01]  /*a120*/  MUFU.EX2 R86, R12 ;  /* 0x0000000c00567308 */ /* 0x0007e20000000800 */
[----:B------:R-:W-:Y:S01]  /*a130*/  FADD.FTZ R108, R97, R108 ;  /* 0x0000006c616c7221 */ /* 0x000fe20000010000 */
[----:B------:R-:W-:Y:S01]  /*a140*/  FADD.FTZ R14, R116, R87 ;  /* 0x00000057740e7221 */ /* 0x000fe20000010000 */
[----:B------:R-:W-:Y:S01]  /*a150*/  F2FP.F16.F32.PACK_AB R11, R109, R80 ;  /* 0x000000506d0b723e */ /* 0x000fe200000000ff */
[----:B------:R-:W-:Y:S01]  /*a160*/  FFMA.FTZ R133, R138, UR4, -R133 ;  /* 0x000000048a857c23 */ /* 0x000fe20008010885 */
[----:B------:R-:W-:Y:S01]  /*a170*/  FADD.FTZ R117, R85, R108 ;  /* 0x0000006c55757221 */ /* 0x000fe20000010000 */
[----:B------:R-:W-:Y:S01]  /*a180*/  FADD.FTZ R107, R115, R14 ;  /* 0x0000000e736b7221 */ /* 0x000fe20000010000 */
[----:B------:R-:W-:Y:S01]  /*a190*/  F2FP.F16.F32.PACK_AB R14, R96, R84 ;  /* 0x00000054600e723e */ /* 0x000fe200000000ff */
[----:B------:R-:W-:Y:S01]  /*a1a0*/  MUFU.EX2 R101, R101 ;  /* 0x0000006500657308 */ /* 0x000fe20000000800 */
[----:B------:R-:W-:Y:S01]  /*a1b0*/  FADD.FTZ R117, R94, R117 ;  /* 0x000000755e757221 */ /* 0x000fe20000010000 */
[----:B------:R-:W-:Y:S01]  /*a1c0*/  FADD.FTZ R107, R20, R107 ;  /* 0x0000006b146b7221 */ /* 0x000fe20000010000 */
[----:B---3--:R-:W-:Y:S01]  /*a1d0*/  F2FP.F16.F32.PACK_AB R12, R81, R114 ;  /* 0x00000072510c723e */ /* 0x008fe200000000ff */
[----:B------:R-:W-:Y:S01]  /*a1e0*/  FMUL.FTZ R38, R38, R4 ;  /* 0x0000000426267220 */ /* 0x000fe20000410000 */
[----:B------:R-:W-:Y:S01]  /*a1f0*/  FADD.FTZ R88, R72, R117 ;  /* 0x0000007548587221 */ /* 0x000fe20000010000 */
[----:B------:R-:W-:Y:S01]  /*a200*/  FADD.FTZ R108, R104, R107 ;  /* 0x0000006b686c7221 */ /* 0x000fe20000010000 */
[----:B------:R-:W-:Y:S01]  /*a210*/  F2FP.F16.F32.PACK_AB R9, R100, R13 ;  /* 0x0000000d6409723e */ /* 0x000fe200000000ff */
[----:B------:R-:W3:Y:S01]  /*a220*/  MUFU.EX2 R123, R123 ;  /* 0x0000007b007b7308 */ /* 0x000ee20000000800 */
[----:B------:R-:W-:Y:S01]  /*a230*/  FADD.FTZ R21, R73, R88 ;  /* 0x0000005849157221 */ /* 0x000fe20000010000 */
[----:B------:R-:W-:Y:S01]  /*a240*/  FADD.FTZ R108, R105, R108 ;  /* 0x0000006c696c7221 */ /* 0x000fe20000010000 */
[----:B------:R-:W-:Y:S01]  /*a250*/  F2FP.F16.F32.PACK_AB R94, R72, R94 ;  /* 0x0000005e485e723e */ /* 0x000fe200000000ff */
[----:B------:R4:W-:Y:S01]  /*a260*/  STSM.16.M88.4 [R2+0x27300], R8 ;  /* 0x0273000802007844 */ /* 0x0009e20000000200 */
[----:B------:R-:W-:Y:S01]  /*a270*/  FADD.FTZ R89, R98, R21 ;  /* 0x0000001562597221 */ /* 0x000fe20000010000 */
[----:B------:R-:W-:Y:S01]  /*a280*/  FADD.FTZ R15, R3, R108 ;  /* 0x0000006c030f7221 */ /* 0x000fe20000010000 */
[----:B------:R-:W-:Y:S01]  /*a290*/  F2FP.F16.F32.PACK_AB R13, R113, R112 ;  /* 0x00000070710d723e */ /* 0x000fe200000000ff */
[----:B------:R-:W1:Y:S01]  /*a2a0*/  MUFU.EX2 R82, R118 ;  /* 0x0000007600527308 */ /* 0x000e620000000800 */
[----:B------:R-:W-:Y:S01]  /*a2b0*/  FADD.FTZ R80, R76, R89 ;  /* 0x000000594c507221 */ /* 0x000fe20000010000 */
[----:B------:R-:W-:Y:S01]  /*a2c0*/  FADD.FTZ R81, R106, R15 ;  /* 0x0000000f6a517221 */ /* 0x000fe20000010000 */
[----:B------:R-:W-:Y:S01]  /*a2d0*/  F2FP.F16.F32.PACK_AB R15, R115, R116 ;  /* 0x00000074730f723e */ /* 0x000fe200000000ff */
[----:B------:R-:W-:Y:S01]  /*a2e0*/  FMUL.FTZ R39, R39, R4 ;  /* 0x0000000427277220 */ /* 0x000fe20000410000 */
[----:B------:R-:W-:Y:S01]  /*a2f0*/  FADD.FTZ R88, R79, R80 ;  /* 0x000000504f587221 */ /* 0x000fe20000010000 */
[----:B0-----:R-:W-:Y:S01]  /*a300*/  FADD.FTZ R84, R0, R81 ;  /* 0x0000005100547221 */ /* 0x001fe20000010000 */
[----:B------:R-:W-:Y:S01]  /*a310*/  F2FP.F16.F32.PACK_AB R93, R104, R20 ;  /* 0x00000014685d723e */ /* 0x000fe200000000ff */
[----:B------:R-:W0:Y:S01]  /*a320*/  MUFU.EX2 R127, R127 ;  /* 0x0000007f007f7308 */ /* 0x000e220000000800 */
[----:B--2---:R-:W-:Y:S01]  /*a330*/  FADD.FTZ R81, R121, R88 ;  /* 0x0000005879517221 */ /* 0x004fe20000010000 */
[----:B------:R-:W-:Y:S01]  /*a340*/  FADD.FTZ R84, R99, R84 ;  /* 0x0000005463547221 */ /* 0x000fe20000010000 */
[----:B------:R1:W-:Y:S01]  /*a350*/  STSM.16.M88.4 [R2+0x28b00], R12 ;  /* 0x028b000c02007844 */ /* 0x0003e20000000200 */
[----:B----4-:R-:W-:Y:S01]  /*a360*/  F2FP.F16.F32.PACK_AB R8, R98, R73 ;  /* 0x000000496208723e */ /* 0x010fe200000000ff */
[----:B-----5:R-:W-:Y:S01]  /*a370*/  FADD.FTZ R72, R122, R81 ;  /* 0x000000517a487221 */ /* 0x020fe20000010000 */
[----:B------:R-:W-:Y:S01]  /*a380*/  FADD.FTZ R84, R7, R84 ;  /* 0x0000005407547221 */ /* 0x000fe20000010000 */
[----:B------:R-:W-:Y:S01]  /*a390*/  F2FP.F16.F32.PACK_AB R10, R79, R76 ;  /* 0x0000004c4f0a723e */ /* 0x000fe200000000ff */
[----:B------:R-:W2:Y:S01]  /*a3a0*/  MUFU.EX2 R83, R119 ;  /* 0x0000007700537308 */ /* 0x000ea20000000800 */
[----:B---3--:R-:W-:Y:S01]  /*a3b0*/  FADD.FTZ R72, R123, R72 ;  /* 0x000000487b487221 */ /* 0x008fe20000010000 */
[----:B------:R-:W-:Y:S01]  /*a3c0*/  FADD.FTZ R9, R101, R84 ;  /* 0x0000005465097221 */ /* 0x000fe20000010000 */
[----:B------:R-:W-:Y:S01]  /*a3d0*/  F2FP.F16.F32.PACK_AB R11, R7, R99 ;  /* 0x00000063070b723e */ /* 0x000fe200000000ff */
[-C--:B------:R-:W-:Y:S01]  /*a3e0*/  FMUL.FTZ R42, R42, R4.reuse ;  /* 0x000000042a2a7220 */ /* 0x080fe20000410000 */
[-C--:B------:R-:W-:Y:S01]  /*a3f0*/  FMUL.FTZ R43, R43, R4.reuse ;  /* 0x000000042b2b7220 */ /* 0x080fe20000410000 */
[-C--:B------:R-:W-:Y:S01]  /*a400*/  FMUL.FTZ R46, R46, R4.reuse ;  /* 0x000000042e2e7220 */ /* 0x080fe20000410000 */
[-C--:B------:R-:W-:Y:S01]  /*a410*/  FMUL.FTZ R47, R47, R4.reuse ;  /* 0x000000042f2f7220 */ /* 0x080fe20000410000 */
[----:B------:R-:W3:Y:S01]  /*a420*/  MUFU.EX2 R124, R124 ;  /* 0x0000007c007c7308 */ /* 0x000ee20000000800 */
[-C--:B------:R-:W-:Y:S01]  /*a430*/  FMUL.FTZ R50, R50, R4.reuse ;  /* 0x0000000432327220 */ /* 0x080fe20000410000 */
[-C--:B------:R-:W-:Y:S01]  /*a440*/  FMUL.FTZ R51, R51, R4.reuse ;  /* 0x0000000433337220 */ /* 0x080fe20000410000 */
[----:B-1----:R-:W-:Y:S01]  /*a450*/  FADD.FTZ R12, R82, R9 ;  /* 0x00000009520c7221 */ /* 0x002fe20000010000 */
[----:B0-----:R-:W-:Y:S01]  /*a460*/  FADD.FTZ R9, R127, R72 ;  /* 0x000000487f097221 */ /* 0x001fe20000010000 */
[-C--:B------:R-:W-:Y:S01]  /*a470*/  FMUL.FTZ R54, R54, R4.reuse ;  /* 0x0000000436367220 */ /* 0x080fe20000410000 */
[-C--:B------:R-:W-:Y:S01]  /*a480*/  FMUL.FTZ R55, R55, R4.reuse ;  /* 0x0000000437377220 */ /* 0x080fe20000410000 */
[-C--:B------:R-:W-:Y:S01]  /*a490*/  FMUL.FTZ R58, R58, R4.reuse ;  /* 0x000000043a3a7220 */ /* 0x080fe20000410000 */
[----:B------:R-:W0:Y:S01]  /*a4a0*/  MUFU.EX2 R87, R103 ;  /* 0x0000006700577308 */ /* 0x000e220000000800 */
[-C--:B------:R-:W-:Y:S01]  /*a4b0*/  FMUL.FTZ R59, R59, R4.reuse ;  /* 0x000000043b3b7220 */ /* 0x080fe20000410000 */
[-C--:B------:R-:W-:Y:S01]  /*a4c0*/  FMUL.FTZ R62, R62, R4.reuse ;  /* 0x000000043e3e7220 */ /* 0x080fe20000410000 */
[-C--:B------:R-:W-:Y:S01]  /*a4d0*/  FMUL.FTZ R63, R63, R4.reuse ;  /* 0x000000043f3f7220 */ /* 0x080fe20000410000 */
[-C--:B------:R-:W-:Y:S01]  /*a4e0*/  FMUL.FTZ R66, R66, R4.reuse ;  /* 0x0000000442427220 */ /* 0x080fe20000410000 */
[-C--:B------:R-:W-:Y:S01]  /*a4f0*/  FMUL.FTZ R67, R67, R4.reuse ;  /* 0x0000000443437220 */ /* 0x080fe20000410000 */
[-C--:B------:R-:W-:Y:S01]  /*a500*/  FMUL.FTZ R70, R70, R4.reuse ;  /* 0x0000000446467220 */ /* 0x080fe20000410000 */
[----:B------:R-:W-:Y:S01]  /*a510*/  FMUL.FTZ R71, R71, R4 ;  /* 0x0000000447477220 */ /* 0x000fe20000410000 */
[----:B------:R-:W1:Y:S01]  /*a520*/  MUFU.EX2 R102, R102 ;  /* 0x0000006600667308 */ /* 0x000e620000000800 */
[-C--:B------:R-:W-:Y:S01]  /*a530*/  FMUL.FTZ R24, R24, R78.reuse ;  /* 0x0000004e18187220 */ /* 0x080fe20000410000 */
[-C--:B------:R-:W-:Y:S01]  /*a540*/  FMUL.FTZ R25, R25, R78.reuse ;  /* 0x0000004e19197220 */ /* 0x080fe20000410000 */
[-C--:B------:R-:W-:Y:S01]  /*a550*/  FMUL.FTZ R28, R28, R78.reuse ;  /* 0x0000004e1c1c7220 */ /* 0x080fe20000410000 */
[-C--:B------:R-:W-:Y:S01]  /*a560*/  FMUL.FTZ R29, R29, R78.reuse ;  /* 0x0000004e1d1d7220 */ /* 0x080fe20000410000 */
[-C--:B------:R-:W-:Y:S01]  /*a570*/  FMUL.FTZ R32, R32, R78.reuse ;  /* 0x0000004e20207220 */ /* 0x080fe20000410000 */
[-C--:B------:R-:W-:Y:S01]  /*a580*/  FMUL.FTZ R33, R33, R78.reuse ;  /* 0x0000004e21217220 */ /* 0x080fe20000410000 */
[-C--:B------:R-:W-:Y:S01]  /*a590*/  FMUL.FTZ R36, R36, R78.reuse ;  /* 0x0000004e24247220 */ /* 0x080fe20000410000 */
[----:B------:R4:W-:Y:S01]  /*a5a0*/  MUFU.EX2 R80, R95 ;  /* 0x0000005f00507308 */ /* 0x0009e20000000800 */
[-C--:B------:R-:W-:Y:S01]  /*a5b0*/  FMUL.FTZ R37, R37, R78.reuse ;  /* 0x0000004e25257220 */ /* 0x080fe20000410000 */
[-C--:B------:R-:W-:Y:S01]  /*a5c0*/  FMUL.FTZ R40, R40, R78.reuse ;  /* 0x0000004e28287220 */ /* 0x080fe20000410000 */
[-C--:B------:R-:W-:Y:S01]  /*a5d0*/  FMUL.FTZ R41, R41, R78.reuse ;  /* 0x0000004e29297220 */ /* 0x080fe20000410000 */
[-C--:B------:R-:W-:Y:S01]  /*a5e0*/  FMUL.FTZ R44, R44, R78.reuse ;  /* 0x0000004e2c2c7220 */ /* 0x080fe20000410000 */
[-C--:B------:R-:W-:Y:S01]  /*a5f0*/  FMUL.FTZ R45, R45, R78.reuse ;  /* 0x0000004e2d2d7220 */ /* 0x080fe20000410000 */
[-C--:B------:R-:W-:Y:S01]  /*a600*/  FMUL.FTZ R48, R48, R78.reuse ;  /* 0x0000004e30307220 */ /* 0x080fe20000410000 */
[----:B------:R-:W-:Y:S01]  /*a610*/  FMUL.FTZ R49, R49, R78 ;  /* 0x0000004e31317220 */ /* 0x000fe20000410000 */
[----:B------:R5:W1:Y:S01]  /*a620*/  MUFU.EX2 R21, R92 ;  /* 0x0000005c00157308 */ /* 0x000a620000000800 */
[----:B----4-:R-:W-:Y:S01]  /*a630*/  F2FP.F16.F32.PACK_AB R95, R3, R105 ;  /* 0x00000069035f723e */ /* 0x010fe200000000ff */
[----:B--2---:R-:W-:Y:S01]  /*a640*/  FADD.FTZ R3, R83, R12 ;  /* 0x0000000c53037221 */ /* 0x004fe20000010000 */
[----:B---3--:R-:W-:Y:S01]  /*a650*/  FADD.FTZ R12, R124, R9 ;  /* 0x000000097c0c7221 */ /* 0x008fe20000010000 */
[----:B------:R-:W-:Y:S01]  /*a660*/  F2FP.F16.F32.PACK_AB R9, R0, R106 ;  /* 0x0000006a0009723e */ /* 0x000fe200000000ff */
[-C--:B------:R-:W-:Y:S01]  /*a670*/  FMUL.FTZ R52, R52, R78.reuse ;  /* 0x0000004e34347220 */ /* 0x080fe20000410000 */
[----:B------:R-:W-:Y:S01]  /*a680*/  FADD.FTZ R0, R86, R3 ;  /* 0x0000000356007221 */ /* 0x000fe20000010000 */
[-C--:B------:R-:W-:Y:S01]  /*a690*/  FMUL.FTZ R53, R53, R78.reuse ;  /* 0x0000004e35357220 */ /* 0x080fe20000410000 */
[----:B------:R-:W2:Y:S01]  /*a6a0*/  MUFU.EX2 R125, R125 ;  /* 0x0000007d007d7308 */ /* 0x000ea20000000800 */
[----:B-----5:R-:W-:Y:S01]  /*a6b0*/  F2FP.F16.F32.PACK_AB R92, R85, R97 ;  /* 0x00000061555c723e */ /* 0x020fe200000000ff */
[----:B0-----:R-:W-:Y:S01]  /*a6c0*/  FADD.FTZ R3, R87, R0 ;  /* 0x0000000057037221 */ /* 0x001fe20000010000 */
[-C--:B------:R-:W-:Y:S01]  /*a6d0*/  FMUL.FTZ R56, R56, R78.reuse ;  /* 0x0000004e38387220 */ /* 0x080fe20000410000 */
[-C--:B------:R-:W-:Y:S01]  /*a6e0*/  FMUL.FTZ R57, R57, R78.reuse ;  /* 0x0000004e39397220 */ /* 0x080fe20000410000 */
[-C--:B------:R-:W-:Y:S01]  /*a6f0*/  FMUL.FTZ R60, R60, R78.reuse ;  /* 0x0000004e3c3c7220 */ /* 0x080fe20000410000 */
[----:B-1----:R-:W-:Y:S01]  /*a700*/  FADD.FTZ R0, R102, R3 ;  /* 0x0000000366007221 */ /* 0x002fe20000010000 */
[----:B------:R-:W-:Y:S01]  /*a710*/  STSM.16.M88.4 [R2+0x2a300], R92 ;  /* 0x02a3005c02007844 */ /* 0x000fe20000000200 */
[----:B------:R-:W0:Y:S01]  /*a720*/  MUFU.EX2 R77, R77 ;  /* 0x0000004d004d7308 */ /* 0x000e220000000800 */
[-C--:B------:R-:W-:Y:S01]  /*a730*/  FMUL.FTZ R61, R61, R78.reuse ;  /* 0x0000004e3d3d7220 */ /* 0x080fe20000410000 */
[----:B------:R-:W-:Y:S01]  /*a740*/  FADD.FTZ R3, R21, R0 ;  /* 0x0000000015037221 */ /* 0x000fe20000010000 */
[----:B------:R1:W-:Y:S01]  /*a750*/  STSM.16.M88.4 [R2+0x2bb00], R8 ;  /* 0x02bb000802007844 */ /* 0x0003e20000000200 */
[-C--:B------:R-:W-:Y:S01]  /*a760*/  FMUL.FTZ R64, R64, R78.reuse ;  /* 0x0000004e40407220 */ /* 0x080fe20000410000 */
[-C--:B------:R-:W-:Y:S01]  /*a770*/  FMUL.FTZ R65, R65, R78.reuse ;  /* 0x0000004e41417220 */ /* 0x080fe20000410000 */
[----:B------:R-:W-:Y:S01]  /*a780*/  FADD.FTZ R3, R80, R3 ;  /* 0x0000000350037221 */ /* 0x000fe20000010000 */
[----:B------:R-:W-:Y:S01]  /*a790*/  FMUL.FTZ R68, R68, R78 ;  /* 0x0000004e44447220 */ /* 0x000fe20000410000 */
[----:B------:R-:W3:Y:S01]  /*a7a0*/  MUFU.EX2 R134, R134 ;  /* 0x0000008600867308 */ /* 0x000ee20000000800 */
[C---:B--2---:R-:W-:Y:S01]  /*a7b0*/  FADD.FTZ R12, R125.reuse, R12 ;  /* 0x0000000c7d0c7221 */ /* 0x044fe20000010000 */
[----:B------:R-:W-:Y:S01]  /*a7c0*/  F2FP.F16.F32.PACK_AB R124, R125, R124 ;  /* 0x0000007c7d7c723e */ /* 0x000fe200000000ff */
[----:B------:R-:W-:Y:S01]  /*a7d0*/  FMUL.FTZ R69, R69, R78 ;  /* 0x0000004e45457220 */ /* 0x000fe20000410000 */
[----:B------:R-:W-:-:S02]  /*a7e0*/  F2FP.F16.F32.PACK_AB R125, R102, R87 ;  /* 0x00000057667d723e */ /* 0x000fc400000000ff */
[----:B------:R-:W-:Y:S02]  /*a7f0*/  MOV R4, R130 ;  /* 0x0000008200047202 */ /* 0x000fe40000000f00 */
[----:B------:R-:W2:Y:S01]  /*a800*/  MUFU.EX2 R126, R126 ;  /* 0x0000007e007e7308 */ /* 0x000ea20000000800 */
[----:B0-----:R-:W-:Y:S01]  /*a810*/  FADD.FTZ R7, R77, R12 ;  /* 0x0000000c4d077221 */ /* 0x001fe20000010000 */
[----:B-1----:R-:W-:Y:S02]  /*a820*/  F2FP.F16.F32.PACK_AB R8, R122, R121 ;  /* 0x000000797a08723e */ /* 0x002fe400000000ff */
[----:B------:R-:W-:Y:S02]  /*a830*/  F2FP.F16.F32.PACK_AB R10, R127, R123 ;  /* 0x0000007b7f0a723e */ /* 0x000fe400000000ff */
[----:B------:R-:W-:Y:S02]  /*a840*/  F2FP.F16.F32.PACK_AB R9, R82, R101 ;  /* 0x000000655209723e */ /* 0x000fe400000000ff */
[----:B------:R-:W0:Y:S01]  /*a850*/  MUFU.EX2 R13, R75 ;  /* 0x0000004b000d7308 */ /* 0x000e220000000800 */
[----:B---3--:R-:W-:Y:S01]  /*a860*/  FADD.FTZ R3, R134, R3 ;  /* 0x0000000386037221 */ /* 0x008fe20000010000 */
[----:B------:R-:W-:-:S02]  /*a870*/  F2FP.F16.F32.PACK_AB R11, R86, R83 ;  /* 0x00000053560b723e */ /* 0x000fc400000000ff */
[----:B------:R-:W-:-:S03]  /*a880*/  F2FP.F16.F32.PACK_AB R127, R80, R21 ;  /* 0x00000015507f723e */ /* 0x000fc600000000ff */
[----:B------:R1:W-:Y:S01]  /*a890*/  STSM.16.M88.4 [R2+0x2d300], R8 ;  /* 0x02d3000802007844 */ /* 0x0003e20000000200 */
[----:B------:R-:W3:Y:S01]  /*a8a0*/  MUFU.EX2 R128, R128 ;  /* 0x0000008000807308 */ /* 0x000ee20000000800 */
[C---:B--2---:R-:W-:Y:S01]  /*a8b0*/  FADD.FTZ R7, R126.reuse, R7 ;  /* 0x000000077e077221 */ /* 0x044fe20000010000 */
[----:B------:R-:W-:-:S05]  /*a8c0*/  F2FP.F16.F32.PACK_AB R126, R126, R77 ;  /* 0x0000004d7e7e723e */ /* 0x000fca00000000ff */
[----:B------:R1:W-:Y:S01]  /*a8d0*/  STSM.16.M88.4 [R2+0x2eb00], R124 ;  /* 0x02eb007c02007844 */ /* 0x0003e20000000200 */
[----:B------:R-:W2:Y:S01]  /*a8e0*/  MUFU.EX2 R129, R129 ;  /* 0x0000008100817308 */ /* 0x000ea20000000800 */
[C---:B0-----:R-:W-:Y:S01]  /*a8f0*/  FADD.FTZ R3, R13.reuse, R3 ;  /* 0x000000030d037221 */ /* 0x041fe20000010000 */
[----:B------:R-:W-:-:S06]  /*a900*/  F2FP.F16.F32.PACK_AB R13, R13, R134 ;  /* 0x000000860d0d723e */ /* 0x000fcc00000000ff */
[----:B------:R-:W0:Y:S01]  /*a910*/  MUFU.EX2 R131, R131 ;  /* 0x0000008300837308 */ /* 0x000e220000000800 */
[----:B---3--:R-:W-:-:S07]  /*a920*/  FADD.FTZ R0, R128, R7 ;  /* 0x0000000780007221 */ /* 0x008fce0000010000 */
[----:B------:R-:W3:Y:S01]  /*a930*/  MUFU.EX2 R20, R135 ;  /* 0x0000008700147308 */ /* 0x000ee20000000800 */
[C---:B--2---:R-:W-:Y:S01]  /*a940*/  F2FP.F16.F32.PACK_AB R12, R129.reuse, R128 ;  /* 0x00000080810c723e */ /* 0x044fe200000000ff */
[----:B------:R-:W-:-:S06]  /*a950*/  FADD.FTZ R0, R129, R0 ;  /* 0x0000000081007221 */ /* 0x000fcc0000010000 */
[----:B------:R-:W2:Y:S01]  /*a960*/  MUFU.EX2 R133, R133 ;  /* 0x0000008500857308 */ /* 0x000ea20000000800 */
[----:B0-----:R-:W-:Y:S01]  /*a970*/  F2FP.F16.F32.PACK_AB R14, R6, R131 ;  /* 0x00000083060e723e */ /* 0x001fe200000000ff */
[----:B------:R-:W-:Y:S01]  /*a980*/  FADD.FTZ R131, R131, R0 ;  /* 0x0000000083837221 */ /* 0x000fe20000010000 */
[----:B---3--:R-:W-:-:S03]  /*a990*/  FADD.FTZ R0, R20, R3 ;  /* 0x0000000314007221 */ /* 0x008fc60000010000 */
[----:B------:R-:W-:Y:S01]  /*a9a0*/  FADD.FTZ R3, R6, R131 ;  /* 0x0000008306037221 */ /* 0x000fe20000010000 */
[----:B------:R-:W-:Y:S01]  /*a9b0*/  IMAD.MOV.U32 R6, RZ, RZ, R74 ;  /* 0x000000ffff067224 */ /* 0x000fe200078e004a */
[C---:B--2---:R-:W-:Y:S01]  /*a9c0*/  F2FP.F16.F32.PACK_AB R15, R133.reuse, R20 ;  /* 0x00000014850f723e */ /* 0x044fe200000000ff */
[----:B------:R-:W-:-:S04]  /*a9d0*/  FADD.FTZ R0, R133, R0 ;  /* 0x0000000085007221 */ /* 0x000fc80000010000 */
        /* <DEDUP_REMOVED lines=9> */
[----:B------:R-:W-:-:S05]  /*aa70*/  UMOV UR38, UR10 ;  /* 0x0000000a00267c82 */ /* 0x000fca0008000000 */
.L_x_1667:
[----:B------:R-:W-:-:S13]  /*aa80*/  ISETP.LE.AND P2, PT, RZ, UR38, PT ;  /* 0x00000026ff007c0c */ /* 0x000fda000bf43270 */
[----:B------:R-:W-:Y:S05]  /*aa90*/  @!P2 BRA `(.L_x_1677) ;  /* 0x000000400020a947 */ /* 0x000fea0003800000 */
[----:B------:R-:W-:Y:S01]  /*aaa0*/  IMAD.MOV.U32 R5, RZ, RZ, R130 ;  /* 0x000000ffff057224 */ /* 0x000fe200078e0082 */
[----:B------:R-:W-:Y:S01]  /*aab0*/  UMOV UR39, UR60 ;  /* 0x0000003c00277c82 */ /* 0x000fe20008000000 */
[----:B------:R-:W-:Y:S01]  /*aac0*/  IMAD.MOV.U32 R4, RZ, RZ, R74 ;  /* 0x000000ffff047224 */ /* 0x000fe200078e004a */
[----:B------:R-:W-:Y:S01]  /*aad0*/  UMOV UR7, UR36 ;  /* 0x0000002400077c82 */ /* 0x000fe20008000000 */
[----:B------:R-:W-:-:S05]  /*aae0*/  ULDC UR5, c[0x0][0x9d8] ;  /* 0x0002760000057ab9 */ /* 0x000fca0000000800 */
.L_x_1686:
[----:B------:R-:W-:Y:S01]  /*aaf0*/  R2UR UR4, R16 ;  /* 0x00000000100472ca */ /* 0x000fe200000e0000 */
[----:B------:R-:W-:-:S04]  /*ab00*/  UIADD3 UR36, UR7, 0x1, URZ ;  /* 0x0000000107247890 */ /* 0x000fc8000fffe03f */
[----:B------:R-:W-:-:S04]  /*ab10*/  UISETP.NE.AND UP0, UPT, UR36, 0x2, UPT ;  /* 0x000000022400788c */ /* 0x000fc8000bf05270 */
[----:B------:R-:W-:Y:S02]  /*ab20*/  USEL UR60, URZ, 0x1, UP0 ;  /* 0x000000013f3c7887 */ /* 0x000fe40008000000 */
[----:B------:R-:W-:Y:S02]  /*ab30*/  USEL UR36, UR36, URZ, UP0 ;  /* 0x0000003f24247287 */ /* 0x000fe40008000000 */
[----:B------:R-:W-:Y:S01]  /*ab40*/  ISETP.NE.AND P3, PT, RZ, UR4, PT ;  /* 0x00000004ff007c0c */ /* 0x000fe2000bf65270 */
[----:B------:R-:W-:-:S12]  /*ab50*/  ULOP3.LUT UR60, UR39, UR60, URZ, 0x3c, !UPT ;  /* 0x0000003c273c7292 */ /* 0x000fd8000f8e3c3f */
[----:B0-----:R-:W-:Y:S05]  /*ab60*/  @P3 BRA `(.L_x_1678) ;  /* 0x00000000002c3947 */ /* 0x001fea0003800000 */
[----:B------:R-:W-:Y:S05]  /*ab70*/  @!P0 BRA `(.L_x_1679) ;  /* 0x0000000000048947 */ /* 0x000fea0003800000 */
[----:B------:R-:W-:Y:S01]  /*ab80*/  BPT.TRAP 0x1 ;  /* 0x000000040000795c */ /* 0x000fe20000300000 */
.L_x_1679:
[----:B------:R-:W-:Y:S01]  /*ab90*/  ULEA UR4, UR36, UR37, 0x3 ;  /* 0x0000002524047291 */ /* 0x000fe2000f8e183f */
[----:B------:R-:W-:-:S05]  /*aba0*/  IMAD.U32 R6, RZ, RZ, UR60 ;  /* 0x0000003cff067e24 */ /* 0x000fca000f8e00ff */
[----:B------:R-:W-:-:S04]  /*abb0*/  SHF.L.U32 R6, R6, 0x1f, RZ ;  /* 0x0000001f06067819 */ /* 0x000fc800000006ff */
[----:B------:R0:W2:Y:S01]  /*abc0*/  SYNCS.PHASECHK.TRANS64.TRYWAIT P2, [UR4+0x31c30], R6 ;  /* 0x031c3006ff0075a7 */ /* 0x0000a20008040144 */
[----:B------:R-:W-:Y:S05]  /*abd0*/  @!P0 BRA `(.L_x_1680) ;  /* 0x0000000000048947 */ /* 0x000fea0003800000 */
[----:B------:R-:W-:Y:S01]  /*abe0*/  BPT.TRAP 0x1 ;  /* 0x000000040000795c */ /* 0x000fe20000300000 */
.L_x_1680:
[----:B--2---:R-:W-:Y:S05]  /*abf0*/  @P2 BRA `(.L_x_1678) ;  /* 0x0000000000082947 */ /* 0x004fea0003800000 */
[----:B------:R-:W2:Y:S02]  /*ac00*/  SYNCS.PHASECHK.TRANS64.TRYWAIT P2, [UR4+0x31c30], R6 ;  /* 0x031c3006ff0075a7 */ /* 0x000ea40008040144 */
[----:B--2---:R-:W-:Y:S05]  /*ac10*/  @!P2 BRA `(.L_x_1681) ;  /* 0x000000b00084a947 */ /* 0x004fea0003800000 */
.L_x_1678:
[----:B--2---:R-:W2:Y:S01]  /*ac20*/  S2R R7, SR_TID.X ;  /* 0x0000000000077919 */ /* 0x004ea20000002100 */
        /* <DEDUP_REMOVED lines=24> */
[----:B--2---:R-:W-:Y:S01]  /*adb0*/  SHF.R.U32.HI R7, RZ, 0x7, R7 ;  /* 0x00000007ff077819 */ /* 0x004fe20000011607 */
        /* <DEDUP_REMOVED lines=330> */
.L_x_1683:
[----:B------:R-:W-:Y:S01]  /*c260*/  ULEA UR4, UR7, UR37, 0x3 ;  /* 0x0000002507047291 */ /* 0x000fe2000f8e183f */
[----:B------:R-:W-:-:S05]  /*c270*/  IMAD.U32 R6, RZ, RZ, UR39 ;  /* 0x00000027ff067e24 */ /* 0x000fca000f8e00ff */
[----:B------:R-:W-:-:S04]  /*c280*/  SHF.L.U32 R6, R6, 0x1f, RZ ;  /* 0x0000001f06067819 */ /* 0x000fc800000006ff */
[----:B------:R0:W1:Y:S01]  /*c290*/  SYNCS.PHASECHK.TRANS64.TRYWAIT P2, [UR4+0x31c50], R6 ;  /* 0x031c5006ff0075a7 */ /* 0x0000620008040144 */
[----:B------:R-:W-:Y:S05]  /*c2a0*/  @!P0 BRA `(.L_x_1684) ;  /* 0x0000000000048947 */ /* 0x000fea0003800000 */
[----:B------:R-:W-:Y:S01]  /*c2b0*/  BPT.TRAP 0x1 ;  /* 0x000000040000795c */ /* 0x000fe20000300000 */
.L_x_1684:
[----:B-1----:R-:W-:Y:S05]  /*c2c0*/  @P2 BRA `(.L_x_1682) ;  /* 0x0000000000082947 */ /* 0x002fea0003800000 */
[----:B------:R-:W1:Y:S02]  /*c2d0*/  SYNCS.PHASECHK.TRANS64.TRYWAIT P2, [UR4+0x31c50], R6 ;  /* 0x031c5006ff0075a7 */ /* 0x000e640008040144 */
[----:B-1----:R-:W-:Y:S05]  /*c2e0*/  @!P2 BRA `(.L_x_1685) ;  /* 0x0000009800e8a947 */ /* 0x002fea0003800000 */
.L_x_1682:
        /* <DEDUP_REMOVED lines=88> */
[----:B------:R-:W-:Y:S01]  /*c870*/  ULDC UR14, c[0x0][0x988] ;  /* 0x00026200000e7ab9 */ /* 0x000fe20000000800 */
[----:B------:R-:W-:Y:S01]  /*c880*/  FMUL.FTZ R20, R134, UR5 ;  /* 0x0000000586147c20 */ /* 0x000fe20008410000 */
[----:B------:R-:W-:Y:S01]  /*c890*/  UMOV UR4, UR14 ;  /* 0x0000000e00047c82 */ /* 0x000fe20008000000 */
        /* <DEDUP_REMOVED lines=14> */
[----:B------:R-:W0:Y:S01]  /*c980*/  S2R R138, SR_TID.X ;  /* 0x00000000008a7919 */ /* 0x000e220000002100 */
[----:B------:R-:W-:Y:S01]  /*c990*/  UMOV UR39, UR60 ;  /* 0x0000003c00277c82 */ /* 0x000fe20008000000 */
        /* <DEDUP_REMOVED lines=11> */
[----:B------:R-:W-:Y:S01]  /*ca50*/  UIADD3 UR32, UR10, 0x300, URZ ;  /* 0x000003000a207890 */ /* 0x000fe2000fffe03f */
[----:B0-----:R-:W-:Y:S01]  /*ca60*/  SHF.R.U32.HI R145, RZ, 0x7, R138 ;  /* 0x00000007ff917819 */ /* 0x001fe2000001168a */
[----:B------:R-:W-:-:S03]  /*ca70*/  UIADD3 UR34, UR11, 0x80, URZ ;  /* 0x000000800b227890 */ /* 0x000fc6000fffe03f */
[----:B------:R-:W0:Y:S01]  /*ca80*/  MUFU.TANH R104, R104 ;  /* 0x0000006800687308 */ /* 0x000e220000002400 */
[----:B------:R-:W-:Y:S01]  /*ca90*/  UMOV UR33, 0xc0000010 ;  /* 0xc000001000217882 */ /* 0x000fe20000000000 */
[----:B------:R-:W-:Y:S01]  /*caa0*/  UMOV UR35, 0x80000020 ;  /* 0x8000002000237882 */ /* 0x000fe20000000000 */
[----:B--2---:R-:W-:Y:S02]  /*cab0*/  FMNMX.FTZ R130, R115, R130, !PT ;  /* 0x0000008273827209 */ /* 0x004fe40007810000 */
[----:B------:R-:W-:-:S03]  /*cac0*/  ISETP.GE.U32.AND P2, PT, R138, 0x180, PT ;  /* 0x000001808a00780c */ /* 0x000fc60003f46070 */
        /* <DEDUP_REMOVED lines=23> */
[----:B-1----:R-:W-:Y:S01]  /*cc40*/  FMNMX.FTZ R130, R92, R103, !PT ;  /* 0x000000675c827209 */ /* 0x002fe20007810000 */
[----:B------:R-:W-:Y:S02]  /*cc50*/  WARPGROUP.DEPBAR.LE gsb0, 0x0 ;  /* 0x00008000000079c5 */ /* 0x000fe40000010000 */
[----:B------:R-:W-:Y:S01]  /*cc60*/  WARPGROUP.ARRIVE ;  /* 0x00000000000079c5 */ /* 0x000fe20000000000 */
[----:B------:R-:W-:Y:S01]  /*cc70*/  FMUL.FTZ R103, R76, UR5 ;  /* 0x000000054c677c20 */ /* 0x000fe20008410000 */
[----:B------:R-:W-:Y:S02]  /*cc80*/  FMUL.FTZ R76, R77, UR5 ;  /* 0x000000054d4c7c20 */ /* 0x000fe40008410000 */
[----:B------:R-:W1:Y:S01]  /*cc90*/  MUFU.TANH R81, R81 ;  /* 0x0000005100517308 */ /* 0x000e620000002400 */
[----:B--2---:R-:W-:Y:S01]  /*cca0*/  FMNMX.FTZ R131, R93, R130, !PT ;  /* 0x000000825d837209 */ /* 0x004fe20007810000 */
[----:B------:R-:W-:Y:S01]  /*ccb0*/  HGMMA.64x96x16.F32 R24, gdesc[UR32].tnspB, R24, gsb0 ;  /* 0x41600000201879f0 */ /* 0x000fe20008000818 */
[----:B------:R-:W-:-:S02]  /*ccc0*/  UIADD3 UR32, UR10, 0x480, URZ ;  /* 0x000004800a207890 */ /* 0x000fc4000fffe03f */
[----:B------:R-:W-:Y:S01]  /*ccd0*/  UIADD3 UR34, UR11, 0xc0, URZ ;  /* 0x000000c00b227890 */ /* 0x000fe2000fffe03f */
[----:B------:R-:W-:Y:S01]  /*cce0*/  UMOV UR33, 0xc0000010 ;  /* 0xc000001000217882 */ /* 0x000fe20000000000 */
[----:B------:R-:W-:Y:S01]  /*ccf0*/  UMOV UR35, 0x80000020 ;  /* 0x8000002000237882 */ /* 0x000fe20000000000 */
[----:B------:R-:W2:Y:S01]  /*cd00*/  MUFU.TANH R84, R84 ;  /* 0x0000005400547308 */ /* 0x000ea20000002400 */
[----:B0-----:R-:W-:-:S07]  /*cd10*/  FMNMX.FTZ R130, R80, R131, !PT ;  /* 0x0000008350827209 */ /* 0x001fce0007810000 */
[----:B------:R-:W0:Y:S01]  /*cd20*/  MUFU.TANH R85, R85 ;  /* 0x0000005500557308 */ /* 0x000e220000002400 */
[----:B-1----:R-:W-:-:S07]  /*cd30*/  FMNMX.FTZ R77, R81, R130, !PT ;  /* 0x00000082514d7209 */ /* 0x002fce0007810000 */
[----:B------:R-:W1:Y:S01]  /*cd40*/  MUFU.TANH R72, R72 ;  /* 0x0000004800487308 */ /* 0x000e620000002400 */
[----:B--2---:R-:W-:Y:S01]  /*cd50*/  FMNMX.FTZ R130, R84, R77, !PT ;  /* 0x0000004d54827209 */ /* 0x004fe20007810000 */
[----:B------:R-:W-:Y:S01]  /*cd60*/  FMUL.FTZ R77, R90, UR5 ;  /* 0x000000055a4d7c20 */ /* 0x000fe20008410000 */
[----:B------:R-:W-:Y:S01]  /*cd70*/  FMUL.FTZ R90, R91, UR5 ;  /* 0x000000055b5a7c20 */ /* 0x000fe20008410000 */
[----:B------:R-:W-:Y:S01]  /*cd80*/  FMUL.FTZ R91, R94, UR5 ;  /* 0x000000055e5b7c20 */ /* 0x000fe20008410000 */
[----:B------:R-:W-:Y:S01]  /*cd90*/  FMUL.FTZ R94, R95, UR5 ;  /* 0x000000055f5e7c20 */ /* 0x000fe20008410000 */
[----:B------:R-:W-:Y:S02]  /*cda0*/  FMUL.FTZ R95, R74, UR5 ;  /* 0x000000054a5f7c20 */ /* 0x000fe40008410000 */
        /* <DEDUP_REMOVED lines=9> */
[----:B-1----:R-:W-:-:S05]  /*ce40*/  FMNMX.FTZ R131, R76, R131, !PT ;  /* 0x000000834c837209 */ /* 0x002fca0007810000 */
[----:B------:R-:W1:Y:S02]  /*ce50*/  SHFL.BFLY PT, R130, R131, 0x2, 0x1f ;  /* 0x0c401f0083827f89 */ /* 0x000e6400000e0000 */
[----:B------:R-:W3:Y:S08]  /*ce60*/  MUFU.TANH R11, R11 ;  /* 0x0000000b000b7308 */ /* 0x000ef00000002400 */
[----:B------:R-:W4:Y:S08]  /*ce70*/  MUFU.TANH R13, R13 ;  /* 0x0000000d000d7308 */ /* 0x000f300000002400 */
[----:B------:R-:W5:Y:S01]  /*ce80*/  MUFU.TANH R17, R17 ;  /* 0x0000001100117308 */ /* 0x000f620000002400 */
[----:B-1----:R-:W-:-:S07]  /*ce90*/  FMNMX.FTZ R130, R131, R130, !PT ;  /* 0x0000008283827209 */ /* 0x002fce0007810000 */
[----:B------:R-:W1:Y:S01]  /*cea0*/  MUFU.TANH R18, R18 ;  /* 0x0000001200127308 */ /* 0x000e620000002400 */
[----:B------:R-:W2:Y:S01]  /*ceb0*/  SHFL.BFLY PT, R131, R130, 0x1, 0x1f ;  /* 0x0c201f0082837f89 */ /* 0x000ea200000e0000 */
[----:B------:R-:W-:Y:S02]  /*cec0*/  WARPGROUP.DEPBAR.LE gsb0, 0x0 ;  /* 0x00008000000079c5 */ /* 0x000fe40000010000 */
[----:B------:R-:W-:-:S04]  /*ced0*/  WARPGROUP.ARRIVE ;  /* 0x00000000000079c5 */ /* 0x000fc80000000000 */
[----:B------:R-:W1:Y:S02]  /*cee0*/  MUFU.TANH R20, R20 ;  /* 0x0000001400147308 */ /* 0x000e640000002400 */
[----:B------:R-:W-:Y:S01]  /*cef0*/  HGMMA.64x96x16.F32 R24, gdesc[UR32].tnspB, R24, gsb0 ;  /* 0x41600000201879f0 */ /* 0x000fe20008000818 */
[----:B------:R-:W-:Y:S02]  /*cf00*/  UIADD3 UR32, UR10, 0x600, URZ ;  /* 0x000006000a207890 */ /* 0x000fe4000fffe03f */
[----:B------:R-:W-:-:S03]  /*cf10*/  UIADD3 UR34, UR11, 0x100, URZ ;  /* 0x000001000b227890 */ /* 0x000fc6000fffe03f */
[----:B------:R-:W1:Y:S01]  /*cf20*/  MUFU.TANH R128, R128 ;  /* 0x0000008000807308 */ /* 0x000e620000002400 */
[----:B------:R-:W-:Y:S01]  /*cf30*/  UMOV UR33, 0xc0000010 ;  /* 0xc000001000217882 */ /* 0x000fe20000000000 */
[----:B------:R-:W-:Y:S01]  /*cf40*/  UMOV UR35, 0x80000020 ;  /* 0x8000002000237882 */ /* 0x000fe20000000000 */
[----:B--2---:R-:W-:-:S05]  /*cf50*/  FMNMX.FTZ R74, R130, R131, !PT ;  /* 0x00000083824a7209 */ /* 0x004fca0007810000 */
[----:B------:R-:W2:Y:S01]  /*cf60*/  MUFU.TANH R121, R121 ;  /* 0x0000007900797308 */ /* 0x000ea20000002400 */
[C---:B------:R-:W-:Y:S01]  /*cf70*/  FMUL.FTZ R132, R74.reuse, UR4 ;  /* 0x000000044a847c20 */ /* 0x040fe20008410000 */
[----:B------:R-:W-:-:S03]  /*cf80*/  FADD.FTZ R4, -R74, R4 ;  /* 0x000000044a047221 */ /* 0x000fc60000010100 */
[--C-:B------:R-:W-:Y:S01]  /*cf90*/  FFMA.FTZ R134, R12, UR4, -R132.reuse ;  /* 0x000000040c867c23 */ /* 0x100fe20008010884 */
[----:B------:R-:W-:Y:S01]  /*cfa0*/  FMNMX.FTZ R12, R7, R5, !PT ;  /* 0x00000005070c7209 */ /* 0x000fe20007810000 */
[--C-:B------:R-:W-:Y:S01]  /*cfb0*/  FFMA.FTZ R131, R10, UR4, -R132.reuse ;  /* 0x000000040a837c23 */ /* 0x100fe20008010884 */
[--C-:B------:R-:W-:Y:S01]  /*cfc0*/  FFMA.FTZ R10, R15, UR4, -R132.reuse ;  /* 0x000000040f0a7c23 */ /* 0x100fe20008010884 */
[----:B------:R-:W2:Y:S01]  /*cfd0*/  MUFU.TANH R122, R122 ;  /* 0x0000007a007a7308 */ /* 0x000ea20000002400 */
[----:B0-----:R-:W-:Y:S01]  /*cfe0*/  FMNMX.FTZ R12, R9, R12, !PT ;  /* 0x0000000c090c7209 */ /* 0x001fe20007810000 */
[--C-:B------:R-:W-:Y:S01]  /*cff0*/  FFMA.FTZ R133, R8, UR4, -R132.reuse ;  /* 0x0000000408857c23 */ /* 0x100fe20008010884 */
[--C-:B------:R-:W-:Y:S01]  /*d000*/  FFMA.FTZ R8, R14, UR4, -R132.reuse ;  /* 0x000000040e087c23 */ /* 0x100fe20008010884 */
[----:B------:R-:W-:Y:S01]  /*d010*/  FMUL.FTZ R4, R4, UR4 ;  /* 0x0000000404047c20 */ /* 0x000fe20008410000 */
[----:B---3--:R-:W-:Y:S01]  /*d020*/  FMNMX.FTZ R12, R11, R12, !PT ;  /* 0x0000000c0b0c7209 */ /* 0x008fe20007810000 */
[--C-:B------:R-:W-:Y:S01]  /*d030*/  FFMA.FTZ R6, R6, UR4, -R132.reuse ;  /* 0x0000000406067c23 */ /* 0x100fe20008010884 */
[--C-:B------:R-:W-:Y:S01]  /*d040*/  FFMA.FTZ R19, R19, UR4, -R132.reuse ;  /* 0x0000000413137c23 */ /* 0x100fe20008010884 */
[----:B------:R-:W0:Y:S01]  /*d050*/  MUFU.TANH R124, R124 ;  /* 0x0000007c007c7308 */ /* 0x000e220000002400 */
[----:B----4-:R-:W-:Y:S01]  /*d060*/  FMNMX.FTZ R12, R13, R12, !PT ;  /* 0x0000000c0d0c7209 */ /* 0x010fe20007810000 */
[--C-:B------:R-:W-:Y:S01]  /*d070*/  FFMA.FTZ R21, R21, UR4, -R132.reuse ;  /* 0x0000000415157c23 */ /* 0x100fe20008010884 */
[--C-:B------:R-:W-:Y:S01]  /*d080*/  FFMA.FTZ R120, R120, UR4, -R132.reuse ;  /* 0x0000000478787c23 */ /* 0x100fe20008010884 */
[--C-:B------:R-:W-:Y:S01]  /*d090*/  FFMA.FTZ R129, R129, UR4, -R132.reuse ;  /* 0x0000000481817c23 */ /* 0x100fe20008010884 */
[----:B-----5:R-:W-:Y:S01]  /*d0a0*/  FMNMX.FTZ R15, R17, R12, !PT ;  /* 0x0000000c110f7209 */ /* 0x020fe20007810000 */
[--C-:B------:R-:W-:Y:S01]  /*d0b0*/  FFMA.FTZ R123, R123, UR4, -R132.reuse ;  /* 0x000000047b7b7c23 */ /* 0x100fe20008010884 */
[--C-:B------:R-:W-:Y:S01]  /*d0c0*/  FFMA.FTZ R125, R125, UR4, -R132.reuse ;  /* 0x000000047d7d7c23 */ /* 0x100fe20008010884 */
[----:B------:R-:W3:Y:S01]  /*d0d0*/  MUFU.TANH R126, R126 ;  /* 0x0000007e007e7308 */ /* 0x000ee20000002400 */
[----:B-1----:R-:W-:Y:S01]  /*d0e0*/  FMNMX.FTZ R15, R18, R15, !PT ;  /* 0x0000000f120f7209 */ /* 0x002fe20007810000 */
[--C-:B------:R-:W-:Y:S01]  /*d0f0*/  FFMA.FTZ R112, R112, UR4, -R132.reuse ;  /* 0x0000000470707c23 */ /* 0x100fe20008010884 */
[--C-:B------:R-:W-:Y:S01]  /*d100*/  FFMA.FTZ R127, R127, UR4, -R132.reuse ;  /* 0x000000047f7f7c23 */ /* 0x100fe20008010884 */
[--C-:B------:R-:W-:Y:S01]  /*d110*/  FFMA.FTZ R115, R115, UR4, -R132.reuse ;  /* 0x0000000473737c23 */ /* 0x100fe20008010884 */
[----:B------:R-:W-:Y:S01]  /*d120*/  FMNMX.FTZ R15, R20, R15, !PT ;  /* 0x0000000f140f7209 */ /* 0x000fe20007810000 */
[--C-:B------:R-:W-:Y:S01]  /*d130*/  FFMA.FTZ R117, R117, UR4, -R132.reuse ;  /* 0x0000000475757c23 */ /* 0x100fe20008010884 */
[--C-:B------:R-:W-:Y:S01]  /*d140*/  FFMA.FTZ R104, R104, UR4, -R132.reuse ;  /* 0x0000000468687c23 */ /* 0x100fe20008010884 */
[----:B------:R-:W1:Y:S01]  /*d150*/  MUFU.TANH R113, R113 ;  /* 0x0000007100717308 */ /* 0x000e620000002400 */
        /* <DEDUP_REMOVED lines=12> */
[----:B0-----:R-:W-:Y:S01]  /*d220*/  FMNMX.FTZ R15, R124, R15, !PT ;  /* 0x0000000f7c0f7209 */ /* 0x001fe20007810000 */
[--C-:B------:R-:W-:Y:S01]  /*d230*/  FFMA.FTZ R89, R89, UR4, -R132.reuse ;  /* 0x0000000459597c23 */ /* 0x100fe20008010884 */
[--C-:B------:R-:W-:Y:S01]  /*d240*/  FFMA.FTZ R92, R92, UR4, -R132.reuse ;  /* 0x000000045c5c7c23 */ /* 0x100fe20008010884 */
[----:B------:R-:W0:Y:S01]  /*d250*/  MUFU.TANH R116, R116 ;  /* 0x0000007400747308 */ /* 0x000e220000002400 */
[----:B---3--:R-:W-:Y:S01]  /*d260*/  FMNMX.FTZ R12, R126, R15, !PT ;  /* 0x0000000f7e0c7209 */ /* 0x008fe20007810000 */
[--C-:B------:R-:W-:Y:S01]  /*d270*/  FFMA.FTZ R93, R93, UR4, -R132.reuse ;  /* 0x000000045d5d7c23 */ /* 0x100fe20008010884 */
[--C-:B------:R-:W-:Y:S01]  /*d280*/  FFMA.FTZ R80, R80, UR4, -R132.reuse ;  /* 0x0000000450507c23 */ /* 0x100fe20008010884 */
[--C-:B------:R-:W-:Y:S01]  /*d290*/  FFMA.FTZ R81, R81, UR4, -R132.reuse ;  /* 0x0000000451517c23 */ /* 0x100fe20008010884 */
[----:B-1----:R-:W-:Y:S01]  /*d2a0*/  FMNMX.FTZ R15, R113, R12, !PT ;  /* 0x0000000c710f7209 */ /* 0x002fe20007810000 */
[--C-:B------:R-:W-:Y:S01]  /*d2b0*/  FFMA.FTZ R84, R84, UR4, -R132.reuse ;  /* 0x0000000454547c23 */ /* 0x100fe20008010884 */
[--C-:B------:R-:W-:Y:S01]  /*d2c0*/  FFMA.FTZ R85, R85, UR4, -R132.reuse ;  /* 0x0000000455557c23 */ /* 0x100fe20008010884 */
[----:B------:R-:W1:Y:S01]  /*d2d0*/  MUFU.TANH R118, R118 ;  /* 0x0000007600767308 */ /* 0x000e620000002400 */
[----:B--2---:R-:W-:Y:S01]  /*d2e0*/  FMNMX.FTZ R15, R114, R15, !PT ;  /* 0x0000000f720f7209 */ /* 0x004fe20007810000 */
[--C-:B------:R-:W-:Y:S01]  /*d2f0*/  FFMA.FTZ R72, R72, UR4, -R132.reuse ;  /* 0x0000000448487c23 */ /* 0x100fe20008010884 */
[--C-:B------:R-:W-:Y:S01]  /*d300*/  FFMA.FTZ R73, R73, UR4, -R132.reuse ;  /* 0x0000000449497c23 */ /* 0x100fe20008010884 */
[--C-:B------:R-:W-:Y:S01]  /*d310*/  FFMA.FTZ R103, R103, UR4, -R132.reuse ;  /* 0x0000000467677c23 */ /* 0x100fe20008010884 */
[----:B------:R-:W-:-:S03]  /*d320*/  FFMA.FTZ R132, R76, UR4, -R132 ;  /* 0x000000044c847c23 */ /* 0x000fc60008010884 */
[----:B------:R-:W2:Y:S01]  /*d330*/  MUFU.TANH R106, R106 ;  /* 0x0000006a006a7308 */ /* 0x000ea20000002400 */
[----:B0-----:R-:W-:-:S07]  /*d340*/  FMNMX.FTZ R15, R116, R15, !PT ;  /* 0x0000000f740f7209 */ /* 0x001fce0007810000 */
[----:B------:R-:W0:Y:S01]  /*d350*/  MUFU.TANH R107, R107 ;  /* 0x0000006b006b7308 */ /* 0x000e220000002400 */
[----:B-1----:R-:W-:-:S07]  /*d360*/  FMNMX.FTZ R15, R118, R15, !PT ;  /* 0x0000000f760f7209 */ /* 0x002fce0007810000 */
[----:B------:R-:W1:Y:S01]  /*d370*/  MUFU.TANH R109, R109 ;  /* 0x0000006d006d7308 */ /* 0x000e620000002400 */
[----:B--2---:R-:W-:Y:S01]  /*d380*/  FMNMX.FTZ R12, R106, R15, !PT ;  /* 0x0000000f6a0c7209 */ /* 0x004fe20007810000 */
[----:B------:R-:W-:Y:S02]  /*d390*/  WARPGROUP.DEPBAR.LE gsb0, 0x0 ;  /* 0x00008000000079c5 */ /* 0x000fe40000010000 */
[----:B------:R-:W-:-:S04]  /*d3a0*/  WARPGROUP.ARRIVE ;  /* 0x00000000000079c5 */ /* 0x000fc80000000000 */
[----:B------:R-:W2:Y:S01]  /*d3b0*/  MUFU.TANH R110, R110 ;  /* 0x0000006e006e7308 */ /* 0x000ea20000002400 */
[----:B0-----:R-:W-:Y:S01]  /*d3c0*/  FMNMX.FTZ R12, R107, R12, !PT ;  /* 0x0000000c6b0c7209 */ /* 0x001fe20007810000 */
[----:B------:R-:W-:Y:S01]  /*d3d0*/  HGMMA.64x96x16.F32 R24, gdesc[UR32].tnspB, R24, gsb0 ;  /* 0x41600000201879f0 */ /* 0x000fe20008000818 */
[----:B------:R-:W-:Y:S02]  /*d3e0*/  UIADD3 UR32, UR10, 0x780, URZ ;  /* 0x000007800a207890 */ /* 0x000fe4000fffe03f */
[----:B------:R-:W-:-:S03]  /*d3f0*/  UIADD3 UR34, UR11, 0x140, URZ ;  /* 0x000001400b227890 */ /* 0x000fc6000fffe03f */
[----:B------:R-:W0:Y:S01]  /*d400*/  MUFU.TANH R97, R97 ;  /* 0x0000006100617308 */ /* 0x000e220000002400 */
[----:B------:R-:W-:Y:S01]  /*d410*/  UMOV UR33, 0xc0000010 ;  /* 0xc000001000217882 */ /* 0x000fe20000000000 */
[----:B------:R-:W-:Y:S01]  /*d420*/  UMOV UR35, 0x80000020 ;  /* 0x8000002000237882 */ /* 0x000fe20000000000 */
[----:B-1----:R-:W-:-:S05]  /*d430*/  FMNMX.FTZ R15, R109, R12, !PT ;  /* 0x0000000c6d0f7209 */ /* 0x002fca0007810000 */
        /* <DEDUP_REMOVED lines=34> */
[----:B0-----:R-:W-:-:S07]  /*d660*/  FMNMX.FTZ R12, R95, R12, !PT ;  /* 0x0000000c5f0c7209 */ /* 0x001fce0007810000 */
[----:B------:R-:W0:Y:S01]  /*d670*/  MUFU.TANH R79, R79 ;  /* 0x0000004f004f7308 */ /* 0x000e220000002400 */
[----:B-1----:R-:W-:-:S07]  /*d680*/  FMNMX.FTZ R15, R75, R12, !PT ;  /* 0x0000000c4b0f7209 */ /* 0x002fce0007810000 */
[----:B------:R-:W-:Y:S01]  /*d690*/  MUFU.EX2 R4, R4 ;  /* 0x0000000400047308 */ /* 0x000fe20000000800 */
[----:B--2---:R-:W-:-:S07]  /*d6a0*/  FMNMX.FTZ R12, R78, R15, !PT ;  /* 0x0000000f4e0c7209 */ /* 0x004fce0007810000 */
[----:B------:R-:W-:Y:S01]  /*d6b0*/  MUFU.EX2 R6, R6 ;  /* 0x0000000600067308 */ /* 0x000fe20000000800 */
[----:B0-----:R-:W-:-:S05]  /*d6c0*/  FMNMX.FTZ R12, R79, R12, !PT ;  /* 0x0000000c4f0c7209 */ /* 0x001fca0007810000 */
[----:B------:R-:W0:Y:S02]  /*d6d0*/  SHFL.BFLY PT, R15, R12, 0x2, 0x1f ;  /* 0x0c401f000c0f7f89 */ /* 0x000e2400000e0000 */
[----:B------:R-:W-:Y:S08]  /*d6e0*/  MUFU.EX2 R133, R133 ;  /* 0x0000008500857308 */ /* 0x000ff00000000800 */
[----:B------:R-:W-:Y:S08]  /*d6f0*/  MUFU.EX2 R131, R131 ;  /* 0x0000008300837308 */ /* 0x000ff00000000800 */
[----:B------:R-:W-:Y:S01]  /*d700*/  MUFU.EX2 R134, R134 ;  /* 0x0000008600867308 */ /* 0x000fe20000000800 */
[----:B0-----:R-:W-:-:S07]  /*d710*/  FMNMX.FTZ R14, R12, R15, !PT ;  /* 0x0000000f0c0e7209 */ /* 0x001fce0007810000 */
[----:B------:R-:W-:Y:S01]  /*d720*/  MUFU.EX2 R8, R8 ;  /* 0x0000000800087308 */ /* 0x000fe20000000800 */
[----:B------:R-:W0:Y:S07]  /*d730*/  SHFL.BFLY PT, R15, R14, 0x1, 0x1f ;  /* 0x0c201f000e0f7f89 */ /* 0x000e2e00000e0000 */
[----:B------:R-:W-:Y:S08]  /*d740*/  MUFU.EX2 R10, R10 ;  /* 0x0000000a000a7308 */ /* 0x000ff00000000800 */
[----:B------:R-:W-:Y:S08]  /*d750*/  MUFU.EX2 R19, R19 ;  /* 0x0000001300137308 */ /* 0x000ff00000000800 */
[----:B------:R-:W-:Y:S01]  /*d760*/  MUFU.EX2 R21, R21 ;  /* 0x0000001500157308 */ /* 0x000fe20000000800 */
[----:B0-----:R-:W-:-:S05]  /*d770*/  FMNMX.FTZ R130, R14, R15, !PT ;  /* 0x0000000f0e827209 */ /* 0x001fca0007810000 */
[C---:B------:R-:W-:Y:S01]  /*d780*/  FMUL.FTZ R135, R130.reuse, UR4 ;  /* 0x0000000482877c20 */ /* 0x040fe20008410000 */
[----:B------:R-:W-:Y:S01]  /*d790*/  FADD.FTZ R12, -R130, R5 ;  /* 0x00000005820c7221 */ /* 0x000fe20000010100 */
[----:B------:R-:W-:Y:S02]  /*d7a0*/  MUFU.EX2 R120, R120 ;  /* 0x0000007800787308 */ /* 0x000fe40000000800 */
[--C-:B------:R-:W-:Y:S01]  /*d7b0*/  FFMA.FTZ R7, R7, UR4, -R135.reuse ;  /* 0x0000000407077c23 */ /* 0x100fe20008010887 */
[--C-:B------:R-:W-:Y:S01]  /*d7c0*/  FFMA.FTZ R136, R13, UR4, -R135.reuse ;  /* 0x000000040d887c23 */ /* 0x100fe20008010887 */
[----:B------:R-:W-:Y:S01]  /*d7d0*/  IMAD.U32 R13, RZ, RZ, UR36 ;  /* 0x00000024ff0d7e24 */ /* 0x000fe2000f8e00ff */
[----:B------:R-:W-:Y:S02]  /*d7e0*/  WARPGROUP.DEPBAR.LE gsb0, 0x0 ;  /* 0x00008000000079c5 */ /* 0x000fe40000010000 */
[----:B------:R-:W-:Y:S01]  /*d7f0*/  WARPGROUP.ARRIVE ;  /* 0x00000000000079c5 */ /* 0x000fe20000000000 */
[----:B------:R-:W-:Y:S01]  /*d800*/  FMUL.FTZ R12, R12, UR4 ;  /* 0x000000040c0c7c20 */ /* 0x000fe20008410000 */
[--C-:B------:R-:W-:Y:S01]  /*d810*/  FFMA.FTZ R15, R9, UR4, -R135.reuse ;  /* 0x00000004090f7c23 */ /* 0x100fe20008010887 */
[----:B------:R-:W-:Y:S01]  /*d820*/  MUFU.EX2 R7, R7 ;  /* 0x0000000700077308 */ /* 0x000fe20000000800 */
[--C-:B------:R-:W-:Y:S01]  /*d830*/  FFMA.FTZ R14, R11, UR4, -R135.reuse ;  /* 0x000000040b0e7c23 */ /* 0x100fe20008010887 */
[----:B------:R-:W-:Y:S01]  /*d840*/  @!P1 LEA R13, R13, UR37, 0x3 ;  /* 0x000000250d0d9c11 */ /* 0x000fe2000f8e18ff */
[----:B------:R-:W-:Y:S01]  /*d850*/  HGMMA.64x96x16.F32 R24, gdesc[UR32].tnspB, R24, gsb0 ;  /* 0x41600000201879f0 */ /* 0x000fe20008000818 */
[----:B------:R-:W-:Y:S01]  /*d860*/  UIADD3 UR32, UR10, 0xa80, URZ ;  /* 0x00000a800a207890 */ /* 0x000fe2000fffe03f */
[--C-:B------:R-:W-:Y:S01]  /*d870*/  FFMA.FTZ R137, R18, UR4, -R135.reuse ;  /* 0x0000000412897c23 */ /* 0x100fe20008010887 */
[----:B------:R-:W-:Y:S01]  /*d880*/  UIADD3 UR34, UR11, 0x1c0, URZ ;  /* 0x000001c00b227890 */ /* 0x000fe2000fffe03f */
[----:B------:R-:W-:Y:S01]  /*d890*/  @!P1 VIADD R13, R13, 0x31c40 ;  /* 0x00031c400d0d9836 */ /* 0x000fe20000000000 */
[----:B------:R-:W-:Y:S01]  /*d8a0*/  UMOV UR33, 0xc0000010 ;  /* 0xc000001000217882 */ /* 0x000fe20000000000 */
[----:B------:R-:W-:Y:S01]  /*d8b0*/  UMOV UR35, 0x80000020 ;  /* 0x8000002000237882 */ /* 0x000fe20000000000 */
[----:B------:R0:W1:Y:S01]  /*d8c0*/  MUFU.EX2 R76, R12 ;  /* 0x0000000c004c7308 */ /* 0x0000620000000800 */
[--C-:B------:R-:W-:Y:S01]  /*d8d0*/  FFMA.FTZ R18, R116, UR4, -R135.reuse ;  /* 0x0000000474127c23 */ /* 0x100fe20008010887 */
[--C-:B------:R-:W-:Y:S01]  /*d8e0*/  FFMA.FTZ R116, R118, UR4, -R135.reuse ;  /* 0x0000000476747c23 */ /* 0x100fe20008010887 */
[--C-:B------:R-:W-:Y:S01]  /*d8f0*/  FFMA.FTZ R9, R17, UR4, -R135.reuse ;  /* 0x0000000411097c23 */ /* 0x100fe20008010887 */
[--C-:B------:R-:W-:Y:S01]  /*d900*/  FFMA.FTZ R11, R20, UR4, -R135.reuse ;  /* 0x00000004140b7c23 */ /* 0x100fe20008010887 */
[--C-:B------:R-:W-:Y:S01]  /*d910*/  FFMA.FTZ R128, R128, UR4, -R135.reuse ;  /* 0x0000000480807c23 */ /* 0x100fe20008010887 */
[--C-:B------:R-:W-:Y:S01]  /*d920*/  FFMA.FTZ R121, R121, UR4, -R135.reuse ;  /* 0x0000000479797c23 */ /* 0x100fe20008010887 */
[----:B------:R-:W-:Y:S01]  /*d930*/  FFMA.FTZ R122, R122, UR4, -R135 ;  /* 0x000000047a7a7c23 */ /* 0x000fe20008010887 */
[----:B------:R-:W-:Y:S01]  /*d940*/  MUFU.EX2 R5, R132 ;  /* 0x0000008400057308 */ /* 0x000fe20000000800 */
[----:B0-----:R-:W-:-:S02]  /*d950*/  VIADD R12, R145, 0x9 ;  /* 0x00000009910c7836 */ /* 0x001fc40000000000 */
[--C-:B------:R-:W-:Y:S01]  /*d960*/  FFMA.FTZ R20, R124, UR4, -R135.reuse ;  /* 0x000000047c147c23 */ /* 0x100fe20008010887 */
[--C-:B------:R-:W-:Y:S01]  /*d970*/  FFMA.FTZ R124, R126, UR4, -R135.reuse ;  /* 0x000000047e7c7c23 */ /* 0x100fe20008010887 */
[--C-:B------:R-:W-:Y:S01]  /*d980*/  FFMA.FTZ R113, R113, UR4, -R135.reuse ;  /* 0x0000000471717c23 */ /* 0x100fe20008010887 */
[--C-:B------:R-:W-:Y:S01]  /*d990*/  FFMA.FTZ R114, R114, UR4, -R135.reuse ;  /* 0x0000000472727c23 */ /* 0x100fe20008010887 */
[----:B------:R-:W-:Y:S01]  /*d9a0*/  SEL R118, R12, 0x9, !P2 ;  /* 0x000000090c767807 */ /* 0x000fe20005000000 */
[----:B------:R-:W-:Y:S01]  /*d9b0*/  FFMA.FTZ R17, R106, UR4, -R135 ;  /* 0x000000046a117c23 */ /* 0x000fe20008010887 */
[----:B------:R-:W0:Y:S01]  /*d9c0*/  MUFU.EX2 R15, R15 ;  /* 0x0000000f000f7308 */ /* 0x000e220000000800 */
[----:B------:R-:W-:Y:S01]  /*d9d0*/  @!P1 PRMT R12, RZ, 0x654, R13 ;  /* 0x00000654ff0c9816 */ /* 0x000fe2000000000d */
        /* <DEDUP_REMOVED lines=13> */
[----:B------:R-:W-:Y:S01]  /*dab0*/  FFMA.FTZ R79, R79, UR4, -R135 ;  /* 0x000000044f4f7c23 */ /* 0x000fe20008010887 */
[----:B------:R-:W4:Y:S01]  /*dac0*/  MUFU.EX2 R136, R136 ;  /* 0x0000008800887308 */ /* 0x000f220000000800 */
[----:B--2---:R-:W-:-:S02]  /*dad0*/  IMAD.U32 R14, RZ, RZ, UR7 ;  /* 0x00000007ff0e7e24 */ /* 0x004fc4000f8e00ff */
[----:B------:R-:W-:Y:S01]  /*dae0*/  FFMA.FTZ R95, R95, UR4, -R135 ;  /* 0x000000045f5f7c23 */ /* 0x000fe20008010887 */
[----:B------:R-:W-:Y:S01]  /*daf0*/  ISETP.LT.AND P2, PT, RZ, UR38, PT ;  /* 0x00000026ff007c0c */ /* 0x000fe2000bf41270 */
[----:B------:R-:W-:Y:S01]  /*db00*/  UIADD3 UR7, UR38, -0x1, URZ ;  /* 0xffffffff26077890 */ /* 0x000fe2000fffe03f */
[----:B------:R-:W-:Y:S02]  /*db10*/  @!P1 LEA R14, R14, UR37, 0x3 ;  /* 0x000000250e0e9c11 */ /* 0x000fe4000f8e18ff */
[----:B------:R-:W2:Y:S02]  /*db20*/  MUFU.EX2 R9, R9 ;  /* 0x0000000900097308 */ /* 0x000ea40000000800 */
[----:B------:R-:W-:Y:S01]  /*db30*/  @!P1 IADD3 R13, R14, 0x31c60, RZ ;  /* 0x00031c600e0d9810 */ /* 0x000fe20007ffe0ff */
[----:B-1----:R-:W-:Y:S01]  /*db40*/  FFMA.FTZ R14, R76, R0, R7 ;  /* 0x000000004c0e7223 */ /* 0x002fe20000010007 */
[----:B------:R-:W-:Y:S01]  /*db50*/  FFMA.FTZ R0, R98, UR4, -R135 ;  /* 0x0000000462007c23 */ /* 0x000fe20008010887 */
[----:B------:R-:W-:Y:S01]  /*db60*/  UMOV UR38, UR7 ;  /* 0x0000000700267c82 */ /* 0x000fe20008000000 */
[----:B------:R-:W-:Y:S01]  /*db70*/  @!P1 PRMT R13, RZ, 0x654, R13 ;  /* 0x00000654ff0d9816 */ /* 0x000fe2000000000d */
[----:B------:R-:W-:Y:S01]  /*db80*/  UMOV UR7, UR36 ;  /* 0x0000002400077c82 */ /* 0x000fe20008000000 */
[----:B------:R-:W1:Y:S08]  /*db90*/  MUFU.EX2 R137, R137 ;  /* 0x0000008900897308 */ /* 0x000e700000000800 */
[----:B------:R-:W5:Y:S08]  /*dba0*/  MUFU.EX2 R11, R11 ;  /* 0x0000000b000b7308 */ /* 0x000f700000000800 */
[----:B------:R-:W5:Y:S08]  /*dbb0*/  MUFU.EX2 R128, R128 ;  /* 0x0000008000807308 */ /* 0x000f700000000800 */
[----:B------:R-:W5:Y:S08]  /*dbc0*/  MUFU.EX2 R121, R121 ;  /* 0x0000007900797308 */ /* 0x000f700000000800 */
[----:B------:R-:W-:Y:S08]  /*dbd0*/  MUFU.EX2 R129, R129 ;  /* 0x0000008100817308 */ /* 0x000ff00000000800 */
[----:B------:R-:W5:Y:S01]  /*dbe0*/  MUFU.EX2 R122, R122 ;  /* 0x0000007a007a7308 */ /* 0x000f620000000800 */
[----:B------:R-:W-:-:S02]  /*dbf0*/  WARPGROUP.DEPBAR.LE gsb0, 0x0 ;  /* 0x00008000000079c5 */ /* 0x000fc40000010000 */
[----:B------:R-:W-:-:S05]  /*dc00*/  WARPGROUP.ARRIVE ;  /* 0x00000000000079c5 */ /* 0x000fca0000000000 */
[----:B------:R-:W-:Y:S01]  /*dc10*/  MUFU.EX2 R123, R123 ;  /* 0x0000007b007b7308 */ /* 0x000fe20000000800 */
[----:B------:R-:W-:Y:S01]  /*dc20*/  HGMMA.64x96x16.F32 R24, gdesc[UR32].tnspB, R24, gsb0 ;  /* 0x41600000201879f0 */ /* 0x000fe20008000818 */
[----:B------:R-:W-:Y:S02]  /*dc30*/  UIADD3 UR32, UR10, 0xc00, URZ ;  /* 0x00000c000a207890 */ /* 0x000fe4000fffe03f */
[----:B------:R-:W-:-:S04]  /*dc40*/  UIADD3 UR34, UR11, 0x200, URZ ;  /* 0x000002000b227890 */ /* 0x000fc8000fffe03f */
[----:B------:R-:W-:Y:S01]  /*dc50*/  MUFU.EX2 R20, R20 ;  /* 0x0000001400147308 */ /* 0x000fe20000000800 */
[----:B------:R-:W-:Y:S01]  /*dc60*/  UMOV UR33, 0xc0000010 ;  /* 0xc000001000217882 */ /* 0x000fe20000000000 */
[----:B------:R-:W-:-:S06]  /*dc70*/  UMOV UR35, 0x80000020 ;  /* 0x8000002000237882 */ /* 0x000fcc0000000000 */
[----:B------:R-:W5:Y:S08]  /*dc80*/  MUFU.EX2 R125, R125 ;  /* 0x0000007d007d7308 */ /* 0x000f700000000800 */
[----:B------:R-:W5:Y:S08]  /*dc90*/  MUFU.EX2 R124, R124 ;  /* 0x0000007c007c7308 */ /* 0x000f700000000800 */
[----:B------:R-:W5:Y:S08]  /*dca0*/  MUFU.EX2 R112, R112 ;  /* 0x0000007000707308 */ /* 0x000f700000000800 */
[----:B------:R-:W-:Y:S08]  /*dcb0*/  MUFU.EX2 R113, R113 ;  /* 0x0000007100717308 */ /* 0x000ff00000000800 */
[----:B------:R-:W5:Y:S08]  /*dcc0*/  MUFU.EX2 R127, R127 ;  /* 0x0000007f007f7308 */ /* 0x000f700000000800 */
[----:B------:R-:W5:Y:S08]  /*dcd0*/  MUFU.EX2 R114, R114 ;  /* 0x0000007200727308 */ /* 0x000f700000000800 */
[----:B------:R-:W-:Y:S08]  /*dce0*/  MUFU.EX2 R115, R115 ;  /* 0x0000007300737308 */ /* 0x000ff00000000800 */
[----:B------:R-:W-:Y:S08]  /*dcf0*/  MUFU.EX2 R18, R18 ;  /* 0x0000001200127308 */ /* 0x000ff00000000800 */
[----:B------:R-:W5:Y:S08]  /*dd00*/  MUFU.EX2 R117, R117 ;  /* 0x0000007500757308 */ /* 0x000f700000000800 */
[----:B------:R-:W5:Y:S08]  /*dd10*/  MUFU.EX2 R116, R116 ;  /* 0x0000007400747308 */ /* 0x000f700000000800 */
        /* <DEDUP_REMOVED lines=16> */
[----:B------:R-:W5:Y:S08]  /*de20*/  MUFU.EX2 R101, R101 ;  /* 0x0000006500657308 */ /* 0x000f700000000800 */
        /* <DEDUP_REMOVED lines=12> */
[----:B0-----:R-:W-:Y:S01]  /*def0*/  FADD.FTZ R3, R15, R14 ;  /* 0x0000000e0f037221 */ /* 0x001fe20000010000 */
[----:B------:R0:W-:Y:S01]  /*df00*/  @!P1 SYNCS.ARRIVE.TRANS64.RED.A1T0 RZ, [R13+URZ], RZ ;  /* 0x000000ff0dff99a7 */ /* 0x0001e2000810043f */
[----:B------:R-:W-:Y:S01]  /*df10*/  F2FP.F16.F32.PACK_AB R14, R134, R131 ;  /* 0x00000083860e723e */ /* 0x000fe200000000ff */
[----:B------:R-:W-:Y:S01]  /*df20*/  FADD.FTZ R12, R133, R12 ;  /* 0x0000000c850c7221 */ /* 0x000fe20000010000 */
[----:B------:R-:W-:Y:S01]  /*df30*/  MUFU.EX2 R92, R92 ;  /* 0x0000005c005c7308 */ /* 0x000fe20000000800 */
[-C--:B------:R-:W-:Y:S01]  /*df40*/  FMUL.FTZ R36, R36, R4.reuse ;  /* 0x0000000424247220 */ /* 0x080fe20000410000 */
[-C--:B------:R-:W-:Y:S01]  /*df50*/  FMUL.FTZ R37, R37, R4.reuse ;  /* 0x0000000425257220 */ /* 0x080fe20000410000 */
[-C--:B------:R-:W-:Y:S01]  /*df60*/  FMUL.FTZ R40, R40, R4.reuse ;  /* 0x0000000428287220 */ /* 0x080fe20000410000 */
[----:B------:R-:W-:Y:S01]  /*df70*/  FMUL.FTZ R41, R41, R4 ;  /* 0x0000000429297220 */ /* 0x000fe20000410000 */
[----:B0-----:R-:W-:Y:S01]  /*df80*/  FADD.FTZ R13, R131, R12 ;  /* 0x0000000c830d7221 */ /* 0x001fe20000010000 */
[----:B------:R-:W-:Y:S01]  /*df90*/  F2FP.F16.F32.PACK_AB R12, R133, R6 ;  /* 0x00000006850c723e */ /* 0x000fe200000000ff */
[----:B------:R-:W-:Y:S01]  /*dfa0*/  FADD.FTZ R133, R132, R3 ;  /* 0x0000000384857221 */ /* 0x000fe20000010000 */
[----:B------:R-:W-:Y:S01]  /*dfb0*/  FFMA.FTZ R3, R100, UR4, -R135 ;  /* 0x0000000464037c23 */ /* 0x000fe20008010887 */
[----:B------:R-:W-:Y:S01]  /*dfc0*/  FADD.FTZ R139, R134, R13 ;  /* 0x0000000d868b7221 */ /* 0x000fe20000010000 */
[----:B------:R-:W-:Y:S01]  /*dfd0*/  F2FP.F16.F32.PACK_AB R13, R15, R7 ;  /* 0x000000070f0d723e */ /* 0x000fe200000000ff */
[----:B----4-:R-:W-:Y:S01]  /*dfe0*/  FADD.FTZ R98, R136, R133 ;  /* 0x0000008588627221 */ /* 0x010fe20000010000 */
[----:B------:R-:W-:Y:S01]  /*dff0*/  FFMA.FTZ R7, R77, UR4, -R135 ;  /* 0x000000044d077c23 */ /* 0x000fe20008010887 */
[----:B------:R-:W-:Y:S01]  /*e000*/  FADD.FTZ R139, R8, R139 ;  /* 0x0000008b088b7221 */ /* 0x000fe20000010000 */
[----:B------:R-:W-:Y:S01]  /*e010*/  FFMA.FTZ R77, R82, UR4, -R135 ;  /* 0x00000004524d7c23 */ /* 0x000fe20008010887 */
[----:B--2---:R-:W-:Y:S01]  /*e020*/  FADD.FTZ R98, R9, R98 ;  /* 0x0000006209627221 */ /* 0x004fe20000010000 */
[----:B------:R-:W-:Y:S01]  /*e030*/  F2FP.F16.F32.PACK_AB R15, R136, R132 ;  /* 0x00000084880f723e */ /* 0x000fe200000000ff */
[----:B------:R-:W-:Y:S01]  /*e040*/  FADD.FTZ R100, R10, R139 ;  /* 0x0000008b0a647221 */ /* 0x000fe20000010000 */
[----:B------:R-:W-:Y:S01]  /*e050*/  FFMA.FTZ R6, R102, UR4, -R135 ;  /* 0x0000000466067c23 */ /* 0x000fe20008010887 */
[----:B-1----:R-:W-:Y:S01]  /*e060*/  FADD.FTZ R98, R137, R98 ;  /* 0x0000006289627221 */ /* 0x002fe20000010000 */
[----:B------:R-:W-:Y:S01]  /*e070*/  MUFU.EX2 R3, R3 ;  /* 0x0000000300037308 */ /* 0x000fe20000000800 */
[----:B------:R-:W-:Y:S01]  /*e080*/  FADD.FTZ R100, R19, R100 ;  /* 0x0000006413647221 */ /* 0x000fe20000010000 */
[----:B------:R0:W-:Y:S01]  /*e090*/  STSM.16.M88.4 [R2+0x24300], R12 ;  /* 0x0243000c02007844 */ /* 0x0001e20000000200 */
[----:B-----5:R-:W-:Y:S01]  /*e0a0*/  FADD.FTZ R131, R11, R98 ;  /* 0x000000620b837221 */ /* 0x020fe20000010000 */
        /* <DEDUP_REMOVED lines=18> */
[----:B------:R1:W-:Y:S01]  /*e1d0*/  STSM.16.M88.4 [R2+0x25b00], R8 ;  /* 0x025b000802007844 */ /* 0x0003e20000000200 */
[----:B------:R-:W-:Y:S01]  /*e1e0*/  FADD.FTZ R98, R124, R131 ;  /* 0x000000837c627221 */ /* 0x000fe20000010000 */
[----:B------:R-:W-:Y:S01]  /*e1f0*/  F2FP.F16.F32.PACK_AB R120, R129, R120 ;  /* 0x000000788178723e */ /* 0x000fe200000000ff */
[----:B------:R-:W-:Y:S01]  /*e200*/  FADD.FTZ R100, R112, R133 ;  /* 0x0000008570647221 */ /* 0x000fe20000010000 */
[----:B------:R-:W-:Y:S01]  /*e210*/  F2FP.F16.F32.PACK_AB R112, R127, R112 ;  /* 0x000000707f70723e */ /* 0x000fe200000000ff */
[----:B------:R-:W-:Y:S01]  /*e220*/  FADD.FTZ R131, R113, R98 ;  /* 0x0000006271837221 */ /* 0x000fe20000010000 */
[C---:B------:R-:W-:Y:S01]  /*e230*/  F2FP.F16.F32.PACK_AB R113, R114.reuse, R113 ;  /* 0x000000717271723e */ /* 0x040fe200000000ff */
        /* <DEDUP_REMOVED lines=8> */
[----:B0-----:R-:W-:Y:S01]  /*e2c0*/  FADD.FTZ R13, R117, R100 ;  /* 0x00000064750d7221 */ /* 0x001fe20000010000 */
[----:B------:R-:W-:Y:S01]  /*e2d0*/  MUFU.EX2 R91, R91 ;  /* 0x0000005b005b7308 */ /* 0x000fe20000000800 */
[----:B------:R-:W-:Y:S01]  /*e2e0*/  FADD.FTZ R12, R116, R131 ;  /* 0x00000083740c7221 */ /* 0x000fe20000010000 */
[----:B------:R0:W-:Y:S01]  /*e2f0*/  STSM.16.M88.4 [R2+0x27300], R120 ;  /* 0x0273007802007844 */ /* 0x0001e20000000200 */
[----:B------:R-:W-:Y:S01]  /*e300*/  FADD.FTZ R14, R104, R13 ;  /* 0x0000000d680e7221 */ /* 0x000fe20000010000 */
[----:B------:R-:W-:Y:S01]  /*e310*/  F2FP.F16.F32.PACK_AB R104, R105, R104 ;  /* 0x000000686968723e */ /* 0x000fe200000000ff */
[----:B------:R-:W-:Y:S01]  /*e320*/  FADD.FTZ R13, R17, R12 ;  /* 0x0000000c110d7221 */ /* 0x000fe20000010000 */
[----:B------:R0:W-:Y:S01]  /*e330*/  STSM.16.M88.4 [R2+0x28b00], R112 ;  /* 0x028b007002007844 */ /* 0x0001e20000000200 */
[----:B------:R-:W-:Y:S01]  /*e340*/  FADD.FTZ R15, R105, R14 ;  /* 0x0000000e690f7221 */ /* 0x000fe20000010000 */
[----:B------:R-:W2:Y:S01]  /*e350*/  MUFU.EX2 R93, R93 ;  /* 0x0000005d005d7308 */ /* 0x000ea20000000800 */
[C---:B------:R-:W-:Y:S01]  /*e360*/  FADD.FTZ R14, R106.reuse, R13 ;  /* 0x0000000d6a0e7221 */ /* 0x040fe20000010000 */
[----:B------:R-:W-:Y:S01]  /*e370*/  F2FP.F16.F32.PACK_AB R105, R106, R17 ;  /* 0x000000116a69723e */ /* 0x000fe200000000ff */
[----:B------:R-:W-:Y:S01]  /*e380*/  FADD.FTZ R20, R108, R15 ;  /* 0x0000000f6c147221 */ /* 0x000fe20000010000 */
[----:B------:R-:W-:Y:S01]  /*e390*/  F2FP.F16.F32.PACK_AB R106, R119, R108 ;  /* 0x0000006c776a723e */ /* 0x000fe200000000ff */
[----:B------:R-:W-:Y:S01]  /*e3a0*/  FADD.FTZ R14, R107, R14 ;  /* 0x0000000e6b0e7221 */ /* 0x000fe20000010000 */
        /* <DEDUP_REMOVED lines=8> */
[C---:B------:R-:W-:Y:S01]  /*e430*/  F2FP.F16.F32.PACK_AB R97, R0.reuse, R97 ;  /* 0x000000610061723e */ /* 0x040fe200000000ff */
[----:B------:R-:W-:Y:S01]  /*e440*/  FADD.FTZ R18, R111, R18 ;  /* 0x000000126f127221 */ /* 0x000fe20000010000 */
[----:B------:R-:W4:Y:S01]  /*e450*/  MUFU.EX2 R80, R80 ;  /* 0x0000005000507308 */ /* 0x000f220000000800 */
[----:B------:R-:W-:Y:S01]  /*e460*/  FADD.FTZ R14, R0, R13 ;  /* 0x0000000d000e7221 */ /* 0x000fe20000010000 */
[----:B--2---:R-:W-:Y:S01]  /*e470*/  F2FP.F16.F32.PACK_AB R90, R93, R92 ;  /* 0x0000005c5d5a723e */ /* 0x004fe200000000ff */
[----:B------:R-:W-:Y:S01]  /*e480*/  FADD.FTZ R18, R99, R18 ;  /* 0x0000001263127221 */ /* 0x000fe20000010000 */
[C---:B------:R-:W-:Y:S01]  /*e490*/  F2FP.F16.F32.PACK_AB R99, R6.reuse, R3 ;  /* 0x000000030663723e */ /* 0x040fe200000000ff */
[----:B------:R-:W-:Y:S01]  /*e4a0*/  FADD.FTZ R13, R3, R14 ;  /* 0x0000000e030d7221 */ /* 0x000fe20000010000 */
[----:B------:R0:W-:Y:S01]  /*e4b0*/  STSM.16.M88.4 [R2+0x2a300], R104 ;  /* 0x02a3006802007844 */ /* 0x0001e20000000200 */
[----:B-1----:R-:W-:Y:S01]  /*e4c0*/  FADD.FTZ R9, R101, R18 ;  /* 0x0000001265097221 */ /* 0x002fe20000010000 */
[----:B------:R-:W1:Y:S01]  /*e4d0*/  MUFU.EX2 R77, R77 ;  /* 0x0000004d004d7308 */ /* 0x000e620000000800 */
[----:B------:R-:W-:Y:S01]  /*e4e0*/  FADD.FTZ R8, R6, R13 ;  /* 0x0000000d06087221 */ /* 0x000fe20000010000 */
[----:B------:R0:W-:Y:S01]  /*e4f0*/  STSM.16.M88.4 [R2+0x2bb00], R96 ;  /* 0x02bb006002007844 */ /* 0x0001e20000000200 */
[----:B------:R-:W-:Y:S01]  /*e500*/  FADD.FTZ R10, R88, R9 ;  /* 0x00000009580a7221 */ /* 0x000fe20000010000 */
[----:B------:R-:W-:Y:S01]  /*e510*/  F2FP.F16.F32.PACK_AB R88, R89, R88 ;  /* 0x000000585958723e */ /* 0x000fe200000000ff */
[----:B------:R-:W-:Y:S01]  /*e520*/  FADD.FTZ R9, R7, R8 ;  /* 0x0000000807097221 */ /* 0x000fe20000010000 */
[-C--:B------:R-:W-:Y:S01]  /*e530*/  FMUL.FTZ R45, R45, R4.reuse ;  /* 0x000000042d2d7220 */ /* 0x080fe20000410000 */
[----:B------:R-:W-:Y:S01]  /*e540*/  FADD.FTZ R11, R89, R10 ;  /* 0x0000000a590b7221 */ /* 0x000fe20000010000 */
[----:B------:R-:W2:Y:S01]  /*e550*/  MUFU.EX2 R12, R83 ;  /* 0x00000053000c7308 */ /* 0x000ea20000000800 */
[C---:B------:R-:W-:Y:S01]  /*e560*/  FADD.FTZ R0, R82.reuse, R9 ;  /* 0x0000000952007221 */ /* 0x040fe20000010000 */
[----:B------:R-:W-:Y:S01]  /*e570*/  F2FP.F16.F32.PACK_AB R89, R82, R7 ;  /* 0x000000075259723e */ /* 0x000fe200000000ff */
[----:B------:R-:W-:Y:S01]  /*e580*/  FADD.FTZ R8, R92, R11 ;  /* 0x0000000b5c087221 */ /* 0x000fe20000010000 */
[-C--:B------:R-:W-:Y:S01]  /*e590*/  FMUL.FTZ R48, R48, R4.reuse ;  /* 0x0000000430307220 */ /* 0x080fe20000410000 */
[----:B------:R-:W-:Y:S01]  /*e5a0*/  FADD.FTZ R9, R91, R0 ;  /* 0x000000005b097221 */ /* 0x000fe20000010000 */
[C---:B---3--:R-:W-:Y:S01]  /*e5b0*/  F2FP.F16.F32.PACK_AB R91, R94.reuse, R91 ;  /* 0x0000005b5e5b723e */ /* 0x048fe200000000ff */
[----:B------:R-:W-:Y:S01]  /*e5c0*/  FADD.FTZ R3, R93, R8 ;  /* 0x000000085d037221 */ /* 0x000fe20000010000 */
[----:B------:R-:W3:Y:S01]  /*e5d0*/  MUFU.EX2 R86, R86 ;  /* 0x0000005600567308 */ /* 0x000ee20000000800 */
[----:B------:R-:W-:Y:S01]  /*e5e0*/  FADD.FTZ R0, R94, R9 ;  /* 0x000000095e007221 */ /* 0x000fe20000010000 */
[-C--:B------:R-:W-:Y:S01]  /*e5f0*/  FMUL.FTZ R49, R49, R4.reuse ;  /* 0x0000000431317220 */ /* 0x080fe20000410000 */
[----:B----4-:R-:W-:Y:S01]  /*e600*/  FADD.FTZ R6, R80, R3 ;  /* 0x0000000350067221 */ /* 0x010fe20000010000 */
[----:B------:R0:W-:Y:S01]  /*e610*/  STSM.16.M88.4 [R2+0x2d300], R88 ;  /* 0x02d3005802007844 */ /* 0x0001e20000000200 */
[----:B-1----:R-:W-:Y:S01]  /*e620*/  FADD.FTZ R3, R77, R0 ;  /* 0x000000004d037221 */ /* 0x002fe20000010000 */
        /* <DEDUP_REMOVED lines=11> */
[----:B---3--:R-:W-:Y:S01]  /*e6e0*/  FADD.FTZ R3, R86, R3 ;  /* 0x0000000356037221 */ /* 0x008fe20000010000 */
[-C--:B------:R-:W-:Y:S01]  /*e6f0*/  FMUL.FTZ R68, R68, R4.reuse ;  /* 0x0000000444447220 */ /* 0x080fe20000410000 */
[----:B------:R-:W-:Y:S01]  /*e700*/  FMUL.FTZ R69, R69, R4 ;  /* 0x0000000445457220 */ /* 0x000fe20000410000 */
[-C--:B------:R-:W-:Y:S01]  /*e710*/  FMUL.FTZ R26, R26, R76.reuse ;  /* 0x0000004c1a1a7220 */ /* 0x080fe20000410000 */
[-C--:B------:R-:W-:Y:S01]  /*e720*/  FMUL.FTZ R27, R27, R76.reuse ;  /* 0x0000004c1b1b7220 */ /* 0x080fe20000410000 */
[-C--:B------:R-:W-:Y:S01]  /*e730*/  FMUL.FTZ R30, R30, R76.reuse ;  /* 0x0000004c1e1e7220 */ /* 0x080fe20000410000 */
[----:B------:R-:W-:Y:S01]  /*e740*/  FMUL.FTZ R31, R31, R76 ;  /* 0x0000004c1f1f7220 */ /* 0x000fe20000410000 */
[----:B------:R-:W3:Y:S01]  /*e750*/  MUFU.EX2 R84, R84 ;  /* 0x0000005400547308 */ /* 0x000ee20000000800 */
[C---:B-1----:R-:W-:Y:S01]  /*e760*/  FADD.FTZ R9, R81.reuse, R6 ;  /* 0x0000000651097221 */ /* 0x042fe20000010000 */
[----:B------:R-:W-:Y:S01]  /*e770*/  F2FP.F16.F32.PACK_AB R80, R81, R80 ;  /* 0x000000505150723e */ /* 0x000fe200000000ff */
[-C--:B------:R-:W-:Y:S01]  /*e780*/  FMUL.FTZ R34, R34, R76.reuse ;  /* 0x0000004c22227220 */ /* 0x080fe20000410000 */
[----:B------:R-:W-:Y:S01]  /*e790*/  F2FP.F16.F32.PACK_AB R81, R12, R77 ;  /* 0x0000004d0c51723e */ /* 0x000fe200000000ff */
[-C--:B------:R-:W-:Y:S01]  /*e7a0*/  FMUL.FTZ R35, R35, R76.reuse ;  /* 0x0000004c23237220 */ /* 0x080fe20000410000 */
[-C--:B------:R-:W-:Y:S01]  /*e7b0*/  FMUL.FTZ R38, R38, R76.reuse ;  /* 0x0000004c26267220 */ /* 0x080fe20000410000 */
[----:B------:R-:W-:Y:S01]  /*e7c0*/  FMUL.FTZ R39, R39, R76 ;  /* 0x0000004c27277220 */ /* 0x000fe20000410000 */
[----:B------:R-:W1:Y:S01]  /*e7d0*/  MUFU.EX2 R85, R85 ;  /* 0x0000005500557308 */ /* 0x000e620000000800 */
[C---:B--2---:R-:W-:Y:S01]  /*e7e0*/  FADD.FTZ R3, R83.reuse, R3 ;  /* 0x0000000353037221 */ /* 0x044fe20000010000 */
[----:B------:R-:W-:Y:S01]  /*e7f0*/  F2FP.F16.F32.PACK_AB R83, R83, R86 ;  /* 0x000000565353723e */ /* 0x000fe200000000ff */
        /* <DEDUP_REMOVED lines=12> */
[----:B------:R-:W-:Y:S01]  /*e8c0*/  FMUL.FTZ R62, R62, R76 ;  /* 0x0000004c3e3e7220 */ /* 0x000fe20000410000 */
[----:B------:R-:W3:Y:S01]  /*e8d0*/  MUFU.EX2 R73, R73 ;  /* 0x0000004900497308 */ /* 0x000ee20000000800 */
[C---:B-1----:R-:W-:Y:S01]  /*e8e0*/  F2FP.F16.F32.PACK_AB R82, R85.reuse, R84 ;  /* 0x000000545552723e */ /* 0x042fe200000000ff */
[----:B------:R-:W-:Y:S01]  /*e8f0*/  FADD.FTZ R7, R85, R0 ;  /* 0x0000000055077221 */ /* 0x000fe20000010000 */
[-C--:B------:R-:W-:Y:S01]  /*e900*/  FMUL.FTZ R63, R63, R76.reuse ;  /* 0x0000004c3f3f7220 */ /* 0x080fe20000410000 */
[-C--:B------:R-:W-:Y:S01]  /*e910*/  FMUL.FTZ R66, R66, R76.reuse ;  /* 0x0000004c42427220 */ /* 0x080fe20000410000 */
[-C--:B------:R-:W-:Y:S01]  /*e920*/  FMUL.FTZ R67, R67, R76.reuse ;  /* 0x0000004c43437220 */ /* 0x080fe20000410000 */
[----:B------:R0:W-:Y:S01]  /*e930*/  STSM.16.M88.4 [R2+0x2eb00], R80 ;  /* 0x02eb005002007844 */ /* 0x0001e20000000200 */
[-C--:B------:R-:W-:Y:S01]  /*e940*/  FMUL.FTZ R70, R70, R76.reuse ;  /* 0x0000004c46467220 */ /* 0x080fe20000410000 */
[----:B------:R-:W1:Y:S01]  /*e950*/  MUFU.EX2 R103, R103 ;  /* 0x0000006700677308 */ /* 0x000e620000000800 */
[----:B--2---:R-:W-:Y:S01]  /*e960*/  FADD.FTZ R0, R72, R7 ;  /* 0x0000000748007221 */ /* 0x004fe20000010000 */
[----:B------:R-:W-:Y:S01]  /*e970*/  FMUL.FTZ R71, R71, R76 ;  /* 0x0000004c47477220 */ /* 0x000fe20000410000 */
[----:B------:R-:W-:-:S05]  /*e980*/  IMAD.MOV.U32 R4, RZ, RZ, R74 ;  /* 0x000000ffff047224 */ /* 0x000fca00078e004a */
[----:B------:R-:W2:Y:S01]  /*e990*/  MUFU.EX2 R14, R95 ;  /* 0x0000005f000e7308 */ /* 0x000ea20000000800 */
[C---:B---3--:R-:W-:Y:S01]  /*e9a0*/  F2FP.F16.F32.PACK_AB R8, R73.reuse, R72 ;  /* 0x000000484908723e */ /* 0x048fe200000000ff */
[----:B------:R-:W-:-:S06]  /*e9b0*/  FADD.FTZ R0, R73, R0 ;  /* 0x0000000049007221 */ /* 0x000fcc0000010000 */
[----:B------:R-:W3:Y:S01]  /*e9c0*/  MUFU.EX2 R75, R75 ;  /* 0x0000004b004b7308 */ /* 0x000ee20000000800 */
[----:B-1----:R-:W-:Y:S01]  /*e9d0*/  F2FP.F16.F32.PACK_AB R10, R5, R103 ;  /* 0x00000067050a723e */ /* 0x002fe200000000ff */
[----:B------:R-:W-:-:S06]  /*e9e0*/  FADD.FTZ R0, R103, R0 ;  /* 0x0000000067007221 */ /* 0x000fcc0000010000 */
[----:B------:R-:W1:Y:S01]  /*e9f0*/  MUFU.EX2 R78, R78 ;  /* 0x0000004e004e7308 */ /* 0x000e620000000800 */
[----:B--2---:R-:W-:-:S07]  /*ea00*/  FADD.FTZ R3, R14, R3 ;  /* 0x000000030e037221 */ /* 0x004fce0000010000 */
[----:B------:R-:W2:Y:S01]  /*ea10*/  MUFU.EX2 R79, R79 ;  /* 0x0000004f004f7308 */ /* 0x000ea20000000800 */
[C---:B---3--:R-:W-:Y:S01]  /*ea20*/  F2FP.F16.F32.PACK_AB R9, R75.reuse, R14 ;  /* 0x0000000e4b09723e */ /* 0x048fe200000000ff */
[----:B------:R-:W-:-:S04]  /*ea30*/  FADD.FTZ R3, R75, R3 ;  /* 0x000000034b037221 */ /* 0x000fc80000010000 */
[----:B-1----:R-:W-:Y:S01]  /*ea40*/  FADD.FTZ R6, R78, R3 ;  /* 0x000000034e067221 */ /* 0x002fe20000010000 */
        /* <DEDUP_REMOVED lines=13> */
.L_x_1677:
[----:B------:R-:W-:Y:S06]  /*eb20*/  BAR.ARV 0x8, 0x1a0 ;  /* 0x0206800000007b1d */ /* 0x000fec0000002000 */
[----:B------:R-:W-:Y:S05]  /*eb30*/  @!P0 BRA `(.L_x_1687) ;  /* 0x0000000000048947 */ /* 0x000fea0003800000 */
[----:B------:R-:W-:Y:S01]  /*eb40*/  BPT.TRAP 0x1 ;  /* 0x000000040000795c */ /* 0x000fe20000300000 */
.L_x_1687:
[----:B------:R-:W-:Y:S01]  /*eb50*/  ULEA UR6, UR36, UR37, 0x3 ;  /* 0x0000002524067291 */ /* 0x000fe2000f8e183f */
[----:B------:R-:W-:-:S05]  /*eb60*/  IMAD.U32 R4, RZ, RZ, UR60 ;  /* 0x0000003cff047e24 */ /* 0x000fca000f8e00ff */
[----:B------:R-:W-:-:S04]  /*eb70*/  SHF.L.U32 R4, R4, 0x1f, RZ ;  /* 0x0000001f04047819 */ /* 0x000fc800000006ff */
[----:B------:R2:W3:Y:S01]  /*eb80*/  SYNCS.PHASECHK.TRANS64.TRYWAIT P2, [UR6+0x31c50], R4 ;  /* 0x031c5004ff0075a7 */ /* 0x0004e20008040146 */
[----:B------:R-:W-:Y:S05]  /*eb90*/  @!P0 BRA `(.L_x_1688) ;  /* 0x0000000000048947 */ /* 0x000fea0003800000 */
[----:B------:R-:W-:Y:S01]  /*eba0*/  BPT.TRAP 0x1 ;  /* 0x000000040000795c */ /* 0x000fe20000300000 */
.L_x_1688:
[----:B---3--:R-:W-:Y:S05]  /*ebb0*/  @P2 BRA `(.L_x_1689) ;  /* 0x0000000000082947 */ /* 0x008fea0003800000 */
[----:B------:R-:W3:Y:S02]  /*ebc0*/  SYNCS.PHASECHK.TRANS64.TRYWAIT P0, [UR6+0x31c50], R4 ;  /* 0x031c5004ff0075a7 */ /* 0x000ee40008000146 */
[----:B---3--:R-:W-:Y:S05]  /*ebd0*/  @!P0 BRA `(.L_x_1690) ;  /* 0x0000007000c48947 */ /* 0x008fea0003800000 */
.L_x_1689:
[----:B------:R-:W-:Y:S01]  /*ebe0*/  UIADD3 UR37, UR37, 0x200, URZ ;  /* 0x0000020025257890 */ /* 0x000fe2000fffe03f */
[----:B------:R-:W-:Y:S01]  /*ebf0*/  WARPGROUP.ARRIVE ;  /* 0x00000000000079c5 */ /* 0x000fe20000000000 */
[----:B------:R-:W-:Y:S01]  /*ec00*/  ULOP3.LUT UR61, UR61, 0x10000, URZ, 0xfc, !UPT ;  /* 0x000100003d3d7892 */ /* 0x000fe2000f8efc3f */
[----:B--23--:R-:W2:Y:S01]  /*ec10*/  SHFL.BFLY PT, R4, R3, 0x2, 0x1f ;  /* 0x0c401f0003047f89 */ /* 0x00cea200000e0000 */
[----:B------:R-:W-:Y:S01]  /*ec20*/  USHF.R.U32.HI UR37, URZ, 0x4, UR37 ;  /* 0x000000043f257899 */ /* 0x000fe20008011625 */
[----:B01----:R-:W-:Y:S01]  /*ec30*/  IMAD.MOV.U32 R9, RZ, RZ, RZ ;  /* 0x000000ffff097224 */ /* 0x003fe200078e00ff */
[----:B------:R-:W-:Y:S01]  /*ec40*/  UMOV UR9, 0xc0000010 ;  /* 0xc000001000097882 */ /* 0x000fe20000000000 */
[----:B------:R-:W-:Y:S01]  /*ec50*/  UMOV UR11, 0x80000020 ;  /* 0x80000020000b7882 */ /* 0x000fe20000000000 */
[----:B------:R-:W-:Y:S01]  /*ec60*/  ULOP3.LUT UR37, UR37, 0x3fff, URZ, 0xc0, !UPT ;  /* 0x00003fff25257892 */ /* 0x000fe2000f8ec03f */
[----:B------:R-:W0:Y:S01]  /*ec70*/  SHFL.BFLY PT, R5, R0, 0x2, 0x1f ;  /* 0x0c401f0000057f89 */ /* 0x000e2200000e0000 */
[----:B------:R-:W-:Y:S01]  /*ec80*/  UMOV UR8, UR61 ;  /* 0x0000003d00087c82 */ /* 0x000fe20008000000 */
[----:B------:R-:W-:Y:S01]  /*ec90*/  R2UR UR7, R152 ;  /* 0x00000000980772ca */ /* 0x000fe200000e0000 */
[----:B------:R-:W-:-:S04]  /*eca0*/  ULOP3.LUT UR5, UR37, 0x2400000, URZ, 0xfc, !UPT ;  /* 0x0240000025057892 */ /* 0x000fc8000f8efc3f */
[----:B------:R-:W-:Y:S02]  /*ecb0*/  UIMAD UR5, UR36, 0x6c0, UR5 ;  /* 0x000006c0240578a4 */ /* 0x000fe4000f8e0205 */
[----:B------:R-:W-:-:S04]  /*ecc0*/  UIADD3 UR36, UR36, 0x1, URZ ;  /* 0x0000000124247890 */ /* 0x000fc8000fffe03f */
[----:B------:R-:W-:Y:S01]  /*ecd0*/  UISETP.NE.AND UP0, UPT, UR36, 0x2, UPT ;  /* 0x000000022400788c */ /* 0x000fe2000bf05270 */
[----:B------:R-:W-:Y:S01]  /*ece0*/  UMOV UR10, UR5 ;  /* 0x00000005000a7c82 */ /* 0x000fe20008000000 */
[----:B------:R-:W-:Y:S01]  /*ecf0*/  UIADD3 UR7, UR7, 0x1, URZ ;  /* 0x0000000107077890 */ /* 0x000fe2000fffe03f */
[----:B------:R-:W-:Y:S01]  /*ed00*/  HGMMA.64x96x16.F32 R24, gdesc[UR8].tnspB, R24, gsb0 ;  /* 0x41600000081879f0 */ /* 0x000fe20008000818 */
[----:B------:R-:W-:Y:S01]  /*ed10*/  UIADD3 UR8, UR61, 0x180, URZ ;  /* 0x000001803d087890 */ /* 0x000fe2000fffe03f */
[----:B--2---:R-:W-:Y:S01]  /*ed20*/  FADD.FTZ R4, R4, R3 ;  /* 0x0000000304047221 */ /* 0x004fe20000010000 */
[----:B------:R-:W-:Y:S01]  /*ed30*/  UIADD3 UR10, UR5, 0x40, URZ ;  /* 0x00000040050a7890 */ /* 0x000fe2000fffe03f */
[----:B------:R-:W-:Y:S01]  /*ed40*/  IMAD.MOV.U32 R3, RZ, RZ, -0x800000 ;  /* 0xff800000ff037424 */ /* 0x000fe200078e00ff */
[----:B------:R-:W-:Y:S01]  /*ed50*/  UMOV UR9, 0xc0000010 ;  /* 0xc000001000097882 */ /* 0x000fe20000000000 */
[----:B------:R-:W-:Y:S01]  /*ed60*/  UMOV UR11, 0x80000020 ;  /* 0x80000020000b7882 */ /* 0x000fe20000000000 */
[----:B0-----:R-:W-:Y:S01]  /*ed70*/  FADD.FTZ R6, R5, R0 ;  /* 0x0000000005067221 */ /* 0x001fe20000010000 */
[----:B------:R-:W-:Y:S01]  /*ed80*/  IMAD.MOV.U32 R0, RZ, RZ, -0x800000 ;  /* 0xff800000ff007424 */ /* 0x000fe200078e00ff */
[----:B------:R-:W0:Y:S01]  /*ed90*/  SHFL.BFLY PT, R5, R4, 0x1, 0x1f ;  /* 0x0c201f0004057f89 */ /* 0x000e2200000e0000 */
[----:B------:R-:W-:Y:S01]  /*eda0*/  IMAD.U32 R152, RZ, RZ, UR7 ;  /* 0x00000007ff987e24 */ /* 0x000fe2000f8e00ff */
[----:B------:R-:W-:-:S02]  /*edb0*/  USEL UR36, UR36, URZ, UP0 ;  /* 0x0000003f24247287 */ /* 0x000fc40008000000 */
[----:B------:R-:W1:Y:S01]  /*edc0*/  SHFL.BFLY PT, R7, R6, 0x1, 0x1f ;  /* 0x0c201f0006077f89 */ /* 0x000e6200000e0000 */
[----:B0-----:R-:W-:Y:S01]  /*edd0*/  FADD.FTZ R11, R4, R5 ;  /* 0x00000005040b7221 */ /* 0x001fe20000010000 */
[----:B------:R-:W-:Y:S01]  /*ede0*/  MOV R4, UR6 ;  /* 0x0000000600047c02 */ /* 0x000fe20008000f00 */
[----:B------:R-:W-:Y:S02]  /*edf0*/  IMAD.MOV.U32 R5, RZ, RZ, RZ ;  /* 0x000000ffff057224 */ /* 0x000fe400078e00ff */
[----:B-1----:R-:W-:Y:S01]  /*ee00*/  FADD.FTZ R12, R6, R7 ;  /* 0x00000007060c7221 */ /* 0x002fe20000010000 */
[----:B------:R-:W-:Y:S01]  /*ee10*/  FSETP.NE.FTZ.AND P0, PT, R11, RZ, PT ;  /* 0x000000ff0b00720b */ /* 0x000fe20003f15000 */
[----:B------:R-:W-:Y:S02]  /*ee20*/  @!P1 VIADD R4, R4, 0x31c60 ;  /* 0x00031c6004049836 */ /* 0x000fe40000000000 */
[----:B------:R-:W-:Y:S01]  /*ee30*/  IMAD.U32 R7, RZ, RZ, UR4 ;  /* 0x00000004ff077e24 */ /* 0x000fe2000f8e00ff */
[----:B------:R-:W-:Y:S01]  /*ee40*/  FSETP.NE.FTZ.AND P2, PT, R12, RZ, PT ;  /* 0x000000ff0c00720b */ /* 0x000fe20003f55000 */
[----:B------:R-:W-:Y:S01]  /*ee50*/  IMAD.U32 R6, RZ, RZ, UR4 ;  /* 0x00000004ff067e24 */ /* 0x000fe2000f8e00ff */
[----:B------:R-:W-:Y:S01]  /*ee60*/  @!P1 PRMT R4, RZ, 0x654, R4 ;  /* 0x00000654ff049816 */ /* 0x000fe20000000004 */
[----:B------:R-:W-:-:S04]  /*ee70*/  USEL UR4, URZ, 0x1, UP0 ;  /* 0x000000013f047887 */ /* 0x000fc80008000000 */
[----:B------:R-:W-:Y:S02]  /*ee80*/  ULOP3.LUT UR60, UR60, UR4, URZ, 0x3c, !UPT ;  /* 0x000000043c3c7292 */ /* 0x000fe4000f8e3c3f */
[----:B------:R-:W0:Y:S01]  /*ee90*/  @P0 MUFU.LG2 R8, R11 ;  /* 0x0000000b00080308 */ /* 0x000e220000000c00 */
[----:B------:R-:W-:-:S03]  /*eea0*/  @P0 FMUL.FTZ R7, R7, 0.69314718246459960938 ;  /* 0x3f31721807070820 */ /* 0x000fc60000410000 */
[----:B------:R-:W-:-:S04]  /*eeb0*/  @P2 FMUL.FTZ R6, R6, 0.69314718246459960938 ;  /* 0x3f31721806062820 */ /* 0x000fc80000410000 */
[----:B------:R-:W1:Y:S08]  /*eec0*/  @P2 MUFU.LG2 R10, R12 ;  /* 0x0000000c000a2308 */ /* 0x000e700000000c00 */
[----:B------:R1:W2:Y:S01]  /*eed0*/  @P0 MUFU.RCP R5, R11 ;  /* 0x0000000b00050308 */ /* 0x0002a20000001000 */
[----:B0-----:R-:W-:-:S04]  /*eee0*/  @P0 FMUL.FTZ R8, R8, 0.69314718246459960938 ;  /* 0x3f31721808080820 */ /* 0x001fc80000410000 */
[----:B------:R-:W-:Y:S01]  /*eef0*/  @P0 FFMA.FTZ R0, R7, R74, R8 ;  /* 0x0000004a07000223 */ /* 0x000fe20000010008 */
[----:B------:R-:W-:Y:S02]  /*ef00*/  PLOP3.LUT P0, PT, PT, PT, PT, 0x8, 0x0 ;  /* 0x000000000000781c */ /* 0x000fe40003f0e170 */
[----:B------:R-:W0:Y:S01]  /*ef10*/  @P2 MUFU.RCP R9, R12 ;  /* 0x0000000c00092308 */ /* 0x000e220000001000 */
[----:B-1----:R-:W-:-:S04]  /*ef20*/  @P2 FMUL.FTZ R11, R10, 0.69314718246459960938 ;  /* 0x3f3172180a0b2820 */ /* 0x002fc80000410000 */
        /* <DEDUP_REMOVED lines=102> */
[----:B-1----:R-:W-:-:S07]  /*f590*/  FMUL.FTZ R71, R71, R9 ;  /* 0x0000000947477220 */ /* 0x002fce0000410000 */
.L_x_1660:
[----:B------:R-:W0:Y:S08]  /*f5a0*/  S2UR UR4, SR_CgaCtaId ;  /* 0x00000000000479c3 */ /* 0x000e300000008800 */
[----:B------:R-:W-:Y:S06]  /*f5b0*/  BAR.SYNC.DEFER_BLOCKING 0x5, 0x1a0 ;  /* 0x0146800000007b1d */ /* 0x000fec0000010000 */
[----:B------:R-:W-:Y:S01]  /*f5c0*/  UMOV UR37, 0x400 ;  /* 0x0000040000257882 */ /* 0x000fe20000000000 */
[----:B------:R-:W-:Y:S01]  /*f5d0*/  BSSY B0, `(.L_x_1691) ;  /* 0x00001a3000007945 */ /* 0x000fe20003800000 */
[----:B0-----:R-:W-:-:S09]  /*f5e0*/  ULEA UR37, UR4, UR37, 0x18 ;  /* 0x0000002504257291 */ /* 0x001fd2000f8ec03f */
[----:B------:R-:W0:Y:S02]  /*f5f0*/  LDS.128 R28, [UR37+0x31cd0] ;  /* 0x031cd025ff1c7984 */ /* 0x000e240008000c00 */
[----:B0-----:R-:W-:Y:S02]  /*f600*/  R2UR UR4, R29 ;  /* 0x000000001d0472ca */ /* 0x001fe400000e0000 */
[----:B------:R-:W-:-:S11]  /*f610*/  R2UR UR5, R30 ;  /* 0x000000001e0572ca */ /* 0x000fd600000e0000 */
[----:B------:R-:W-:Y:S01]  /*f620*/  IMAD.U32 R17, RZ, RZ, UR4 ;  /* 0x00000004ff117e24 */ /* 0x000fe2000f8e00ff */
[----:B------:R-:W-:Y:S06]  /*f630*/  BAR.ARV 0x4, 0x1a0 ;  /* 0x0106800000007b1d */ /* 0x000fec0000002000 */
[----:B------:R-:W-:Y:S05]  /*f640*/  @P0 BRA `(.L_x_1692) ;  /* 0x0000001000180947 */ /* 0x000fea0003800000 */
[----:B------:R-:W0:Y:S08]  /*f650*/  S2UR UR4, SR_SWINHI ;  /* 0x00000000000479c3 */ /* 0x000e300000002f00 */
[----:B------:R-:W-:Y:S01]  /*f660*/  BAR.SYNC.DEFER_BLOCKING 0x1, 0x180 ;  /* 0x0046000000007b1d */ /* 0x000fe20000010000 */
[----:B------:R-:W-:Y:S02]  /*f670*/  F2FP.F16.F32.PACK_AB R6, R6, R81 ;  /* 0x000000510606723e */ /* 0x000fe400000000ff */
[----:B------:R-:W-:-:S02]  /*f680*/  F2FP.F16.F32.PACK_AB R7, R7, R12 ;  /* 0x0000000c0707723e */ /* 0x000fc400000000ff */
[----:B------:R-:W-:Y:S01]  /*f690*/  R2UR UR11, R150 ;  /* 0x00000000960b72ca */ /* 0x000fe200000e0000 */
[----:B------:R-:W-:Y:S01]  /*f6a0*/  ULDC.64 UR8, c[0x0][0xbe0] ;  /* 0x0002f80000087ab9 */ /* 0x000fe20000000a00 */
[----:B------:R-:W-:Y:S01]  /*f6b0*/  R2UR UR10, R148 ;  /* 0x00000000940a72ca */ /* 0x000fe200000e0000 */
[----:B------:R-:W-:Y:S01]  /*f6c0*/  UISETP.NE.U32.AND UP0, UPT, UR8, URZ, UPT ;  /* 0x0000003f0800728c */ /* 0x000fe2000bf05070 */
[----:B------:R-:W-:Y:S01]  /*f6d0*/  F2FP.F16.F32.PACK_AB R24, R37, R24 ;  /* 0x000000182518723e */ /* 0x000fe200000000ff */
[----:B------:R-:W-:Y:S01]  /*f6e0*/  ULDC.64 UR12, c[0x0][0x208] ;  /* 0x00008200000c7ab9 */ /* 0x000fe20000000a00 */
[----:B------:R-:W-:Y:S01]  /*f6f0*/  F2FP.F16.F32.PACK_AB R27, R27, R42 ;  /* 0x0000002a1b1b723e */ /* 0x000fe200000000ff */
[----:B------:R-:W-:Y:S01]  /*f700*/  UISETP.NE.AND.EX UP0, UPT, UR9, URZ, UPT, UP0 ;  /* 0x0000003f0900728c */ /* 0x000fe2000bf05300 */
[----:B------:R-:W-:Y:S02]  /*f710*/  F2FP.F16.F32.PACK_AB R68, R41, R32 ;  /* 0x000000202944723e */ /* 0x000fe400000000ff */
[----:B------:R-:W-:-:S02]  /*f720*/  F2FP.F16.F32.PACK_AB R70, R49, R16 ;  /* 0x000000103146723e */ /* 0x000fc400000000ff */
[----:B------:R-:W-:-:S03]  /*f730*/  F2FP.F16.F32.PACK_AB R71, R71, R34 ;  /* 0x000000224747723e */ /* 0x000fc600000000ff */
[----:B------:R-:W-:Y:S02]  /*f740*/  USHF.L.U64.HI UR11, UR10, 0x2, UR11 ;  /* 0x000000020a0b7899 */ /* 0x000fe4000801020b */
[----:B------:R-:W-:Y:S01]  /*f750*/  USHF.L.U32 UR10, UR10, 0x2, URZ ;  /* 0x000000020a0a7899 */ /* 0x000fe2000800063f */
[----:B------:R-:W-:Y:S01]  /*f760*/  UMOV UR6, UR37 ;  /* 0x0000002500067c82 */ /* 0x000fe20008000000 */
[----:B0-----:R-:W-:Y:S01]  /*f770*/  UMOV UR7, UR4 ;  /* 0x0000000400077c82 */ /* 0x001fe20008000000 */
[----:B------:R-:W-:Y:S02]  /*f780*/  IMAD.U32 R18, RZ, RZ, UR6 ;  /* 0x00000006ff127e24 */ /* 0x000fe4000f8e00ff */
[----:B------:R-:W-:Y:S01]  /*f790*/  IMAD.U32 R19, RZ, RZ, UR7 ;  /* 0x00000007ff137e24 */ /* 0x000fe2000f8e00ff */
[----:B------:R-:W-:Y:S02]  /*f7a0*/  ULDC.64 UR6, c[0x0][0xbd8] ;  /* 0x0002f60000067ab9 */ /* 0x000fe40000000a00 */
[----:B------:R-:W-:Y:S01]  /*f7b0*/  UISETP.NE.U32.AND UP1, UPT, UR6, URZ, UPT ;  /* 0x0000003f0600728c */ /* 0x000fe2000bf25070 */
[----:B------:R-:W-:Y:S01]  /*f7c0*/  IMAD.WIDE R4, R155, 0x2, R18 ;  /* 0x000000029b047825 */ /* 0x000fe200078e0212 */
[----:B------:R-:W-:-:S02]  /*f7d0*/  UIADD3 UR4, UP2, UR10, UR6, URZ ;  /* 0x000000060a047290 */ /* 0x000fc4000ff5e03f */
[----:B------:R-:W-:Y:S01]  /*f7e0*/  UISETP.NE.AND.EX UP1, UPT, UR7, URZ, UPT, UP1 ;  /* 0x0000003f0700728c */ /* 0x000fe2000bf25310 */
[C---:B------:R-:W-:Y:S01]  /*f7f0*/  IADD3 R13, P0, R4.reuse, 0x6020, RZ ;  /* 0x00006020040d7810 */ /* 0x040fe20007f1e0ff */
[----:B------:R-:W-:Y:S01]  /*f800*/  @UP0 UIADD3 UR6, UP3, UR10, UR8, URZ ;  /* 0x000000080a060290 */ /* 0x000fe2000ff7e03f */
[C---:B------:R-:W-:Y:S01]  /*f810*/  IADD3 R9, P1, R4.reuse, 0x6000, RZ ;  /* 0x0000600004097810 */ /* 0x040fe20007f3e0ff */
[----:B------:R-:W-:Y:S01]  /*f820*/  UIADD3.X UR8, UR11, UR7, URZ, UP2, !UPT ;  /* 0x000000070b087290 */ /* 0x000fe200097fe43f */
[----:B------:R-:W-:Y:S01]  /*f830*/  LOP3.LUT R11, R4, 0x180, RZ, 0xc0, !PT ;  /* 0x00000180040b7812 */ /* 0x000fe200078ec0ff */
[----:B------:R-:W-:Y:S01]  /*f840*/  @UP0 UIADD3.X UR7, UR11, UR9, URZ, UP3, !UPT ;  /* 0x000000090b070290 */ /* 0x000fe20009ffe43f */
[----:B------:R-:W-:Y:S02]  /*f850*/  LOP3.LUT R8, R13, 0x180, RZ, 0xc0, !PT ;  /* 0x000001800d087812 */ /* 0x000fe400078ec0ff */
[----:B------:R-:W-:Y:S02]  /*f860*/  LOP3.LUT R10, R9, 0x180, RZ, 0xc0, !PT ;  /* 0x00000180090a7812 */ /* 0x000fe400078ec0ff */
[----:B------:R-:W-:-:S02]  /*f870*/  SHF.R.U64 R11, R11, 0x3, RZ ;  /* 0x000000030b0b7819 */ /* 0x000fc400000012ff */
[----:B------:R-:W-:Y:S02]  /*f880*/  SHF.R.U64 R8, R8, 0x3, RZ ;  /* 0x0000000308087819 */ /* 0x000fe400000012ff */
[----:B------:R-:W-:Y:S02]  /*f890*/  SHF.R.U64 R10, R10, 0x3, RZ ;  /* 0x000000030a0a7819 */ /* 0x000fe400000012ff */
[C---:B------:R-:W-:Y:S02]  /*f8a0*/  IADD3 R55, P2, R4.reuse, 0x3020, RZ ;  /* 0x0000302004377810 */ /* 0x040fe40007f5e0ff */
[C---:B------:R-:W-:Y:S02]  /*f8b0*/  IADD3 R51, P3, R4.reuse, 0x3000, RZ ;  /* 0x0000300004337810 */ /* 0x040fe40007f7e0ff */
[----:B------:R-:W-:Y:S02]  /*f8c0*/  IADD3 R29, P4, R4, 0x20, RZ ;  /* 0x00000020041d7810 */ /* 0x000fe40007f9e0ff */
[----:B------:R-:W-:Y:S01]  /*f8d0*/  LOP3.LUT R4, R11, R4, RZ, 0x3c, !PT ;  /* 0x000000040b047212 */ /* 0x000fe200078e3cff */
[--C-:B------:R-:W-:Y:S01]  /*f8e0*/  IMAD.X R11, RZ, RZ, R5.reuse, P1 ;  /* 0x000000ffff0b7224 */ /* 0x100fe200008e0605 */
[----:B------:R-:W-:Y:S01]  /*f8f0*/  LOP3.LUT R8, R8, R13, RZ, 0x3c, !PT ;  /* 0x0000000d08087212 */ /* 0x000fe200078e3cff */
[--C-:B------:R-:W-:Y:S01]  /*f900*/  IMAD.X R13, RZ, RZ, R5.reuse, P2 ;  /* 0x000000ffff0d7224 */ /* 0x100fe200010e0605 */
[----:B------:R-:W-:Y:S01]  /*f910*/  LOP3.LUT R10, R10, R9, RZ, 0x3c, !PT ;  /* 0x000000090a0a7212 */ /* 0x000fe200078e3cff */
[--C-:B------:R-:W-:Y:S01]  /*f920*/  IMAD.X R9, RZ, RZ, R5.reuse, P0 ;  /* 0x000000ffff097224 */ /* 0x100fe200000e0605 */
[-C--:B------:R-:W-:Y:S01]  /*f930*/  IADD3.X R21, RZ, R5.reuse, RZ, P4, !PT ;  /* 0x00000005ff157210 */ /* 0x080fe200027fe4ff */
[----:B------:R-:W-:Y:S01]  /*f940*/  IMAD.X R15, RZ, RZ, R5, P3 ;  /* 0x000000ffff0f7224 */ /* 0x000fe200018e0605 */
[----:B------:R-:W-:-:S02]  /*f950*/  MOV R50, R4 ;  /* 0x0000000400327202 */ /* 0x000fc40000000f00 */
[----:B------:R-:W-:Y:S02]  /*f960*/  F2FP.F16.F32.PACK_AB R4, R20, R83 ;  /* 0x000000531404723e */ /* 0x000fe400000000ff */
[----:B------:R-:W-:Y:S02]  /*f970*/  F2FP.F16.F32.PACK_AB R5, R14, R69 ;  /* 0x000000450e05723e */ /* 0x000fe400000000ff */
[----:B------:R-:W-:Y:S02]  /*f980*/  LOP3.LUT R14, R51, 0x180, RZ, 0xc0, !PT ;  /* 0x00000180330e7812 */ /* 0x000fe400078ec0ff */
[----:B------:R-:W-:Y:S01]  /*f990*/  LOP3.LUT R20, R29, 0x180, RZ, 0xc0, !PT ;  /* 0x000001801d147812 */ /* 0x000fe200078ec0ff */
[----:B------:R0:W-:Y:S01]  /*f9a0*/  STSM.16.M88.4 [R50], R4 ;  /* 0x0000000432007844 */ /* 0x0001e20000000200 */
[----:B------:R-:W-:Y:S02]  /*f9b0*/  LOP3.LUT R28, R55, 0x180, RZ, 0xc0, !PT ;  /* 0x00000180371c7812 */ /* 0x000fe400078ec0ff */
[----:B------:R-:W-:-:S02]  /*f9c0*/  SHF.R.U64 R14, R14, 0x3, RZ ;  /* 0x000000030e0e7819 */ /* 0x000fc400000012ff */
[----:B------:R-:W-:Y:S02]  /*f9d0*/  SHF.R.U64 R20, R20, 0x3, RZ ;  /* 0x0000000314147819 */ /* 0x000fe400000012ff */
[----:B------:R-:W-:Y:S02]  /*f9e0*/  SHF.R.U64 R28, R28, 0x3, RZ ;  /* 0x000000031c1c7819 */ /* 0x000fe400000012ff */
[----:B------:R-:W-:Y:S02]  /*f9f0*/  LOP3.LUT R14, R14, R51, RZ, 0x3c, !PT ;  /* 0x000000330e0e7212 */ /* 0x000fe400078e3cff */
[----:B------:R-:W-:Y:S02]  /*fa00*/  LOP3.LUT R20, R20, R29, RZ, 0x3c, !PT ;  /* 0x0000001d14147212 */ /* 0x000fe400078e3cff */
[----:B------:R-:W-:Y:S02]  /*fa10*/  LOP3.LUT R12, R28, R55, RZ, 0x3c, !PT ;  /* 0x000000371c0c7212 */ /* 0x000fe400078e3cff */
[----:B------:R-:W-:-:S02]  /*fa20*/  MOV R28, R8 ;  /* 0x00000008001c7202 */ /* 0x000fc40000000f00 */
[----:B------:R-:W-:Y:S02]  /*fa30*/  MOV R29, R10 ;  /* 0x0000000a001d7202 */ /* 0x000fe40000000f00 */
[----:B------:R-:W-:Y:S02]  /*fa40*/  MOV R30, R14 ;  /* 0x0000000e001e7202 */ /* 0x000fe40000000f00 */
[----:B------:R-:W-:Y:S02]  /*fa50*/  MOV R21, R20 ;  /* 0x0000001400157202 */ /* 0x000fe40000000f00 */
[----:B------:R-:W-:Y:S02]  /*fa60*/  F2FP.F16.F32.PACK_AB R8, R76, R75 ;  /* 0x0000004b4c08723e */ /* 0x000fe400000000ff */
[----:B------:R-:W-:Y:S02]  /*fa70*/  F2FP.F16.F32.PACK_AB R9, R64, R65 ;  /* 0x000000414009723e */ /* 0x000fe400000000ff */
[----:B------:R-:W-:-:S02]  /*fa80*/  F2FP.F16.F32.PACK_AB R10, R79, R74 ;  /* 0x0000004a4f0a723e */ /* 0x000fc400000000ff */
[----:B------:R-:W-:Y:S02]  /*fa90*/  F2FP.F16.F32.PACK_AB R11, R60, R61 ;  /* 0x0000003d3c0b723e */ /* 0x000fe400000000ff */
[----:B0-----:R-:W-:Y:S02]  /*faa0*/  F2FP.F16.F32.PACK_AB R4, R78, R73 ;  /* 0x000000494e04723e */ /* 0x001fe400000000ff */
[----:B------:R-:W-:Y:S01]  /*fab0*/  F2FP.F16.F32.PACK_AB R5, R56, R57 ;  /* 0x000000393805723e */ /* 0x000fe200000000ff */
[----:B------:R-:W-:Y:S01]  /*fac0*/  STSM.16.M88.4 [R21], R8 ;  /* 0x0000000815007844 */ /* 0x000fe20000000200 */
[----:B------:R-:W-:Y:S02]  /*fad0*/  F2FP.F16.F32.PACK_AB R6, R77, R72 ;  /* 0x000000484d06723e */ /* 0x000fe400000000ff */
[----:B------:R-:W-:Y:S02]  /*fae0*/  F2FP.F16.F32.PACK_AB R7, R52, R53 ;  /* 0x000000353407723e */ /* 0x000fe400000000ff */
[----:B------:R-:W-:-:S02]  /*faf0*/  MOV R20, R12 ;  /* 0x0000000c00147202 */ /* 0x000fc40000000f00 */
[----:B------:R-:W-:Y:S01]  /*fb00*/  F2FP.F16.F32.PACK_AB R14, R44, R25 ;  /* 0x000000192c0e723e */ /* 0x000fe200000000ff */
[----:B------:R0:W-:Y:S01]  /*fb10*/  STSM.16.M88.4 [R30], R4 ;  /* 0x000000041e007844 */ /* 0x0001e20000000200 */
[----:B------:R-:W-:Y:S02]  /*fb20*/  F2FP.F16.F32.PACK_AB R12, R45, R36 ;  /* 0x000000242d0c723e */ /* 0x000fe400000000ff */
[----:B------:R-:W-:Y:S02]  /*fb30*/  F2FP.F16.F32.PACK_AB R13, R47, R48 ;  /* 0x000000302f0d723e */ /* 0x000fe400000000ff */
[----:B------:R-:W-:Y:S02]  /*fb40*/  F2FP.F16.F32.PACK_AB R15, R43, R46 ;  /* 0x0000002e2b0f723e */ /* 0x000fe400000000ff */
[----:B------:R-:W-:Y:S02]  /*fb50*/  F2FP.F16.F32.PACK_AB R25, R26, R39 ;  /* 0x000000271a19723e */ /* 0x000fe400000000ff */
[----:B------:R-:W-:Y:S01]  /*fb60*/  F2FP.F16.F32.PACK_AB R26, R40, R33 ;  /* 0x00000021281a723e */ /* 0x000fe200000000ff */
[----:B------:R1:W-:Y:S01]  /*fb70*/  STSM.16.M88.4 [R20], R12 ;  /* 0x0000000c14007844 */ /* 0x0003e20000000200 */
[----:B------:R-:W-:-:S02]  /*fb80*/  F2FP.F16.F32.PACK_AB R69, R35, R38 ;  /* 0x000000262345723e */ /* 0x000fc400000000ff */
[----:B------:R-:W-:Y:S01]  /*fb90*/  PLOP3.LUT P0, PT, PT, PT, UP1, 0x80, 0x0 ;  /* 0x000000000000781c */ /* 0x000fe20003f0f018 */
[----:B------:R1:W-:Y:S01]  /*fba0*/  STSM.16.M88.4 [R29], R24 ;  /* 0x000000181d007844 */ /* 0x0003e20000000200 */
[----:B------:R-:W-:Y:S01]  /*fbb0*/  PLOP3.LUT P1, PT, PT, PT, UP0, 0x80, 0x0 ;  /* 0x000000000000781c */ /* 0x000fe20003f2f008 */
[----:B0-----:R-:W-:Y:S02]  /*fbc0*/  IMAD.U32 R4, RZ, RZ, UR4 ;  /* 0x00000004ff047e24 */ /* 0x001fe4000f8e00ff */
[----:B------:R1:W-:Y:S01]  /*fbd0*/  STSM.16.M88.4 [R28], R68 ;  /* 0x000000441c007844 */ /* 0x0003e20000000200 */
[----:B------:R-:W-:Y:S02]  /*fbe0*/  IMAD.U32 R6, RZ, RZ, UR6 ;  /* 0x00000006ff067e24 */ /* 0x000fe4000f8e00ff */
[----:B------:R-:W-:Y:S01]  /*fbf0*/  IMAD.U32 R5, RZ, RZ, UR8 ;  /* 0x00000008ff057e24 */ /* 0x000fe2000f8e00ff */
[----:B------:R-:W-:Y:S01]  /*fc00*/  BAR.SYNC.DEFER_BLOCKING 0x1, 0x180 ;  /* 0x0046000000007b1d */ /* 0x000fe20000010000 */
[----:B------:R-:W-:-:S05]  /*fc10*/  IMAD.U32 R7, RZ, RZ, UR7 ;  /* 0x00000007ff077e24 */ /* 0x000fca000f8e00ff */
[----:B------:R-:W2:Y:S04]  /*fc20*/  @P0 LDG.E R8, desc[UR12][R4.64] ;  /* 0x0000000c04080981 */ /* 0x000ea8000c1e1900 */
[----:B------:R-:W3:Y:S01]  /*fc30*/  @P1 LDG.E R6, desc[UR12][R6.64] ;  /* 0x0000000c06061981 */ /* 0x000ee2000c1e1900 */
[----:B------:R-:W-:Y:S01]  /*fc40*/  IMAD R9, R146, 0x20, R22 ;  /* 0x0000002092097824 */ /* 0x000fe200078e0216 */
[----:B------:R-:W-:Y:S01]  /*fc50*/  UMOV UR4, URZ ;  /* 0x0000003f00047c82 */ /* 0x000fe20008000000 */
[----:B------:R-:W-:Y:S02]  /*fc60*/  ULDC UR10, c[0x0][0xa88] ;  /* 0x0002a200000a7ab9 */ /* 0x000fe40000000800 */
[----:B------:R-:W-:-:S03]  /*fc70*/  IMAD.WIDE R18, R9, 0x2, R18 ;  /* 0x0000000209127825 */ /* 0x000fc600078e0212 */
[----:B------:R-:W-:Y:S02]  /*fc80*/  IADD3 R9, P6, R18, 0x1800, RZ ;  /* 0x0000180012097810 */ /* 0x000fe40007fde0ff */
[----:B--2---:R-:W-:Y:S02]  /*fc90*/  @P0 R2UR UR4, R8 ;  /* 0x00000000080402ca */ /* 0x004fe400000e0000 */
[----:B---3--:R-:W-:Y:S01]  /*fca0*/  @P1 R2UR UR10, R6 ;  /* 0x00000000060a12ca */ /* 0x008fe200000e0000 */
[----:B-1----:R-:W-:-:S14]  /*fcb0*/  @P1 BRA `(.L_x_1693) ;  /* 0x00000000001c1947 */ /* 0x002fdc0003800000 */
[----:B------:R-:W-:Y:S05]  /*fcc0*/  @!P0 BRA `(.L_x_1693) ;  /* 0x0000000000188947 */ /* 0x000fea0003800000 */
[----:B------:R-:W-:Y:S02]  /*fcd0*/  ULDC.64 UR6, c[0x0][0x208] ;  /* 0x0000820000067ab9 */ /* 0x000fe40000000a00 */
[----:B------:R-:W2:Y:S04]  /*fce0*/  LDG.E R7, desc[UR6][R4.64] ;  /* 0x0000000604077981 */ /* 0x000ea8000c1e1900 */
[----:B------:R-:W3:Y:S01]  /*fcf0*/  LDG.E R6, desc[UR6][R4.64+0x4] ;  /* 0x0000040604067981 */ /* 0x000ee2000c1e1900 */
[----:B--2---:R-:W-:Y:S02]  /*fd00*/  R2UR UR6, R7 ;  /* 0x00000000070672ca */ /* 0x004fe400000e0000 */
[----:B---3--:R-:W-:-:S13]  /*fd10*/  R2UR UR10, R6 ;  /* 0x00000000060a72ca */ /* 0x008fda00000e0000 */
[----:B------:R-:W-:-:S12]  /*fd20*/  UIADD3 UR10, -UR6, UR10, URZ ;  /* 0x0000000a060a7290 */ /* 0x000fd8000fffe13f */
.L_x_1693:
[----:B------:R-:W-:Y:S01]  /*fd30*/  R2UR UR18, R149 ;  /* 0x00000000951272ca */ /* 0x000fe200000e0000 */
[----:B------:R-:W-:Y:S01]  /*fd40*/  ULDC.64 UR12, c[0x0][0xb70] ;  /* 0x0002dc00000c7ab9 */ /* 0x000fe20000000a00 */
[----:B------:R-:W-:Y:S01]  /*fd50*/  R2UR UR16, R150 ;  /* 0x00000000961072ca */ /* 0x000fe200000e0000 */
[----:B------:R-:W-:Y:S01]  /*fd60*/  USHF.R.S32.HI UR7, URZ, 0x1f, UR4 ;  /* 0x0000001f3f077899 */ /* 0x000fe20008011404 */
[----:B------:R-:W-:Y:S01]  /*fd70*/  R2UR UR15, R148 ;  /* 0x00000000940f72ca */ /* 0x000fe200000e0000 */
[----:B------:R-:W-:Y:S01]  /*fd80*/  UMOV UR6, UR4 ;  /* 0x0000000400067c82 */ /* 0x000fe20008000000 */
[----:B------:R-:W-:Y:S01]  /*fd90*/  R2UR UR17, R151 ;  /* 0x00000000971172ca */ /* 0x000fe200000e0000 */
[----:B------:R-:W-:Y:S01]  /*fda0*/  ULDC.64 UR20, c[0x0][0x208] ;  /* 0x0000820000147ab9 */ /* 0x000fe20000000a00 */
[----:B------:R-:W-:Y:S02]  /*fdb0*/  LOP3.LUT R4, R9, 0x180, RZ, 0xc0, !PT ;  /* 0x0000018009047812 */ /* 0x000fe400078ec0ff */
[----:B------:R-:W-:-:S02]  /*fdc0*/  IADD3 R33, P5, R18, 0x3000, RZ ;  /* 0x0000300012217810 */ /* 0x000fc40007fbe0ff */
[----:B------:R-:W-:Y:S01]  /*fdd0*/  SHF.R.U64 R4, R4, 0x3, RZ ;  /* 0x0000000304047819 */ /* 0x000fe200000012ff */
[----:B------:R-:W-:Y:S01]  /*fde0*/  USHF.R.S32.HI UR14, URZ, 0x1f, UR18 ;  /* 0x0000001f3f0e7899 */ /* 0x000fe20008011412 */
[----:B------:R-:W-:Y:S01]  /*fdf0*/  IADD3 R37, P3, R18, 0x6000, RZ ;  /* 0x0000600012257810 */ /* 0x000fe20007f7e0ff */
[----:B------:R-:W-:Y:S01]  /*fe00*/  USEL UR16, UR16, URZ, !UP1 ;  /* 0x0000003f10107287 */ /* 0x000fe2000c800000 */
[----:B------:R-:W-:Y:S01]  /*fe10*/  LOP3.LUT R4, R4, R9, RZ, 0x3c, !PT ;  /* 0x0000000904047212 */ /* 0x000fe200078e3cff */
[----:B------:R-:W-:Y:S01]  /*fe20*/  UIMAD UR11, UR14, UR12, URZ ;  /* 0x0000000c0e0b72a4 */ /* 0x000fe2000f8e023f */
[----:B------:R-:W-:Y:S01]  /*fe30*/  IADD3 R9, P4, R18, 0x4800, RZ ;  /* 0x0000480012097810 */ /* 0x000fe20007f9e0ff */
[----:B------:R-:W-:Y:S01]  /*fe40*/  UIMAD.WIDE.U32 UR8, UR18, UR12, UR6 ;  /* 0x0000000c120872a5 */ /* 0x000fe2000f8e0006 */
[----:B------:R-:W-:Y:S01]  /*fe50*/  IMAD.U32 R5, RZ, RZ, UR17 ;  /* 0x00000011ff057e24 */ /* 0x000fe2000f8e00ff */
[----:B------:R-:W-:Y:S01]  /*fe60*/  UIMAD UR11, UR18, UR13, UR11 ;  /* 0x0000000d120b72a4 */ /* 0x000fe2000f8e020b */
[----:B------:R-:W-:Y:S01]  /*fe70*/  LOP3.LUT R8, R9, 0x180, RZ, 0xc0, !PT ;  /* 0x0000018009087812 */ /* 0x000fe200078ec0ff */
[----:B------:R-:W-:Y:S01]  /*fe80*/  USEL UR15, UR15, URZ, !UP1 ;  /* 0x0000003f0f0f7287 */ /* 0x000fe2000c800000 */
[----:B------:R-:W-:Y:S01]  /*fe90*/  IMAD R10, R5, 0xc0, R144 ;  /* 0x000000c0050a7824 */ /* 0x000fe200078e0290 */
[----:B------:R-:W-:Y:S01]  /*fea0*/  ULDC.64 UR12, c[0x0][0xb78] ;  /* 0x0002de00000c7ab9 */ /* 0x000fe20000000a00 */
[----:B------:R-:W-:Y:S01]  /*feb0*/  UIADD3 UR9, UR9, UR11, URZ ;  /* 0x0000000b09097290 */ /* 0x000fe2000fffe03f */
[----:B------:R-:W-:Y:S01]  /*fec0*/  SHF.R.U64 R8, R8, 0x3, RZ ;  /* 0x0000000308087819 */ /* 0x000fe200000012ff */
[----:B------:R-:W-:Y:S01]  /*fed0*/  UIMAD UR6, UR16, UR12, URZ ;  /* 0x0000000c100672a4 */ /* 0x000fe2000f8e023f */
[----:B------:R-:W-:Y:S01]  /*fee0*/  SHF.R.S32.HI R5, RZ, 0x1f, R10 ;  /* 0x0000001fff057819 */ /* 0x000fe2000001140a */
[----:B------:R-:W-:Y:S01]  /*fef0*/  UIMAD.WIDE.U32 UR8, UR15, UR12, UR8 ;  /* 0x0000000c0f0872a5 */ /* 0x000fe2000f8e0008 */
[----:B------:R-:W-:Y:S01]  /*ff00*/  LOP3.LUT P0, RZ, R153, 0x3, RZ, 0xc0, !PT ;  /* 0x0000000399ff7812 */ /* 0x000fe2000780c0ff */
[----:B------:R-:W-:Y:S01]  /*ff10*/  UIMAD UR6, UR15, UR13, UR6 ;  /* 0x0000000d0f0672a4 */ /* 0x000fe2000f8e0206 */
[----:B------:R-:W-:-:S02]  /*ff20*/  LOP3.LUT R8, R8, R9, RZ, 0x3c, !PT ;  /* 0x0000000908087212 */ /* 0x000fc400078e3cff */
[----:B------:R-:W-:Y:S01]  /*ff30*/  ULDC.64 UR12, c[0x0][0xb40] ;  /* 0x0002d000000c7ab9 */ /* 0x000fe20000000a00 */
[----:B------:R-:W-:Y:S02]  /*ff40*/  IADD3 R6, P1, R10, UR8, RZ ;  /* 0x000000080a067c10 */ /* 0x000fe4000ff3e0ff */
[----:B------:R-:W-:Y:S01]  /*ff50*/  IMAD.U32 R12, RZ, RZ, UR6 ;  /* 0x00000006ff0c7e24 */ /* 0x000fe2000f8e00ff */
[----:B------:R-:W-:Y:S02]  /*ff60*/  LOP3.LUT R32, R33, 0x180, RZ, 0xc0, !PT ;  /* 0x0000018021207812 */ /* 0x000fe400078ec0ff */
[----:B------:R-:W-:Y:S02]  /*ff70*/  LEA R28, P2, R6, UR12, 0x2 ;  /* 0x0000000c061c7c11 */ /* 0x000fe4000f8410ff */
[----:B------:R-:W-:Y:S01]  /*ff80*/  IADD3.X R7, R5, UR9, R12, P1, !PT ;  /* 0x0000000905077c10 */ /* 0x000fe20008ffe40c */
[----:B------:R-:W-:Y:S01]  /*ff90*/  VIADD R5, R10, 0x8 ;  /* 0x000000080a057836 */ /* 0x000fe20000000000 */
[----:B------:R-:W-:Y:S01]  /*ffa0*/  LOP3.LUT R36, R37, 0x180, RZ, 0xc0, !PT ;  /* 0x0000018025247812 */ /* 0x000fe200078ec0ff */
[----:B------:R-:W-:Y:S01]  /*ffb0*/  ULDC.64 UR8, c[0x0][0xaa0] ;  /* 0x0002a80000087ab9 */ /* 0x000fe20000000a00 */
[----:B------:R-:W-:-:S02]  /*ffc0*/  LEA.HI.X R29, R6, UR13, R7, 0x2, P2 ;  /* 0x0000000d061d7c11 */ /* 0x000fc400090f1407 */
[----:B------:R-:W-:Y:S02]  /*ffd0*/  IADD3 R7, P2, R18, 0x7800, RZ ;  /* 0x0000780012077810 */ /* 0x000fe40007f5e0ff */
[----:B------:R-:W-:Y:S02]  /*ffe0*/  ISETP.GE.OR P1, PT, R10, UR10, P0 ;  /* 0x0000000a0a007c0c */ /* 0x000fe40008726670 */
[----:B------:R-:W-:Y:S01]  /*fff0*/  LOP3.LUT R9, R18, 0x180, RZ, 0xc0, !PT ;  /* 0x0000018012097812 */ /* 0x000fe200078ec0ff */
[--C-:B------:R-:W-:Y:S01]  /*10000*/  IMAD.X R13, RZ, RZ, R19.reuse, P2 ;  /* 0x000000ffff0d7224 */ /* 0x100fe200010e0613 */
[----:B------:R-:W-:Y:S01]  /*10010*/  ISETP.GE.OR P0, PT, R5, UR10, P0 ;  /* 0x0000000a05007c0c */ /* 0x000fe20008706670 */
[----:B------:R-:W-:Y:S01]  /*10020*/  IMAD.X R5, RZ, RZ, R19, P6 ;  /* 0x000000ffff057224 */ /* 0x000fe200030e0613 */
[----:B------:R-:W-:Y:S02]  /*10030*/  LOP3.LUT R6, R7, 0x180, RZ, 0xc0, !PT ;  /* 0x0000018007067812 */ /* 0x000fe400078ec0ff */
[----:B------:R-:W-:-:S02]  /*10040*/  SHF.R.U64 R32, R32, 0x3, RZ ;  /* 0x0000000320207819 */ /* 0x000fc400000012ff */
[----:B------:R-:W-:Y:S02]  /*10050*/  SHF.R.U64 R36, R36, 0x3, RZ ;  /* 0x0000000324247819 */ /* 0x000fe400000012ff */
[----:B------:R-:W-:Y:S01]  /*10060*/  SHF.R.U64 R9, R9, 0x3, RZ ;  /* 0x0000000309097819 */ /* 0x000fe200000012ff */
[----:B------:R-:W-:Y:S01]  /*10070*/  UIMAD UR6, UR7, UR8, URZ ;  /* 0x00000008070672a4 */ /* 0x000fe2000f8e023f */
[----:B------:R-:W-:Y:S01]  /*10080*/  SHF.R.U64 R6, R6, 0x3, RZ ;  /* 0x0000000306067819 */ /* 0x000fe200000012ff */
[----:B------:R-:W-:Y:S01]  /*10090*/  IMAD.U32 R41, RZ, RZ, UR8 ;  /* 0x00000008ff297e24 */ /* 0x000fe2000f8e00ff */
[----:B------:R-:W-:Y:S01]  /*100a0*/  LOP3.LUT R32, R32, R33, RZ, 0x3c, !PT ;  /* 0x0000002120207212 */ /* 0x000fe200078e3cff */
[----:B------:R-:W-:Y:S01]  /*100b0*/  IMAD.MOV.U32 R20, RZ, RZ, R22 ;  /* 0x000000ffff147224 */ /* 0x000fe200078e0016 */
[----:B------:R-:W-:Y:S01]  /*100c0*/  LOP3.LUT R36, R36, R37, RZ, 0x3c, !PT ;  /* 0x0000002524247212 */ /* 0x000fe200078e3cff */
[--C-:B------:R-:W-:Y:S01]  /*100d0*/  IMAD.X R37, RZ, RZ, R19.reuse, P3 ;  /* 0x000000ffff257224 */ /* 0x100fe200018e0613 */
[----:B------:R-:W-:Y:S01]  /*100e0*/  LOP3.LUT R18, R9, R18, RZ, 0x3c, !PT ;  /* 0x0000001209127212 */ /* 0x000fe200078e3cff */
[----:B------:R-:W-:Y:S01]  /*100f0*/  IMAD.X R9, RZ, RZ, R19, P4 ;  /* 0x000000ffff097224 */ /* 0x000fe200020e0613 */
[----:B------:R-:W-:Y:S01]  /*10100*/  IADD3.X R33, RZ, R19, RZ, P5, !PT ;  /* 0x00000013ff217210 */ /* 0x000fe20002ffe4ff */
[----:B------:R-:W-:Y:S01]  /*10110*/  @!P1 STG.E desc[UR20][R28.64], R0 ;  /* 0x000000001c009986 */ /* 0x000fe2000c101914 */
[----:B------:R-:W-:-:S02]  /*10120*/  LOP3.LUT R12, R6, R7, RZ, 0x3c, !PT ;  /* 0x00000007060c7212 */ /* 0x000fc400078e3cff */
[----:B------:R-:W-:Y:S01]  /*10130*/  SHF.R.S32.HI R21, RZ, 0x1f, R22 ;  /* 0x0000001fff157819 */ /* 0x000fe20000011416 */
[----:B------:R0:W-:Y:S01]  /*10140*/  @!P0 STG.E desc[UR20][R28.64+0x20], R3 ;  /* 0x000020031c008986 */ /* 0x0001e2000c101914 */
[----:B------:R-:W-:-:S03]  /*10150*/  UIMAD UR6, UR4, UR9, UR6 ;  /* 0x00000009040672a4 */ /* 0x000fc6000f8e0206 */
[----:B------:R1:W5:Y:S01]  /*10160*/  LD.E.128 R24, desc[UR20][R18.64] ;  /* 0x0000001412187980 */ /* 0x000362000c101d00 */
[----:B------:R-:W-:-:S03]  /*10170*/  ULDC.64 UR8, c[0x0][0xae0] ;  /* 0x0002b80000087ab9 */ /* 0x000fc60000000a00 */
[----:B------:R-:W5:Y:S04]  /*10180*/  LD.E.128 R4, desc[UR20][R4.64] ;  /* 0x0000001404047980 */ /* 0x000f68000c101d00 */
[----:B------:R-:W5:Y:S01]  /*10190*/  LD.E.128 R32, desc[UR20][R32.64] ;  /* 0x0000001420207980 */ /* 0x000f62000c101d00 */
[----:B-1----:R-:W-:-:S03]  /*101a0*/  IMAD.WIDE.U32 R18, R41, UR4, R20 ;  /* 0x0000000429127c25 */ /* 0x002fc6000f8e0014 */
[----:B------:R-:W5:Y:S04]  /*101b0*/  LD.E.128 R8, desc[UR20][R8.64] ;  /* 0x0000001408087980 */ /* 0x000f68000c101d00 */
[----:B------:R-:W5:Y:S04]  /*101c0*/  LD.E.128 R36, desc[UR20][R36.64] ;  /* 0x0000001424247980 */ /* 0x000f68000c101d00 */
[----:B------:R-:W5:Y:S01]  /*101d0*/  LD.E.128 R12, desc[UR20][R12.64] ;  /* 0x000000140c0c7980 */ /* 0x000f62000c101d00 */
[----:B------:R-:W-:Y:S01]  /*101e0*/  UIMAD UR4, UR14, UR8, URZ ;  /* 0x000000080e0472a4 */ /* 0x000fe2000f8e023f */
[----:B------:R-:W-:Y:S01]  /*101f0*/  VIADD R19, R19, UR6 ;  /* 0x0000000613137c36 */ /* 0x000fe20008000000 */
[----:B------:R-:W-:Y:S01]  /*10200*/  UIMAD UR10, UR17, -0xc0, UR10 ;  /* 0xffffff40110a78a4 */ /* 0x000fe2000f8e020a */
[----:B------:R-:W-:Y:S01]  /*10210*/  @!PT LDS RZ, [RZ] ;  /* 0x00000000fffff984 */ /* 0x000fe20000000800 */
[----:B------:R-:W-:Y:S01]  /*10220*/  @!PT LDS RZ, [RZ] ;  /* 0x00000000fffff984 */ /* 0x000fe20000000800 */
[----:B------:R-:W-:Y:S01]  /*10230*/  @!PT LDS RZ, [RZ] ;  /* 0x00000000fffff984 */ /* 0x000fe20000000800 */
[----:B------:R-:W-:Y:S01]  /*10240*/  @!PT LDS RZ, [RZ] ;  /* 0x00000000fffff984 */ /* 0x000fe20000000800 */
[----:B------:R1:W-:Y:S06]  /*10250*/  MEMBAR.ALL.CTA ;  /* 0x0000000000007992 */ /* 0x0003ec0000008000 */
[----:B-1----:R-:W1:Y:S01]  /*10260*/  FENCE.VIEW.ASYNC.S ;  /* 0x00000000000073c6 */ /* 0x002e620000000000 */
[----:B0-----:R-:W-:Y:S01]  /*10270*/  IMAD.U32 R3, RZ, RZ, UR8 ;  /* 0x00000008ff037e24 */ /* 0x001fe2000f8e00ff */
[----:B------:R-:W-:Y:S01]  /*10280*/  UIMAD UR6, UR18, UR9, UR4 ;  /* 0x00000009120672a4 */ /* 0x000fe2000f8e0204 */
[C---:B------:R-:W-:Y:S01]  /*10290*/  VIADD R0, R146.reuse, 0x60 ;  /* 0x0000006092007836 */ /* 0x040fe20000000000 */
[----:B------:R-:W-:Y:S01]  /*102a0*/  UIADD3 UR4, UR37, 0x31c20, URZ ;  /* 0x00031c2025047890 */ /* 0x000fe2000fffe03f */
[----:B------:R-:W-:Y:S01]  /*102b0*/  IMAD.WIDE.U32 R18, R3, UR18, R18 ;  /* 0x0000001203127c25 */ /* 0x000fe2000f8e0012 */
[----:B------:R-:W-:Y:S01]  /*102c0*/  ULDC.64 UR8, c[0x0][0xae8] ;  /* 0x0002ba0000087ab9 */ /* 0x000fe20000000a00 */
[----:B------:R-:W-:Y:S01]  /*102d0*/  ISETP.GE.AND P0, PT, R146, UR10, PT ;  /* 0x0000000a92007c0c */ /* 0x000fe2000bf06270 */
[----:B------:R-:W-:Y:S01]  /*102e0*/  UPRMT UR4, URZ, 0x654, UR4 ;  /* 0x000006543f047896 */ /* 0x000fe20008000004 */
[----:B------:R-:W-:Y:S01]  /*102f0*/  VIADD R19, R19, UR6 ;  /* 0x0000000613137c36 */ /* 0x000fe20008000000 */
[----:B------:R-:W-:-:S02]  /*10300*/  UIMAD UR6, UR16, UR8, URZ ;  /* 0x00000008100672a4 */ /* 0x000fc4000f8e023f */
[----:B------:R-:W-:Y:S01]  /*10310*/  MOV R29, UR8 ;  /* 0x00000008001d7c02 */ /* 0x000fe20008000f00 */
[----:B------:R-:W-:Y:S01]  /*10320*/  IMAD.U32 R21, RZ, RZ, UR17 ;  /* 0x00000011ff157e24 */ /* 0x000fe2000f8e00ff */
[----:B------:R-:W-:Y:S01]  /*10330*/  SHF.R.S32.HI R147, RZ, 0x1f, R146 ;  /* 0x0000001fff937819 */ /* 0x000fe20000011492 */
[----:B------:R-:W-:Y:S01]  /*10340*/  UIMAD UR6, UR15, UR9, UR6 ;  /* 0x000000090f0672a4 */ /* 0x000fe2000f8e0206 */
[----:B------:R-:W-:Y:S01]  /*10350*/  BSSY B1, `(.L_x_1694) ;  /* 0x000001b000017945 */ /* 0x000fe20003800000 */
[----:B------:R-:W-:Y:S01]  /*10360*/  IMAD.WIDE.U32 R28, R29, UR15, R18 ;  /* 0x0000000f1d1c7c25 */ /* 0x000fe2000f8e0012 */
[----:B------:R-:W-:-:S03]  /*10370*/  ISETP.GE.AND P3, PT, R0, UR10, PT ;  /* 0x0000000a00007c0c */ /* 0x000fc6000bf66270 */
[----:B------:R-:W-:Y:S02]  /*10380*/  VIADD R43, R29, UR6 ;  /* 0x000000061d2b7c36 */ /* 0x000fe40008000000 */
[----:B------:R-:W-:Y:S01]  /*10390*/  IMAD.WIDE R20, R21, 0xc0, R146 ;  /* 0x000000c015147825 */ /* 0x000fe200078e0292 */
[----:B-1----:R-:W-:Y:S01]  /*103a0*/  SYNCS.ARRIVE.TRANS64.RED.A1T0 RZ, [UR4], RZ ;  /* 0x000000ffffff79a7 */ /* 0x002fe20008100404 */
        /* <DEDUP_REMOVED lines=10> */
[----:B------:R-:W-:Y:S01]  /*10450*/  IMAD.MOV.U32 R19, RZ, RZ, R43 ;  /* 0x000000ffff137224 */ /* 0x000fe200078e002b */
[----:B------:R-:W-:Y:S01]  /*10460*/  ULDC.64 UR8, c[0x0][0x208] ;  /* 0x0000820000087ab9 */ /* 0x000fe20000000a00 */
        /* <DEDUP_REMOVED lines=9> */
.L_x_1695:
[----:B------:R-:W-:Y:S05]  /*10500*/  BSYNC B1 ;  /* 0x0000000000017941 */ /* 0x000fea0003800000 */
.L_x_1694:
[----:B------:R-:W-:Y:S05]  /*10510*/  @P3 BRA `(.L_x_1696) ;  /* 0x0000000800b83947 */ /* 0x000fea0003800000 */
[----:B------:R-:W-:Y:S01]  /*10520*/  IADD3 R3, P0, R20, 0x60, RZ ;  /* 0x0000006014037810 */ /* 0x000fe20007f1e0ff */
[----:B------:R-:W-:Y:S01]  /*10530*/  ULDC.64 UR6, c[0x0][0xad8] ;  /* 0x0002b60000067ab9 */ /* 0x000fe20000000a00 */
[----:B------:R-:W-:Y:S01]  /*10540*/  MOV R19, R43 ;  /* 0x0000002b00137202 */ /* 0x000fe20000000f00 */
[----:B------:R-:W-:Y:S01]  /*10550*/  IMAD.MOV.U32 R18, RZ, RZ, R28 ;  /* 0x000000ffff127224 */ /* 0x000fe200078e001c */
[----:B------:R-:W-:Y:S01]  /*10560*/  ULDC UR4, c[0x0][0xa8c] ;  /* 0x0002a30000047ab9 */ /* 0x000fe20000000800 */
[----:B------:R-:W-:Y:S01]  /*10570*/  IMAD.X R20, RZ, RZ, R21, P0 ;  /* 0x000000ffff147224 */ /* 0x000fe200000e0615 */
[C---:B------:R-:W-:Y:S01]  /*10580*/  ISETP.GE.AND P1, PT, R22.reuse, UR4, PT ;  /* 0x0000000416007c0c */ /* 0x040fe2000bf26270 */
[----:B------:R-:W-:Y:S01]  /*10590*/  VIADD R0, R22, 0x20 ;  /* 0x0000002016007836 */ /* 0x000fe20000000000 */
[----:B------:R-:W-:Y:S01]  /*105a0*/  ULDC.64 UR8, c[0x0][0x208] ;  /* 0x0000820000087ab9 */ /* 0x000fe20000000a00 */
[----:B------:R-:W-:Y:S02]  /*105b0*/  IMAD R20, R20, UR6, RZ ;  /* 0x0000000614147c24 */ /* 0x000fe4000f8e02ff */
        /* <DEDUP_REMOVED lines=9> */
[----:B-----5:R2:W-:Y:S04]  /*10650*/  @!P1 STG.E.128 desc[UR8][R20.64], R4 ;  /* 0x0000000414009986 */ /* 0x0205e8000c101d08 */
[----:B------:R2:W-:Y:S06]  /*10660*/  @!P2 STG.E.128 desc[UR8][R20.64+0x40], R8 ;  /* 0x000040081400a986 */ /* 0x0005ec000c101d08 */
[----:B------:R-:W-:Y:S05]  /*10670*/  @P0 BRA `(.L_x_1696) ;  /* 0x0000000800600947 */ /* 0x000fea0003800000 */
[----:B------:R-:W-:Y:S02]  /*10680*/  ULDC.64 UR6, c[0x0][0x208] ;  /* 0x0000820000067ab9 */ /* 0x000fe40000000a00 */
[----:B------:R3:W-:Y:S01]  /*10690*/  STG.E.128 desc[UR6][R20.64+0x80], R12 ;  /* 0x0000800c14007986 */ /* 0x0007e2000c101d06 */
[----:B------:R-:W-:Y:S05]  /*106a0*/  BRA `(.L_x_1696) ;  /* 0x0000000800547947 */ /* 0x000fea0003800000 */
.L_x_1692:
[----:B------:R-:W-:Y:S01]  /*106b0*/  R2UR UR8, R150 ;  /* 0x00000000960872ca */ /* 0x000fe200000e0000 */
[----:B------:R-:W-:Y:S01]  /*106c0*/  ULDC.64 UR6, c[0x0][0xbe0] ;  /* 0x0002f80000067ab9 */ /* 0x000fe20000000a00 */
[----:B------:R-:W-:Y:S01]  /*106d0*/  R2UR UR4, R148 ;  /* 0x00000000940472ca */ /* 0x000fe200000e0000 */
[----:B------:R-:W-:Y:S01]  /*106e0*/  UISETP.NE.U32.AND UP0, UPT, UR6, URZ, UPT ;  /* 0x0000003f0600728c */ /* 0x000fe2000bf05070 */
[----:B------:R-:W-:-:S03]  /*106f0*/  ULDC.64 UR12, c[0x0][0x208] ;  /* 0x00008200000c7ab9 */ /* 0x000fc60000000a00 */
[----:B------:R-:W-:-:S06]  /*10700*/  UISETP.NE.AND.EX UP1, UPT, UR7, URZ, UPT, UP0 ;  /* 0x0000003f0700728c */ /* 0x000fcc000bf25300 */
[----:B------:R-:W-:Y:S02]  /*10710*/  PLOP3.LUT P2, PT, PT, PT, UP1, 0x80, 0x0 ;  /* 0x000000000000781c */ /* 0x000fe40003f4f018 */
[----:B------:R-:W-:Y:S02]  /*10720*/  USHF.L.U64.HI UR10, UR4, 0x2, UR8 ;  /* 0x00000002040a7899 */ /* 0x000fe40008010208 */
[----:B------:R-:W-:Y:S01]  /*10730*/  USHF.L.U32 UR4, UR4, 0x2, URZ ;  /* 0x0000000204047899 */ /* 0x000fe2000800063f */
[----:B------:R-:W-:-:S03]  /*10740*/  ULDC.64 UR8, c[0x0][0xbd8] ;  /* 0x0002f60000087ab9 */ /* 0x000fc60000000a00 */
[----:B------:R-:W-:Y:S02]  /*10750*/  @UP1 UIADD3 UR6, UP2, UR4, UR6, URZ ;  /* 0x0000000604061290 */ /* 0x000fe4000ff5e03f */
[----:B------:R-:W-:Y:S02]  /*10760*/  UISETP.NE.U32.AND UP0, UPT, UR8, URZ, UPT ;  /* 0x0000003f0800728c */ /* 0x000fe4000bf05070 */
[----:B------:R-:W-:Y:S02]  /*10770*/  @UP1 UIADD3.X UR7, UR10, UR7, URZ, UP2, !UPT ;  /* 0x000000070a071290 */ /* 0x000fe400097fe43f */
[----:B------:R-:W-:Y:S01]  /*10780*/  IMAD.U32 R6, RZ, RZ, UR6 ;  /* 0x00000006ff067e24 */ /* 0x000fe2000f8e00ff */
[----:B------:R-:W-:Y:S02]  /*10790*/  UISETP.NE.AND.EX UP0, UPT, UR9, URZ, UPT, UP0 ;  /* 0x0000003f0900728c */ /* 0x000fe4000bf05300 */
[----:B------:R-:W-:Y:S01]  /*107a0*/  UIADD3 UR4, UP1, UR4, UR8, URZ ;  /* 0x0000000804047290 */ /* 0x000fe2000ff3e03f */
[----:B------:R-:W-:-:S03]  /*107b0*/  IMAD.U32 R7, RZ, RZ, UR7 ;  /* 0x00000007ff077e24 */ /* 0x000fc6000f8e00ff */
[----:B------:R-:W-:Y:S01]  /*107c0*/  PLOP3.LUT P1, PT, PT, PT, UP0, 0x80, 0x0 ;  /* 0x000000000000781c */ /* 0x000fe20003f2f008 */
[----:B------:R-:W-:Y:S01]  /*107d0*/  UIADD3.X UR6, UR10, UR9, URZ, UP1, !UPT ;  /* 0x000000090a067290 */ /* 0x000fe20008ffe43f */
[----:B------:R-:W2:Y:S01]  /*107e0*/  @P2 LDG.E R6, desc[UR12][R6.64] ;  /* 0x0000000c06062981 */ /* 0x000ea2000c1e1900 */
[----:B------:R-:W-:Y:S02]  /*107f0*/  IMAD.MOV.U32 R3, RZ, RZ, RZ ;  /* 0x000000ffff037224 */ /* 0x000fe400078e00ff */
[----:B------:R-:W-:Y:S02]  /*10800*/  IMAD.U32 R4, RZ, RZ, UR4 ;  /* 0x00000004ff047e24 */ /* 0x000fe4000f8e00ff */
[----:B------:R-:W-:Y:S01]  /*10810*/  IMAD.U32 R5, RZ, RZ, UR6 ;  /* 0x00000006ff057e24 */ /* 0x000fe2000f8e00ff */
[----:B------:R-:W-:Y:S01]  /*10820*/  ULDC UR4, c[0x0][0xa88] ;  /* 0x0002a20000047ab9 */ /* 0x000fe20000000800 */
[----:B------:R-:W-:-:S04]  /*10830*/  ISETP.GT.AND P0, PT, R157, 0xbf, PT ;  /* 0x000000bf9d00780c */ /* 0x000fc80003f04270 */
[----:B------:R0:W5:Y:S01]  /*10840*/  @P1 LDG.E R3, desc[UR12][R4.64] ;  /* 0x0000000c04031981 */ /* 0x000162000c1e1900 */
[----:B--2---:R-:W-:Y:S01]  /*10850*/  @P2 R2UR UR4, R6 ;  /* 0x00000000060422ca */ /* 0x004fe200000e0000 */
[----:B0-----:R-:W-:-:S14]  /*10860*/  @P2 BRA `(.L_x_1697) ;  /* 0x00000000001c2947 */ /* 0x001fdc0003800000 */
[----:B------:R-:W-:Y:S05]  /*10870*/  @!P1 BRA `(.L_x_1697) ;  /* 0x0000000000189947 */ /* 0x000fea0003800000 */
[----:B------:R-:W-:Y:S02]  /*10880*/  ULDC.64 UR6, c[0x0][0x208] ;  /* 0x0000820000067ab9 */ /* 0x000fe40000000a00 */
[----:B------:R-:W2:Y:S04]  /*10890*/  LDG.E R6, desc[UR6][R4.64] ;  /* 0x0000000604067981 */ /* 0x000ea8000c1e1900 */
[----:B------:R-:W3:Y:S01]  /*108a0*/  LDG.E R0, desc[UR6][R4.64+0x4] ;  /* 0x0000040604007981 */ /* 0x000ee2000c1e1900 */
[----:B--2---:R-:W-:Y:S02]  /*108b0*/  R2UR UR6, R6 ;  /* 0x00000000060672ca */ /* 0x004fe400000e0000 */
[----:B---3--:R-:W-:-:S13]  /*108c0*/  R2UR UR4, R0 ;  /* 0x00000000000472ca */ /* 0x008fda00000e0000 */
[----:B------:R-:W-:-:S12]  /*108d0*/  UIADD3 UR4, -UR6, UR4, URZ ;  /* 0x0000000406047290 */ /* 0x000fd8000fffe13f */
.L_x_1697:
[----:B------:R-:W-:Y:S01]  /*108e0*/  R2UR UR8, R149 ;  /* 0x00000000950872ca */ /* 0x000fe200000e0000 */
[----:B------:R-:W-:Y:S01]  /*108f0*/  BSSY B1, `(.L_x_1698) ;  /* 0x0000025000017945 */ /* 0x000fe20003800000 */
[----:B------:R-:W-:Y:S02]  /*10900*/  R2UR UR7, R148 ;  /* 0x00000000940772ca */ /* 0x000fe400000e0000 */
[----:B------:R-:W-:Y:S02]  /*10910*/  R2UR UR6, R150 ;  /* 0x00000000960672ca */ /* 0x000fe400000e0000 */
[----:B------:R-:W-:Y:S02]  /*10920*/  SHF.R.S32.HI R9, RZ, 0x1f, R22 ;  /* 0x0000001fff097819 */ /* 0x000fe40000011416 */
[----:B-----5:R-:W-:-:S05]  /*10930*/  SHF.R.S32.HI R8, RZ, 0x1f, R3 ;  /* 0x0000001fff087819 */ /* 0x020fca0000011403 */
[----:B------:R-:W-:Y:S02]  /*10940*/  USHF.R.S32.HI UR8, URZ, 0x1f, UR8 ;  /* 0x0000001f3f087899 */ /* 0x000fe40008011408 */
[----:B------:R-:W-:Y:S02]  /*10950*/  USEL UR9, UR7, URZ, !UP0 ;  /* 0x0000003f07097287 */ /* 0x000fe4000c000000 */
[----:B------:R-:W-:Y:S01]  /*10960*/  USEL UR10, UR6, URZ, !UP0 ;  /* 0x0000003f060a7287 */ /* 0x000fe2000c000000 */
[----:B------:R-:W-:Y:S11]  /*10970*/  @P0 BRA `(.L_x_1699) ;  /* 0x0000000000700947 */ /* 0x000ff60003800000 */
[----:B------:R-:W0:Y:S01]  /*10980*/  S2R R4, SR_TID.X ;  /* 0x0000000000047919 */ /* 0x000e220000002100 */
[----:B------:R-:W-:-:S13]  /*10990*/  R2UR UR6, R151 ;  /* 0x00000000970672ca */ /* 0x000fda00000e0000 */
[----:B------:R-:W-:-:S04]  /*109a0*/  IMAD.U32 R0, RZ, RZ, UR6 ;  /* 0x00000006ff007e24 */ /* 0x000fc8000f8e00ff */
[----:B0-----:R-:W-:-:S05]  /*109b0*/  IMAD R0, R0, 0xc0, R4 ;  /* 0x000000c000007824 */ /* 0x001fca00078e0204 */
[----:B------:R-:W-:-:S04]  /*109c0*/  IADD3 R0, R0, -0x80, RZ ;  /* 0xffffff8000007810 */ /* 0x000fc80007ffe0ff */
[----:B------:R-:W-:-:S13]  /*109d0*/  ISETP.GE.AND P0, PT, R0, UR4, PT ;  /* 0x0000000400007c0c */ /* 0x000fda000bf06270 */
[----:B------:R-:W-:Y:S05]  /*109e0*/  @P0 BRA `(.L_x_1699) ;  /* 0x0000000000540947 */ /* 0x000fea0003800000 */
[----:B------:R-:W-:Y:S01]  /*109f0*/  R2UR UR7, R149 ;  /* 0x00000000950772ca */ /* 0x000fe200000e0000 */
[----:B------:R-:W-:Y:S01]  /*10a00*/  ULDC.64 UR12, c[0x0][0xb70] ;  /* 0x0002dc00000c7ab9 */ /* 0x000fe20000000a00 */
[C---:B------:R-:W-:Y:S01]  /*10a10*/  IADD3 R4, P0, R0.reuse, R3, RZ ;  /* 0x0000000300047210 */ /* 0x040fe20007f1e0ff */
[----:B------:R-:W-:Y:S02]  /*10a20*/  UIMAD UR6, UR8, UR12, URZ ;  /* 0x0000000c080672a4 */ /* 0x000fe4000f8e023f */
[----:B------:R-:W-:Y:S01]  /*10a30*/  IMAD.U32 R7, RZ, RZ, UR12 ;  /* 0x0000000cff077e24 */ /* 0x000fe2000f8e00ff */
[----:B------:R-:W-:Y:S01]  /*10a40*/  ULDC.64 UR14, c[0x0][0x208] ;  /* 0x00008200000e7ab9 */ /* 0x000fe20000000a00 */
[----:B------:R-:W-:-:S06]  /*10a50*/  LEA.HI.X.SX32 R5, R0, R8, 0x1, P0 ;  /* 0x0000000800057211 */ /* 0x000fcc00000f0eff */
[----:B------:R-:W-:Y:S02]  /*10a60*/  UIMAD UR6, UR7, UR13, UR6 ;  /* 0x0000000d070672a4 */ /* 0x000fe4000f8e0206 */
[----:B------:R-:W-:Y:S01]  /*10a70*/  IMAD.WIDE.U32 R4, R7, UR7, R4 ;  /* 0x0000000707047c25 */ /* 0x000fe2000f8e0004 */
[----:B------:R-:W-:Y:S02]  /*10a80*/  ULDC.64 UR12, c[0x0][0xb78] ;  /* 0x0002de00000c7ab9 */ /* 0x000fe40000000a00 */
        /* <DEDUP_REMOVED lines=11> */
.L_x_1699:
[----:B------:R-:W-:Y:S05]  /*10b40*/  BSYNC B1 ;  /* 0x0000000000017941 */ /* 0x000fea0003800000 */
.L_x_1698:
[----:B------:R-:W-:Y:S01]  /*10b50*/  R2UR UR11, R151 ;  /* 0x00000000970b72ca */ /* 0x000fe200000e0000 */
[----:B------:R-:W-:Y:S01]  /*10b60*/  ULDC.64 UR6, c[0x0][0xaa0] ;  /* 0x0002a80000067ab9 */ /* 0x000fe20000000a00 */
[----:B------:R-:W-:Y:S01]  /*10b70*/  R2UR UR14, R149 ;  /* 0x00000000950e72ca */ /* 0x000fe200000e0000 */
[----:B------:R-:W-:Y:S01]  /*10b80*/  IMAD.MOV.U32 R4, RZ, RZ, R22 ;  /* 0x000000ffff047224 */ /* 0x000fe200078e0016 */
[----:B------:R-:W-:Y:S01]  /*10b90*/  ULDC.64 UR12, c[0x0][0xae0] ;  /* 0x0002b800000c7ab9 */ /* 0x000fe20000000a00 */
[----:B0-----:R-:W-:Y:S01]  /*10ba0*/  IMAD.MOV.U32 R5, RZ, RZ, R9 ;  /* 0x000000ffff057224 */ /* 0x001fe200078e0009 */
[----:B------:R-:W-:Y:S01]  /*10bb0*/  SHF.R.S32.HI R9, RZ, 0x1f, R146 ;  /* 0x0000001fff097819 */ /* 0x000fe20000011492 */
[----:B------:R-:W-:Y:S01]  /*10bc0*/  IMAD R0, R8, UR6, RZ ;  /* 0x0000000608007c24 */ /* 0x000fe2000f8e02ff */
[----:B------:R-:W-:Y:S01]  /*10bd0*/  BSSY B1, `(.L_x_1700) ;  /* 0x000002b000017945 */ /* 0x000fe20003800000 */
[----:B------:R-:W-:Y:S01]  /*10be0*/  IMAD.WIDE.U32 R4, R3, UR6, R4 ;  /* 0x0000000603047c25 */ /* 0x000fe2000f8e0004 */
[----:B------:R-:W-:-:S03]  /*10bf0*/  UIMAD UR6, UR8, UR12, URZ ;  /* 0x0000000c080672a4 */ /* 0x000fc6000f8e023f */
[----:B------:R-:W-:Y:S01]  /*10c00*/  IMAD R3, R3, UR7, R0 ;  /* 0x0000000703037c24 */ /* 0x000fe2000f8e0200 */
[----:B------:R-:W-:Y:S01]  /*10c10*/  UIMAD UR7, UR11, -0xc0, UR4 ;  /* 0xffffff400b0778a4 */ /* 0x000fe2000f8e0204 */
[C---:B------:R-:W-:Y:S01]  /*10c20*/  IADD3 R0, R146.reuse, 0x60, RZ ;  /* 0x0000006092007810 */ /* 0x040fe20007ffe0ff */
[----:B------:R-:W-:Y:S01]  /*10c30*/  UIMAD UR6, UR14, UR13, UR6 ;  /* 0x0000000d0e0672a4 */ /* 0x000fe2000f8e0206 */
[----:B------:R-:W-:Y:S02]  /*10c40*/  IMAD.IADD R5, R5, 0x1, R3 ;  /* 0x0000000105057824 */ /* 0x000fe400078e0203 */
[----:B------:R-:W-:Y:S01]  /*10c50*/  IMAD.U32 R3, RZ, RZ, UR12 ;  /* 0x0000000cff037e24 */ /* 0x000fe2000f8e00ff */
[----:B------:R-:W-:Y:S01]  /*10c60*/  ULDC.64 UR12, c[0x0][0xae8] ;  /* 0x0002ba00000c7ab9 */ /* 0x000fe20000000a00 */
[----:B------:R-:W-:Y:S01]  /*10c70*/  ISETP.GE.AND P0, PT, R146, UR7, PT ;  /* 0x0000000792007c0c */ /* 0x000fe2000bf06270 */
[----:B------:R-:W-:Y:S01]  /*10c80*/  UIMAD UR4, UR10, UR12, URZ ;  /* 0x0000000c0a0472a4 */ /* 0x000fe2000f8e023f */
[----:B------:R-:W-:Y:S01]  /*10c90*/  IMAD.WIDE.U32 R4, R3, UR14, R4 ;  /* 0x0000000e03047c25 */ /* 0x000fe2000f8e0004 */
[----:B------:R-:W-:-:S02]  /*10ca0*/  ISETP.GE.AND P1, PT, R0, UR7, PT ;  /* 0x0000000700007c0c */ /* 0x000fc4000bf26270 */
[----:B------:R-:W-:Y:S01]  /*10cb0*/  UIMAD UR4, UR9, UR13, UR4 ;  /* 0x0000000d090472a4 */ /* 0x000fe2000f8e0204 */
[----:B------:R-:W-:Y:S02]  /*10cc0*/  VIADD R5, R5, UR6 ;  /* 0x0000000605057c36 */ /* 0x000fe40008000000 */
[----:B------:R-:W-:Y:S02]  /*10cd0*/  IMAD.U32 R7, RZ, RZ, UR12 ;  /* 0x0000000cff077e24 */ /* 0x000fe4000f8e00ff */
[----:B------:R-:W-:Y:S02]  /*10ce0*/  IMAD.U32 R3, RZ, RZ, UR11 ;  /* 0x0000000bff037e24 */ /* 0x000fe4000f8e00ff */
[----:B------:R-:W-:-:S04]  /*10cf0*/  IMAD.WIDE.U32 R6, R7, UR9, R4 ;  /* 0x0000000907067c25 */ /* 0x000fc8000f8e0004 */
[----:B------:R-:W-:Y:S02]  /*10d00*/  IMAD.MOV.U32 R8, RZ, RZ, R146 ;  /* 0x000000ffff087224 */ /* 0x000fe400078e0092 */
[----:B------:R-:W-:Y:S02]  /*10d10*/  VIADD R11, R7, UR4 ;  /* 0x00000004070b7c36 */ /* 0x000fe40008000000 */
        /* <DEDUP_REMOVED lines=22> */
.L_x_1701:
[----:B------:R-:W-:Y:S05]  /*10e80*/  BSYNC B1 ;  /* 0x0000000000017941 */ /* 0x000fea0003800000 */
.L_x_1700:
        /* <DEDUP_REMOVED lines=9> */
[----:B------:R-:W-:Y:S01]  /*10f20*/  IMAD.MOV.U32 R5, RZ, RZ, R11 ;  /* 0x000000ffff057224 */ /* 0x000fe200078e000b */
[----:B------:R-:W-:Y:S01]  /*10f30*/  ULDC.64 UR8, c[0x0][0x208] ;  /* 0x0000820000087ab9 */ /* 0x000fe20000000a00 */
        /* <DEDUP_REMOVED lines=12> */
.L_x_1696:
[----:B------:R-:W-:Y:S05]  /*11000*/  BSYNC B0 ;  /* 0x0000000000007941 */ /* 0x000fea0003800000 */
.L_x_1691:
[----:B------:R-:W-:Y:S02]  /*11010*/  ULDC UR4, c[0x0][0xc14] ;  /* 0x0003050000047ab9 */ /* 0x000fe40000000800 */
[----:B------:R-:W-:-:S13]  /*11020*/  ISETP.GE.AND P0, PT, R31, UR4, PT ;  /* 0x000000041f007c0c */ /* 0x000fda000bf06270 */
[----:B------:R-:W-:Y:S05]  /*11030*/  @!P0 BRA `(.L_x_1702) ;  /* 0xfffffefc00b08947 */ /* 0x000fea000383ffff */
[----:B------:R-:W-:Y:S05]  /*11040*/  EXIT ;  /* 0x000000000000794d */ /* 0x000fea0003800000 */
.L_x_1655:
[----:B------:R-:W-:-:S08]  /*11050*/  NOP ;  /* 0x0000000000007918 */ /* 0x000fd00000000000 */
[----:B0-----:R-:W0:-:S00]  /*11060*/  USETMAXREG.DEALLOC.CTAPOOL 0x20 ;  /* 0x00000020000079c8 */ /* 0x001e0000080e0500 */
        /* <DEDUP_REMOVED lines=8> */
[----:B------:R-:W-:Y:S01]  /*110f0*/  ULDC.64 UR6, c[0x0][0x208] ;  /* 0x0000820000067ab9 */ /* 0x000fe20000000a00 */
        /* <DEDUP_REMOVED lines=9> */
[----:B------:R-:W0:Y:S01]  /*11190*/  S2UR UR6, SR_CTAID.X ;  /* 0x00000000000679c3 */ /* 0x000e220000002500 */
[----:B------:R-:W-:Y:S01]  /*111a0*/  ISETP.GE.U32.AND P0, PT, R26, 0x2, PT ;  /* 0x000000021a00780c */ /* 0x000fe20003f06070 */
[----:B------:R-:W-:Y:S01]  /*111b0*/  IMAD.MOV.U32 R16, RZ, RZ, RZ ;  /* 0x000000ffff107224 */ /* 0x000fe200078e00ff */
[----:B------:R-:W-:Y:S01]  /*111c0*/  LOP3.LUT R5, R5, 0xfffffffe, RZ, 0xc0, !PT ;  /* 0xfffffffe05057812 */ /* 0x000fe200078ec0ff */
[----:B------:R-:W-:-:S08]  /*111d0*/  IMAD.MOV.U32 R19, RZ, RZ, RZ ;  /* 0x000000ffff137224 */ /* 0x000fd000078e00ff */
[----:B------:R-:W-:-:S04]  /*111e0*/  @P1 LOP3.LUT R5, R5, 0x1, RZ, 0xfc, !PT ;  /* 0x0000000105051812 */ /* 0x000fc800078efcff */
[----:B------:R-:W-:-:S04]  /*111f0*/  LOP3.LUT R5, R5, 0xffffffef, RZ, 0xc0, !PT ;  /* 0xffffffef05057812 */ /* 0x000fc800078ec0ff */
[----:B------:R-:W-:-:S04]  /*11200*/  @P0 LOP3.LUT R5, R5, 0x10, RZ, 0xfc, !PT ;  /* 0x0000001005050812 */ /* 0x000fc800078efcff */
[----:B------:R-:W-:Y:S01]  /*11210*/  LOP3.LUT R5, R5, 0xfffffff7, RZ, 0xc0, !PT ;  /* 0xfffffff705057812 */ /* 0x000fe200078ec0ff */
[----:B--2---:R-:W1:Y:S02]  /*11220*/  SHFL.UP PT, R4, R0, 0x1, RZ ;  /* 0x0420000000047989 */ /* 0x004e6400000e00ff */
[----:B-1----:R-:W-:-:S05]  /*11230*/  SEL R7, R4, RZ, P1 ;  /* 0x000000ff04077207 */ /* 0x002fca0000800000 */
[----:B------:R-:W-:-:S05]  /*11240*/  IMAD.IADD R7, R0, 0x1, R7 ;  /* 0x0000000100077824 */ /* 0x000fca00078e0207 */
[----:B------:R-:W1:Y:S02]  /*11250*/  SHFL.UP PT, R4, R7, 0x2, RZ ;  /* 0x0440000007047989 */ /* 0x000e6400000e00ff */
[----:B-1----:R-:W-:Y:S02]  /*11260*/  SEL R4, R4, RZ, P0 ;  /* 0x000000ff04047207 */ /* 0x002fe40000000000 */
[----:B------:R-:W-:-:S03]  /*11270*/  ISETP.GE.U32.AND P0, PT, R26, 0x4, PT ;  /* 0x000000041a00780c */ /* 0x000fc60003f06070 */
[----:B------:R-:W-:-:S05]  /*11280*/  IMAD.IADD R4, R7, 0x1, R4 ;  /* 0x0000000107047824 */ /* 0x000fca00078e0204 */
[----:B------:R-:W1:Y:S05]  /*11290*/  SHFL.UP PT, R6, R4, 0x4, RZ ;  /* 0x0480000004067989 */ /* 0x000e6a00000e00ff */
[----:B------:R-:W-:-:S04]  /*112a0*/  @P0 LOP3.LUT R5, R5, 0x8, RZ, 0xfc, !PT ;  /* 0x0000000805050812 */ /* 0x000fc800078efcff */
[----:B------:R-:W-:Y:S02]  /*112b0*/  LOP3.LUT R5, R5, 0xfffffffb, RZ, 0xc0, !PT ;  /* 0xfffffffb05057812 */ /* 0x000fe400078ec0ff */
[----:B-1----:R-:W-:Y:S02]  /*112c0*/  SEL R3, R6, RZ, P0 ;  /* 0x000000ff06037207 */ /* 0x002fe40000000000 */
[----:B------:R-:W-:Y:S02]  /*112d0*/  ISETP.GE.U32.AND P0, PT, R26, 0x8, PT ;  /* 0x000000081a00780c */ /* 0x000fe40003f06070 */
[----:B------:R-:W-:-:S05]  /*112e0*/  IADD3 R3, R4, R3, RZ ;  /* 0x0000000304037210 */ /* 0x000fca0007ffe0ff */
[----:B------:R-:W1:Y:S06]  /*112f0*/  SHFL.UP PT, R2, R3, 0x8, RZ ;  /* 0x0500000003027989 */ /* 0x000e6c00000e00ff */
[----:B------:R-:W-:-:S04]  /*11300*/  @P0 LOP3.LUT R5, R5, 0x4, RZ, 0xfc, !PT ;  /* 0x0000000405050812 */ /* 0x000fc800078efcff */
[----:B------:R-:W-:Y:S02]  /*11310*/  LOP3.LUT R5, R5, 0xfffffffd, RZ, 0xc0, !PT ;  /* 0xfffffffd05057812 */ /* 0x000fe400078ec0ff */
[----:B-1----:R-:W-:Y:S02]  /*11320*/  SEL R2, R2, RZ, P0 ;  /* 0x000000ff02027207 */ /* 0x002fe40000000000 */
[----:B------:R-:W-:-:S03]  /*11330*/  ISETP.GE.U32.AND P0, PT, R26, 0x10, PT ;  /* 0x000000101a00780c */ /* 0x000fc60003f06070 */
[----:B------:R-:W-:-:S05]  /*11340*/  IMAD.IADD R2, R3, 0x1, R2 ;  /* 0x0000000103027824 */ /* 0x000fca00078e0202 */
[----:B------:R-:W1:Y:S05]  /*11350*/  SHFL.UP PT, R6, R2, 0x10, RZ ;  /* 0x0600000002067989 */ /* 0x000e6a00000e00ff */
[----:B------:R-:W-:Y:S02]  /*11360*/  @P0 LOP3.LUT R5, R5, 0x2, RZ, 0xfc, !PT ;  /* 0x0000000205050812 */ /* 0x000fe400078efcff */
[----:B-1----:R-:W-:-:S05]  /*11370*/  SEL R7, R6, RZ, P0 ;  /* 0x000000ff06077207 */ /* 0x002fca0000000000 */
[----:B------:R-:W-:-:S05]  /*11380*/  IMAD.IADD R6, R2, 0x1, R7 ;  /* 0x0000000102067824 */ /* 0x000fca00078e0207 */
[----:B------:R-:W1:Y:S02]  /*11390*/  SHFL.IDX PT, R4, R6, 0x1f, 0x1f ;  /* 0x03e01f0006047f89 */ /* 0x000e6400000e0000 */
[----:B-1----:R-:W-:-:S04]  /*113a0*/  IMAD R4, R4, UR4, RZ ;  /* 0x0000000404047c24 */ /* 0x002fc8000f8e02ff */
[----:B------:R-:W-:Y:S01]  /*113b0*/  IMAD.MOV.U32 R9, RZ, RZ, R4 ;  /* 0x000000ffff097224 */ /* 0x000fe200078e0004 */
[----:B0-----:R-:W-:-:S13]  /*113c0*/  ISETP.GT.AND P0, PT, R4, UR6, PT ;  /* 0x0000000604007c0c */ /* 0x001fda000bf04270 */
[----:B------:R-:W-:Y:S05]  /*113d0*/  @P0 BRA `(.L_x_1703) ;  /* 0x0000000000b80947 */ /* 0x000fea0003800000 */
[----:B------:R-:W-:Y:S01]  /*113e0*/  IMAD.MOV.U32 R4, RZ, RZ, R9 ;  /* 0x000000ffff047224 */ /* 0x000fe200078e0009 */
[----:B------:R-:W-:Y:S01]  /*113f0*/  ULDC UR5, c[0x0][0xc14] ;  /* 0x0003050000057ab9 */ /* 0x000fe20000000800 */
[----:B------:R-:W-:Y:S01]  /*11400*/  IMAD.MOV.U32 R19, RZ, RZ, RZ ;  /* 0x000000ffff137224 */ /* 0x000fe200078e00ff */
[----:B------:R-:W-:Y:S01]  /*11410*/  ULDC UR7, c[0x0][0xc14] ;  /* 0x0003050000077ab9 */ /* 0x000fe20000000800 */
[----:B------:R-:W-:-:S05]  /*11420*/  ULDC UR4, c[0x0][0xc10] ;  /* 0x0003040000047ab9 */ /* 0x000fca0000000800 */
.L_x_1707:
[----:B------:R-:W-:Y:S02]  /*11430*/  VIADD R0, R19, 0x1f ;  /* 0x0000001f13007836 */ /* 0x000fe40000000000 */
[----:B------:R-:W-:-:S03]  /*11440*/  IMAD.U32 R19, RZ, RZ, UR7 ;  /* 0x00000007ff137e24 */ /* 0x000fc6000f8e00ff */
[----:B------:R-:W-:-:S13]  /*11450*/  ISETP.GE.AND P0, PT, R0, UR5, PT ;  /* 0x0000000500007c0c */ /* 0x000fda000bf06270 */
[----:B------:R-:W-:Y:S05]  /*11460*/  @P0 BRA `(.L_x_1704) ;  /* 0x0000000400d40947 */ /* 0x000fea0003800000 */
[----:B------:R-:W-:Y:S01]  /*11470*/  MOV R19, R0 ;  /* 0x0000000000137202 */ /* 0x000fe20000000f00 */
[----:B------:R-:W-:Y:S01]  /*11480*/  BSSY B0, `(.L_x_1705) ;  /* 0x000000a000007945 */ /* 0x000fe20003800000 */
[C---:B------:R-:W-:Y:S01]  /*11490*/  ISETP.NE.AND P1, PT, R26.reuse, 0x1f, PT ;  /* 0x0000001f1a00780c */ /* 0x040fe20003f25270 */
[----:B------:R-:W-:Y:S02]  /*114a0*/  IMAD.MOV.U32 R0, RZ, RZ, RZ ;  /* 0x000000ffff007224 */ /* 0x000fe400078e00ff */
[----:B------:R-:W-:-:S05]  /*114b0*/  IMAD.IADD R7, R26, 0x1, R19 ;  /* 0x000000011a077824 */ /* 0x000fca00078e0213 */
[----:B------:R-:W-:-:S13]  /*114c0*/  ISETP.GE.OR P0, PT, R7, UR5, !P1 ;  /* 0x0000000507007c0c */ /* 0x000fda000cf06670 */
[----:B------:R-:W-:Y:S05]  /*114d0*/  @P0 BRA `(.L_x_1706) ;  /* 0x0000000000100947 */ /* 0x000fea0003800000 */
[----:B------:R-:W0:Y:S01]  /*114e0*/  LDC.64 R2, c[0x0][0xc58] ;  /* 0x00031600ff027b82 */ /* 0x000e220000000a00 */
[----:B------:R-:W-:Y:S01]  /*114f0*/  ULDC.64 UR8, c[0x0][0x208] ;  /* 0x0000820000087ab9 */ /* 0x000fe20000000a00 */
[----:B0-----:R-:W-:-:S05]  /*11500*/  IMAD.WIDE R2, R7, 0x4, R2 ;  /* 0x0000000407027825 */ /* 0x001fca00078e0202 */
[----:B------:R0:W5:Y:S02]  /*11510*/  LDG.E R0, desc[UR8][R2.64] ;  /* 0x0000000802007981 */ /* 0x000164000c1e1900 */
.L_x_1706:
[----:B------:R-:W-:Y:S05]  /*11520*/  BSYNC B0 ;  /* 0x0000000000007941 */ /* 0x000fea0003800000 */
.L_x_1705:
        /* <DEDUP_REMOVED lines=25> */
.L_x_1703:
[----:B------:R-:W-:Y:S01]  /*116c0*/  IMAD.IADD R9, R4, 0x1, -R9 ;  /* 0x0000000104097824 */ /* 0x000fe200078e0a09 */
[----:B------:R-:W-:-:S03]  /*116d0*/  ULDC.64 UR8, c[0x0][0x208] ;  /* 0x0000820000087ab9 */ /* 0x000fc60000000a00 */
[----:B------:R-:W-:-:S05]  /*116e0*/  IMAD R2, R6, UR4, R9 ;  /* 0x0000000406027c24 */ /* 0x000fca000f8e0209 */
[----:B------:R-:W-:Y:S02]  /*116f0*/  ISETP.GT.AND P0, PT, R2, UR6, PT ;  /* 0x0000000602007c0c */ /* 0x000fe4000bf04270 */
[----:B------:R-:W0:Y:S11]  /*11700*/  LDC.64 R2, c[0x0][0xc68] ;  /* 0x00031a00ff027b82 */ /* 0x000e360000000a00 */
[----:B------:R-:W-:-:S04]  /*11710*/  VOTE.ANY R10, PT, !P0 ;  /* 0x00000000000a7806 */ /* 0x000fc800040e0100 */
[----:B------:R-:W1:Y:S02]  /*11720*/  POPC R13, R10 ;  /* 0x0000000a000d7309 */ /* 0x000e640000000000 */
[----:B-1----:R-:W-:-:S05]  /*11730*/  IADD3 R19, R13, R19, RZ ;  /* 0x000000130d137210 */ /* 0x002fca0007ffe0ff */
        /* <DEDUP_REMOVED lines=11> */
[----:B------:R-:W-:-:S05]  /*117f0*/  VIADD R11, R13, 0xffffffff ;  /* 0xffffffff0d0b7836 */ /* 0x000fca0000000000 */
[----:B------:R2:W3:Y:S02]  /*11800*/  SHFL.IDX PT, R16, R6, R11, 0x1f ;  /* 0x00001f0b06107589 */ /* 0x0004e400000e0000 */
.L_x_1708:
[----:B---3--:R-:W-:Y:S01]  /*11810*/  IMAD R16, R16, UR4, R9 ;  /* 0x0000000410107c24 */ /* 0x008fe2000f8e0209 */
[----:B------:R-:W-:Y:S01]  /*11820*/  IABS R2, R4 ;  /* 0x0000000400027213 */ /* 0x000fe20000000000 */
[----:B-12---:R-:W-:-:S03]  /*11830*/  IMAD.MOV R11, RZ, RZ, -R3 ;  /* 0x000000ffff0b7224 */ /* 0x006fc600078e0a03 */
[----:B------:R-:W-:Y:S01]  /*11840*/  IADD3 R9, -R16, UR6, RZ ;  /* 0x0000000610097c10 */ /* 0x000fe2000fffe1ff */
[----:B------:R-:W-:Y:S02]  /*11850*/  IMAD.MOV R10, RZ, RZ, -R2 ;  /* 0x000000ffff0a7224 */ /* 0x000fe400078e0a02 */
        /* <DEDUP_REMOVED lines=13> */
[----:B------:R-:W-:Y:S02]  /*11930*/  @P0 IADD3 R2, R2, 0x1, RZ ;  /* 0x0000000102020810 */ /* 0x000fe40007ffe0ff */
        /* <DEDUP_REMOVED lines=9> */
[----:B------:R-:W-:-:S04]  /*119d0*/  VIADDMNMX R7, R8, UR4, R7, PT ;  /* 0x0000000408077c46 */ /* 0x000fc8000b800107 */
[-C--:B------:R-:W-:Y:S02]  /*119e0*/  IABS R8, R7.reuse ;  /* 0x0000000700087213 */ /* 0x080fe40000000000 */
[----:B0-----:R-:W-:Y:S02]  /*119f0*/  IABS R12, R7 ;  /* 0x00000007000c7213 */ /* 0x001fe40000000000 */
        /* <DEDUP_REMOVED lines=13> */
[----:B------:R-:W-:Y:S01]  /*11ad0*/  @!P0 IADD3 R3, R3, -R8, RZ ;  /* 0x8000000803038210 */ /* 0x000fe20007ffe0ff */
        /* <DEDUP_REMOVED lines=14> */
.L_x_1704:
[----:B------:R-:W-:Y:S02]  /*11bc0*/  IMAD.MOV.U32 R17, RZ, RZ, RZ ;  /* 0x000000ffff117224 */ /* 0x000fe400078e00ff */
[----:B------:R-:W-:Y:S02]  /*11bd0*/  IMAD.U32 R16, RZ, RZ, UR6 ;  /* 0x00000006ff107e24 */ /* 0x000fe4000f8e00ff */
[----:B------:R-:W-:-:S07]  /*11be0*/  IMAD.MOV.U32 R18, RZ, RZ, RZ ;  /* 0x000000ffff127224 */ /* 0x000fce00078e00ff */
.L_x_1709:
        /* <DEDUP_REMOVED lines=16> */
.L_x_1777:
[----:B--2---:R-:W2:Y:S01]  /*11cf0*/  LDC.64 R2, c[0x0][0xc60] ;  /* 0x00031800ff027b82 */ /* 0x004ea20000000a00 */
[----:B------:R-:W-:Y:S01]  /*11d00*/  ULDC.64 UR4, c[0x0][0x208] ;  /* 0x0000820000047ab9 */ /* 0x000fe20000000a00 */
[----:B--2---:R-:W-:-:S05]  /*11d10*/  IMAD.WIDE R2, R19, 0x4, R2 ;  /* 0x0000000413027825 */ /* 0x004fca00078e0202 */
[----:B------:R-:W2:Y:S01]  /*11d20*/  LDG.E R27, desc[UR4][R2.64] ;  /* 0x00000004021b7981 */ /* 0x000ea2000c1e1900 */
[----:B------:R-:W-:Y:S05]  /*11d30*/  YIELD ;  /* 0x0000000000007946 */ /* 0x000fea0003800000 */
[----:B------:R-:W-:Y:S01]  /*11d40*/  ULDC.64 UR4, c[0x0][0xa28] ;  /* 0x00028a0000047ab9 */ /* 0x000fe20000000a00 */
[----:B0-----:R-:W-:Y:S01]  /*11d50*/  IMAD.MOV.U32 R0, RZ, RZ, RZ ;  /* 0x000000ffff007224 */ /* 0x001fe200078e00ff */
[----:B------:R-:W-:Y:S01]  /*11d60*/  ISETP.NE.U32.AND P0, PT, RZ, UR4, PT ;  /* 0x00000004ff007c0c */ /* 0x000fe2000bf05070 */
[----:B------:R-:W-:Y:S01]  /*11d70*/  ULDC.64 UR8, c[0x0][0x208] ;  /* 0x0000820000087ab9 */ /* 0x000fe20000000a00 */
[----:B------:R-:W-:Y:S01]  /*11d80*/  IMAD.MOV.U32 R8, RZ, RZ, RZ ;  /* 0x000000ffff087224 */ /* 0x000fe200078e00ff */
[----:B------:R-:W-:Y:S01]  /*11d90*/  ULDC.64 UR6, c[0x0][0xa08] ;  /* 0x0002820000067ab9 */ /* 0x000fe20000000a00 */
[----:B------:R-:W-:-:S02]  /*11da0*/  ISETP.NE.AND.EX P0, PT, RZ, UR5, PT, P0 ;  /* 0x00000005ff007c0c */ /* 0x000fc4000bf05300 */
[----:B--2---:R-:W-:-:S11]  /*11db0*/  SHF.R.S32.HI R4, RZ, 0x1f, R27 ;  /* 0x0000001fff047819 */ /* 0x004fd6000001141b */
[----:B------:R-:W-:-:S04]  /*11dc0*/  @P0 LEA R2, P1, R27, UR4, 0x2 ;  /* 0x000000041b020c11 */ /* 0x000fc8000f8210ff */
[C-C-:B------:R-:W-:Y:S01]  /*11dd0*/  @P0 LEA.HI.X R3, R27.reuse, UR5, R4.reuse, 0x2, P1 ;  /* 0x000000051b030c11 */ /* 0x140fe200088f1404 */
[----:B------:R-:W-:Y:S02]  /*11de0*/  ULDC.64 UR4, c[0x0][0xa18] ;  /* 0x0002860000047ab9 */ /* 0x000fe40000000a00 */
[----:B------:R-:W-:Y:S01]  /*11df0*/  ISETP.NE.U32.AND P1, PT, RZ, UR4, PT ;  /* 0x00000004ff007c0c */ /* 0x000fe2000bf25070 */
[C---:B------:R-:W-:Y:S01]  /*11e00*/  IMAD.SHL.U32 R29, R27.reuse, 0x4, RZ ;  /* 0x000000041b1d7824 */ /* 0x040fe200078e00ff */
[----:B------:R0:W5:Y:S01]  /*11e10*/  @P0 LDG.E R0, desc[UR8][R2.64] ;  /* 0x0000000802000981 */ /* 0x000162000c1e1900 */
[----:B------:R-:W-:Y:S02]  /*11e20*/  SHF.L.U64.HI R10, R27, 0x2, R4 ;  /* 0x000000021b0a7819 */ /* 0x000fe40000010204 */
[----:B------:R-:W-:-:S03]  /*11e30*/  ISETP.NE.AND.EX P1, PT, RZ, UR5, PT, P1 ;  /* 0x00000005ff007c0c */ /* 0x000fc6000bf25310 */
[----:B------:R-:W-:Y:S10]  /*11e40*/  STL [R1], R10 ;  /* 0x0000000a01007387 */ /* 0x000ff40000100800 */
[----:B------:R-:W-:-:S04]  /*11e50*/  @P1 IADD3 R6, P0, R29, UR4, RZ ;  /* 0x000000041d061c10 */ /* 0x000fc8000ff1e0ff */
[C---:B------:R-:W-:Y:S01]  /*11e60*/  @P1 IADD3.X R7, R10.reuse, UR5, RZ, P0, !PT ;  /* 0x000000050a071c10 */ /* 0x040fe200087fe4ff */
[----:B------:R-:W-:Y:S02]  /*11e70*/  ULDC.64 UR4, c[0x0][0xa00] ;  /* 0x0002800000047ab9 */ /* 0x000fe40000000a00 */
[----:B------:R-:W-:Y:S02]  /*11e80*/  ISETP.NE.U32.AND P2, PT, RZ, UR4, PT ;  /* 0x00000004ff007c0c */ /* 0x000fe4000bf45070 */
[C---:B0-----:R-:W-:Y:S02]  /*11e90*/  IADD3 R2, P0, R29.reuse, UR4, RZ ;  /* 0x000000041d027c10 */ /* 0x041fe4000ff1e0ff */
[----:B------:R-:W-:Y:S02]  /*11ea0*/  ISETP.NE.AND.EX P2, PT, RZ, UR5, PT, P2 ;  /* 0x00000005ff007c0c */ /* 0x000fe4000bf45320 */
[----:B------:R-:W-:Y:S01]  /*11eb0*/  IADD3.X R3, R10, UR5, RZ, P0, !PT ;  /* 0x000000050a037c10 */ /* 0x000fe200087fe4ff */
[----:B------:R-:W-:Y:S01]  /*11ec0*/  ULDC UR4, c[0x0][0x288] ;  /* 0x0000a20000047ab9 */ /* 0x000fe20000000800 */
[----:B------:R-:W-:-:S04]  /*11ed0*/  IADD3 R4, P0, R29, UR6, RZ ;  /* 0x000000061d047c10 */ /* 0x000fc8000ff1e0ff */
[----:B------:R-:W-:-:S05]  /*11ee0*/  IADD3.X R5, R10, UR7, RZ, P0, !PT ;  /* 0x000000070a057c10 */ /* 0x000fca00087fe4ff */
[----:B------:R-:W2:Y:S01]  /*11ef0*/  @P2 LDG.E R8, desc[UR8][R2.64] ;  /* 0x0000000802082981 */ /* 0x000ea2000c1e1900 */
[----:B------:R-:W-:-:S04]  /*11f00*/  ISETP.NE.U32.AND P0, PT, RZ, UR6, PT ;  /* 0x00000006ff007c0c */ /* 0x000fc8000bf05070 */
[----:B------:R-:W-:Y:S01]  /*11f10*/  ISETP.NE.AND.EX P0, PT, RZ, UR7, PT, P0 ;  /* 0x00000007ff007c0c */ /* 0x000fe2000bf05300 */
[----:B--2---:R0:W-:Y:S02]  /*11f20*/  STL [R1+0x8], R8 ;  /* 0x0000080801007387 */ /* 0x0041e40000100800 */
[----:B0-----:R-:W-:Y:S01]  /*11f30*/  IMAD.U32 R8, RZ, RZ, UR4 ;  /* 0x00000004ff087e24 */ /* 0x001fe2000f8e00ff */
[----:B------:R-:W-:Y:S02]  /*11f40*/  ULDC.64 UR4, c[0x0][0x3f8] ;  /* 0x0000fe0000047ab9 */ /* 0x000fe40000000a00 */
[----:B------:R-:W-:-:S03]  /*11f50*/  UISETP.NE.U32.AND UP0, UPT, UR4, URZ, UPT ;  /* 0x0000003f0400728c */ /* 0x000fc6000bf05070 */
[----:B------:R-:W-:Y:S01]  /*11f60*/  ULDC UR4, c[0x0][0x404] ;  /* 0x0001010000047ab9 */ /* 0x000fe20000000800 */
[----:B------:R-:W-:Y:S01]  /*11f70*/  UISETP.NE.AND.EX UP0, UPT, UR5, URZ, UPT, UP0 ;  /* 0x0000003f0500728c */ /* 0x000fe2000bf05300 */
[----:B------:R0:W5:Y:S02]  /*11f80*/  @P1 LDG.E R8, desc[UR8][R6.64] ;  /* 0x0000000806081981 */ /* 0x000164000c1e1900 */
[----:B------:R-:W-:Y:S01]  /*11f90*/  ULDC UR5, c[0x0][0x2e0] ;  /* 0x0000b80000057ab9 */ /* 0x000fe20000000800 */
[----:B------:R-:W-:-:S04]  /*11fa0*/  USEL UR4, UR4, 0x1, UP0 ;  /* 0x0000000104047887 */ /* 0x000fc80008000000 */
[----:B------:R-:W-:-:S06]  /*11fb0*/  UIMAD UR4, UR4, UR5, URZ ;  /* 0x00000005040472a4 */ /* 0x000fcc000f8e023f */
[----:B------:R-:W-:Y:S01]  /*11fc0*/  IMAD.U32 R9, RZ, RZ, UR4 ;  /* 0x00000004ff097e24 */ /* 0x000fe2000f8e00ff */
[----:B0-----:R-:W-:Y:S06]  /*11fd0*/  @P1 BRA `(.L_x_1711) ;  /* 0x0000000000141947 */ /* 0x001fec0003800000 */
[----:B------:R-:W-:Y:S05]  /*11fe0*/  @!P2 BRA `(.L_x_1711) ;  /* 0x000000000010a947 */ /* 0x000fea0003800000 */
[----:B------:R-:W-:Y:S02]  /*11ff0*/  ULDC.64 UR4, c[0x0][0x208] ;  /* 0x0000820000047ab9 */ /* 0x000fe40000000a00 */
[----:B------:R-:W2:Y:S04]  /*12000*/  LDG.E R7, desc[UR4][R2.64] ;  /* 0x0000000402077981 */ /* 0x000ea8000c1e1900 */
[----:B-----5:R-:W2:Y:S02]  /*12010*/  LDG.E R8, desc[UR4][R2.64+0x4] ;  /* 0x0000040402087981 */ /* 0x020ea4000c1e1900 */
[----:B--2---:R-:W-:-:S07]  /*12020*/  IMAD.IADD R8, R8, 0x1, -R7 ;  /* 0x0000000108087824 */ /* 0x004fce00078e0a07 */
.L_x_1711:
[----:B------:R-:W-:Y:S01]  /*12030*/  IMAD.MOV.U32 R23, RZ, RZ, RZ ;  /* 0x000000ffff177224 */ /* 0x000fe200078e00ff */
[----:B------:R-:W-:-:S05]  /*12040*/  ULDC.64 UR4, c[0x0][0x208] ;  /* 0x0000820000047ab9 */ /* 0x000fca0000000a00 */
[----:B------:R-:W2:Y:S01]  /*12050*/  @P0 LDG.E R23, desc[UR4][R4.64] ;  /* 0x0000000404170981 */ /* 0x000ea2000c1e1900 */
[----:B------:R-:W-:Y:S02]  /*12060*/  ULDC.64 UR4, c[0x0][0xa20] ;  /* 0x0002880000047ab9 */ /* 0x000fe40000000a00 */
[----:B------:R-:W-:-:S04]  /*12070*/  ISETP.NE.U32.AND P1, PT, RZ, UR4, PT ;  /* 0x00000004ff007c0c */ /* 0x000fc8000bf25070 */
[----:B------:R-:W-:Y:S02]  /*12080*/  ISETP.NE.AND.EX P1, PT, RZ, UR5, PT, P1 ;  /* 0x00000005ff007c0c */ /* 0x000fe4000bf25310 */
[----:B--2--5:R-:W-:-:S11]  /*12090*/  IADD3 R23, R23, R0, RZ ;  /* 0x0000000017177210 */ /* 0x024fd60007ffe0ff */
[----:B------:R-:W-:Y:S05]  /*120a0*/  @!P1 BRA `(.L_x_1712) ;  /* 0x0000000000149947 */ /* 0x000fea0003800000 */
[----:B------:R-:W-:Y:S01]  /*120b0*/  IADD3 R2, P0, R29, UR4, RZ ;  /* 0x000000041d027c10 */ /* 0x000fe2000ff1e0ff */
[----:B------:R-:W-:-:S03]  /*120c0*/  ULDC.64 UR6, c[0x0][0x208] ;  /* 0x0000820000067ab9 */ /* 0x000fc60000000a00 */
[----:B------:R-:W-:-:S05]  /*120d0*/  IADD3.X R3, R10, UR5, RZ, P0, !PT ;  /* 0x000000050a037c10 */ /* 0x000fca00087fe4ff */
[----:B------:R0:W5:Y:S01]  /*120e0*/  LDG.E R9, desc[UR6][R2.64] ;  /* 0x0000000602097981 */ /* 0x000162000c1e1900 */
[----:B------:R-:W-:Y:S05]  /*120f0*/  BRA `(.L_x_1713) ;  /* 0x0000000000147947 */ /* 0x000fea0003800000 */
.L_x_1712:
[----:B------:R-:W-:Y:S05]  /*12100*/  @!P0 BRA `(.L_x_1713) ;  /* 0x0000000000108947 */ /* 0x000fea0003800000 */
[----:B------:R-:W-:Y:S02]  /*12110*/  ULDC.64 UR4, c[0x0][0x208] ;  /* 0x0000820000047ab9 */ /* 0x000fe40000000a00 */
[----:B------:R-:W2:Y:S04]  /*12120*/  LDG.E R2, desc[UR4][R4.64] ;  /* 0x0000000404027981 */ /* 0x000ea8000c1e1900 */
[----:B------:R-:W2:Y:S02]  /*12130*/  LDG.E R9, desc[UR4][R4.64+0x4] ;  /* 0x0000040404097981 */ /* 0x000ea4000c1e1900 */
[----:B--2---:R-:W-:-:S07]  /*12140*/  IMAD.IADD R9, R9, 0x1, -R2 ;  /* 0x0000000109097824 */ /* 0x004fce00078e0a02 */
.L_x_1713:
[----:B0-----:R-:W-:Y:S01]  /*12150*/  IMAD R3, R17, 0xc0, RZ ;  /* 0x000000c011037824 */ /* 0x001fe200078e02ff */
[----:B------:R-:W-:Y:S01]  /*12160*/  BSSY B6, `(.L_x_1714) ;  /* 0x00002bb000067945 */ /* 0x000fe20003800000 */
[----:B-----5:R-:W-:-:S03]  /*12170*/  IMAD.IADD R9, R9, 0x1, -R0 ;  /* 0x0000000109097824 */ /* 0x020fc600078e0a00 */
[----:B------:R-:W-:Y:S01]  /*12180*/  IADD3 R8, -R8, 0x14f, R3 ;  /* 0x0000014f08087810 */ /* 0x000fe20007ffe103 */
[----:B------:R-:W-:-:S04]  /*12190*/  VIADD R0, R9, 0x8f ;  /* 0x0000008f09007836 */ /* 0x000fc80000000000 */
[----:B------:R-:W-:Y:S02]  /*121a0*/  IMAD.IADD R8, R9, 0x1, R8 ;  /* 0x0000000109087824 */ /* 0x000fe400078e0208 */
        /* <DEDUP_REMOVED lines=9> */
[----:B------:R-:W-:-:S13]  /*12240*/  ISETP.NE.AND P1, PT, R26, RZ, PT ;  /* 0x000000ff1a00720c */ /* 0x000fda0003f25270 */
[----:B------:R-:W-:Y:S05]  /*12250*/  @P1 BRA `(.L_x_1716) ;  /* 0x0000002800ac1947 */ /* 0x000fea0003800000 */
[----:B------:R-:W0:Y:S01]  /*12260*/  S2R R7, SR_LANEID ;  /* 0x0000000000077919 */ /* 0x000e220000000000 */
[----:B------:R-:W-:Y:S01]  /*12270*/  VOTEU.ANY UR4, UPT, PT ;  /* 0x0000000000047886 */ /* 0x000fe200038e0100 */
[----:B------:R-:W2:Y:S01]  /*12280*/  LDC.64 R2, c[0x0][0xc38] ;  /* 0x00030e00ff027b82 */ /* 0x000ea20000000a00 */
[----:B------:R-:W0:Y:S01]  /*12290*/  FLO.U32 R0, UR4 ;  /* 0x0000000400007d00 */ /* 0x000e2200080e0000 */
[----:B------:R-:W-:-:S07]  /*122a0*/  ULDC.64 UR6, c[0x0][0x208] ;  /* 0x0000820000067ab9 */ /* 0x000fce0000000a00 */
        /* <DEDUP_REMOVED lines=9> */
.L_x_1715:
        /* <DEDUP_REMOVED lines=22> */
.L_x_1717:
        /* <DEDUP_REMOVED lines=19> */
.L_x_1719:
        /* <DEDUP_REMOVED lines=16> */
.L_x_1718:
[----:B------:R-:W2:Y:S01]  /*126d0*/  LDL.LU R21, [R1] ;  /* 0x0000000001157983 */ /* 0x000ea20000300800 */
[----:B------:R-:W-:Y:S01]  /*126e0*/  ULDC.64 UR4, c[0x0][0x9f8] ;  /* 0x00027e0000047ab9 */ /* 0x000fe20000000a00 */
[----:B------:R-:W0:Y:S02]  /*126f0*/  LDC R0, c[0x0][0x428] ;  /* 0x00010a00ff007b82 */ /* 0x000e240000000800 */
[----:B------:R-:W3:Y:S01]  /*12700*/  LDL.LU R20, [R1+0x8] ;  /* 0x0000080001147983 */ /* 0x000ee20000300800 */
[----:B------:R-:W-:Y:S01]  /*12710*/  ISETP.NE.U32.AND P0, PT, RZ, UR4, PT ;  /* 0x00000004ff007c0c */ /* 0x000fe2000bf05070 */
[----:B------:R-:W-:Y:S01]  /*12720*/  IMAD.MOV.U32 R6, RZ, RZ, R27 ;  /* 0x000000ffff067224 */ /* 0x000fe200078e001b */
[----:B------:R-:W-:Y:S02]  /*12730*/  ULDC.64 UR6, c[0x0][0x208] ;  /* 0x0000820000067ab9 */ /* 0x000fe40000000a00 */
[----:B------:R-:W-:-:S13]  /*12740*/  ISETP.NE.AND.EX P0, PT, RZ, UR5, PT, P0 ;  /* 0x00000005ff007c0c */ /* 0x000fda000bf05300 */
[----:B------:R-:W-:Y:S02]  /*12750*/  @P0 IADD3 R2, P1, R29, UR4, RZ ;  /* 0x000000041d020c10 */ /* 0x000fe4000ff3e0ff */
[----:B------:R-:W-:-:S13]  /*12760*/  ISETP.NE.AND P6, PT, R26, RZ, PT ;  /* 0x000000ff1a00720c */ /* 0x000fda0003fc5270 */
[----:B------:R-:W-:-:S05]  /*12770*/  VOTEU.ALL UP1, P6 ;  /* 0x00000000003f7886 */ /* 0x000fca0003020000 */
[----:B------:R-:W-:-:S04]  /*12780*/  @!UP1 UIADD3 UR8, UP0, UR36, 0x270, URZ ;  /* 0x0000027024089890 */ /* 0x000fc8000ff1e03f */
[----:B------:R-:W-:-:S03]  /*12790*/  @!UP1 UIADD3.X UR9, URZ, UR37, URZ, UP0, !UPT ;  /* 0x000000253f099290 */ /* 0x000fc600087fe43f */
[----:B------:R-:W-:Y:S01]  /*127a0*/  VOTEU.ALL UP0, P6 ;  /* 0x00000000003f7886 */ /* 0x000fe20003000000 */
[----:B--2---:R-:W-:Y:S01]  /*127b0*/  @P0 IADD3.X R3, R21, UR5, RZ, P1, !PT ;  /* 0x0000000515030c10 */ /* 0x004fe20008ffe4ff */
[----:B------:R-:W-:-:S04]  /*127c0*/  ULDC.64 UR4, c[0x0][0xa00] ;  /* 0x0002800000047ab9 */ /* 0x000fc80000000a00 */
[----:B------:R2:W5:Y:S01]  /*127d0*/  @P0 LDG.E R6, desc[UR6][R2.64] ;  /* 0x0000000602060981 */ /* 0x000562000c1e1900 */
[----:B0-----:R-:W-:Y:S01]  /*127e0*/  ISETP.NE.AND P0, PT, R0, 0x1, PT ;  /* 0x000000010000780c */ /* 0x001fe20003f05270 */
[----:B------:R-:W-:Y:S01]  /*127f0*/  IMAD.MOV.U32 R0, RZ, RZ, R18 ;  /* 0x000000ffff007224 */ /* 0x000fe200078e0012 */
[----:B------:R-:W-:Y:S01]  /*12800*/  PLOP3.LUT P1, PT, P6, PT, PT, 0x8, 0x0 ;  /* 0x000000000000781c */ /* 0x000fe2000372e170 */
[----:B---3--:R-:W-:-:S10]  /*12810*/  IMAD R17, R17, 0xc0, R20 ;  /* 0x000000c011117824 */ /* 0x008fd400078e0214 */
[----:B------:R-:W0:Y:S08]  /*12820*/  @P0 LDC R5, c[0x0][0x42c] ;  /* 0x00010b00ff050b82 */ /* 0x000e300000000800 */
[----:B------:R-:W3:Y:S01]  /*12830*/  @P0 LDC R7, c[0x0][0x430] ;  /* 0x00010c00ff070b82 */ /* 0x000ee20000000800 */
[----:B0-----:R-:W-:-:S05]  /*12840*/  @P0 IMAD.HI.U32 R4, R18, R5, RZ ;  /* 0x0000000512040227 */ /* 0x001fca00078e00ff */
[----:B---3--:R-:W-:Y:S02]  /*12850*/  @P0 SHF.R.U32.HI R0, RZ, R7, R4 ;  /* 0x00000007ff000219 */ /* 0x008fe40000011604 */
[----:B------:R-:W-:-:S04]  /*12860*/  ISETP.NE.U32.AND P0, PT, RZ, UR4, PT ;  /* 0x00000004ff007c0c */ /* 0x000fc8000bf05070 */
[----:B------:R-:W-:-:S04]  /*12870*/  ISETP.NE.AND.EX P0, PT, RZ, UR5, PT, P0 ;  /* 0x00000005ff007c0c */ /* 0x000fc8000bf05300 */
[----:B--2---:R-:W-:-:S09]  /*12880*/  SEL R10, R27, RZ, !P0 ;  /* 0x000000ff1b0a7207 */ /* 0x004fd20004000000 */
.L_x_1720:
        /* <DEDUP_REMOVED lines=14> */
.L_x_1721:
        /* <DEDUP_REMOVED lines=13> */
.L_x_1722:
        /* <DEDUP_REMOVED lines=17> */
.L_x_1793:
[----:B------:R-:W-:Y:S01]  /*12b50*/  UMOV UR4, 0xffffffff ;  /* 0xffffffff00047882 */ /* 0x000fe20000000000 */
[----:B------:R-:W-:Y:S02]  /*12b60*/  SHF.R.S32.HI R9, RZ, 0x1f, R6 ;  /* 0x0000001fff097819 */ /* 0x000fe40000011406 */
[----:B------:R-:W-:Y:S05]  /*12b70*/  BRA.DIV UR4, `(.L_x_1724) ;  /* 0x0000003604287947 */ /* 0x000fea000b800000 */
[----:B------:R-:W-:-:S13]  /*12b80*/  ELECT P6, URZ, PT ;  /* 0x00000000003f782f */ /* 0x000fda00038c0000 */
.L_x_1796:
[----:B------:R-:W-:Y:S05]  /*12b90*/  @!P6 BRA `(.L_x_1725) ;  /* 0x0000000000fce947 */ /* 0x000fea0003800000 */
[----:B------:R-:W-:-:S04]  /*12ba0*/  ISETP.NE.U32.AND P0, PT, R2, RZ, PT ;  /* 0x000000ff0200720c */ /* 0x000fc80003f05070 */
[----:B------:R-:W-:-:S13]  /*12bb0*/  ISETP.NE.AND.EX P0, PT, R3, RZ, PT, P0 ;  /* 0x000000ff0300720c */ /* 0x000fda0003f05300 */
[----:B------:R-:W-:Y:S05]  /*12bc0*/  @!P0 BRA `(.L_x_1726) ;  /* 0x00000000004c8947 */ /* 0x000fea0003800000 */
[----:B------:R-:W0:Y:S01]  /*12bd0*/  LDC R11, c[0x0][0x41c] ;  /* 0x00010700ff0b7b82 */ /* 0x000e220000000800 */
[----:B------:R-:W-:Y:S01]  /*12be0*/  IMAD.MOV.U32 R14, RZ, RZ, R7 ;  /* 0x000000ffff0e7224 */ /* 0x000fe200078e0007 */
[----:B------:R-:W-:Y:S01]  /*12bf0*/  ULDC.64 UR4, c[0x0][0x408] ;  /* 0x0001020000047ab9 */ /* 0x000fe20000000a00 */
[----:B------:R-:W-:Y:S01]  /*12c00*/  ULDC.64 UR6, c[0x0][0x208] ;  /* 0x0000820000067ab9 */ /* 0x000fe20000000a00 */
        /* <DEDUP_REMOVED lines=13> */
[----:B------:R-:W-:-:S05]  /*12ce0*/  IADD3 R4, -R14, RZ, RZ ;  /* 0x000000ff0e047210 */ /* 0x000fca0007ffe1ff */
[----:B------:R-:W-:-:S07]  /*12cf0*/  IMAD R7, R11, R4, R7 ;  /* 0x000000040b077224 */ /* 0x000fce00078e0207 */
.L_x_1726:
[----:B------:R-:W-:Y:S01]  /*12d00*/  IMAD R5, R22, 0x8, R25 ;  /* 0x0000000816057824 */ /* 0x000fe200078e0219 */
[----:B------:R-:W-:-:S04]  /*12d10*/  SHF.L.U32 R4, R24, 0x1f, RZ ;  /* 0x0000001f18047819 */ /* 0x000fc800000006ff */
[----:B------:R-:W2:Y:S02]  /*12d20*/  SYNCS.PHASECHK.TRANS64.TRYWAIT P0, [R5+URZ+0x31c40], R4 ;  /* 0x031c4004050075a7 */ /* 0x000ea4000800017f */
[----:B--2---:R-:W-:Y:S05]  /*12d30*/  @!P0 BRA `(.L_x_1727) ;  /* 0x0000003000d88947 */ /* 0x004fea0003800000 */
.L_x_1797:
        /* <DEDUP_REMOVED lines=9> */
.L_x_1728:
        /* <DEDUP_REMOVED lines=28> */
.L_x_1725:
        /* <DEDUP_REMOVED lines=12> */
[----:B------:R-:W-:Y:S01]  /*13050*/  @P0 R2UR UR12, R18 ;  /* 0x00000000120c02ca */ /* 0x000fe200000e0000 */
[----:B------:R-:W-:Y:S01]  /*13060*/  UMOV UR18, URZ ;  /* 0x0000003f00127c82 */ /* 0x000fe20008000000 */
[----:B------:R-:W-:Y:S01]  /*13070*/  @P0 R2UR UR11, R17 ;  /* 0x00000000110b02ca */ /* 0x000fe200000e0000 */
[----:B------:R-:W-:Y:S01]  /*13080*/  UIADD3 UR16, UR24, 0xda00, URZ ;  /* 0x0000da0018107890 */ /* 0x000fe2000fffe03f */
[----:B------:R-:W-:Y:S01]  /*13090*/  @P0 IMAD.MOV.U32 R4, RZ, RZ, 0x9000 ;  /* 0x00009000ff040424 */ /* 0x000fe200078e00ff */
[----:B------:R-:W-:Y:S01]  /*130a0*/  BAR.SYNC.DEFER_BLOCKING 0x8, 0x1a0 ;  /* 0x0206800000007b1d */ /* 0x000fe20000010000 */
[----:B------:R-:W-:-:S02]  /*130b0*/  UIADD3 UR17, UR24, 0x31c00, URZ ;  /* 0x00031c0018117890 */ /* 0x000fc4000fffe03f */
[----:B------:R-:W-:-:S03]  /*130c0*/  UIADD3 UR8, UR24, 0x10a00, URZ ;  /* 0x00010a0018087890 */ /* 0x000fc6000fffe03f */
[----:B------:R-:W-:Y:S01]  /*130d0*/  UMOV UR14, 0x0 ;  /* 0x00000000000e7882 */ /* 0x000fe20000000000 */
[----:B------:R-:W-:Y:S01]  /*130e0*/  UMOV UR15, 0x12f00000 ;  /* 0x12f00000000f7882 */ /* 0x000fe20000000000 */
[----:B------:R-:W-:Y:S01]  /*130f0*/  UMOV UR10, 0x20 ;  /* 0x00000020000a7882 */ /* 0x000fe20000000000 */
[----:B------:R-:W-:Y:S01]  /*13100*/  UMOV UR9, UR17 ;  /* 0x0000001100097c82 */ /* 0x000fe20008000000 */
[----:B------:R-:W-:Y:S01]  /*13110*/  UMOV UR22, 0x0 ;  /* 0x0000000000167882 */ /* 0x000fe20000000000 */
[----:B------:R-:W-:Y:S01]  /*13120*/  UMOV UR23, 0x12f00000 ;  /* 0x12f0000000177882 */ /* 0x000fe20000000000 */
[----:B------:R-:W-:Y:S01]  /*13130*/  BSSY B0, `(.L_x_1729) ;  /* 0x0000013000007945 */ /* 0x000fe20003800000 */
[----:B------:R3:W-:Y:S01]  /*13140*/  @P0 SYNCS.ARRIVE.TRANS64 RZ, [R25+URZ+0x31c00], R4 ;  /* 0x031c000419ff09a7 */ /* 0x0007e2000800003f */
[----:B------:R-:W-:Y:S01]  /*13150*/  UTMALDG.4D [UR16], [UR4], desc[UR6] ;  /* 0x00000610040075b4 */ /* 0x000fe20008019000 */
[----:B------:R4:W-:Y:S02]  /*13160*/  UTMALDG.4D [UR8], [UR4], desc[UR14] ;  /* 0x00000e08040075b4 */ /* 0x0009e40008019000 */
[----:B----4-:R-:W-:Y:S01]  /*13170*/  @P0 R2UR UR13, R10 ;  /* 0x000000000a0d02ca */ /* 0x010fe200000e0000 */
[----:B------:R-:W-:Y:S01]  /*13180*/  UIADD3 UR8, UR24, 0x13a00, URZ ;  /* 0x00013a0018087890 */ /* 0x000fe2000fffe03f */
[----:B------:R-:W-:Y:S01]  /*13190*/  @P0 R2UR UR12, R18 ;  /* 0x00000000120c02ca */ /* 0x000fe200000e0000 */
[----:B------:R-:W-:Y:S01]  /*131a0*/  UMOV UR10, 0x40 ;  /* 0x00000040000a7882 */ /* 0x000fe20000000000 */
[----:B------:R-:W-:Y:S01]  /*131b0*/  @P0 R2UR UR11, R17 ;  /* 0x00000000110b02ca */ /* 0x000fe200000e0000 */
[----:B------:R-:W-:-:S12]  /*131c0*/  UMOV UR9, UR17 ;  /* 0x0000001100097c82 */ /* 0x000fd80008000000 */
[----:B------:R4:W-:Y:S01]  /*131d0*/  UTMALDG.4D [UR8], [UR4], desc[UR22] ;  /* 0x00001608040075b4 */ /* 0x0009e20008019000 */
[----:B--2---:R-:W-:-:S05]  /*131e0*/  VIADD R5, R5, 0x1 ;  /* 0x0000000105057836 */ /* 0x004fca0000000000 */
[----:B---3--:R-:W-:Y:S01]  /*131f0*/  LEA.HI R4, R5, R5, RZ, 0x1 ;  /* 0x0000000505047211 */ /* 0x008fe200078f08ff */
[----:B------:R4:W-:Y:S03]  /*13200*/  STL [R1+0x4], R5 ;  /* 0x0000040501007387 */ /* 0x0009e60000100800 */
[----:B------:R-:W-:-:S05]  /*13210*/  LOP3.LUT R4, R4, 0xfffffffe, RZ, 0xc0, !PT ;  /* 0xfffffffe04047812 */ /* 0x000fca00078ec0ff */
[----:B------:R-:W-:-:S05]  /*13220*/  IMAD.IADD R4, R5, 0x1, -R4 ;  /* 0x0000000105047824 */ /* 0x000fca00078e0a04 */
[----:B------:R-:W-:-:S04]  /*13230*/  SHF.L.U32 R4, R4, 0x1f, RZ ;  /* 0x0000001f04047819 */ /* 0x000fc800000006ff */
[----:B------:R-:W2:Y:S02]  /*13240*/  SYNCS.PHASECHK.TRANS64.TRYWAIT P0, [R25+URZ+0x31c20], R4 ;  /* 0x031c2004190075a7 */ /* 0x000ea4000800017f */
[----:B--2-4-:R-:W-:Y:S05]  /*13250*/  @!P0 BRA `(.L_x_1730) ;  /* 0x0000002c00a48947 */ /* 0x014fea0003800000 */
.L_x_1798:
[----:B------:R-:W-:Y:S05]  /*13260*/  BSYNC B0 ;  /* 0x0000000000007941 */ /* 0x000fea0003800000 */
.L_x_1729:
[----:B------:R-:W-:Y:S01]  /*13270*/  ISETP.GE.AND P0, PT, R28, 0x2, PT ;  /* 0x000000021c00780c */ /* 0x000fe20003f06270 */
[----:B------:R-:W-:-:S12]  /*13280*/  BSSY B0, `(.L_x_1731) ;  /* 0x0000166000007945 */ /* 0x000fd80003800000 */
[----:B------:R-:W-:Y:S05]  /*13290*/  @!P0 BRA `(.L_x_1732) ;  /* 0x0000001400908947 */ /* 0x000fea0003800000 */
[C---:B--2---:R-:W-:Y:S01]  /*132a0*/  LOP3.LUT R4, R28.reuse, 0x1, RZ, 0xc0, !PT ;  /* 0x000000011c047812 */ /* 0x044fe200078ec0ff */
[----:B------:R-:W-:Y:S01]  /*132b0*/  VIADD R11, R28, 0xfffffffe ;  /* 0xfffffffe1c0b7836 */ /* 0x000fe20000000000 */
[----:B------:R-:W-:Y:S02]  /*132c0*/  BSSY B1, `(.L_x_1733) ;  /* 0x0000078000017945 */ /* 0x000fe40003800000 */
[----:B------:R-:W-:Y:S01]  /*132d0*/  ISETP.NE.U32.AND P0, PT, R4, 0x1, PT ;  /* 0x000000010400780c */ /* 0x000fe20003f05070 */
[----:B------:R-:W-:-:S12]  /*132e0*/  IMAD.MOV.U32 R10, RZ, RZ, R11 ;  /* 0x000000ffff0a7224 */ /* 0x000fd800078e000b */
[----:B------:R-:W-:Y:S05]  /*132f0*/  @!P0 BRA `(.L_x_1734) ;  /* 0x0000000400d08947 */ /* 0x000fea0003800000 */
        /* <DEDUP_REMOVED lines=8> */
[----:B------:R-:W-:Y:S01]  /*13380*/  IMAD.MOV.U32 R4, RZ, RZ, R8 ;  /* 0x000000ffff047224 */ /* 0x000fe200078e0008 */
[----:B------:R-:W-:Y:S02]  /*13390*/  MOV R10, R11 ;  /* 0x0000000b000a7202 */ /* 0x000fe40000000f00 */
        /* <DEDUP_REMOVED lines=21> */
.L_x_1737:
[----:B0-----:R-:W-:Y:S01]  /*134f0*/  IMAD R3, R12, 0x8, R25 ;  /* 0x000000080c037824 */ /* 0x001fe200078e0219 */
[----:B------:R-:W-:-:S04]  /*13500*/  SHF.L.U32 R2, R13, 0x1f, RZ ;  /* 0x0000001f0d027819 */ /* 0x000fc800000006ff */
[----:B------:R-:W0:Y:S02]  /*13510*/  SYNCS.PHASECHK.TRANS64.TRYWAIT P0, [R3+URZ+0x31c40], R2 ;  /* 0x031c4002030075a7 */ /* 0x000e24000800017f */
[----:B0-----:R-:W-:Y:S05]  /*13520*/  @!P0 BRA `(.L_x_1738) ;  /* 0x0000002c00048947 */ /* 0x001fea0003800000 */
.L_x_1799:
        /* <DEDUP_REMOVED lines=9> */
.L_x_1739:
        /* <DEDUP_REMOVED lines=31> */
.L_x_1800:
[----:B------:R-:W-:Y:S05]  /*137b0*/  @P1 BRA `(.L_x_1741) ;  /* 0x0000000000181947 */ /* 0x000fea0003800000 */
[----:B------:R-:W-:Y:S01]  /*137c0*/  ISETP.NE.AND P0, PT, R26, RZ, PT ;  /* 0x000000ff1a00720c */ /* 0x000fe20003f05270 */
[----:B0-----:R-:W-:Y:S01]  /*137d0*/  IMAD R2, R22, 0x8, R25 ;  /* 0x0000000816027824 */ /* 0x001fe200078e0219 */
[----:B------:R-:W-:-:S04]  /*137e0*/  MOV R3, 0x6c00 ;  /* 0x00006c0000037802 */ /* 0x000fc80000000f00 */
[----:B------:R2:W-:Y:S07]  /*137f0*/  SYNCS.ARRIVE.TRANS64 RZ, [R2+URZ+0x31c50], R3 ;  /* 0x031c500302ff79a7 */ /* 0x0005ee000800003f */
[----:B------:R-:W-:Y:S05]  /*13800*/  @!P0 BRA `(.L_x_1741) ;  /* 0x0000000000048947 */ /* 0x000fea0003800000 */
[----:B------:R-:W-:Y:S01]  /*13810*/  BPT.TRAP 0x1 ;  /* 0x000000040000795c */ /* 0x000fe20000300000 */
.L_x_1741:
        /* <DEDUP_REMOVED lines=30> */
.L_x_1736:
[----:B------:R-:W-:Y:S05]  /*13a00*/  BSYNC B2 ;  /* 0x0000000000027941 */ /* 0x000fea0003800000 */
.L_x_1735:
[----:B------:R-:W-:Y:S02]  /*13a10*/  VIADD R10, R28, 0xfffffffd ;  /* 0xfffffffd1c0a7836 */ /* 0x000fe40000000000 */
[----:B------:R-:W-:Y:S02]  /*13a20*/  IMAD.MOV.U32 R22, RZ, RZ, R12 ;  /* 0x000000ffff167224 */ /* 0x000fe400078e000c */
[----:B------:R-:W-:-:S07]  /*13a30*/  IMAD.MOV.U32 R24, RZ, RZ, R13 ;  /* 0x000000ffff187224 */ /* 0x000fce00078e000d */
.L_x_1734:
[----:B------:R-:W-:Y:S05]  /*13a40*/  BSYNC B1 ;  /* 0x0000000000017941 */ /* 0x000fea0003800000 */
.L_x_1733:
[----:B------:R-:W-:-:S13]  /*13a50*/  ISETP.NE.AND P0, PT, R11, RZ, PT ;  /* 0x000000ff0b00720c */ /* 0x000fda0003f05270 */
[----:B------:R-:W-:Y:S05]  /*13a60*/  @!P0 BRA `(.L_x_1732) ;  /* 0x0000000c009c8947 */ /* 0x000fea0003800000 */
[----:B------:R-:W-:-:S07]  /*13a70*/  IMAD.MOV.U32 R4, RZ, RZ, R8 ;  /* 0x000000ffff047224 */ /* 0x000fce00078e0008 */
.L_x_1756:
[----:B------:R-:W-:Y:S01]  /*13a80*/  VIADD R11, R22, 0x1 ;  /* 0x00000001160b7836 */ /* 0x000fe20000000000 */
[----:B------:R-:W-:Y:S05]  /*13a90*/  YIELD ;  /* 0x0000000000007946 */ /* 0x000fea0003800000 */
[----:B------:R-:W-:Y:S01]  /*13aa0*/  ISETP.NE.AND P0, PT, R11, 0x2, PT ;  /* 0x000000020b00780c */ /* 0x000fe20003f05270 */
[----:B------:R-:W-:Y:S03]  /*13ab0*/  BSSY B1, `(.L_x_1742) ;  /* 0x000006d000017945 */ /* 0x000fe60003800000 */
[----:B------:R-:W-:-:S02]  /*13ac0*/  SEL R3, RZ, 0x1, P0 ;  /* 0x00000001ff037807 */ /* 0x000fc40000000000 */
        /* <DEDUP_REMOVED lines=9> */
[----:B------:R-:W-:Y:S01]  /*13b60*/  MOV R15, R10 ;  /* 0x0000000a000f7202 */ /* 0x000fe20000000f00 */
        /* <DEDUP_REMOVED lines=17> */
.L_x_1744:
[----:B------:R-:W-:Y:S01]  /*13c80*/  IMAD R3, R11, 0x8, R25 ;  /* 0x000000080b037824 */ /* 0x000fe200078e0219 */
[----:B------:R-:W-:-:S04]  /*13c90*/  SHF.L.U32 R2, R12, 0x1f, RZ ;  /* 0x0000001f0c027819 */ /* 0x000fc800000006ff */
[----:B------:R-:W2:Y:S02]  /*13ca0*/  SYNCS.PHASECHK.TRANS64.TRYWAIT P0, [R3+URZ+0x31c40], R2 ;  /* 0x031c4002030075a7 */ /* 0x000ea4000800017f */
[----:B--2---:R-:W-:Y:S05]  /*13cb0*/  @!P0 BRA `(.L_x_1745) ;  /* 0x0000002400488947 */ /* 0x004fea0003800000 */
.L_x_1801:
        /* <DEDUP_REMOVED lines=9> */
.L_x_1746:
        /* <DEDUP_REMOVED lines=31> */
.L_x_1802:
[----:B------:R-:W-:Y:S05]  /*13f40*/  @P0 BRA `(.L_x_1748) ;  /* 0x0000000000140947 */ /* 0x000fea0003800000 */
[----:B------:R-:W-:Y:S01]  /*13f50*/  ISETP.NE.AND P1, PT, R26, RZ, PT ;  /* 0x000000ff1a00720c */ /* 0x000fe20003f25270 */
[----:B------:R-:W-:-:S04]  /*13f60*/  IMAD.MOV.U32 R2, RZ, RZ, 0x6c00 ;  /* 0x00006c00ff027424 */ /* 0x000fc800078e00ff */
[----:B------:R2:W-:Y:S08]  /*13f70*/  SYNCS.ARRIVE.TRANS64 RZ, [R3+URZ+0x50], R2 ;  /* 0x0000500203ff79a7 */ /* 0x0005f0000800003f */
[----:B------:R-:W-:Y:S05]  /*13f80*/  @!P1 BRA `(.L_x_1748) ;  /* 0x0000000000049947 */ /* 0x000fea0003800000 */
[----:B------:R-:W-:Y:S01]  /*13f90*/  BPT.TRAP 0x1 ;  /* 0x000000040000795c */ /* 0x000fe20000300000 */
.L_x_1748:
        /* <DEDUP_REMOVED lines=30> */
.L_x_1743:
[----:B------:R-:W-:Y:S05]  /*14180*/  BSYNC B1 ;  /* 0x0000000000017941 */ /* 0x000fea0003800000 */
.L_x_1742:
        /* <DEDUP_REMOVED lines=31> */
.L_x_1751:
[----:B------:R-:W-:Y:S01]  /*14380*/  IMAD R2, R22, 0x8, R25 ;  /* 0x0000000816027824 */ /* 0x000fe200078e0219 */
[----:B------:R-:W-:-:S04]  /*14390*/  SHF.L.U32 R3, R24, 0x1f, RZ ;  /* 0x0000001f18037819 */ /* 0x000fc800000006ff */
[----:B------:R-:W2:Y:S02]  /*143a0*/  SYNCS.PHASECHK.TRANS64.TRYWAIT P0, [R2+URZ+0x31c40], R3 ;  /* 0x031c4003020075a7 */ /* 0x000ea4000800017f */
[----:B--2---:R-:W-:Y:S05]  /*143b0*/  @!P0 BRA `(.L_x_1752) ;  /* 0x0000001c00b08947 */ /* 0x004fea0003800000 */
.L_x_1803:
        /* <DEDUP_REMOVED lines=9> */
.L_x_1753:
[----:B0-2---:R-:W-:Y:S01]  /*14450*/  IMAD R2, R22, 0x6c00, R25 ;  /* 0x00006c0016027824 */ /* 0x005fe200078e0219 */
        /* <DEDUP_REMOVED lines=9> */
[----:B------:R-:W-:Y:S01]  /*144f0*/  UMOV UR7, 0x14f00000 ;  /* 0x14f0000000077882 */ /* 0x000fe20000000000 */
[----:B------:R-:W-:Y:S01]  /*14500*/  LEA R3, R22, R2, 0x3 ;  /* 0x0000000216037211 */ /* 0x000fe200078e18ff */
[----:B------:R-:W-:Y:S01]  /*14510*/  UMOV UR17, 0x20 ;  /* 0x0000002000117882 */ /* 0x000fe20000000000 */
[----:B------:R-:W-:Y:S01]  /*14520*/  UMOV UR18, 0x40 ;  /* 0x0000004000127882 */ /* 0x000fe20000000000 */
[----:B------:R-:W-:Y:S01]  /*14530*/  IMAD R2, R11, 0x8, R2 ;  /* 0x000000080b027824 */ /* 0x000fe200078e0202 */
[----:B------:R-:W-:Y:S01]  /*14540*/  R2UR UR9, R3 ;  /* 0x00000000030972ca */ /* 0x000fe200000e0000 */
[----:B------:R-:W-:Y:S01]  /*14550*/  UIMAD UR11, UR11, 0x90, UR5 ;  /* 0x000000900b0b78a4 */ /* 0x000fe2000f8e0205 */
        /* <DEDUP_REMOVED lines=16> */
.L_x_1804:
[----:B------:R-:W-:Y:S05]  /*14660*/  @P0 BRA `(.L_x_1755) ;  /* 0x0000000000140947 */ /* 0x000fea0003800000 */
[----:B------:R-:W-:Y:S01]  /*14670*/  ISETP.NE.AND P1, PT, R26, RZ, PT ;  /* 0x000000ff1a00720c */ /* 0x000fe20003f25270 */
[----:B0-----:R-:W-:-:S04]  /*14680*/  IMAD.MOV.U32 R3, RZ, RZ, 0x6c00 ;  /* 0x00006c00ff037424 */ /* 0x001fc800078e00ff */
[----:B------:R2:W-:Y:S08]  /*14690*/  SYNCS.ARRIVE.TRANS64 RZ, [R2+URZ+0x50], R3 ;  /* 0x0000500302ff79a7 */ /* 0x0005f0000800003f */
[----:B------:R-:W-:Y:S05]  /*146a0*/  @!P1 BRA `(.L_x_1755) ;  /* 0x0000000000049947 */ /* 0x000fea0003800000 */
[----:B------:R-:W-:Y:S01]  /*146b0*/  BPT.TRAP 0x1 ;  /* 0x000000040000795c */ /* 0x000fe20000300000 */
.L_x_1755:
        /* <DEDUP_REMOVED lines=29> */
.L_x_1750:
[----:B------:R-:W-:Y:S05]  /*14890*/  BSYNC B1 ;  /* 0x0000000000017941 */ /* 0x000fea0003800000 */
.L_x_1749:
[C---:B------:R-:W-:Y:S01]  /*148a0*/  ISETP.GT.AND P0, PT, R10.reuse, 0x1, PT ;  /* 0x000000010a00780c */ /* 0x040fe20003f04270 */
[----:B0-2---:R-:W-:-:S04]  /*148b0*/  VIADD R2, R10, 0xfffffffe ;  /* 0xfffffffe0a027836 */ /* 0x005fc80000000000 */
[----:B------:R-:W-:-:S08]  /*148c0*/  IMAD.MOV.U32 R10, RZ, RZ, R2 ;  /* 0x000000ffff0a7224 */ /* 0x000fd000078e0002 */
[----:B------:R-:W-:Y:S05]  /*148d0*/  @P0 BRA `(.L_x_1756) ;  /* 0xfffffff000680947 */ /* 0x000fea000383ffff */
.L_x_1732:
[----:B------:R-:W-:Y:S05]  /*148e0*/  BSYNC B0 ;  /* 0x0000000000007941 */ /* 0x000fea0003800000 */
.L_x_1731:
[----:B------:R-:W-:Y:S01]  /*148f0*/  ISETP.NE.AND P0, PT, R26, RZ, PT ;  /* 0x000000ff1a00720c */ /* 0x000fe20003f05270 */
[----:B------:R-:W-:-:S12]  /*14900*/  BSSY B0, `(.L_x_1757) ;  /* 0x000000f000007945 */ /* 0x000fd80003800000 */
[----:B------:R-:W-:Y:S05]  /*14910*/  @P0 BRA `(.L_x_1758) ;  /* 0x0000000000340947 */ /* 0x000fea0003800000 */
[----:B------:R-:W3:Y:S01]  /*14920*/  S2R R9, SR_LANEID ;  /* 0x0000000000097919 */ /* 0x000ee20000000000 */
[----:B------:R-:W-:Y:S01]  /*14930*/  VOTEU.ANY UR4, UPT, PT ;  /* 0x0000000000047886 */ /* 0x000fe200038e0100 */
[----:B------:R-:W4:Y:S01]  /*14940*/  LDC.64 R2, c[0x0][0xc38] ;  /* 0x00030e00ff027b82 */ /* 0x000f220000000a00 */
[----:B--2---:R-:W3:Y:S01]  /*14950*/  FLO.U32 R4, UR4 ;  /* 0x0000000400047d00 */ /* 0x004ee200080e0000 */
[----:B------:R-:W-:-:S07]  /*14960*/  ULDC.64 UR6, c[0x0][0x208] ;  /* 0x0000820000067ab9 */ /* 0x000fce0000000a00 */
[----:B------:R-:W4:Y:S01]  /*14970*/  POPC R5, UR4 ;  /* 0x0000000400057d09 */ /* 0x000f220008000000 */
[----:B---3--:R-:W-:-:S13]  /*14980*/  ISETP.EQ.U32.AND P0, PT, R4, R9, PT ;  /* 0x000000090400720c */ /* 0x008fda0003f02070 */
[----:B----4-:R-:W2:Y:S01]  /*14990*/  @P0 ATOMG.E.ADD.STRONG.GPU PT, R3, desc[UR6][R2.64], R5 ;  /* 0x00000005020309a8 */ /* 0x010ea200081ee1c6 */
[----:B------:R-:W3:Y:S02]  /*149a0*/  S2R R6, SR_LTMASK ;  /* 0x0000000000067919 */ /* 0x000ee40000003900 */
[----:B---3--:R-:W-:-:S04]  /*149b0*/  LOP3.LUT R6, R6, UR4, RZ, 0xc0, !PT ;  /* 0x0000000406067c12 */ /* 0x008fc8000f8ec0ff */
[----:B------:R-:W3:Y:S01]  /*149c0*/  POPC R9, R6 ;  /* 0x0000000600097309 */ /* 0x000ee20000000000 */
[----:B--2---:R-:W3:Y:S02]  /*149d0*/  SHFL.IDX PT, R4, R3, R4, 0x1f ;  /* 0x00001f0403047589 */ /* 0x004ee400000e0000 */
[----:B---3--:R-:W-:-:S07]  /*149e0*/  IADD3 R16, R4, UR38, R9 ;  /* 0x0000002604107c10 */ /* 0x008fce000fffe009 */
.L_x_1758:
[----:B------:R-:W-:Y:S05]  /*149f0*/  BSYNC B0 ;  /* 0x0000000000007941 */ /* 0x000fea0003800000 */
.L_x_1757:
[----:B------:R-:W-:Y:S04]  /*14a00*/  BSSY B0, `(.L_x_1759) ;  /* 0x000002b000007945 */ /* 0x000fe80003800000 */
[----:B------:R-:W-:Y:S05]  /*14a10*/  @!P6 BRA `(.L_x_1760) ;  /* 0x0000000000a4e947 */ /* 0x000fea0003800000 */
[----:B------:R-:W-:Y:S01]  /*14a20*/  IMAD R3, R22, 0x8, R25 ;  /* 0x0000000816037824 */ /* 0x000fe200078e0219 */
[----:B------:R-:W-:-:S04]  /*14a30*/  SHF.L.U32 R2, R24, 0x1f, RZ ;  /* 0x0000001f18027819 */ /* 0x000fc800000006ff */
[----:B------:R-:W3:Y:S02]  /*14a40*/  SYNCS.PHASECHK.TRANS64.TRYWAIT P0, [R3+URZ+0x31c60], R2 ;  /* 0x031c6002030075a7 */ /* 0x000ee4000800017f */
[----:B---3--:R-:W-:Y:S05]  /*14a50*/  @!P0 BRA `(.L_x_1761) ;  /* 0x0000001800308947 */ /* 0x008fea0003800000 */
.L_x_1805:
[----:B--2---:R-:W2:Y:S02]  /*14a60*/  S2R R4, SR_TID.X ;  /* 0x0000000000047919 */ /* 0x004ea40000002100 */
[----:B--2---:R-:W-:-:S04]  /*14a70*/  LOP3.LUT R4, R4, 0x7f, RZ, 0xc0, !PT ;  /* 0x0000007f04047812 */ /* 0x004fc800078ec0ff */
[----:B------:R-:W-:-:S13]  /*14a80*/  ISETP.NE.AND P0, PT, R4, RZ, PT ;  /* 0x000000ff0400720c */ /* 0x000fda0003f05270 */
[----:B------:R-:W-:Y:S05]  /*14a90*/  @P0 BRA `(.L_x_1762) ;  /* 0x0000000000140947 */ /* 0x000fea0003800000 */
[----:B------:R-:W-:Y:S01]  /*14aa0*/  ISETP.NE.AND P1, PT, R26, RZ, PT ;  /* 0x000000ff1a00720c */ /* 0x000fe20003f25270 */
[----:B---3--:R-:W-:-:S04]  /*14ab0*/  IMAD.MOV.U32 R2, RZ, RZ, 0x6c00 ;  /* 0x00006c00ff027424 */ /* 0x008fc800078e00ff */
[----:B------:R2:W-:Y:S08]  /*14ac0*/  SYNCS.ARRIVE.TRANS64 RZ, [R3+URZ+0x31c50], R2 ;  /* 0x031c500203ff79a7 */ /* 0x0005f0000800003f */
[----:B------:R-:W-:Y:S05]  /*14ad0*/  @!P1 BRA `(.L_x_1762) ;  /* 0x0000000000049947 */ /* 0x000fea0003800000 */
[----:B------:R-:W-:Y:S01]  /*14ae0*/  BPT.TRAP 0x1 ;  /* 0x000000040000795c */ /* 0x000fe20000300000 */
.L_x_1762:
        /* <DEDUP_REMOVED lines=28> */
.L_x_1760:
[----:B------:R-:W-:Y:S05]  /*14cb0*/  BSYNC B0 ;  /* 0x0000000000007941 */ /* 0x000fea0003800000 */
.L_x_1759:
[----:B------:R-:W-:-:S05]  /*14cc0*/  VIADD R22, R22, 0x1 ;  /* 0x0000000116167836 */ /* 0x000fca0000000000 */
[----:B------:R-:W-:-:S04]  /*14cd0*/  ISETP.NE.AND P0, PT, R22, 0x2, PT ;  /* 0x000000021600780c */ /* 0x000fc80003f05270 */
[----:B--23--:R-:W-:Y:S02]  /*14ce0*/  SEL R3, RZ, 0x1, P0 ;  /* 0x00000001ff037807 */ /* 0x00cfe40000000000 */
[----:B------:R-:W-:Y:S02]  /*14cf0*/  SEL R22, R22, RZ, P0 ;  /* 0x000000ff16167207 */ /* 0x000fe40000000000 */
[----:B------:R-:W-:-:S07]  /*14d00*/  LOP3.LUT R24, R24, R3, RZ, 0x3c, !PT ;  /* 0x0000000318187212 */ /* 0x000fce00078e3cff */
.L_x_1716:
[----:B------:R-:W-:Y:S05]  /*14d10*/  BSYNC B6 ;  /* 0x0000000000067941 */ /* 0x000fea0003800000 */
.L_x_1714:
[----:B------:R-:W-:-:S03]  /*14d20*/  UMOV UR4, 0xffffffff ;  /* 0xffffffff00047882 */ /* 0x000fc60000000000 */
[----:B------:R-:W-:Y:S05]  /*14d30*/  BRA.DIV UR4, `(.L_x_1763) ;  /* 0x00000016048c7947 */ /* 0x000fea000b800000 */
[----:B------:R2:W3:Y:S04]  /*14d40*/  SHFL.IDX PT, R4, R16, RZ, 0x1f ;  /* 0x00001fff10047589 */ /* 0x0004e800000e0000 */
[----:B------:R2:W4:Y:S02]  /*14d50*/  SHFL.IDX PT, R5, R16, 0x1, 0x1f ;  /* 0x00201f0010057f89 */ /* 0x00052400000e0000 */
.L_x_1809:
[----:B------:R-:W-:Y:S01]  /*14d60*/  ULDC UR4, c[0x0][0xc14] ;  /* 0x0003050000047ab9 */ /* 0x000fe20000000800 */
[C---:B------:R-:W-:Y:S01]  /*14d70*/  ISETP.NE.AND P0, PT, R26.reuse, 0x1f, PT ;  /* 0x0000001f1a00780c */ /* 0x040fe20003f05270 */
[----:B------:R-:W-:Y:S01]  /*14d80*/  IMAD.U32 R0, RZ, RZ, UR4 ;  /* 0x00000004ff007e24 */ /* 0x000fe2000f8e00ff */
[----:B------:R-:W-:Y:S01]  /*14d90*/  IADD3 R7, R26, R19, RZ ;  /* 0x000000131a077210 */ /* 0x000fe20007ffe0ff */
[----:B------:R-:W-:Y:S01]  /*14da0*/  BSSY B0, `(.L_x_1764) ;  /* 0x0000008000007945 */ /* 0x000fe20003800000 */
[----:B------:R-:W-:Y:S02]  /*14db0*/  IMAD.MOV.U32 R2, RZ, RZ, RZ ;  /* 0x000000ffff027224 */ /* 0x000fe400078e00ff */
[----:B------:R-:W-:-:S13]  /*14dc0*/  ISETP.GE.OR P0, PT, R7, R0, !P0 ;  /* 0x000000000700720c */ /* 0x000fda0004706670 */
[----:B------:R-:W-:Y:S05]  /*14dd0*/  @P0 BRA `(.L_x_1765) ;  /* 0x0000000000100947 */ /* 0x000fea0003800000 */
[----:B------:R-:W0:Y:S01]  /*14de0*/  LDC.64 R2, c[0x0][0xc58] ;  /* 0x00031600ff027b82 */ /* 0x000e220000000a00 */
[----:B------:R-:W-:Y:S01]  /*14df0*/  ULDC.64 UR4, c[0x0][0x208] ;  /* 0x0000820000047ab9 */ /* 0x000fe20000000a00 */
[----:B0-----:R-:W-:-:S06]  /*14e00*/  IMAD.WIDE R2, R7, 0x4, R2 ;  /* 0x0000000407027825 */ /* 0x001fcc00078e0202 */
[----:B------:R0:W5:Y:S02]  /*14e10*/  LDG.E R2, desc[UR4][R2.64] ;  /* 0x0000000402027981 */ /* 0x000164000c1e1900 */
.L_x_1765:
[----:B------:R-:W-:Y:S05]  /*14e20*/  BSYNC B0 ;  /* 0x0000000000007941 */ /* 0x000fea0003800000 */
.L_x_1764:
[----:B------:R-:W-:-:S03]  /*14e30*/  UMOV UR4, 0xffffffff ;  /* 0xffffffff00047882 */ /* 0x000fc60000000000 */
[----:B------:R-:W-:Y:S05]  /*14e40*/  BRA.DIV UR4, `(.L_x_1766) ;  /* 0x0000001604947947 */ /* 0x000fea000b800000 */
[----:B-----5:R-:W0:Y:S01]  /*14e50*/  SHFL.UP PT, R14, R2, 0x1, RZ ;  /* 0x04200000020e7989 */ /* 0x020e2200000e00ff */
        /* <DEDUP_REMOVED lines=19> */
[----:B------:R0:W0:Y:S02]  /*14f90*/  SHFL.IDX PT, R14, R8, 0x1f, 0x1f ;  /* 0x03e01f00080e7f89 */ /* 0x00002400000e0000 */
.L_x_1817:
[----:B------:R-:W-:Y:S02]  /*14fa0*/  ULDC UR4, c[0x0][0xc10] ;  /* 0x0003040000047ab9 */ /* 0x000fe40000000800 */
[----:B------:R-:W-:-:S04]  /*14fb0*/  IMAD.U32 R7, RZ, RZ, UR4 ;  /* 0x00000004ff077e24 */ /* 0x000fc8000f8e00ff */
[----:B0-----:R-:W-:-:S04]  /*14fc0*/  IMAD R14, R14, R7, RZ ;  /* 0x000000070e0e7224 */ /* 0x001fc800078e02ff */
[----:B----4-:R-:W-:-:S05]  /*14fd0*/  IMAD.IADD R5, R5, 0x1, R14 ;  /* 0x0000000105057824 */ /* 0x010fca00078e020e */
[----:B---3--:R-:W-:-:S13]  /*14fe0*/  ISETP.GT.AND P0, PT, R5, R4, PT ;  /* 0x000000040500720c */ /* 0x008fda0003f04270 */
[----:B------:R-:W-:Y:S05]  /*14ff0*/  @P0 BRA `(.L_x_1767) ;  /* 0x0000000000b00947 */ /* 0x000fea0003800000 */
[----:B------:R-:W0:Y:S02]  /*15000*/  LDC R0, c[0x0][0xc14] ;  /* 0x00030500ff007b82 */ /* 0x000e240000000800 */
.L_x_1772:
[----:B------:R-:W-:-:S04]  /*15010*/  IADD3 R19, R19, 0x1f, RZ ;  /* 0x0000001f13137810 */ /* 0x000fc80007ffe0ff */
[----:B0-----:R-:W-:-:S13]  /*15020*/  ISETP.GE.AND P0, PT, R19, R0, PT ;  /* 0x000000001300720c */ /* 0x001fda0003f06270 */
[----:B------:R-:W-:Y:S05]  /*15030*/  @P0 BRA `(.L_x_1768) ;  /* 0x0000000400ec0947 */ /* 0x000fea0003800000 */
[C---:B------:R-:W-:Y:S01]  /*15040*/  IMAD.IADD R7, R26.reuse, 0x1, R19 ;  /* 0x000000011a077824 */ /* 0x040fe200078e0213 */
[----:B------:R-:W-:Y:S01]  /*15050*/  ISETP.NE.AND P1, PT, R26, 0x1f, PT ;  /* 0x0000001f1a00780c */ /* 0x000fe20003f25270 */
        /* <DEDUP_REMOVED lines=8> */
.L_x_1770:
[----:B------:R-:W-:Y:S05]  /*150e0*/  BSYNC B0 ;  /* 0x0000000000007941 */ /* 0x000fea0003800000 */
.L_x_1769:
        /* <DEDUP_REMOVED lines=22> */
[----:B------:R0:W3:Y:S02]  /*15250*/  SHFL.IDX PT, R14, R8, 0x1f, 0x1f ;  /* 0x03e01f00080e7f89 */ /* 0x0000e400000e0000 */
.L_x_1825:
[----:B------:R-:W-:Y:S02]  /*15260*/  ULDC UR4, c[0x0][0xc10] ;  /* 0x0003040000047ab9 */ /* 0x000fe40000000800 */
[----:B------:R-:W-:-:S04]  /*15270*/  IMAD.U32 R7, RZ, RZ, UR4 ;  /* 0x00000004ff077e24 */ /* 0x000fc8000f8e00ff */
[----:B---3--:R-:W-:-:S04]  /*15280*/  IMAD R14, R14, R7, RZ ;  /* 0x000000070e0e7224 */ /* 0x008fc800078e02ff */
[----:B------:R-:W-:-:S05]  /*15290*/  IMAD.IADD R5, R14, 0x1, R5 ;  /* 0x000000010e057824 */ /* 0x000fca00078e0205 */
[----:B------:R-:W-:-:S13]  /*152a0*/  ISETP.GT.AND P0, PT, R5, R4, PT ;  /* 0x000000040500720c */ /* 0x000fda0003f04270 */
[----:B------:R-:W-:Y:S05]  /*152b0*/  @!P0 BRA `(.L_x_1772) ;  /* 0xfffffffc00548947 */ /* 0x000fea000383ffff */
.L_x_1767:
[----:B--2---:R-:W-:Y:S01]  /*152c0*/  IADD3 R16, -R14, R5, RZ ;  /* 0x000000050e107210 */ /* 0x004fe20007ffe1ff */
[----:B------:R-:W-:-:S04]  /*152d0*/  UMOV UR4, 0xffffffff ;  /* 0xffffffff00047882 */ /* 0x000fc80000000000 */
[----:B------:R-:W-:-:S05]  /*152e0*/  IMAD R3, R8, R7, R16 ;  /* 0x0000000708037224 */ /* 0x000fca00078e0210 */
[----:B------:R-:W-:Y:S01]  /*152f0*/  ISETP.GT.AND P6, PT, R3, R4, PT ;  /* 0x000000040300720c */ /* 0x000fe20003fc4270 */
[----:B------:R-:W-:-:S12]  /*15300*/  BRA.DIV UR4, `(.L_x_1773) ;  /* 0x0000001a04047947 */ /* 0x000fd8000b800000 */
[----:B------:R-:W-:-:S04]  /*15310*/  VOTE.ANY R3, PT, !P6 ;  /* 0x0000000000037806 */ /* 0x000fc800070e0100 */
[----:B------:R-:W2:Y:S02]  /*15320*/  POPC R5, R3 ;  /* 0x0000000300057309 */ /* 0x000ea40000000000 */
[----:B--2---:R2:W3:Y:S02]  /*15330*/  SHFL.IDX PT, R17, R2, R5, 0x1f ;  /* 0x00001f0502117589 */ /* 0x0044e400000e0000 */
.L_x_1829:
[----:B------:R-:W-:Y:S01]  /*15340*/  ISETP.NE.AND P0, PT, R3, RZ, PT ;  /* 0x000000ff0300720c */ /* 0x000fe20003f05270 */
[----:B------:R-:W-:-:S12]  /*15350*/  IMAD.MOV.U32 R14, RZ, RZ, RZ ;  /* 0x000000ffff0e7224 */ /* 0x000fd800078e00ff */
[----:B------:R-:W-:Y:S05]  /*15360*/  @!P0 BRA `(.L_x_1774) ;  /* 0x0000000000108947 */ /* 0x000fea0003800000 */
[----:B------:R-:W-:Y:S01]  /*15370*/  UMOV UR4, 0xffffffff ;  /* 0xffffffff00047882 */ /* 0x000fe20000000000 */
[----:B------:R-:W-:Y:S02]  /*15380*/  VIADD R12, R5, 0xffffffff ;  /* 0xffffffff050c7836 */ /* 0x000fe40000000000 */
[----:B------:R-:W-:Y:S05]  /*15390*/  BRA.DIV UR4, `(.L_x_1775) ;  /* 0x0000001a04287947 */ /* 0x000fea000b800000 */
[----:B------:R4:W0:Y:S02]  /*153a0*/  SHFL.IDX PT, R14, R8, R12, 0x1f ;  /* 0x00001f0c080e7589 */ /* 0x00082400000e0000 */
.L_x_1774:
[----:B--2---:R-:W2:Y:S01]  /*153b0*/  LDC.64 R2, c[0x0][0xc68] ;  /* 0x00031a00ff027b82 */ /* 0x004ea20000000a00 */
[----:B------:R-:W-:Y:S01]  /*153c0*/  IMAD.IADD R19, R5, 0x1, R19 ;  /* 0x0000000105137824 */ /* 0x000fe200078e0213 */
[----:B------:R-:W-:-:S03]  /*153d0*/  ULDC.64 UR4, c[0x0][0x208] ;  /* 0x0000820000047ab9 */ /* 0x000fc60000000a00 */
        /* <DEDUP_REMOVED lines=11> */
[----:B------:R-:W-:Y:S02]  /*15490*/  IMAD.MOV R9, RZ, RZ, -R9 ;  /* 0x000000ffff097224 */ /* 0x000fe400078e0a09 */
        /* <DEDUP_REMOVED lines=9> */
[----:B------:R-:W-:Y:S01]  /*15530*/  @!P0 IMAD.IADD R9, R9, 0x1, -R8 ;  /* 0x0000000109098824 */ /* 0x000fe200078e0a08 */
[----:B------:R-:W-:-:S04]  /*15540*/  @!P0 IADD3 R3, R3, 0x1, RZ ;  /* 0x0000000103038810 */ /* 0x000fc80007ffe0ff */
        /* <DEDUP_REMOVED lines=22> */
[----:B------:R-:W-:Y:S01]  /*156b0*/  IMAD.HI.U32 R2, R3, R5, R2 ;  /* 0x0000000503027227 */ /* 0x000fe200078e0002 */
[----:B------:R-:W-:Y:S02]  /*156c0*/  IABS R5, R9 ;  /* 0x0000000900057213 */ /* 0x000fe40000000000 */
[----:B------:R-:W-:-:S03]  /*156d0*/  LOP3.LUT R3, R9, R6, RZ, 0x3c, !PT ;  /* 0x0000000609037212 */ /* 0x000fc600078e3cff */
[----:B------:R-:W-:-:S04]  /*156e0*/  IMAD.HI.U32 R2, R2, R5, RZ ;  /* 0x0000000502027227 */ /* 0x000fc800078e00ff */
[----:B------:R-:W-:-:S05]  /*156f0*/  IMAD R8, R2, R8, R5 ;  /* 0x0000000802087224 */ /* 0x000fca00078e0205 */
[----:B------:R-:W-:-:S13]  /*15700*/  ISETP.GT.U32.AND P0, PT, R7, R8, PT ;  /* 0x000000080700720c */ /* 0x000fda0003f04070 */
[----:B------:R-:W-:Y:S01]  /*15710*/  @!P0 IADD3 R8, R8, -R7, RZ ;  /* 0x8000000708088210 */ /* 0x000fe20007ffe0ff */
[----:B------:R-:W-:-:S03]  /*15720*/  @!P0 VIADD R2, R2, 0x1 ;  /* 0x0000000102028836 */ /* 0x000fc60000000000 */
[----:B------:R-:W-:-:S13]  /*15730*/  ISETP.GE.U32.AND P0, PT, R8, R7, PT ;  /* 0x000000070800720c */ /* 0x000fda0003f06070 */
        /* <DEDUP_REMOVED lines=11> */
.L_x_1768:
[----:B------:R-:W-:Y:S01]  /*157f0*/  UMOV UR4, URZ ;  /* 0x0000003f00047c82 */ /* 0x000fe20008000000 */
[----:B------:R-:W-:Y:S01]  /*15800*/  UMOV UR5, URZ ;  /* 0x0000003f00057c82 */ /* 0x000fe20008000000 */
[----:B------:R-:W-:Y:S01]  /*15810*/  ULDC UR6, c[0x0][0xc14] ;  /* 0x0003050000067ab9 */ /* 0x000fe20000000800 */
[----:B--2---:R-:W-:Y:S01]  /*15820*/  IMAD.MOV.U32 R16, RZ, RZ, R4 ;  /* 0x000000ffff107224 */ /* 0x004fe200078e0004 */
[----:B------:R-:W-:Y:S01]  /*15830*/  MOV R19, UR6 ;  /* 0x0000000600137c02 */ /* 0x000fe20008000f00 */
[----:B------:R-:W-:Y:S02]  /*15840*/  IMAD.U32 R17, RZ, RZ, UR4 ;  /* 0x00000004ff117e24 */ /* 0x000fe4000f8e00ff */
[----:B------:R-:W-:-:S07]  /*15850*/  IMAD.U32 R18, RZ, RZ, UR5 ;  /* 0x00000005ff127e24 */ /* 0x000fce000f8e00ff */
.L_x_1776:
        /* <DEDUP_REMOVED lines=10> */
.L_x_1710:
        /* <DEDUP_REMOVED lines=12> */
.L_x_1832:
[----:B------:R-:W-:Y:S05]  /*159c0*/  BSYNC B0 ;  /* 0x0000000000007941 */ /* 0x000fea0003800000 */
.L_x_1778:
[----:B------:R-:W-:-:S03]  /*159d0*/  UMOV UR4, 0xffffffff ;  /* 0xffffffff00047882 */ /* 0x000fc60000000000 */
[----:B------:R-:W-:Y:S05]  /*159e0*/  BRA.DIV UR4, `(.L_x_1780) ;  /* 0x0000001204cc7947 */ /* 0x000fea000b800000 */
[----:B0-----:R-:W0:Y:S02]  /*159f0*/  S2R R0, SR_TID.X ;  /* 0x0000000000007919 */ /* 0x001e240000002100 */
[----:B0-----:R-:W-:-:S04]  /*15a00*/  SHF.R.U32.HI R0, RZ, 0x5, R0 ;  /* 0x00000005ff007819 */ /* 0x001fc80000011600 */
[----:B------:R-:W-:-:S05]  /*15a10*/  LOP3.LUT R0, R0, 0x3, RZ, 0xc0, !PT ;  /* 0x0000000300007812 */ /* 0x000fca00078ec0ff */
[----:B------:R0:W2:Y:S02]  /*15a20*/  SHFL.IDX PT, R14, R0, RZ, 0x1f ;  /* 0x00001fff000e7589 */ /* 0x0000a400000e0000 */
.L_x_1835:
[----:B--2---:R-:W-:Y:S01]  /*15a30*/  ISETP.NE.AND P0, PT, R14, RZ, PT ;  /* 0x000000ff0e00720c */ /* 0x004fe20003f05270 */
[----:B------:R-:W-:-:S12]  /*15a40*/  BSSY B0, `(.L_x_1781) ;  /* 0x0000026000007945 */ /* 0x000fd80003800000 */
[----:B------:R-:W-:Y:S05]  /*15a50*/  @P0 BRA `(.L_x_1782) ;  /* 0x0000000000900947 */ /* 0x000fea0003800000 */
[----:B------:R-:W-:-:S03]  /*15a60*/  UMOV UR4, 0xffffffff ;  /* 0xffffffff00047882 */ /* 0x000fc60000000000 */
[----:B------:R-:W-:Y:S05]  /*15a70*/  BRA.DIV UR4, `(.L_x_1783) ;  /* 0x0000001204dc7947 */ /* 0x000fea000b800000 */
[----:B------:R-:W-:-:S13]  /*15a80*/  ELECT P6, URZ, PT ;  /* 0x00000000003f782f */ /* 0x000fda00038c0000 */
.L_x_1838:
        /* <DEDUP_REMOVED lines=8> */
.L_x_1784:
        /* <DEDUP_REMOVED lines=12> */
.L_x_1839:
[----:B------:R-:W2:Y:S02]  /*15bd0*/  SYNCS.PHASECHK.TRANS64.TRYWAIT P0, [R3+URZ], R0 ;  /* 0x00000000030075a7 */ /* 0x000ea4000800017f */
[----:B--2---:R-:W-:Y:S05]  /*15be0*/  @!P0 BRA `(.L_x_1786) ;  /* 0x0000001000b48947 */ /* 0x004fea0003800000 */
.L_x_1840:
[----:B------:R-:W-:Y:S05]  /*15bf0*/  @!P2 BRA `(.L_x_1787) ;  /* 0x000000000004a947 */ /* 0x000fea0003800000 */
[----:B------:R-:W-:Y:S01]  /*15c00*/  BPT.TRAP 0x1 ;  /* 0x000000040000795c */ /* 0x000fe20000300000 */
.L_x_1787:
[----:B--2---:R-:W-:-:S04]  /*15c10*/  VIADD R3, R9, 0x31c60 ;  /* 0x00031c6009037836 */ /* 0x004fc80000000000 */
[----:B------:R-:W-:-:S04]  /*15c20*/  IMAD R5, R22, 0x8, R3 ;  /* 0x0000000816057824 */ /* 0x000fc800078e0203 */
[----:B------:R-:W2:Y:S02]  /*15c30*/  SYNCS.PHASECHK.TRANS64.TRYWAIT P0, [R5+URZ], R2 ;  /* 0x00000002050075a7 */ /* 0x000ea4000800017f */
[----:B--2---:R-:W-:Y:S05]  /*15c40*/  @!P0 BRA `(.L_x_1788) ;  /* 0x0000001000b08947 */ /* 0x004fea0003800000 */
.L_x_1841:
[----:B------:R-:W-:-:S07]  /*15c50*/  LEA R3, R4, R3, 0x3 ;  /* 0x0000000304037211 */ /* 0x000fce00078e18ff */
.L_x_1789:
[----:B---3--:R3:W4:Y:S02]  /*15c60*/  SYNCS.PHASECHK.TRANS64.TRYWAIT P0, [R3+URZ], R0 ;  /* 0x00000000030075a7 */ /* 0x008724000800017f */
[----:B----4-:R-:W-:Y:S05]  /*15c70*/  @!P0 NANOSLEEP.SYNCS 0x989680 ;  /* 0x009896800000895d */ /* 0x010fea0003900000 */
[----:B------:R-:W4:Y:S02]  /*15c80*/  @!P0 SYNCS.PHASECHK.TRANS64 P0, [R3+URZ], R0 ;  /* 0x00000000030085a7 */ /* 0x000f24000800007f */
[----:B----4-:R-:W-:Y:S05]  /*15c90*/  @!P0 BRA `(.L_x_1789) ;  /* 0xfffffffc00f08947 */ /* 0x010fea000383ffff */
.L_x_1782:
[----:B------:R-:W-:Y:S05]  /*15ca0*/  BSYNC B0 ;  /* 0x0000000000007941 */ /* 0x000fea0003800000 */
.L_x_1781:
[----:B------:R-:W-:Y:S05]  /*15cb0*/  EXIT ;  /* 0x000000000000794d */ /* 0x000fea0003800000 */
.L_x_1662:
[----:B0-----:R-:W-:-:S04]  /*15cc0*/  IMAD.U32 R3, RZ, RZ, UR37 ;  /* 0x00000025ff037e24 */ /* 0x001fc8000f8e00ff */
[----:B------:R0:W1:Y:S03]  /*15cd0*/  SYNCS.PHASECHK.TRANS64.TRYWAIT P1, [R3+URZ+0x31c00], R0 ;  /* 0x031c0000030075a7 */ /* 0x000066000802017f */
[----:B-1----:R-:W-:Y:S05]  /*15ce0*/  @!P1 NANOSLEEP.SYNCS 0x989680 ;  /* 0x009896800000995d */ /* 0x002fea0003900000 */
[----:B------:R-:W1:Y:S02]  /*15cf0*/  @!P1 SYNCS.PHASECHK.TRANS64 P1, [R3+URZ+0x31c00], R0 ;  /* 0x031c0000030095a7 */ /* 0x000e64000802007f */
[----:B-1----:R-:W-:Y:S05]  /*15d00*/  @!P1 BRA `(.L_x_1662) ;  /* 0xfffffffc00ec9947 */ /* 0x002fea000383ffff */
[----:B------:R-:W-:Y:S05]  /*15d10*/  BRA `(.L_x_1790) ;  /* 0xfffffebc004c7947 */ /* 0x000fea000383ffff */
.L_x_1666:
[----:B-1----:R1:W2:Y:S02]  /*15d20*/  SYNCS.PHASECHK.TRANS64.TRYWAIT P2, [R0+URZ+0x31c30], R3 ;  /* 0x031c3003000075a7 */ /* 0x0022a4000804017f */
[----:B--2---:R-:W-:Y:S05]  /*15d30*/  @!P2 NANOSLEEP.SYNCS 0x989680 ;  /* 0x009896800000a95d */ /* 0x004fea0003900000 */
[----:B------:R-:W2:Y:S02]  /*15d40*/  @!P2 SYNCS.PHASECHK.TRANS64 P2, [R0+URZ+0x31c30], R3 ;  /* 0x031c30030000a5a7 */ /* 0x000ea4000804007f */
[----:B--2---:R-:W-:Y:S05]  /*15d50*/  @!P2 BRA `(.L_x_1666) ;  /* 0xfffffffc00f0a947 */ /* 0x004fea000383ffff */
[----:B------:R-:W-:Y:S05]  /*15d60*/  BRA `(.L_x_1665) ;  /* 0xfffffebc00747947 */ /* 0x000fea000383ffff */
.L_x_1671:
[----:B-1----:R-:W-:-:S04]  /*15d70*/  IMAD.U32 R8, RZ, RZ, UR4 ;  /* 0x00000004ff087e24 */ /* 0x002fc8000f8e00ff */
[----:B------:R1:W2:Y:S03]  /*15d80*/  SYNCS.PHASECHK.TRANS64.TRYWAIT P2, [R8+URZ+0x31c30], R7 ;  /* 0x031c3007080075a7 */ /* 0x0002a6000804017f */
[----:B--2---:R-:W-:Y:S05]  /*15d90*/  @!P2 NANOSLEEP.SYNCS 0x989680 ;  /* 0x009896800000a95d */ /* 0x004fea0003900000 */
[----:B------:R-:W2:Y:S02]  /*15da0*/  @!P2 SYNCS.PHASECHK.TRANS64 P2, [R8+URZ+0x31c30], R7 ;  /* 0x031c30070800a5a7 */ /* 0x000ea4000804007f */
[----:B--2---:R-:W-:Y:S05]  /*15db0*/  @!P2 BRA `(.L_x_1671) ;  /* 0xfffffffc00eca947 */ /* 0x004fea000383ffff */
[----:B------:R-:W-:Y:S05]  /*15dc0*/  BRA `(.L_x_1668) ;  /* 0xffffff0000dc7947 */ /* 0x000fea000383ffff */
.L_x_1675:
[----:B-1----:R-:W-:-:S04]  /*15dd0*/  IMAD.U32 R8, RZ, RZ, UR4 ;  /* 0x00000004ff087e24 */ /* 0x002fc8000f8e00ff */
[----:B------:R1:W2:Y:S03]  /*15de0*/  SYNCS.PHASECHK.TRANS64.TRYWAIT P2, [R8+URZ+0x31c50], R7 ;  /* 0x031c5007080075a7 */ /* 0x0002a6000804017f */
[----:B--2---:R-:W-:Y:S05]  /*15df0*/  @!P2 NANOSLEEP.SYNCS 0x989680 ;  /* 0x009896800000a95d */ /* 0x004fea0003900000 */
[----:B------:R-:W2:Y:S02]  /*15e00*/  @!P2 SYNCS.PHASECHK.TRANS64 P2, [R8+URZ+0x31c50], R7 ;  /* 0x031c50070800a5a7 */ /* 0x000ea4000804007f */
[----:B--2---:R-:W-:Y:S05]  /*15e10*/  @!P2 BRA `(.L_x_1675) ;  /* 0xfffffffc00eca947 */ /* 0x004fea000383ffff */
[----:B------:R-:W-:Y:S05]  /*15e20*/  BRA `(.L_x_1672) ;  /* 0xffffff1800787947 */ /* 0x000fea000383ffff */
.L_x_1681:
[----:B--2---:R-:W-:-:S04]  /*15e30*/  IMAD.U32 R7, RZ, RZ, UR4 ;  /* 0x00000004ff077e24 */ /* 0x004fc8000f8e00ff */
[----:B------:R2:W3:Y:S03]  /*15e40*/  SYNCS.PHASECHK.TRANS64.TRYWAIT P2, [R7+URZ+0x31c30], R6 ;  /* 0x031c3006070075a7 */ /* 0x0004e6000804017f */
[----:B---3--:R-:W-:Y:S05]  /*15e50*/  @!P2 NANOSLEEP.SYNCS 0x989680 ;  /* 0x009896800000a95d */ /* 0x008fea0003900000 */
[----:B------:R-:W3:Y:S02]  /*15e60*/  @!P2 SYNCS.PHASECHK.TRANS64 P2, [R7+URZ+0x31c30], R6 ;  /* 0x031c30060700a5a7 */ /* 0x000ee4000804007f */
[----:B---3--:R-:W-:Y:S05]  /*15e70*/  @!P2 BRA `(.L_x_1681) ;  /* 0xfffffffc00eca947 */ /* 0x008fea000383ffff */
[----:B------:R-:W-:Y:S05]  /*15e80*/  BRA `(.L_x_1678) ;  /* 0xffffff4c00647947 */ /* 0x000fea000383ffff */
.L_x_1685:
[----:B-1----:R-:W-:-:S04]  /*15e90*/  IMAD.U32 R7, RZ, RZ, UR4 ;  /* 0x00000004ff077e24 */ /* 0x002fc8000f8e00ff */
[----:B------:R1:W2:Y:S03]  /*15ea0*/  SYNCS.PHASECHK.TRANS64.TRYWAIT P2, [R7+URZ+0x31c50], R6 ;  /* 0x031c5006070075a7 */ /* 0x0002a6000804017f */
[----:B--2---:R-:W-:Y:S05]  /*15eb0*/  @!P2 NANOSLEEP.SYNCS 0x989680 ;  /* 0x009896800000a95d */ /* 0x004fea0003900000 */
[----:B------:R-:W2:Y:S02]  /*15ec0*/  @!P2 SYNCS.PHASECHK.TRANS64 P2, [R7+URZ+0x31c50], R6 ;  /* 0x031c50060700a5a7 */ /* 0x000ea4000804007f */
[----:B--2---:R-:W-:Y:S05]  /*15ed0*/  @!P2 BRA `(.L_x_1685) ;  /* 0xfffffffc00eca947 */ /* 0x004fea000383ffff */
[----:B------:R-:W-:Y:S05]  /*15ee0*/  BRA `(.L_x_1682) ;  /* 0xffffff6400007947 */ /* 0x000fea000383ffff */
.L_x_1690:
[----:B---3--:R-:W-:-:S04]  /*15ef0*/  IMAD.U32 R5, RZ, RZ, UR6 ;  /* 0x00000006ff057e24 */ /* 0x008fc8000f8e00ff */
[----:B------:R3:W4:Y:S03]  /*15f00*/  SYNCS.PHASECHK.TRANS64.TRYWAIT P0, [R5+URZ+0x31c50], R4 ;  /* 0x031c5004050075a7 */ /* 0x000726000800017f */
[----:B----4-:R-:W-:Y:S05]  /*15f10*/  @!P0 NANOSLEEP.SYNCS 0x989680 ;  /* 0x009896800000895d */ /* 0x010fea0003900000 */
[----:B------:R-:W4:Y:S02]  /*15f20*/  @!P0 SYNCS.PHASECHK.TRANS64 P0, [R5+URZ+0x31c50], R4 ;  /* 0x031c5004050085a7 */ /* 0x000f24000800007f */
[----:B----4-:R-:W-:Y:S05]  /*15f30*/  @!P0 BRA `(.L_x_1690) ;  /* 0xfffffffc00ec8947 */ /* 0x010fea000383ffff */
[----:B------:R-:W-:Y:S05]  /*15f40*/  BRA `(.L_x_1689) ;  /* 0xffffff8c00247947 */ /* 0x000fea000383ffff */
.L_x_1723:
        /* <DEDUP_REMOVED lines=11> */
.L_x_1792:
[----:B------:R-:W-:Y:S05]  /*16000*/  BSYNC B0 ;  /* 0x0000000000007941 */ /* 0x000fea0003800000 */
.L_x_1791:
[----:B------:R-:W-:Y:S05]  /*16010*/  BRA `(.L_x_1793) ;  /* 0xffffffc800cc7947 */ /* 0x000fea000383ffff */
.L_x_1724:
[----:B------:R-:W-:Y:S01]  /*16020*/  BSSY B0, `(.L_x_1794) ;  /* 0x0000006000007945 */ /* 0x000fe20003800000 */
[----:B------:R-:W-:-:S07]  /*16030*/  IMAD.MOV.U32 R15, RZ, RZ, -0x1 ;  /* 0xffffffffff0f7424 */ /* 0x000fce00078e00ff */
[----:B-1----:R-:W-:Y:S05]  /*16040*/  WARPSYNC.COLLECTIVE R15, `(.L_x_1795) ;  /* 0x000000000f0c7348 */ /* 0x002fea0003c00000 */
[----:B------:R-:W-:Y:S02]  /*16050*/  ELECT P6, UR62, PT ;  /* 0x00000000003e782f */ /* 0x000fe400038c0000 */
[----:B------:R-:W-:Y:S01]  /*16060*/  MOV R14, UR62 ;  /* 0x0000003e000e7c02 */ /* 0x000fe20008000f00 */
[----:B-1----:R-:W-:Y:S10]  /*16070*/  ENDCOLLECTIVE ;  /* 0x000000000000791b */ /* 0x002ff40003800000 */
.L_x_1795:
[----:B------:R-:W-:Y:S05]  /*16080*/  BSYNC B0 ;  /* 0x0000000000007941 */ /* 0x000fea0003800000 */
.L_x_1794:
[----:B------:R-:W-:Y:S05]  /*16090*/  BRA `(.L_x_1796) ;  /* 0xffffffc800bc7947 */ /* 0x000fea000383ffff */
.L_x_1727:
[----:B--2---:R2:W3:Y:S02]  /*160a0*/  SYNCS.PHASECHK.TRANS64.TRYWAIT P0, [R5+URZ+0x31c40], R4 ;  /* 0x031c4004050075a7 */ /* 0x0044e4000800017f */
[----:B---3--:R-:W-:Y:S05]  /*160b0*/  @!P0 NANOSLEEP.SYNCS 0x989680 ;  /* 0x009896800000895d */ /* 0x008fea0003900000 */
[----:B------:R-:W3:Y:S02]  /*160c0*/  @!P0 SYNCS.PHASECHK.TRANS64 P0, [R5+URZ+0x31c40], R4 ;  /* 0x031c4004050085a7 */ /* 0x000ee4000800007f */
[----:B---3--:R-:W-:Y:S05]  /*160d0*/  @!P0 BRA `(.L_x_1727) ;  /* 0xfffffffc00f08947 */ /* 0x008fea000383ffff */
[----:B------:R-:W-:Y:S05]  /*160e0*/  BRA `(.L_x_1797) ;  /* 0xffffffcc00147947 */ /* 0x000fea000383ffff */
.L_x_1730:
[----:B--2---:R2:W3:Y:S02]  /*160f0*/  SYNCS.PHASECHK.TRANS64.TRYWAIT P0, [R25+URZ+0x31c20], R4 ;  /* 0x031c2004190075a7 */ /* 0x0044e4000800017f */
[----:B---3--:R-:W-:Y:S05]  /*16100*/  @!P0 NANOSLEEP.SYNCS 0x989680 ;  /* 0x009896800000895d */ /* 0x008fea0003900000 */
[----:B------:R-:W3:Y:S02]  /*16110*/  @!P0 SYNCS.PHASECHK.TRANS64 P0, [R25+URZ+0x31c20], R4 ;  /* 0x031c2004190085a7 */ /* 0x000ee4000800007f */
[----:B---3--:R-:W-:Y:S05]  /*16120*/  @!P0 BRA `(.L_x_1730) ;  /* 0xfffffffc00f08947 */ /* 0x008fea000383ffff */
[----:B------:R-:W-:Y:S05]  /*16130*/  BRA `(.L_x_1798) ;  /* 0xffffffd000487947 */ /* 0x000fea000383ffff */
.L_x_1738:
[----:B0-----:R0:W2:Y:S02]  /*16140*/  SYNCS.PHASECHK.TRANS64.TRYWAIT P0, [R3+URZ+0x31c40], R2 ;  /* 0x031c4002030075a7 */ /* 0x0010a4000800017f */
[----:B--2---:R-:W-:Y:S05]  /*16150*/  @!P0 NANOSLEEP.SYNCS 0x989680 ;  /* 0x009896800000895d */ /* 0x004fea0003900000 */
[----:B------:R-:W2:Y:S02]  /*16160*/  @!P0 SYNCS.PHASECHK.TRANS64 P0, [R3+URZ+0x31c40], R2 ;  /* 0x031c4002030085a7 */ /* 0x000ea4000800007f */
[----:B--2---:R-:W-:Y:S05]  /*16170*/  @!P0 BRA `(.L_x_1738) ;  /* 0xfffffffc00f08947 */ /* 0x004fea000383ffff */
[----:B------:R-:W-:Y:S05]  /*16180*/  BRA `(.L_x_1799) ;  /* 0xffffffd000e87947 */ /* 0x000fea000383ffff */
.L_x_1740:
[----:B0-----:R0:W2:Y:S02]  /*16190*/  SYNCS.PHASECHK.TRANS64.TRYWAIT P0, [R2+URZ+0x60], R5 ;  /* 0x00006005020075a7 */ /* 0x0010a4000800017f */
[----:B--2---:R-:W-:Y:S05]  /*161a0*/  @!P0 NANOSLEEP.SYNCS 0x989680 ;  /* 0x009896800000895d */ /* 0x004fea0003900000 */
[----:B------:R-:W2:Y:S02]  /*161b0*/  @!P0 SYNCS.PHASECHK.TRANS64 P0, [R2+URZ+0x60], R5 ;  /* 0x00006005020085a7 */ /* 0x000ea4000800007f */
[----:B--2---:R-:W-:Y:S05]  /*161c0*/  @!P0 BRA `(.L_x_1740) ;  /* 0xfffffffc00f08947 */ /* 0x004fea000383ffff */
[----:B------:R-:W-:Y:S05]  /*161d0*/  BRA `(.L_x_1800) ;  /* 0xffffffd400747947 */ /* 0x000fea000383ffff */
.L_x_1745:
[----:B--2---:R2:W3:Y:S02]  /*161e0*/  SYNCS.PHASECHK.TRANS64.TRYWAIT P0, [R3+URZ+0x31c40], R2 ;  /* 0x031c4002030075a7 */ /* 0x0044e4000800017f */
[----:B---3--:R-:W-:Y:S05]  /*161f0*/  @!P0 NANOSLEEP.SYNCS 0x989680 ;  /* 0x009896800000895d */ /* 0x008fea0003900000 */
[----:B------:R-:W3:Y:S02]  /*16200*/  @!P0 SYNCS.PHASECHK.TRANS64 P0, [R3+URZ+0x31c40], R2 ;  /* 0x031c4002030085a7 */ /* 0x000ee4000800007f */
[----:B---3--:R-:W-:Y:S05]  /*16210*/  @!P0 BRA `(.L_x_1745) ;  /* 0xfffffffc00f08947 */ /* 0x008fea000383ffff */
[----:B------:R-:W-:Y:S05]  /*16220*/  BRA `(.L_x_1801) ;  /* 0xffffffd800a47947 */ /* 0x000fea000383ffff */
.L_x_1747:
[----:B0-----:R0:W2:Y:S02]  /*16230*/  SYNCS.PHASECHK.TRANS64.TRYWAIT P1, [R3+URZ+0x60], R24 ;  /* 0x00006018030075a7 */ /* 0x0010a4000802017f */
[----:B--2---:R-:W-:Y:S05]  /*16240*/  @!P1 NANOSLEEP.SYNCS 0x989680 ;  /* 0x009896800000995d */ /* 0x004fea0003900000 */
[----:B------:R-:W2:Y:S02]  /*16250*/  @!P1 SYNCS.PHASECHK.TRANS64 P1, [R3+URZ+0x60], R24 ;  /* 0x00006018030095a7 */ /* 0x000ea4000802007f */
[----:B--2---:R-:W-:Y:S05]  /*16260*/  @!P1 BRA `(.L_x_1747) ;  /* 0xfffffffc00f09947 */ /* 0x004fea000383ffff */
[----:B------:R-:W-:Y:S05]  /*16270*/  BRA `(.L_x_1802) ;  /* 0xffffffdc00307947 */ /* 0x000fea000383ffff */
.L_x_1752:
[----:B--2---:R2:W3:Y:S02]  /*16280*/  SYNCS.PHASECHK.TRANS64.TRYWAIT P0, [R2+URZ+0x31c40], R3 ;  /* 0x031c4003020075a7 */ /* 0x0044e4000800017f */
[----:B---3--:R-:W-:Y:S05]  /*16290*/  @!P0 NANOSLEEP.SYNCS 0x989680 ;  /* 0x009896800000895d */ /* 0x008fea0003900000 */
[----:B------:R-:W3:Y:S02]  /*162a0*/  @!P0 SYNCS.PHASECHK.TRANS64 P0, [R2+URZ+0x31c40], R3 ;  /* 0x031c4003020085a7 */ /* 0x000ee4000800007f */
[----:B---3--:R-:W-:Y:S05]  /*162b0*/  @!P0 BRA `(.L_x_1752) ;  /* 0xfffffffc00f08947 */ /* 0x008fea000383ffff */
[----:B------:R-:W-:Y:S05]  /*162c0*/  BRA `(.L_x_1803) ;  /* 0xffffffe0003c7947 */ /* 0x000fea000383ffff */
.L_x_1754:
[----:B0-----:R0:W2:Y:S02]  /*162d0*/  SYNCS.PHASECHK.TRANS64.TRYWAIT P1, [R2+URZ+0x60], R3 ;  /* 0x00006003020075a7 */ /* 0x0010a4000802017f */
[----:B--2---:R-:W-:Y:S05]  /*162e0*/  @!P1 NANOSLEEP.SYNCS 0x989680 ;  /* 0x009896800000995d */ /* 0x004fea0003900000 */
[----:B------:R-:W2:Y:S02]  /*162f0*/  @!P1 SYNCS.PHASECHK.TRANS64 P1, [R2+URZ+0x60], R3 ;  /* 0x00006003020095a7 */ /* 0x000ea4000802007f */
[----:B--2---:R-:W-:Y:S05]  /*16300*/  @!P1 BRA `(.L_x_1754) ;  /* 0xfffffffc00f09947 */ /* 0x004fea000383ffff */
[----:B------:R-:W-:Y:S05]  /*16310*/  BRA `(.L_x_1804) ;  /* 0xffffffe000d07947 */ /* 0x000fea000383ffff */
.L_x_1761:
[----:B---3--:R3:W4:Y:S02]  /*16320*/  SYNCS.PHASECHK.TRANS64.TRYWAIT P0, [R3+URZ+0x31c60], R2 ;  /* 0x031c6002030075a7 */ /* 0x008724000800017f */
[----:B----4-:R-:W-:Y:S05]  /*16330*/  @!P0 NANOSLEEP.SYNCS 0x989680 ;  /* 0x009896800000895d */ /* 0x010fea0003900000 */
[----:B------:R-:W4:Y:S02]  /*16340*/  @!P0 SYNCS.PHASECHK.TRANS64 P0, [R3+URZ+0x31c60], R2 ;  /* 0x031c6002030085a7 */ /* 0x000f24000800007f */
[----:B----4-:R-:W-:Y:S05]  /*16350*/  @!P0 BRA `(.L_x_1761) ;  /* 0xfffffffc00f08947 */ /* 0x010fea000383ffff */
[----:B------:R-:W-:Y:S05]  /*16360*/  BRA `(.L_x_1805) ;  /* 0xffffffe400bc7947 */ /* 0x000fea000383ffff */
.L_x_1763:
[----:B------:R-:W-:Y:S01]  /*16370*/  BSSY B0, `(.L_x_1806) ;  /* 0x0000008000007945 */ /* 0x000fe20003800000 */
[----:B0-----:R-:W-:Y:S02]  /*16380*/  IMAD.MOV.U32 R13, RZ, RZ, R16 ;  /* 0x000000ffff0d7224 */ /* 0x001fe400078e0010 */
[----:B------:R-:W-:Y:S02]  /*16390*/  IMAD.MOV.U32 R12, RZ, RZ, RZ ;  /* 0x000000ffff0c7224 */ /* 0x000fe400078e00ff */
[----:B------:R-:W-:Y:S02]  /*163a0*/  IMAD.MOV.U32 R11, RZ, RZ, 0x1f ;  /* 0x0000001fff0b7424 */ /* 0x000fe400078e00ff */
[----:B------:R-:W-:-:S07]  /*163b0*/  IMAD.MOV.U32 R15, RZ, RZ, -0x1 ;  /* 0xffffffffff0f7424 */ /* 0x000fce00078e00ff */
[----:B-1----:R-:W-:Y:S05]  /*163c0*/  WARPSYNC.COLLECTIVE R15, `(.L_x_1807) ;  /* 0x000000000f087348 */ /* 0x002fea0003c00000 */
[----:B------:R0:W2:Y:S02]  /*163d0*/  SHFL.IDX P6, R14, R13, R12, R11 ;  /* 0x0000000c0d0e7389 */ /* 0x0000a400000c000b */
[----:B012---:R-:W-:Y:S01]  /*163e0*/  ENDCOLLECTIVE ;  /* 0x000000000000791b */ /* 0x007fe20003800000 */
.L_x_1807:
[----:B------:R-:W-:Y:S05]  /*163f0*/  BSYNC B0 ;  /* 0x0000000000007941 */ /* 0x000fea0003800000 */
.L_x_1806:
[----:B------:R-:W-:Y:S01]  /*16400*/  IMAD.MOV.U32 R13, RZ, RZ, R16 ;  /* 0x000000ffff0d7224 */ /* 0x000fe200078e0010 */
[----:B------:R-:W-:Y:S01]  /*16410*/  MOV R15, 0xffffffff ;  /* 0xffffffff000f7802 */ /* 0x000fe20000000f00 */
[----:B------:R-:W-:Y:S02]  /*16420*/  IMAD.MOV.U32 R12, RZ, RZ, 0x1 ;  /* 0x00000001ff0c7424 */ /* 0x000fe400078e00ff */
[----:B------:R-:W-:Y:S02]  /*16430*/  IMAD.MOV.U32 R11, RZ, RZ, 0x1f ;  /* 0x0000001fff0b7424 */ /* 0x000fe400078e00ff */
[----:B------:R-:W-:-:S07]  /*16440*/  IMAD.MOV.U32 R4, RZ, RZ, R14 ;  /* 0x000000ffff047224 */ /* 0x000fce00078e000e */
[----:B------:R-:W-:Y:S05]  /*16450*/  WARPSYNC.COLLECTIVE R15, `(.L_x_1808) ;  /* 0x000000000f087348 */ /* 0x000fea0003c00000 */
[----:B------:R0:W1:Y:S02]  /*16460*/  SHFL.IDX P6, R14, R13, R12, R11 ;  /* 0x0000000c0d0e7389 */ /* 0x00006400000c000b */
[----:B01----:R-:W-:Y:S01]  /*16470*/  ENDCOLLECTIVE ;  /* 0x000000000000791b */ /* 0x003fe20003800000 */
.L_x_1808:
[----:B------:R-:W-:Y:S01]  /*16480*/  IMAD.MOV.U32 R5, RZ, RZ, R14 ;  /* 0x000000ffff057224 */ /* 0x000fe200078e000e */
[----:B------:R-:W-:Y:S06]  /*16490*/  BRA `(.L_x_1809) ;  /* 0xffffffe800307947 */ /* 0x000fec000383ffff */
.L_x_1766:
[----:B------:R-:W-:Y:S01]  /*164a0*/  BSSY B0, `(.L_x_1810) ;  /* 0x0000008000007945 */ /* 0x000fe20003800000 */
[----:B0----5:R-:W-:Y:S02]  /*164b0*/  IMAD.MOV.U32 R13, RZ, RZ, R2 ;  /* 0x000000ffff0d7224 */ /* 0x021fe400078e0002 */
[----:B------:R-:W-:Y:S02]  /*164c0*/  IMAD.MOV.U32 R12, RZ, RZ, 0x1 ;  /* 0x00000001ff0c7424 */ /* 0x000fe400078e00ff */
[----:B------:R-:W-:Y:S02]  /*164d0*/  IMAD.MOV.U32 R11, RZ, RZ, RZ ;  /* 0x000000ffff0b7224 */ /* 0x000fe400078e00ff */
[----:B------:R-:W-:-:S07]  /*164e0*/  IMAD.MOV.U32 R15, RZ, RZ, -0x1 ;  /* 0xffffffffff0f7424 */ /* 0x000fce00078e00ff */
[----:B-1234-:R-:W-:Y:S05]  /*164f0*/  WARPSYNC.COLLECTIVE R15, `(.L_x_1811) ;  /* 0x000000000f087348 */ /* 0x01efea0003c00000 */
[----:B------:R0:W0:Y:S02]  /*16500*/  SHFL.UP P6, R14, R13, R12, R11 ;  /* 0x0400000c0d0e7389 */ /* 0x00002400000c000b */
[----:B01234-:R-:W-:Y:S01]  /*16510*/  ENDCOLLECTIVE ;  /* 0x000000000000791b */ /* 0x01ffe20003800000 */
.L_x_1811:
[----:B------:R-:W-:Y:S05]  /*16520*/  BSYNC B0 ;  /* 0x0000000000007941 */ /* 0x000fea0003800000 */
.L_x_1810:
        /* <DEDUP_REMOVED lines=10> */
.L_x_1812:
[----:B------:R-:W-:Y:S01]  /*165d0*/  IMAD.MOV.U32 R12, RZ, RZ, 0x4 ;  /* 0x00000004ff0c7424 */ /* 0x000fe200078e00ff */
[----:B------:R-:W-:Y:S02]  /*165e0*/  SEL R14, R14, RZ, P0 ;  /* 0x000000ff0e0e7207 */ /* 0x000fe40000000000 */
[----:B------:R-:W-:Y:S02]  /*165f0*/  ISETP.GE.U32.AND P0, PT, R26, 0x4, PT ;  /* 0x000000041a00780c */ /* 0x000fe40003f06070 */
[----:B------:R-:W-:-:S05]  /*16600*/  IADD3 R3, R13, R14, RZ ;  /* 0x0000000e0d037210 */ /* 0x000fca0007ffe0ff */
[----:B------:R-:W-:-:S07]  /*16610*/  IMAD.MOV.U32 R13, RZ, RZ, R3 ;  /* 0x000000ffff0d7224 */ /* 0x000fce00078e0003 */
[----:B------:R-:W-:Y:S05]  /*16620*/  WARPSYNC.COLLECTIVE R15, `(.L_x_1813) ;  /* 0x000000000f087348 */ /* 0x000fea0003c00000 */
[----:B------:R0:W1:Y:S02]  /*16630*/  SHFL.UP P6, R14, R13, R12, R11 ;  /* 0x0400000c0d0e7389 */ /* 0x00006400000c000b */
[----:B01----:R-:W-:Y:S01]  /*16640*/  ENDCOLLECTIVE ;  /* 0x000000000000791b */ /* 0x003fe20003800000 */
.L_x_1813:
        /* <DEDUP_REMOVED lines=8> */
.L_x_1814:
        /* <DEDUP_REMOVED lines=8> */
.L_x_1815:
[----:B------:R-:W-:Y:S02]  /*16750*/  IMAD.MOV.U32 R12, RZ, RZ, 0x1f ;  /* 0x0000001fff0c7424 */ /* 0x000fe400078e00ff */
[----:B------:R-:W-:Y:S01]  /*16760*/  IMAD.MOV.U32 R11, RZ, RZ, 0x1f ;  /* 0x0000001fff0b7424 */ /* 0x000fe200078e00ff */
[----:B------:R-:W-:-:S05]  /*16770*/  SEL R8, R14, RZ, P0 ;  /* 0x000000ff0e087207 */ /* 0x000fca0000000000 */
[----:B------:R-:W-:-:S05]  /*16780*/  IMAD.IADD R8, R7, 0x1, R8 ;  /* 0x0000000107087824 */ /* 0x000fca00078e0208 */
[----:B------:R-:W-:-:S07]  /*16790*/  MOV R13, R8 ;  /* 0x00000008000d7202 */ /* 0x000fce0000000f00 */
[----:B------:R-:W-:Y:S05]  /*167a0*/  WARPSYNC.COLLECTIVE R15, `(.L_x_1816) ;  /* 0x000000000f087348 */ /* 0x000fea0003c00000 */
[----:B------:R0:W1:Y:S02]  /*167b0*/  SHFL.IDX P6, R14, R13, R12, R11 ;  /* 0x0000000c0d0e7389 */ /* 0x00006400000c000b */
[----:B01----:R-:W-:Y:S01]  /*167c0*/  ENDCOLLECTIVE ;  /* 0x000000000000791b */ /* 0x003fe20003800000 */
.L_x_1816:
[----:B------:R-:W-:Y:S05]  /*167d0*/  BRA `(.L_x_1817) ;  /* 0xffffffe400f07947 */ /* 0x000fea000383ffff */
.L_x_1771:
[----:B------:R-:W-:Y:S01]  /*167e0*/  BSSY B0, `(.L_x_1818) ;  /* 0x0000008000007945 */ /* 0x000fe20003800000 */
[----:B-----5:R-:W-:Y:S02]  /*167f0*/  IMAD.MOV.U32 R13, RZ, RZ, R2 ;  /* 0x000000ffff0d7224 */ /* 0x020fe400078e0002 */
[----:B------:R-:W-:Y:S02]  /*16800*/  IMAD.MOV.U32 R12, RZ, RZ, 0x1 ;  /* 0x00000001ff0c7424 */ /* 0x000fe400078e00ff */
[----:B------:R-:W-:Y:S02]  /*16810*/  IMAD.MOV.U32 R11, RZ, RZ, RZ ;  /* 0x000000ffff0b7224 */ /* 0x000fe400078e00ff */
[----:B------:R-:W-:-:S07]  /*16820*/  IMAD.MOV.U32 R15, RZ, RZ, -0x1 ;  /* 0xffffffffff0f7424 */ /* 0x000fce00078e00ff */
[----:B012---:R-:W-:Y:S05]  /*16830*/  WARPSYNC.COLLECTIVE R15, `(.L_x_1819) ;  /* 0x000000000f087348 */ /* 0x007fea0003c00000 */
[----:B------:R3:W4:Y:S02]  /*16840*/  SHFL.UP P6, R14, R13, R12, R11 ;  /* 0x0400000c0d0e7389 */ /* 0x00072400000c000b */
[----:B01234-:R-:W-:Y:S01]  /*16850*/  ENDCOLLECTIVE ;  /* 0x000000000000791b */ /* 0x01ffe20003800000 */
.L_x_1819:
[----:B------:R-:W-:Y:S05]  /*16860*/  BSYNC B0 ;  /* 0x0000000000007941 */ /* 0x000fea0003800000 */
.L_x_1818:
[----:B------:R-:W-:Y:S01]  /*16870*/  ISETP.NE.AND P0, PT, R26, RZ, PT ;  /* 0x000000ff1a00720c */ /* 0x000fe20003f05270 */
[----:B------:R-:W-:Y:S01]  /*16880*/  IMAD.MOV.U32 R12, RZ, RZ, 0x2 ;  /* 0x00000002ff0c7424 */ /* 0x000fe200078e00ff */
[----:B------:R-:W-:Y:S01]  /*16890*/  MOV R15, 0xffffffff ;  /* 0xffffffff000f7802 */ /* 0x000fe20000000f00 */
[----:B------:R-:W-:Y:S01]  /*168a0*/  IMAD.MOV.U32 R11, RZ, RZ, RZ ;  /* 0x000000ffff0b7224 */ /* 0x000fe200078e00ff */
[----:B------:R-:W-:Y:S02]  /*168b0*/  SEL R13, R14, RZ, P0 ;  /* 0x000000ff0e0d7207 */ /* 0x000fe40000000000 */
[----:B------:R-:W-:-:S03]  /*168c0*/  ISETP.GE.U32.AND P0, PT, R26, 0x2, PT ;  /* 0x000000021a00780c */ /* 0x000fc60003f06070 */
[----:B------:R-:W-:-:S10]  /*168d0*/  IMAD.IADD R13, R2, 0x1, R13 ;  /* 0x00000001020d7824 */ /* 0x000fd400078e020d */
[----:B------:R-:W-:Y:S05]  /*168e0*/  WARPSYNC.COLLECTIVE R15, `(.L_x_1820) ;  /* 0x000000000f087348 */ /* 0x000fea0003c00000 */
[----:B------:R0:W1:Y:S02]  /*168f0*/  SHFL.UP P6, R14, R13, R12, R11 ;  /* 0x0400000c0d0e7389 */ /* 0x00006400000c000b */
[----:B01----:R-:W-:Y:S01]  /*16900*/  ENDCOLLECTIVE ;  /* 0x000000000000791b */ /* 0x003fe20003800000 */
.L_x_1820:
        /* <DEDUP_REMOVED lines=8> */
.L_x_1821:
        /* <DEDUP_REMOVED lines=8> */
.L_x_1822:
        /* <DEDUP_REMOVED lines=8> */
.L_x_1823:
[----:B------:R-:W-:Y:S02]  /*16a90*/  IMAD.MOV.U32 R12, RZ, RZ, 0x1f ;  /* 0x0000001fff0c7424 */ /* 0x000fe400078e00ff */
[----:B------:R-:W-:Y:S01]  /*16aa0*/  IMAD.MOV.U32 R11, RZ, RZ, 0x1f ;  /* 0x0000001fff0b7424 */ /* 0x000fe200078e00ff */
[----:B------:R-:W-:-:S04]  /*16ab0*/  SEL R8, R14, RZ, P0 ;  /* 0x000000ff0e087207 */ /* 0x000fc80000000000 */
[----:B------:R-:W-:-:S05]  /*16ac0*/  IADD3 R8, R7, R8, RZ ;  /* 0x0000000807087210 */ /* 0x000fca0007ffe0ff */
[----:B------:R-:W-:-:S07]  /*16ad0*/  IMAD.MOV.U32 R13, RZ, RZ, R8 ;  /* 0x000000ffff0d7224 */ /* 0x000fce00078e0008 */
[----:B------:R-:W-:Y:S05]  /*16ae0*/  WARPSYNC.COLLECTIVE R15, `(.L_x_1824) ;  /* 0x000000000f087348 */ /* 0x000fea0003c00000 */
[----:B------:R0:W1:Y:S02]  /*16af0*/  SHFL.IDX P6, R14, R13, R12, R11 ;  /* 0x0000000c0d0e7389 */ /* 0x00006400000c000b */
[----:B01----:R-:W-:Y:S01]  /*16b00*/  ENDCOLLECTIVE ;  /* 0x000000000000791b */ /* 0x003fe20003800000 */
.L_x_1824:
[----:B------:R-:W-:Y:S05]  /*16b10*/  BRA `(.L_x_1825) ;  /* 0xffffffe400d07947 */ /* 0x000fea000383ffff */
.L_x_1773:
[----:B------:R-:W-:Y:S01]  /*16b20*/  BSSY B0, `(.L_x_1826) ;  /* 0x0000006000007945 */ /* 0x000fe20003800000 */
[----:B------:R-:W-:Y:S01]  /*16b30*/  PLOP3.LUT P6, PT, P6, PT, PT, 0x8, 0x0 ;  /* 0x000000000000781c */ /* 0x000fe200037ce170 */
[----:B------:R-:W-:-:S12]  /*16b40*/  IMAD.MOV.U32 R15, RZ, RZ, -0x1 ;  /* 0xffffffffff0f7424 */ /* 0x000fd800078e00ff */
[----:B01----:R-:W-:Y:S05]  /*16b50*/  WARPSYNC.COLLECTIVE R15, `(.L_x_1827) ;  /* 0x000000000f087348 */ /* 0x003fea0003c00000 */
[----:B------:R-:W-:Y:S01]  /*16b60*/  VOTE.ANY R14, PT, P6 ;  /* 0x00000000000e7806 */ /* 0x000fe200030e0100 */
[----:B01----:R-:W-:Y:S06]  /*16b70*/  ENDCOLLECTIVE ;  /* 0x000000000000791b */ /* 0x003fec0003800000 */
.L_x_1827:
[----:B------:R-:W-:Y:S05]  /*16b80*/  BSYNC B0 ;  /* 0x0000000000007941 */ /* 0x000fea0003800000 */
.L_x_1826:
        /* <DEDUP_REMOVED lines=9> */
.L_x_1828:
[----:B------:R-:W-:Y:S01]  /*16c20*/  MOV R17, R14 ;  /* 0x0000000e00117202 */ /* 0x000fe20000000f00 */
[----:B------:R-:W-:Y:S06]  /*16c30*/  BRA `(.L_x_1829) ;  /* 0xffffffe400c07947 */ /* 0x000fec000383ffff */
.L_x_1775:
[----:B------:R-:W-:Y:S01]  /*16c40*/  BSSY B0, `(.L_x_1830) ;  /* 0x0000007000007945 */ /* 0x000fe20003800000 */
[----:B------:R-:W-:Y:S02]  /*16c50*/  IMAD.MOV.U32 R13, RZ, RZ, R8 ;  /* 0x000000ffff0d7224 */ /* 0x000fe400078e0008 */
[----:B------:R-:W-:Y:S02]  /*16c60*/  IMAD.MOV.U32 R11, RZ, RZ, 0x1f ;  /* 0x0000001fff0b7424 */ /* 0x000fe400078e00ff */
[----:B------:R-:W-:-:S07]  /*16c70*/  IMAD.MOV.U32 R15, RZ, RZ, -0x1 ;  /* 0xffffffffff0f7424 */ /* 0x000fce00078e00ff */
[----:B0123--:R-:W-:Y:S05]  /*16c80*/  WARPSYNC.COLLECTIVE R15, `(.L_x_1831) ;  /* 0x000000000f087348 */ /* 0x00ffea0003c00000 */
[----:B------:R4:W0:Y:S02]  /*16c90*/  SHFL.IDX P6, R14, R13, R12, R11 ;  /* 0x0000000c0d0e7389 */ /* 0x00082400000c000b */
[----:B01234-:R-:W-:Y:S01]  /*16ca0*/  ENDCOLLECTIVE ;  /* 0x000000000000791b */ /* 0x01ffe20003800000 */
.L_x_1831:
[----:B------:R-:W-:Y:S05]  /*16cb0*/  BSYNC B0 ;  /* 0x0000000000007941 */ /* 0x000fea0003800000 */
.L_x_1830:
[----:B------:R-:W-:Y:S05]  /*16cc0*/  BRA `(.L_x_1774) ;  /* 0xffffffe400b87947 */ /* 0x000fea000383ffff */
.L_x_1779:
[----:B0-----:R0:W2:Y:S02]  /*16cd0*/  SYNCS.PHASECHK.TRANS64.TRYWAIT P0, [R9+URZ+0x31c20], R0 ;  /* 0x031c2000090075a7 */ /* 0x0010a4000800017f */
[----:B--2---:R-:W-:Y:S05]  /*16ce0*/  @!P0 NANOSLEEP.SYNCS 0x989680 ;  /* 0x009896800000895d */ /* 0x004fea0003900000 */
[----:B------:R-:W2:Y:S02]  /*16cf0*/  @!P0 SYNCS.PHASECHK.TRANS64 P0, [R9+URZ+0x31c20], R0 ;  /* 0x031c2000090085a7 */ /* 0x000ea4000800007f */
[----:B--2---:R-:W-:Y:S05]  /*16d00*/  @!P0 BRA `(.L_x_1779) ;  /* 0xfffffffc00f08947 */ /* 0x004fea000383ffff */
[----:B------:R-:W-:Y:S05]  /*16d10*/  BRA `(.L_x_1832) ;  /* 0xffffffec00287947 */ /* 0x000fea000383ffff */
.L_x_1780:
        /* <DEDUP_REMOVED lines=11> */
.L_x_1834:
[----:B------:R-:W-:Y:S05]  /*16dd0*/  BSYNC B0 ;  /* 0x0000000000007941 */ /* 0x000fea0003800000 */
.L_x_1833:
[----:B------:R-:W-:Y:S05]  /*16de0*/  BRA `(.L_x_1835) ;  /* 0xffffffec00107947 */ /* 0x000fea000383ffff */
.L_x_1783:
[----:B------:R-:W-:Y:S01]  /*16df0*/  BSSY B1, `(.L_x_1836) ;  /* 0x0000006000017945 */ /* 0x000fe20003800000 */
[----:B------:R-:W-:-:S07]  /*16e00*/  IMAD.MOV.U32 R15, RZ, RZ, -0x1 ;  /* 0xffffffffff0f7424 */ /* 0x000fce00078e00ff */
[----:B01----:R-:W-:Y:S05]  /*16e10*/  WARPSYNC.COLLECTIVE R15, `(.L_x_1837) ;  /* 0x000000000f0c7348 */ /* 0x003fea0003c00000 */
[----:B------:R-:W-:Y:S02]  /*16e20*/  ELECT P6, UR62, PT ;  /* 0x00000000003e782f */ /* 0x000fe400038c0000 */
[----:B------:R-:W-:Y:S01]  /*16e30*/  MOV R14, UR62 ;  /* 0x0000003e000e7c02 */ /* 0x000fe20008000f00 */
[----:B01----:R-:W-:Y:S10]  /*16e40*/  ENDCOLLECTIVE ;  /* 0x000000000000791b */ /* 0x003ff40003800000 */
.L_x_1837:
[----:B------:R-:W-:Y:S05]  /*16e50*/  BSYNC B1 ;  /* 0x0000000000017941 */ /* 0x000fea0003800000 */
.L_x_1836:
[----:B------:R-:W-:Y:S05]  /*16e60*/  BRA `(.L_x_1838) ;  /* 0xffffffec00087947 */ /* 0x000fea000383ffff */
.L_x_1785:
[----:B0-----:R0:W2:Y:S02]  /*16e70*/  SYNCS.PHASECHK.TRANS64.TRYWAIT P0, [R7+URZ], R2 ;  /* 0x00000002070075a7 */ /* 0x0010a4000800017f */
[----:B--2---:R-:W-:Y:S05]  /*16e80*/  @!P0 NANOSLEEP.SYNCS 0x989680 ;  /* 0x009896800000895d */ /* 0x004fea0003900000 */
[----:B------:R-:W2:Y:S02]  /*16e90*/  @!P0 SYNCS.PHASECHK.TRANS64 P0, [R7+URZ], R2 ;  /* 0x00000002070085a7 */ /* 0x000ea4000800007f */
[----:B--2---:R-:W-:Y:S05]  /*16ea0*/  @!P0 BRA `(.L_x_1785) ;  /* 0xfffffffc00f08947 */ /* 0x004fea000383ffff */
[----:B------:R-:W-:Y:S05]  /*16eb0*/  BRA `(.L_x_1839) ;  /* 0xffffffec00447947 */ /* 0x000fea000383ffff */
.L_x_1786:
[----:B--2---:R2:W3:Y:S02]  /*16ec0*/  SYNCS.PHASECHK.TRANS64.TRYWAIT P0, [R3+URZ], R0 ;  /* 0x00000000030075a7 */ /* 0x0044e4000800017f */
[----:B---3--:R-:W-:Y:S05]  /*16ed0*/  @!P0 NANOSLEEP.SYNCS 0x989680 ;  /* 0x009896800000895d */ /* 0x008fea0003900000 */
[----:B------:R-:W3:Y:S02]  /*16ee0*/  @!P0 SYNCS.PHASECHK.TRANS64 P0, [R3+URZ], R0 ;  /* 0x00000000030085a7 */ /* 0x000ee4000800007f */
[----:B---3--:R-:W-:Y:S05]  /*16ef0*/  @!P0 BRA `(.L_x_1786) ;  /* 0xfffffffc00f08947 */ /* 0x008fea000383ffff */
[----:B------:R-:W-:Y:S05]  /*16f00*/  BRA `(.L_x_1840) ;  /* 0xffffffec00387947 */ /* 0x000fea000383ffff */
.L_x_1788:
[----:B--2---:R2:W3:Y:S02]  /*16f10*/  SYNCS.PHASECHK.TRANS64.TRYWAIT P0, [R5+URZ], R2 ;  /* 0x00000002050075a7 */ /* 0x0044e4000800017f */
[----:B---3--:R-:W-:Y:S05]  /*16f20*/  @!P0 NANOSLEEP.SYNCS 0x989680 ;  /* 0x009896800000895d */ /* 0x008fea0003900000 */
[----:B------:R-:W3:Y:S02]  /*16f30*/  @!P0 SYNCS.PHASECHK.TRANS64 P0, [R5+URZ], R2 ;  /* 0x00000002050085a7 */ /* 0x000ee4000800007f */
[----:B---3--:R-:W-:Y:S05]  /*16f40*/  @!P0 BRA `(.L_x_1788) ;  /* 0xfffffffc00f08947 */ /* 0x008fea000383ffff */
[----:B------:R-:W-:Y:S05]  /*16f50*/  BRA `(.L_x_1841) ;  /* 0xffffffec003c7947 */ /* 0x000fea000383ffff */
.L_x_1842:
        /* <DEDUP_REMOVED lines=10> */
.L_x_2211:


//--------------------- .text._ZN7cutlass13device_kernelIN5flash11enable_sm90INS1_16FlashAttnFwdSm90INS1_25CollectiveMainloopFwdSm90ILi2EN4cute5tupleIJNS5_1CILi1EEES8_S8_EEENS6_IJNS7_ILi192EEENS7_ILi144EEENS7_ILi96EEEEEELi96ENS_6half_tEfNS_4arch4Sm90ELb1ELb0ELb1ELb1ELb0ELb1ELb0ELb0ELb1ELb0ELb0ELb0EEENS1_21CollectiveEpilogueFwdINS6_IJSA_SC_SB_EEES9_SE_SG_Li384ELb1ELb0ELb0ELb0EEENS1_36VarlenDynamicPersistentTileSchedulerILi192ELi144ELi384ELi32ELb0ELb0ELb1ELb1ELb1ELb1EEEEEEEEEvNT_6ParamsE --------------------------
	.section	.text._ZN7cutlass13device_kernelIN5flash11enable_sm90INS1_16FlashAttnFwdSm90INS1_25CollectiveMainloopFwdSm90ILi2EN4cute5tupleIJNS5_1CILi1EEES8_S8_EEENS6_IJNS7_ILi192EEENS7_ILi144EEENS7_ILi96EEEEEELi96ENS_6half_tEfNS_4arch4Sm90ELb1ELb0ELb1ELb1ELb0ELb1ELb0ELb0ELb1ELb0ELb0ELb0EEENS1_21CollectiveEpilogueFwdINS6_IJSA_SC_SB_EEES9_SE_SG_Li384ELb1ELb0ELb0ELb0EEENS1_36VarlenDynamicPersistentTileSchedulerILi192ELi144ELi384ELi32ELb0ELb0ELb1ELb1ELb1ELb1EEEEEEEEEvNT_6ParamsE,"ax",@progbits
	.align	128
.text._ZN7cutlass13device_kernelIN5flash11enable_sm90INS1_16FlashAttnFwdSm90INS1_25CollectiveMainloopFwdSm90ILi2EN4cute5tupleIJNS5_1CILi1EEES8_S8_EEENS6_IJNS7_ILi192EEENS7_ILi144EEENS7_ILi96EEEEEELi96ENS_6half_tEfNS_4arch4Sm90ELb1ELb0ELb1ELb1ELb0ELb1ELb0ELb0ELb1ELb0ELb0ELb0EEENS1_21CollectiveEpilogueFwdINS6_IJSA_SC_SB_EEES9_SE_SG_Li384ELb1ELb0ELb0ELb0EEENS1_36VarlenDynamicPersistentTileSchedulerILi192ELi144ELi384ELi32ELb0ELb0ELb1ELb1ELb1ELb1EEEEEEEEEvNT_6ParamsE:
        .type           _ZN7cutlass13device_kernelIN5flash11enable_sm90INS1_16FlashAttnFwdSm90INS1_25CollectiveMainloopFwdSm90ILi2EN4cute5tupleIJNS5_1CILi1EEES8_S8_EEENS6_IJNS7_ILi192EEENS7_ILi144EEENS7_ILi96EEEEEELi96ENS_6half_tEfNS_4arch4Sm90ELb1ELb0ELb1ELb1ELb0ELb1ELb0ELb0ELb1ELb0ELb0ELb0EEENS1_21CollectiveEpilogueFwdINS6_IJSA_SC_SB_EEES9_SE_SG_Li384ELb1ELb0ELb0ELb0EEENS1_36VarlenDynamicPersistentTileSchedulerILi192ELi144ELi384ELi32ELb0ELb0ELb1ELb1ELb1ELb1EEEEEEEEEvNT_6ParamsE,@function
        .size           _ZN7cutlass13device_kernelIN5flash11enable_sm90INS1_16FlashAttnFwdSm90INS1_25CollectiveMainloopFwdSm90ILi2EN4cute5tupleIJNS5_1CILi1EEES8_S8_EEENS6_IJNS7_ILi192EEENS7_ILi144EEENS7_ILi96EEEEEELi96ENS_6half_tEfNS_4arch4Sm90ELb1ELb0ELb1ELb1ELb0ELb1ELb0ELb0ELb1ELb0ELb0ELb0EEENS1_21CollectiveEpilogueFwdINS6_IJSA_SC_SB_EEES9_SE_SG_Li384ELb1ELb0ELb0ELb0EEENS1_36VarlenDynamicPersistentTileSchedulerILi192ELi144ELi384ELi32ELb0ELb0ELb1ELb1ELb1ELb1EEEEEEEEEvNT_6ParamsE,(.L_x_2212 - _ZN7cutlass13device_kernelIN5flash11enable_sm90INS1_16FlashAttnFwdSm90INS1_25CollectiveMainloopFwdSm90ILi2EN4cute5tupleIJNS5_1CILi1EEES8_S8_EEENS6_IJNS7_ILi192EEENS7_ILi144EEENS7_ILi96EEEEEELi96ENS_6half_tEfNS_4arch4Sm90ELb1ELb0ELb1ELb1ELb0ELb1ELb0ELb0ELb1ELb0ELb0ELb0EEENS1_21CollectiveEpilogueFwdINS6_IJSA_SC_SB_EEES9_SE_SG_Li384ELb1ELb0ELb0ELb0EEENS1_36VarlenDynamicPersistentTileSchedulerILi192ELi144ELi384ELi32ELb0ELb0ELb1ELb1ELb1ELb1EEEEEEEEEvNT_6ParamsE)
        .other          _ZN7cutlass13device_kernelIN5flash11enable_sm90INS1_16FlashAttnFwdSm90INS1_25CollectiveMainloopFwdSm90ILi2EN4cute5tupleIJNS5_1CILi1EEES8_S8_EEENS6_IJNS7_ILi192EEENS7_ILi144EEENS7_ILi96EEEEEELi96ENS_6half_tEfNS_4arch4Sm90ELb1ELb0ELb1ELb1ELb0ELb1ELb0ELb0ELb1ELb0ELb0ELb0EEENS1_21CollectiveEpilogueFwdINS6_IJSA_SC_SB_EEES9_SE_SG_Li384ELb1ELb0ELb0ELb0EEENS1_36VarlenDynamicPersistentTileSchedulerILi192ELi144ELi384ELi32ELb0ELb0ELb1ELb1ELb1ELb1EEEEEEEEEvNT_6ParamsE,@"STO_CUDA_ENTRY STV_DEFAULT"
_ZN7cutlass13device_kernelIN5flash11enable_sm90INS1_16FlashAttnFwdSm90INS1_25CollectiveMainloopFwdSm90ILi2EN4cute5tupleIJNS5_1CILi1EEES8_S8_EEENS6_IJNS7_ILi192EEENS7_ILi144EEENS7_ILi96EEEEEELi96ENS_6half_tEfNS_4arch4Sm90ELb1ELb0ELb1ELb1ELb0ELb1ELb0ELb0ELb1ELb0ELb0ELb0EEENS1_21CollectiveEpilogueFwdINS6_IJSA_SC_SB_EEES9_SE_SG_Li384ELb1ELb0ELb0ELb0EEENS1_36VarlenDynamicPersistentTileSchedulerILi192ELi144ELi384ELi32ELb0ELb0ELb1ELb1ELb1ELb1EEEEEEEEEvNT_6ParamsE:
        /* <DEDUP_REMOVED lines=27> */
.L_x_1844:
[----:B------:R-:W-:Y:S05]  /*01b0*/  BSYNC B0 ;  /* 0x0000000000007941 */ /* 0x000fea0003800000 */
.L_x_1843:
        /* <DEDUP_REMOVED lines=41> */
.L_x_1845:
        /* <DEDUP_REMOVED lines=22> */
.L_x_1846:
        /* <DEDUP_REMOVED lines=18> */
.L_x_1847:
        /* <DEDUP_REMOVED lines=22> */
.L_x_1848:
        /* <DEDUP_REMOVED lines=22> */
.L_x_1849:
[----:B------:R-:W-:Y:S01]  /*0990*/  PLOP3.LUT P0, PT, PT, PT, UP0, 0x80, 0x0 ;  /* 0x000000000000781c */ /* 0x000fe20003f0f008 */
[----:B------:R-:W-:Y:S01]  /*09a0*/  UMOV UR60, 0x1 ;  /* 0x00000001003c7882 */ /* 0x000fe20000000000 */
[----:B------:R-:W-:Y:S01]  /*09b0*/  NOP ;  /* 0x0000000000007918 */ /* 0x000fe20000000000 */
[----:B------:R-:W-:Y:S01]  /*09c0*/  USEL UR60, UR60, 0x2, !UP0 ;  /* 0x000000023c3c7887 */ /* 0x000fe2000c000000 */
[----:B------:R-:W-:Y:S01]  /*09d0*/  BSSY B7, `(.L_x_1850) ;  /* 0x000221d000077945 */ /* 0x000fe20003800000 */
[----:B012-4-:R-:W-:Y:S08]  /*09e0*/  BAR.SYNC.DEFER_BLOCKING 0x0 ;  /* 0x0000000000007b1d */ /* 0x017ff00000010000 */
[----:B------:R-:W-:Y:S05]  /*09f0*/  @!P0 BRA `(.L_x_1851) ;  /* 0x000001c400b48947 */ /* 0x000fea0003800000 */
.L_x_1852:
[----:B------:R-:W-:-:S08]  /*0a00*/  NOP ;  /* 0x0000000000007918 */ /* 0x000fd00000000000 */
[----:B------:R-:W0:Y:S02]  /*0a10*/  USETMAXREG.TRY_ALLOC.CTAPOOL UP0, 0xa0 ;  /* 0x000000a0000079c8 */ /* 0x000e240008000600 */
[----:B0-----:R-:W-:-:S13]  /*0a20*/  PLOP3.LUT P0, PT, PT, PT, UP0, 0x80, 0x0 ;  /* 0x000000000000781c */ /* 0x001fda0003f0f008 */
[----:B------:R-:W-:Y:S05]  /*0a30*/  @!P0 BRA `(.L_x_1852) ;  /* 0xfffffffc00f08947 */ /* 0x000fea000383ffff */
[----:B------:R-:W2:Y:S01]  /*0a40*/  LDL.LU R0, [R1+0x60] ;  /* 0x0000600001007983 */ /* 0x000ea20000300800 */
        /* <DEDUP_REMOVED lines=18> */
[----:B------:R-:W0:Y:S01]  /*0b70*/  S2R R0, SR_TID.X ;  /* 0x0000000000007919 */ /* 0x000e220000002100 */
[----:B------:R-:W-:Y:S01]  /*0b80*/  ULOP3.LUT UR4, UR60, 0x1, URZ, 0xfc, !UPT ;  /* 0x000000013c047892 */ /* 0x000fe2000f8efc3f */
[----:B------:R-:W-:Y:S01]  /*0b90*/  R2UR UR61, R16 ;  /* 0x00000000103d72ca */ /* 0x000fe200000e0000 */
[----:B------:R-:W-:-:S12]  /*0ba0*/  IMAD.MOV.U32 R22, RZ, RZ, RZ ;  /* 0x000000ffff167224 */ /* 0x000fd800078e00ff */
[----:B------:R-:W-:Y:S01]  /*0bb0*/  UIADD3 UR61, UR61, 0xda00, URZ ;  /* 0x0000da003d3d7890 */ /* 0x000fe2000fffe03f */
[----:B0-----:R-:W-:-:S05]  /*0bc0*/  VIADD R20, R0, 0xffffff80 ;  /* 0xffffff8000147836 */ /* 0x001fca0000000000 */
[----:B------:R-:W-:Y:S02]  /*0bd0*/  SHF.R.S32.HI R0, RZ, 0x1f, R20 ;  /* 0x0000001fff007819 */ /* 0x000fe40000011414 */
[-C--:B------:R-:W-:Y:S02]  /*0be0*/  LEA.HI R19, R20, R20.reuse, RZ, 0x1 ;  /* 0x0000001414137211 */ /* 0x080fe400078f08ff */
[CC--:B------:R-:W-:Y:S02]  /*0bf0*/  LEA.HI R2, R0.reuse, R20.reuse, RZ, 0x7 ;  /* 0x0000001400027211 */ /* 0x0c0fe400078f38ff */
[CC--:B------:R-:W-:Y:S02]  /*0c00*/  LEA.HI R4, R0.reuse, R20.reuse, RZ, 0x4 ;  /* 0x0000001400047211 */ /* 0x0c0fe400078f20ff */
[----:B------:R-:W-:Y:S02]  /*0c10*/  SHF.R.S32.HI R3, RZ, 0x7, R2 ;  /* 0x00000007ff037819 */ /* 0x000fe40000011402 */
[----:B------:R-:W-:-:S02]  /*0c20*/  LEA.HI R6, R0, R20, RZ, 0x5 ;  /* 0x0000001400067211 */ /* 0x000fc400078f28ff */
[----:B------:R-:W-:Y:S01]  /*0c30*/  SHF.R.S32.HI R7, RZ, 0x4, R4 ;  /* 0x00000004ff077819 */ /* 0x000fe20000011404 */
[----:B------:R-:W-:Y:S01]  /*0c40*/  IMAD.HI R5, R3, 0x55555556, RZ ;  /* 0x5555555603057827 */ /* 0x000fe200078e02ff */
[----:B------:R-:W-:Y:S02]  /*0c50*/  SHF.R.S32.HI R144, RZ, 0x1, R19 ;  /* 0x00000001ff907819 */ /* 0x000fe40000011413 */
[----:B------:R-:W-:Y:S02]  /*0c60*/  LEA.HI R0, R0, R20, RZ, 0x2 ;  /* 0x0000001400007211 */ /* 0x000fe400078f10ff */
[----:B------:R-:W-:Y:S02]  /*0c70*/  LEA.HI R8, R5, R5, RZ, 0x1 ;  /* 0x0000000505087211 */ /* 0x000fe400078f08ff */
[C---:B------:R-:W-:Y:S02]  /*0c80*/  LOP3.LUT R5, R4.reuse, 0xfffffff0, RZ, 0xc0, !PT ;  /* 0xfffffff004057812 */ /* 0x040fe400078ec0ff */
[----:B------:R-:W-:Y:S01]  /*0c90*/  LEA.HI R4, R4, R7, RZ, 0x1 ;  /* 0x0000000704047211 */ /* 0x000fe200078f08ff */
[----:B------:R-:W-:Y:S01]  /*0ca0*/  IMAD R13, R8, -0x3, R3 ;  /* 0xfffffffd080d7824 */ /* 0x000fe200078e0203 */
[----:B------:R-:W-:Y:S01]  /*0cb0*/  LOP3.LUT R3, R2, 0xffffff80, RZ, 0xc0, !PT ;  /* 0xffffff8002037812 */ /* 0x000fe200078ec0ff */
[----:B------:R-:W-:Y:S01]  /*0cc0*/  IMAD.IADD R5, R20, 0x1, -R5 ;  /* 0x0000000114057824 */ /* 0x000fe200078e0a05 */
[----:B------:R-:W-:-:S02]  /*0cd0*/  SHF.R.S32.HI R8, RZ, 0x5, R6 ;  /* 0x00000005ff087819 */ /* 0x000fc40000011406 */
[----:B------:R-:W-:Y:S01]  /*0ce0*/  LEA.HI R14, R19, R144, RZ, 0x1 ;  /* 0x00000090130e7211 */ /* 0x000fe200078f08ff */
[----:B------:R-:W-:Y:S01]  /*0cf0*/  IMAD.IADD R12, R20, 0x1, -R3 ;  /* 0x00000001140c7824 */ /* 0x000fe200078e0a03 */
[--C-:B------:R-:W-:Y:S01]  /*0d00*/  SHF.R.S32.HI R2, RZ, 0x1f, R5.reuse ;  /* 0x0000001fff027819 */ /* 0x100fe20000011405 */
[----:B------:R-:W-:Y:S01]  /*0d10*/  IMAD R23, R8, 0x10, R5 ;  /* 0x0000001008177824 */ /* 0x000fe200078e0205 */
[----:B------:R-:W-:Y:S02]  /*0d20*/  LOP3.LUT R4, R4, 0x1ffffffe, RZ, 0xc0, !PT ;  /* 0x1ffffffe04047812 */ /* 0x000fe400078ec0ff */
[CC--:B------:R-:W-:Y:S02]  /*0d30*/  LEA.HI R6, R2.reuse, R5.reuse, RZ, 0x3 ;  /* 0x0000000502067211 */ /* 0x0c0fe400078f18ff */
[----:B------:R-:W-:Y:S01]  /*0d40*/  LEA.HI R3, R2, R5, RZ, 0x2 ;  /* 0x0000000502037211 */ /* 0x000fe200078f10ff */
[----:B------:R-:W-:Y:S01]  /*0d50*/  IMAD.IADD R4, R7, 0x1, -R4 ;  /* 0x0000000107047824 */ /* 0x000fe200078e0a04 */
[----:B------:R-:W-:Y:S01]  /*0d60*/  SHF.R.S32.HI R15, RZ, 0x1f, R12 ;  /* 0x0000001fff0f7819 */ /* 0x000fe2000001140c */
[----:B------:R-:W-:Y:S01]  /*0d70*/  IMAD.SHL.U32 R6, R6, 0x10, RZ ;  /* 0x0000001006067824 */ /* 0x000fe200078e00ff */
[----:B------:R-:W-:Y:S01]  /*0d80*/  LOP3.LUT R2, R3, 0x7fffffc, RZ, 0xc0, !PT ;  /* 0x07fffffc03027812 */ /* 0x000fe200078ec0ff */
[----:B------:R-:W-:Y:S01]  /*0d90*/  IMAD.SHL.U32 R4, R4, 0x8, RZ ;  /* 0x0000000804047824 */ /* 0x000fe200078e00ff */
[----:B------:R-:W-:-:S02]  /*0da0*/  LOP3.LUT R21, R14, 0x7fffffe, RZ, 0xc0, !PT ;  /* 0x07fffffe0e157812 */ /* 0x000fc400078ec0ff */
[-C--:B------:R-:W-:Y:S01]  /*0db0*/  LEA.HI R14, R15, R12.reuse, RZ, 0x2 ;  /* 0x0000000c0f0e7211 */ /* 0x080fe200078f10ff */
[----:B------:R-:W-:Y:S01]  /*0dc0*/  IMAD.IADD R2, R5, 0x1, -R2 ;  /* 0x0000000105027824 */ /* 0x000fe200078e0a02 */
[----:B------:R-:W-:Y:S02]  /*0dd0*/  SHF.R.S32.HI R3, RZ, 0x2, R3 ;  /* 0x00000002ff037819 */ /* 0x000fe40000011403 */
[----:B------:R-:W-:Y:S02]  /*0de0*/  LOP3.LUT R6, R6, 0x7fffff80, RZ, 0xc0, !PT ;  /* 0x7fffff8006067812 */ /* 0x000fe400078ec0ff */
[--C-:B------:R-:W-:Y:S01]  /*0df0*/  SHF.R.S32.HI R17, RZ, 0x2, R14.reuse ;  /* 0x00000002ff117819 */ /* 0x100fe2000001140e */
[----:B------:R-:W-:Y:S01]  /*0e00*/  IMAD.SHL.U32 R3, R3, 0x40, RZ ;  /* 0x0000004003037824 */ /* 0x000fe200078e00ff */
[----:B------:R-:W-:Y:S01]  /*0e10*/  SHF.R.S32.HI R18, RZ, 0x1f, R14 ;  /* 0x0000001fff127819 */ /* 0x000fe2000001140e */
[----:B------:R-:W-:Y:S01]  /*0e20*/  IMAD R5, R8, 0x100, R6 ;  /* 0x0000010008057824 */ /* 0x000fe200078e0206 */
[----:B------:R-:W-:Y:S01]  /*0e30*/  SHF.R.S32.HI R24, RZ, 0x2, R0 ;  /* 0x00000002ff187819 */ /* 0x000fe20000011400 */
[----:B------:R-:W-:Y:S01]  /*0e40*/  IMAD.IADD R6, R144, 0x1, -R21 ;  /* 0x0000000190067824 */ /* 0x000fe200078e0a15 */
[----:B------:R-:W-:Y:S01]  /*0e50*/  LEA.HI R18, R18, R17, RZ, 0x3 ;  /* 0x0000001112127211 */ /* 0x000fe200078f18ff */
[----:B------:R-:W-:Y:S01]  /*0e60*/  IMAD R2, R2, 0x10, R5 ;  /* 0x0000001002027824 */ /* 0x000fe200078e0205 */
[----:B------:R-:W-:Y:S01]  /*0e70*/  LOP3.LUT R3, R3, 0x40, RZ, 0xc0, !PT ;  /* 0x0000004003037812 */ /* 0x000fe200078ec0ff */
[----:B------:R-:W-:Y:S01]  /*0e80*/  STL [R1+0x70], R24 ;  /* 0x0000701801007387 */ /* 0x000fe20000100800 */
[----:B------:R-:W-:Y:S01]  /*0e90*/  LOP3.LUT R18, R18, 0xfffffff8, RZ, 0xc0, !PT ;  /* 0xfffffff812127812 */ /* 0x000fe200078ec0ff */
[----:B------:R-:W-:Y:S01]  /*0ea0*/  IMAD R6, R7, 0x8, R6 ;  /* 0x0000000807067824 */ /* 0x000fe200078e0206 */
[----:B------:R-:W-:-:S02]  /*0eb0*/  LEA.HI R15, R15, R12, RZ, 0x5 ;  /* 0x0000000c0f0f7211 */ /* 0x000fc400078f28ff */
[----:B------:R-:W-:Y:S01]  /*0ec0*/  LEA R5, R23, R4, 0x5 ;  /* 0x0000000417057211 */ /* 0x000fe200078e28ff */
[----:B------:R-:W-:Y:S01]  /*0ed0*/  IMAD.IADD R18, R17, 0x1, -R18 ;  /* 0x0000000111127824 */ /* 0x000fe200078e0a12 */
[----:B------:R-:W-:Y:S02]  /*0ee0*/  LOP3.LUT R4, R3, 0x8, R4, 0xf8, !PT ;  /* 0x0000000803047812 */ /* 0x000fe400078ef804 */
[----:B------:R-:W-:Y:S01]  /*0ef0*/  SHF.R.U32.HI R3, RZ, 0x3, R3 ;  /* 0x00000003ff037819 */ /* 0x000fe20000011603 */
[----:B------:R0:W-:Y:S01]  /*0f00*/  STL [R1+0x8c], R5 ;  /* 0x00008c0501007387 */ /* 0x0001e20000100800 */
[----:B------:R-:W-:Y:S02]  /*0f10*/  SHF.R.S32.HI R0, RZ, 0x1f, R0 ;  /* 0x0000001fff007819 */ /* 0x000fe40000011400 */
[----:B------:R-:W-:Y:S02]  /*0f20*/  SHF.R.S32.HI R15, RZ, 0x5, R15 ;  /* 0x00000005ff0f7819 */ /* 0x000fe4000001140f */
[----:B------:R-:W-:-:S02]  /*0f30*/  LOP3.LUT R3, R4, R3, RZ, 0x3c, !PT ;  /* 0x0000000304037212 */ /* 0x000fc400078e3cff */
[----:B------:R-:W-:Y:S01]  /*0f40*/  LEA.HI R0, R0, R24, RZ, 0x2 ;  /* 0x0000001800007211 */ /* 0x000fe200078f10ff */
[----:B------:R-:W-:Y:S01]  /*0f50*/  IMAD R18, R15, 0x10, R18 ;  /* 0x000000100f127824 */ /* 0x000fe200078e0212 */
[----:B------:R-:W-:Y:S01]  /*0f60*/  LOP3.LUT R19, R19, 0xfffffffe, RZ, 0xc0, !PT ;  /* 0xfffffffe13137812 */ /* 0x000fe200078ec0ff */
[----:B------:R-:W-:Y:S01]  /*0f70*/  IMAD.IADD R3, R3, 0x1, R2 ;  /* 0x0000000103037824 */ /* 0x000fe200078e0202 */
[----:B0-----:R-:W-:Y:S01]  /*0f80*/  LOP3.LUT R5, R14, 0x7ffffffc, RZ, 0xc0, !PT ;  /* 0x7ffffffc0e057812 */ /* 0x001fe200078ec0ff */
[----:B------:R-:W-:Y:S01]  /*0f90*/  IMAD R2, R13, 0x40, R18 ;  /* 0x000000400d027824 */ /* 0x000fe200078e0212 */
[----:B------:R-:W-:Y:S01]  /*0fa0*/  LOP3.LUT R0, R0, 0xfffffffc, RZ, 0xc0, !PT ;  /* 0xfffffffc00007812 */ /* 0x000fe200078ec0ff */
[----:B------:R-:W-:Y:S01]  /*0fb0*/  IMAD.IADD R18, R20, 0x1, -R19 ;  /* 0x0000000114127824 */ /* 0x000fe200078e0a13 */
[----:B------:R-:W-:Y:S01]  /*0fc0*/  LEA R17, R3, R16, 0x1 ;  /* 0x0000001003117211 */ /* 0x000fe200078e08ff */
[----:B------:R-:W-:Y:S01]  /*0fd0*/  IMAD.IADD R4, R12, 0x1, -R5 ;  /* 0x000000010c047824 */ /* 0x000fe200078e0a05 */
[----:B------:R-:W-:Y:S01]  /*0fe0*/  SHF.R.S32.HI R5, RZ, 0x1f, R144 ;  /* 0x0000001fff057819 */ /* 0x000fe20000011490 */
[----:B------:R-:W-:-:S02]  /*0ff0*/  IMAD.IADD R0, R24, 0x1, -R0 ;  /* 0x0000000118007824 */ /* 0x000fc400078e0a00 */
[C---:B------:R-:W-:Y:S01]  /*1000*/  IMAD.SHL.U32 R23, R18.reuse, 0x8, RZ ;  /* 0x0000000812177824 */ /* 0x040fe200078e00ff */
[----:B------:R-:W-:Y:S01]  /*1010*/  STL [R1+0x68], R4 ;  /* 0x0000680401007387 */ /* 0x000fe20000100800 */
[----:B------:R-:W-:Y:S02]  /*1020*/  IMAD.MOV.U32 R19, RZ, RZ, RZ ;  /* 0x000000ffff137224 */ /* 0x000fe400078e00ff */
[----:B------:R-:W-:Y:S01]  /*1030*/  IMAD.SHL.U32 R18, R18, 0x4, RZ ;  /* 0x0000000412127824 */ /* 0x000fe200078e00ff */
[----:B------:R-:W-:Y:S01]  /*1040*/  STL [R1+0x2c], R9 ;  /* 0x00002c0901007387 */ /* 0x000fe20000100800 */
[----:B------:R-:W-:-:S03]  /*1050*/  VIADD R5, R23, 0x10 ;  /* 0x0000001017057836 */ /* 0x000fc60000000000 */
[----:B------:R0:W-:Y:S04]  /*1060*/  STL [R1+0x6c], R2 ;  /* 0x00006c0201007387 */ /* 0x0001e80000100800 */
[----:B------:R-:W-:Y:S04]  /*1070*/  STL [R1+0x30], R10 ;  /* 0x0000300a01007387 */ /* 0x000fe80000100800 */
[----:B------:R-:W-:Y:S01]  /*1080*/  STL [R1+0x34], R11 ;  /* 0x0000340b01007387 */ /* 0x000fe20000100800 */
[----:B0-----:R-:W-:-:S03]  /*1090*/  IMAD.U32 R2, RZ, RZ, UR4 ;  /* 0x00000004ff027e24 */ /* 0x001fc6000f8e00ff */
[----:B------:R0:W-:Y:S04]  /*10a0*/  STL [R1+0x88], R0 ;  /* 0x0000880001007387 */ /* 0x0001e80000100800 */
[----:B------:R-:W-:Y:S04]  /*10b0*/  STL [R1+0x80], RZ ;  /* 0x000080ff01007387 */ /* 0x000fe80000100800 */
[----:B------:R-:W-:Y:S01]  /*10c0*/  STL [R1+0x44], RZ ;  /* 0x000044ff01007387 */ /* 0x000fe20000100800 */
[----:B0-----:R-:W-:-:S03]  /*10d0*/  IMAD.SHL.U32 R0, R0, 0x40, RZ ;  /* 0x0000004000007824 */ /* 0x001fc600078e00ff */
[----:B------:R-:W-:Y:S02]  /*10e0*/  STL [R1+0x38], RZ ;  /* 0x000038ff01007387 */ /* 0x000fe40000100800 */
[----:B------:R-:W-:-:S04]  /*10f0*/  LOP3.LUT R2, R0, 0xc0, RZ, 0xc0, !PT ;  /* 0x000000c000027812 */ /* 0x000fc800078ec0ff */
[----:B------:R-:W-:Y:S01]  /*1100*/  LOP3.LUT R0, R2, 0x8, R23, 0xf8, !PT ;  /* 0x0000000802007812 */ /* 0x000fe200078ef817 */
[----:B------:R0:W-:Y:S01]  /*1110*/  STL [R1+0x48], R2 ;  /* 0x0000480201007387 */ /* 0x0001e20000100800 */
[----:B------:R-:W-:-:S04]  /*1120*/  SHF.R.U32.HI R4, RZ, 0x3, R2 ;  /* 0x00000003ff047819 */ /* 0x000fc80000011602 */
[----:B------:R-:W-:Y:S01]  /*1130*/  LOP3.LUT R0, R0, R4, RZ, 0x3c, !PT ;  /* 0x0000000400007212 */ /* 0x000fe200078e3cff */
[----:B------:R1:W-:Y:S01]  /*1140*/  STL [R1+0x4c], R4 ;  /* 0x00004c0401007387 */ /* 0x0003e20000100800 */
[----:B0-----:R-:W-:-:S04]  /*1150*/  IMAD.SHL.U32 R2, R6, 0x20, RZ ;  /* 0x0000002006027824 */ /* 0x001fc800078e00ff */
[----:B------:R-:W-:Y:S01]  /*1160*/  IMAD.IADD R0, R2, 0x1, R0 ;  /* 0x0000000102007824 */ /* 0x000fe200078e0200 */
[----:B------:R0:W-:Y:S01]  /*1170*/  STL [R1+0x50], R2 ;  /* 0x0000500201007387 */ /* 0x0001e20000100800 */
[----:B-1----:R-:W-:-:S03]  /*1180*/  VIADD R4, R23, 0x20 ;  /* 0x0000002017047836 */ /* 0x002fc60000000000 */
[----:B------:R0:W-:Y:S04]  /*1190*/  STL [R1+0x64], R0 ;  /* 0x0000640001007387 */ /* 0x0001e80000100800 */
.L_x_2003:
[----:B0-2---:R-:W2:Y:S01]  /*11a0*/  LDL.LU R0, [R1+0x34] ;  /* 0x0000340001007983 */ /* 0x005ea20000300800 */
[----:B------:R-:W2:Y:S01]  /*11b0*/  LDC.64 R2, c[0x0][0xc60] ;  /* 0x00031800ff027b82 */ /* 0x000ea20000000a00 */
[----:B------:R-:W-:Y:S01]  /*11c0*/  ULDC.64 UR4, c[0x0][0x208] ;  /* 0x0000820000047ab9 */ /* 0x000fe20000000a00 */
[----:B--2---:R-:W-:-:S05]  /*11d0*/  IMAD.WIDE R2, R0, 0x4, R2 ;  /* 0x0000000400027825 */ /* 0x004fca00078e0202 */
[----:B-----5:R0:W2:Y:S01]  /*11e0*/  LDG.E R11, desc[UR4][R2.64] ;  /* 0x00000004020b7981 */ /* 0x0200a2000c1e1900 */
[----:B------:R-:W-:Y:S05]  /*11f0*/  YIELD ;  /* 0x0000000000007946 */ /* 0x000fea0003800000 */
[----:B------:R-:W-:Y:S01]  /*1200*/  ULDC.64 UR4, c[0x0][0xa28] ;  /* 0x00028a0000047ab9 */ /* 0x000fe20000000a00 */
[----:B------:R-:W-:Y:S01]  /*1210*/  ULDC.64 UR8, c[0x0][0xa18] ;  /* 0x0002860000087ab9 */ /* 0x000fe20000000a00 */
[----:B------:R-:W-:Y:S01]  /*1220*/  ISETP.NE.U32.AND P1, PT, RZ, UR4, PT ;  /* 0x00000004ff007c0c */ /* 0x000fe2000bf25070 */
[----:B------:R-:W-:Y:S01]  /*1230*/  ULDC.64 UR10, c[0x0][0x208] ;  /* 0x00008200000a7ab9 */ /* 0x000fe20000000a00 */
[----:B0-----:R-:W-:Y:S01]  /*1240*/  IMAD.MOV.U32 R3, RZ, RZ, RZ ;  /* 0x000000ffff037224 */ /* 0x001fe200078e00ff */
[----:B------:R-:W-:Y:S01]  /*1250*/  ULDC.64 UR6, c[0x0][0xa08] ;  /* 0x0002820000067ab9 */ /* 0x000fe20000000a00 */
[----:B------:R-:W-:Y:S01]  /*1260*/  ISETP.NE.AND.EX P1, PT, RZ, UR5, PT, P1 ;  /* 0x00000005ff007c0c */ /* 0x000fe2000bf25310 */
[----:B------:R-:W-:Y:S01]  /*1270*/  IMAD.MOV.U32 R79, RZ, RZ, RZ ;  /* 0x000000ffff4f7224 */ /* 0x000fe200078e00ff */
[----:B------:R-:W-:-:S04]  /*1280*/  ISETP.NE.U32.AND P0, PT, RZ, UR6, PT ;  /* 0x00000006ff007c0c */ /* 0x000fc8000bf05070 */
[----:B------:R-:W-:Y:S02]  /*1290*/  ISETP.NE.AND.EX P0, PT, RZ, UR7, PT, P0 ;  /* 0x00000007ff007c0c */ /* 0x000fe4000bf05300 */
[----:B--2---:R-:W-:Y:S01]  /*12a0*/  SHF.R.S32.HI R0, RZ, 0x1f, R11 ;  /* 0x0000001fff007819 */ /* 0x004fe2000001140b */
[----:B-1----:R-:W-:-:S04]  /*12b0*/  IMAD.SHL.U32 R29, R11, 0x4, RZ ;  /* 0x000000040b1d7824 */ /* 0x002fc800078e00ff */
[C---:B---3--:R-:W-:Y:S01]  /*12c0*/  @P1 LEA R4, P2, R11.reuse, UR4, 0x2 ;  /* 0x000000040b041c11 */ /* 0x048fe2000f8410ff */
        /* <DEDUP_REMOVED lines=9> */
[----:B------:R-:W-:Y:S01]  /*1360*/  ULDC.64 UR4, c[0x0][0x3f8] ;  /* 0x0000fe0000047ab9 */ /* 0x000fe20000000a00 */
[----:B------:R-:W-:-:S10]  /*1370*/  IADD3.X R9, R30, UR7, RZ, P3, !PT ;  /* 0x000000071e097c10 */ /* 0x000fd40009ffe4ff */
[----:B------:R-:W-:Y:S01]  /*1380*/  @P2 IADD3 R6, P1, R29, UR8, RZ ;  /* 0x000000081d062c10 */ /* 0x000fe2000ff3e0ff */
[----:B------:R-:W-:Y:S01]  /*1390*/  UISETP.NE.U32.AND UP0, UPT, UR4, URZ, UPT ;  /* 0x0000003f0400728c */ /* 0x000fe2000bf05070 */
[----:B------:R0:W5:Y:S02]  /*13a0*/  @P0 LDG.E R79, desc[UR10][R8.64] ;  /* 0x0000000a084f0981 */ /* 0x000164000c1e1900 */
[----:B------:R-:W-:Y:S01]  /*13b0*/  @P2 IADD3.X R7, R30, UR9, RZ, P1, !PT ;  /* 0x000000091e072c10 */ /* 0x000fe20008ffe4ff */
[----:B------:R-:W-:-:S04]  /*13c0*/  ULDC UR4, c[0x0][0x404] ;  /* 0x0001010000047ab9 */ /* 0x000fc80000000800 */
[----:B------:R-:W2:Y:S01]  /*13d0*/  @P2 LDG.E R10, desc[UR10][R6.64] ;  /* 0x0000000a060a2981 */ /* 0x000ea2000c1e1900 */
[----:B------:R-:W-:-:S03]  /*13e0*/  UISETP.NE.AND.EX UP0, UPT, UR5, URZ, UPT, UP0 ;  /* 0x0000003f0500728c */ /* 0x000fc6000bf05300 */
[----:B------:R-:W-:Y:S01]  /*13f0*/  ULDC UR5, c[0x0][0x2e0] ;  /* 0x0000b80000057ab9 */ /* 0x000fe20000000800 */
[----:B------:R-:W-:-:S04]  /*1400*/  USEL UR4, UR4, 0x1, UP0 ;  /* 0x0000000104047887 */ /* 0x000fc80008000000 */
[----:B------:R-:W-:-:S03]  /*1410*/  UIMAD UR4, UR4, UR5, URZ ;  /* 0x00000005040472a4 */ /* 0x000fc6000f8e023f */
[----:B------:R-:W-:Y:S02]  /*1420*/  ULDC UR5, c[0x0][0x338] ;  /* 0x0000ce0000057ab9 */ /* 0x000fe40000000800 */
[----:B------:R-:W-:Y:S02]  /*1430*/  IMAD.U32 R2, RZ, RZ, UR5 ;  /* 0x00000005ff027e24 */ /* 0x000fe4000f8e00ff */
[----:B------:R-:W-:Y:S02]  /*1440*/  IMAD.U32 R28, RZ, RZ, UR4 ;  /* 0x00000004ff1c7e24 */ /* 0x000fe4000f8e00ff */
[----:B------:R-:W-:Y:S01]  /*1450*/  IMAD.MOV.U32 R27, RZ, RZ, R11 ;  /* 0x000000ffff1b7224 */ /* 0x000fe200078e000b */
[----:B--2---:R0:W-:Y:S01]  /*1460*/  STL [R1+0x34], R10 ;  /* 0x0000340a01007387 */ /* 0x0041e20000100800 */
[----:B------:R-:W-:Y:S05]  /*1470*/  @P2 BRA `(.L_x_1854) ;  /* 0x00000000002c2947 */ /* 0x000fea0003800000 */
[----:B------:R-:W-:Y:S02]  /*1480*/  ULDC.64 UR4, c[0x0][0xa00] ;  /* 0x0002800000047ab9 */ /* 0x000fe40000000a00 */
[----:B------:R-:W-:-:S04]  /*1490*/  ISETP.NE.U32.AND P1, PT, RZ, UR4, PT ;  /* 0x00000004ff007c0c */ /* 0x000fc8000bf25070 */
[----:B------:R-:W-:-:S13]  /*14a0*/  ISETP.NE.AND.EX P1, PT, RZ, UR5, PT, P1 ;  /* 0x00000005ff007c0c */ /* 0x000fda000bf25310 */
[----:B------:R-:W-:Y:S05]  /*14b0*/  @!P1 BRA `(.L_x_1854) ;  /* 0x00000000001c9947 */ /* 0x000fea0003800000 */
[----:B0-----:R-:W0:Y:S01]  /*14c0*/  LDC.64 R4, c[0x0][0xa00] ;  /* 0x00028000ff047b82 */ /* 0x001e220000000a00 */
[----:B------:R-:W-:Y:S01]  /*14d0*/  ULDC.64 UR4, c[0x0][0x208] ;  /* 0x0000820000047ab9 */ /* 0x000fe20000000a00 */
[----:B0-----:R-:W-:-:S05]  /*14e0*/  IMAD.WIDE R4, R27, 0x4, R4 ;  /* 0x000000041b047825 */ /* 0x001fca00078e0204 */
[----:B------:R-:W2:Y:S04]  /*14f0*/  LDG.E R0, desc[UR4][R4.64] ;  /* 0x0000000404007981 */ /* 0x000ea8000c1e1900 */
[----:B------:R-:W2:Y:S02]  /*1500*/  LDG.E R7, desc[UR4][R4.64+0x4] ;  /* 0x0000040404077981 */ /* 0x000ea4000c1e1900 */
[----:B--2---:R-:W-:-:S05]  /*1510*/  IMAD.IADD R10, R7, 0x1, -R0 ;  /* 0x00000001070a7824 */ /* 0x004fca00078e0a00 */
[----:B------:R1:W-:Y:S02]  /*1520*/  STL [R1+0x34], R10 ;  /* 0x0000340a01007387 */ /* 0x0003e40000100800 */
.L_x_1854:
[----:B0-----:R-:W2:Y:S01]  /*1530*/  LDL R11, [R1+0x2c] ;  /* 0x00002c00010b7983 */ /* 0x001ea20000100800 */
[----:B------:R-:W-:-:S03]  /*1540*/  ULDC.64 UR4, c[0x0][0xa20] ;  /* 0x0002880000047ab9 */ /* 0x000fc60000000a00 */
[----:B------:R-:W3:Y:S01]  /*1550*/  LDL R31, [R1+0x30] ;  /* 0x00003000011f7983 */ /* 0x000ee20000100800 */
[----:B------:R-:W-:-:S04]  /*1560*/  ISETP.NE.U32.AND P1, PT, RZ, UR4, PT ;  /* 0x00000004ff007c0c */ /* 0x000fc8000bf25070 */
[----:B------:R-:W-:Y:S01]  /*1570*/  ISETP.NE.AND.EX P1, PT, RZ, UR5, PT, P1 ;  /* 0x00000005ff007c0c */ /* 0x000fe2000bf25310 */
[----:B--2---:R0:W-:Y:S04]  /*1580*/  STL [R1+0x84], R11 ;  /* 0x0000840b01007387 */ /* 0x0041e80000100800 */
[----:B---3--:R0:W-:Y:S08]  /*1590*/  STL [R1+0x7c], R31 ;  /* 0x00007c1f01007387 */ /* 0x0081f00000100800 */
[----:B------:R-:W-:Y:S05]  /*15a0*/  @!P1 BRA `(.L_x_1855) ;  /* 0x0000000000149947 */ /* 0x000fea0003800000 */
[----:B------:R-:W-:Y:S01]  /*15b0*/  IADD3 R4, P0, R29, UR4, RZ ;  /* 0x000000041d047c10 */ /* 0x000fe2000ff1e0ff */
[----:B------:R-:W-:-:S03]  /*15c0*/  ULDC.64 UR6, c[0x0][0x208] ;  /* 0x0000820000067ab9 */ /* 0x000fc60000000a00 */
[----:B------:R-:W-:-:S05]  /*15d0*/  IADD3.X R5, R30, UR5, RZ, P0, !PT ;  /* 0x000000051e057c10 */ /* 0x000fca00087fe4ff */
[----:B------:R2:W5:Y:S01]  /*15e0*/  LDG.E R28, desc[UR6][R4.64] ;  /* 0x00000006041c7981 */ /* 0x000562000c1e1900 */
[----:B------:R-:W-:Y:S05]  /*15f0*/  BRA `(.L_x_1856) ;  /* 0x0000000000147947 */ /* 0x000fea0003800000 */
.L_x_1855:
[----:B------:R-:W-:Y:S05]  /*1600*/  @!P0 BRA `(.L_x_1856) ;  /* 0x0000000000108947 */ /* 0x000fea0003800000 */
[----:B------:R-:W-:Y:S02]  /*1610*/  ULDC.64 UR4, c[0x0][0x208] ;  /* 0x0000820000047ab9 */ /* 0x000fe40000000a00 */
[----:B------:R-:W2:Y:S04]  /*1620*/  LDG.E R5, desc[UR4][R8.64] ;  /* 0x0000000408057981 */ /* 0x000ea8000c1e1900 */
[----:B------:R-:W2:Y:S02]  /*1630*/  LDG.E R28, desc[UR4][R8.64+0x4] ;  /* 0x00000404081c7981 */ /* 0x000ea4000c1e1900 */
[----:B--2---:R-:W-:-:S07]  /*1640*/  IMAD.IADD R28, R28, 0x1, -R5 ;  /* 0x000000011c1c7824 */ /* 0x004fce00078e0a05 */
.L_x_1856:
[----:B------:R-:W-:Y:S01]  /*1650*/  ULDC.64 UR4, c[0x0][0xa10] ;  /* 0x0002840000047ab9 */ /* 0x000fe20000000a00 */
[----:B------:R-:W-:Y:S01]  /*1660*/  ULDC.64 UR6, c[0x0][0x208] ;  /* 0x0000820000067ab9 */ /* 0x000fe20000000a00 */
[----:B------:R-:W-:-:S04]  /*1670*/  ISETP.NE.U32.AND P0, PT, RZ, UR4, PT ;  /* 0x00000004ff007c0c */ /* 0x000fc8000bf05070 */
[----:B------:R-:W-:Y:S01]  /*1680*/  ISETP.NE.AND.EX P0, PT, RZ, UR5, PT, P0 ;  /* 0x00000005ff007c0c */ /* 0x000fe2000bf05300 */
[----:B------:R-:W-:Y:S01]  /*1690*/  IMAD.MOV.U32 R8, RZ, RZ, 0xc0 ;  /* 0x000000c0ff087424 */ /* 0x000fe200078e00ff */
[----:B------:R-:W-:-:S11]  /*16a0*/  ULDC.64 UR4, c[0x0][0xa30] ;  /* 0x00028c0000047ab9 */ /* 0x000fd60000000a00 */
[----:B--2---:R-:W2:Y:S02]  /*16b0*/  @P0 LDC.64 R4, c[0x0][0xa10] ;  /* 0x00028400ff040b82 */ /* 0x004ea40000000a00 */
[----:B--2---:R-:W-:-:S05]  /*16c0*/  @P0 IMAD.WIDE R4, R27, 0x4, R4 ;  /* 0x000000041b040825 */ /* 0x004fca00078e0204 */
[----:B------:R-:W2:Y:S04]  /*16d0*/  @P0 LDG.E R0, desc[UR6][R4.64] ;  /* 0x0000000604000981 */ /* 0x000ea8000c1e1900 */
[----:B------:R-:W2:Y:S01]  /*16e0*/  @P0 LDG.E R9, desc[UR6][R4.64+0x4] ;  /* 0x0000040604090981 */ /* 0x000ea2000c1e1900 */
[----:B------:R-:W-:Y:S01]  /*16f0*/  ISETP.NE.U32.AND P1, PT, RZ, UR4, PT ;  /* 0x00000004ff007c0c */ /* 0x000fe2000bf25070 */
[----:B-----5:R-:W-:-:S03]  /*1700*/  IMAD.MOV.U32 R106, RZ, RZ, R28 ;  /* 0x000000ffff6a7224 */ /* 0x020fc600078e001c */
[----:B------:R-:W-:-:S13]  /*1710*/  ISETP.NE.AND.EX P1, PT, RZ, UR5, PT, P1 ;  /* 0x00000005ff007c0c */ /* 0x000fda000bf25310 */
[----:B------:R-:W-:-:S04]  /*1720*/  @P1 IADD3 R6, P2, R29, UR4, RZ ;  /* 0x000000041d061c10 */ /* 0x000fc8000ff5e0ff */
[----:B------:R-:W-:-:S05]  /*1730*/  @P1 IADD3.X R7, R30, UR5, RZ, P2, !PT ;  /* 0x000000051e071c10 */ /* 0x000fca00097fe4ff */
[----:B------:R3:W5:Y:S01]  /*1740*/  @P1 LDG.E R106, desc[UR6][R6.64] ;  /* 0x00000006066a1981 */ /* 0x000762000c1e1900 */
[----:B--2---:R-:W-:Y:S02]  /*1750*/  @P0 IMAD.IADD R2, R9, 0x1, -R0 ;  /* 0x0000000109020824 */ /* 0x004fe400078e0a00 */
[----:B------:R-:W-:Y:S02]  /*1760*/  IMAD.IADD R9, R28, 0x1, -R3 ;  /* 0x000000011c097824 */ /* 0x000fe400078e0a03 */
[----:B------:R-:W-:Y:S02]  /*1770*/  IMAD R3, R11, R8, 0x14f ;  /* 0x0000014f0b037424 */ /* 0x000fe400078e0208 */
[----:B------:R-:W-:Y:S02]  /*1780*/  IMAD.IADD R4, R9, 0x1, R2 ;  /* 0x0000000109047824 */ /* 0x000fe400078e0202 */
[----:B------:R-:W-:Y:S02]  /*1790*/  IMAD.MOV R24, RZ, RZ, -R9 ;  /* 0x000000ffff187224 */ /* 0x000fe400078e0a09 */
[C---:B------:R-:W-:Y:S01]  /*17a0*/  VIADD R0, R4.reuse, 0x8f ;  /* 0x0000008f04007836 */ /* 0x040fe20000000000 */
[----:B------:R-:W-:Y:S01]  /*17b0*/  IADD3 R3, R4, R3, -R10 ;  /* 0x0000000304037210 */ /* 0x000fe20007ffe80a */
[----:B------:R2:W-:Y:S01]  /*17c0*/  STL [R1+0x40], R4 ;  /* 0x0000400401007387 */ /* 0x0005e20000100800 */
[----:B------:R-:W-:Y:S01]  /*17d0*/  VIMNMX R24, RZ, R24, !PT ;  /* 0x00000018ff187248 */ /* 0x000fe20007fe0100 */
[----:B------:R-:W-:-:S04]  /*17e0*/  IMAD.HI R0, R0, 0x38e38e39, RZ ;  /* 0x38e38e3900007827 */ /* 0x000fc800078e02ff */
[----:B--2---:R-:W-:Y:S01]  /*17f0*/  IMAD.HI R4, R3, 0x38e38e39, RZ ;  /* 0x38e38e3903047827 */ /* 0x004fe200078e02ff */
[----:B------:R-:W-:-:S04]  /*1800*/  SHF.R.U32.HI R3, RZ, 0x1f, R0 ;  /* 0x0000001fff037819 */ /* 0x000fc80000011600 */
[----:B------:R-:W-:Y:S02]  /*1810*/  SHF.R.U32.HI R5, RZ, 0x1f, R4 ;  /* 0x0000001fff057819 */ /* 0x000fe40000011604 */
[----:B------:R-:W-:Y:S02]  /*1820*/  LEA.HI.SX32 R3, R0, R3, 0x1b ;  /* 0x0000000300037211 */ /* 0x000fe400078fdaff */
[----:B------:R-:W-:-:S04]  /*1830*/  LEA.HI.SX32 R108, R4, R5, 0x1b ;  /* 0x00000005046c7211 */ /* 0x000fc800078fdaff */
[----:B------:R-:W-:-:S05]  /*1840*/  VIMNMX R108, R3, R108, PT ;  /* 0x0000006c036c7248 */ /* 0x000fca0003fe0100 */
[----:B------:R-:W-:-:S05]  /*1850*/  IMAD R3, R108, 0x90, -R9 ;  /* 0x000000906c037824 */ /* 0x000fca00078e0a09 */
[----:B------:R-:W-:-:S04]  /*1860*/  VIMNMX R3, R3, R2, PT ;  /* 0x0000000203037248 */ /* 0x000fc80003fe0100 */
[----:B------:R-:W-:Y:S01]  /*1870*/  ISETP.GT.AND P0, PT, R3, R24, PT ;  /* 0x000000180300720c */ /* 0x000fe20003f04270 */
[----:B------:R-:W-:-:S05]  /*1880*/  IMAD.WIDE.U32 R24, R24, 0x38e38e39, RZ ;  /* 0x38e38e3918187825 */ /* 0x000fca00078e00ff */
[----:B------:R-:W-:-:S05]  /*1890*/  SHF.R.U32.HI R24, RZ, 0x5, R25 ;  /* 0x00000005ff187819 */ /* 0x000fca0000011619 */
[----:B------:R-:W-:Y:S02]  /*18a0*/  IMAD.MOV.U32 R25, RZ, RZ, R24 ;  /* 0x000000ffff197224 */ /* 0x000fe400078e0018 */
[----:B------:R-:W-:-:S05]  /*18b0*/  @P0 IADD3 R0, R3, 0x8f, RZ ;  /* 0x0000008f03000810 */ /* 0x000fca0007ffe0ff */
[----:B------:R-:W-:-:S05]  /*18c0*/  @P0 IMAD.HI R0, R0, 0x38e38e39, RZ ;  /* 0x38e38e3900000827 */ /* 0x000fca00078e02ff */
[----:B------:R-:W-:-:S04]  /*18d0*/  @P0 SHF.R.U32.HI R3, RZ, 0x1f, R0 ;  /* 0x0000001fff030819 */ /* 0x000fc80000011600 */
[----:B------:R-:W-:Y:S02]  /*18e0*/  @P0 LEA.HI.SX32 R25, R0, R3, 0x1b ;  /* 0x0000000300190211 */ /* 0x000fe400078fdaff */
[----:B------:R-:W-:Y:S02]  /*18f0*/  PLOP3.LUT P0, PT, PT, PT, PT, 0x80, 0x0 ;  /* 0x000000000000781c */ /* 0x000fe40003f0f070 */
[----:B------:R-:W-:-:S13]  /*1900*/  ISETP.GT.AND P1, PT, R25, R24, PT ;  /* 0x000000181900720c */ /* 0x000fda0003f24270 */
[----:B---3--:R-:W-:Y:S05]  /*1910*/  @!P1 BRA `(.L_x_1857) ;  /* 0x0000005000849947 */ /* 0x008fea0003800000 */
        /* <DEDUP_REMOVED lines=8> */
[----:B------:R2:W3:Y:S01]  /*19a0*/  LDC.64 R14, c[0x4][R0] ;  /* 0x01000000000e7b82 */ /* 0x0004e20000000a00 */
[----:B------:R-:W-:Y:S01]  /*19b0*/  IMAD.U32 R5, RZ, RZ, UR5 ;  /* 0x00000005ff057e24 */ /* 0x000fe2000f8e00ff */
[----:B------:R-:W-:Y:S01]  /*19c0*/  ULDC.64 UR4, c[0x4][0xb0] ;  /* 0x01002c0000047ab9 */ /* 0x000fe20000000a00 */
[----:B-1----:R-:W-:Y:S02]  /*19d0*/  IMAD.U32 R10, RZ, RZ, UR6 ;  /* 0x00000006ff0a7e24 */ /* 0x002fe4000f8e00ff */
[----:B------:R-:W-:Y:S02]  /*19e0*/  IMAD.U32 R6, RZ, RZ, UR4 ;  /* 0x00000004ff067e24 */ /* 0x000fe4000f8e00ff */
[----:B------:R-:W-:-:S02]  /*19f0*/  IMAD.U32 R7, RZ, RZ, UR5 ;  /* 0x00000005ff077e24 */ /* 0x000fc4000f8e00ff */
[----:B0-----:R-:W-:Y:S02]  /*1a00*/  IMAD.U32 R11, RZ, RZ, UR7 ;  /* 0x00000007ff0b7e24 */ /* 0x001fe4000f8e00ff */
[----:B------:R-:W-:Y:S02]  /*1a10*/  IMAD.MOV.U32 R8, RZ, RZ, 0x70 ;  /* 0x00000070ff087424 */ /* 0x000fe400078e00ff */
[----:B------:R-:W-:Y:S02]  /*1a20*/  IMAD.MOV.U32 R12, RZ, RZ, 0x1 ;  /* 0x00000001ff0c7424 */ /* 0x000fe400078e00ff */
[----:B--2---:R-:W-:-:S07]  /*1a30*/  IMAD.MOV.U32 R13, RZ, RZ, RZ ;  /* 0x000000ffff0d7224 */ /* 0x004fce00078e00ff */
[----:B------:R-:W-:-:S07]  /*1a40*/  LEPC R20, `(.L_x_1859) ;  /* 0x000000001014794e */ /* 0x000fce0000000000 */
[----:B---3-5:R-:W-:Y:S05]  /*1a50*/  CALL.ABS.NOINC R14 ;  /* 0x000000000e007343 */ /* 0x028fea0003c00000 */
.L_x_1859:
[----:B------:R-:W-:Y:S05]  /*1a60*/  BSYNC B6 ;  /* 0x0000000000067941 */ /* 0x000fea0003800000 */
.L_x_1858:
        /* <DEDUP_REMOVED lines=11> */
[----:B-1----:R-:W-:Y:S01]  /*1b20*/  MOV R10, UR6 ;  /* 0x00000006000a7c02 */ /* 0x002fe20008000f00 */
        /* <DEDUP_REMOVED lines=8> */
.L_x_1861:
[----:B------:R-:W-:Y:S05]  /*1bb0*/  BSYNC B6 ;  /* 0x0000000000067941 */ /* 0x000fea0003800000 */
.L_x_1860:
[----:B------:R-:W-:Y:S01]  /*1bc0*/  ULDC.64 UR4, c[0x0][0x9f8] ;  /* 0x00027e0000047ab9 */ /* 0x000fe20000000a00 */
[----:B------:R-:W-:Y:S01]  /*1bd0*/  ULDC.64 UR6, c[0x0][0x208] ;  /* 0x0000820000067ab9 */ /* 0x000fe20000000a00 */
[----:B------:R-:W-:Y:S01]  /*1be0*/  ISETP.NE.U32.AND P0, PT, RZ, UR4, PT ;  /* 0x00000004ff007c0c */ /* 0x000fe2000bf05070 */
[----:B------:R-:W2:Y:S01]  /*1bf0*/  LDC R0, c[0x0][0x428] ;  /* 0x00010a00ff007b82 */ /* 0x000ea20000000800 */
[----:B------:R-:W3:Y:S02]  /*1c00*/  S2R R20, SR_TID.X ;  /* 0x0000000000147919 */ /* 0x000ee40000002100 */
[----:B------:R-:W-:-:S05]  /*1c10*/  ISETP.NE.AND.EX P0, PT, RZ, UR5, PT, P0 ;  /* 0x00000005ff007c0c */ /* 0x000fca000bf05300 */
[----:B------:R-:W4:Y:S01]  /*1c20*/  LDC.64 R32, c[0x0][0x2f0] ;  /* 0x0000bc00ff207b82 */ /* 0x000f220000000a00 */
[----:B------:R-:W-:Y:S01]  /*1c30*/  IMAD.IADD R79, R79, 0x1, R28 ;  /* 0x000000014f4f7824 */ /* 0x000fe200078e021c */
[----:B------:R-:W3:Y:S01]  /*1c40*/  LDL R14, [R1+0x48] ;  /* 0x00004800010e7983 */ /* 0x000ee20000100800 */
[----:B------:R-:W-:-:S03]  /*1c50*/  IMAD.MOV.U32 R3, RZ, RZ, R31 ;  /* 0x000000ffff037224 */ /* 0x000fc600078e001f */
[----:B------:R-:W3:Y:S02]  /*1c60*/  LDL R40, [R1+0x50] ;  /* 0x0000500001287983 */ /* 0x000ee40000100800 */
[----:B------:R-:W-:Y:S01]  /*1c70*/  @P0 IADD3 R4, P1, R29, UR4, RZ ;  /* 0x000000041d040c10 */ /* 0x000fe2000ff3e0ff */
[----:B------:R-:W0:Y:S01]  /*1c80*/  LDC.64 R70, c[0x0][0x3e8] ;  /* 0x0000fa00ff467b82 */ /* 0x000e220000000a00 */
[----:B------:R-:W3:Y:S02]  /*1c90*/  LDL R39, [R1+0x4c] ;  /* 0x00004c0001277983 */ /* 0x000ee40000100800 */
[----:B------:R-:W-:Y:S01]  /*1ca0*/  @P0 IADD3.X R5, R30, UR5, RZ, P1, !PT ;  /* 0x000000051e050c10 */ /* 0x000fe20008ffe4ff */
[----:B------:R-:W-:Y:S01]  /*1cb0*/  ULDC.64 UR4, c[0x0][0x2f8] ;  /* 0x0000be0000047ab9 */ /* 0x000fe20000000a00 */
[----:B------:R-:W-:Y:S01]  /*1cc0*/  SHF.R.S32.HI R7, RZ, 0x1f, R79 ;  /* 0x0000001fff077819 */ /* 0x000fe2000001144f */
[C---:B------:R-:W-:Y:S02]  /*1cd0*/  VIADD R38, R23.reuse, 0x10 ;  /* 0x0000001017267836 */ /* 0x040fe40000000000 */
[----:B------:R-:W1:Y:S01]  /*1ce0*/  LDC.64 R76, c[0x0][0x3d8] ;  /* 0x0000f600ff4c7b82 */ /* 0x000e620000000a00 */
[----:B------:R3:W3:Y:S01]  /*1cf0*/  @P0 LDG.E R27, desc[UR6][R4.64] ;  /* 0x00000006041b0981 */ /* 0x0006e2000c1e1900 */
[----:B--2---:R-:W-:Y:S01]  /*1d00*/  ISETP.NE.AND P0, PT, R0, 0x1, PT ;  /* 0x000000010000780c */ /* 0x004fe20003f05270 */
[----:B------:R-:W-:Y:S01]  /*1d10*/  ULDC.64 UR6, c[0x0][0xa08] ;  /* 0x0002820000067ab9 */ /* 0x000fe20000000a00 */
[----:B------:R-:W-:-:S04]  /*1d20*/  VIADD R103, R23, 0x30 ;  /* 0x0000003017677836 */ /* 0x000fc80000000000 */
[----:B------:R-:W2:Y:S01]  /*1d30*/  LDC R104, c[0x0][0x3d4] ;  /* 0x0000f500ff687b82 */ /* 0x000ea20000000800 */
[-C--:B----4-:R-:W-:Y:S01]  /*1d40*/  IMAD R6, R7, R32.reuse, RZ ;  /* 0x0000002007067224 */ /* 0x090fe200078e02ff */
[----:B---3--:R-:W-:Y:S01]  /*1d50*/  SHF.R.U32.HI R36, RZ, 0x7, R20 ;  /* 0x00000007ff247819 */ /* 0x008fe20000011614 */
[----:B------:R-:W-:Y:S01]  /*1d60*/  IMAD.WIDE.U32 R4, R79, R32, RZ ;  /* 0x000000204f047225 */ /* 0x000fe200078e00ff */
[----:B------:R-:W-:Y:S01]  /*1d70*/  IADD3 R21, R23, 0x20, RZ ;  /* 0x0000002017157810 */ /* 0x000fe20007ffe0ff */
[----:B------:R-:W3:Y:S03]  /*1d80*/  LDL.LU R37, [R1+0x60] ;  /* 0x0000600001257983 */ /* 0x000ee60000300800 */
[----:B------:R-:W4:Y:S08]  /*1d90*/  @P0 LDC R0, c[0x0][0x42c] ;  /* 0x00010b00ff000b82 */ /* 0x000f300000000800 */
[----:B------:R-:W0:Y:S01]  /*1da0*/  @P0 LDC R9, c[0x0][0x430] ;  /* 0x00010c00ff090b82 */ /* 0x000e220000000800 */
[----:B------:R-:W-:Y:S01]  /*1db0*/  ISETP.NE.AND P6, PT, R36, 0x1, PT ;  /* 0x000000012400780c */ /* 0x000fe20003fc5270 */
[----:B----4-:R-:W-:-:S05]  /*1dc0*/  @P0 IMAD.HI.U32 R0, R31, R0, RZ ;  /* 0x000000001f000227 */ /* 0x010fca00078e00ff */
[----:B0-----:R-:W-:Y:S01]  /*1dd0*/  @P0 SHF.R.U32.HI R3, RZ, R9, R0 ;  /* 0x00000009ff030219 */ /* 0x001fe20000011600 */
[----:B------:R-:W-:Y:S01]  /*1de0*/  IMAD R9, R79, R33, R6 ;  /* 0x000000214f097224 */ /* 0x000fe200078e0206 */
[----:B------:R-:W-:Y:S02]  /*1df0*/  ISETP.NE.U32.AND P0, PT, RZ, UR6, PT ;  /* 0x00000006ff007c0c */ /* 0x000fe4000bf05070 */
[----:B------:R-:W-:Y:S01]  /*1e00*/  SHF.R.S32.HI R8, RZ, 0x1f, R3 ;  /* 0x0000001fff087819 */ /* 0x000fe20000011403 */
[----:B------:R-:W-:Y:S01]  /*1e10*/  IMAD.IADD R5, R5, 0x1, R9 ;  /* 0x0000000105057824 */ /* 0x000fe200078e0209 */
[----:B------:R-:W-:-:S03]  /*1e20*/  ISETP.NE.AND.EX P0, PT, RZ, UR7, PT, P0 ;  /* 0x00000007ff007c0c */ /* 0x000fc6000bf05300 */
[----:B------:R-:W-:Y:S02]  /*1e30*/  IMAD R6, R8, UR4, RZ ;  /* 0x0000000408067c24 */ /* 0x000fe4000f8e02ff */
[----:B------:R-:W-:-:S04]  /*1e40*/  IMAD.WIDE.U32 R4, R3, UR4, R4 ;  /* 0x0000000403047c25 */ /* 0x000fc8000f8e0004 */
[----:B------:R-:W-:Y:S01]  /*1e50*/  IMAD R29, R3, UR5, R6 ;  /* 0x00000005031d7c24 */ /* 0x000fe2000f8e0206 */
[----:B------:R-:W-:Y:S01]  /*1e60*/  ULDC.64 UR4, c[0x0][0x300] ;  /* 0x0000c00000047ab9 */ /* 0x000fe20000000a00 */
[----:B------:R-:W-:Y:S02]  /*1e70*/  IMAD.MOV.U32 R28, RZ, RZ, R4 ;  /* 0x000000ffff1c7224 */ /* 0x000fe400078e0004 */
[----:B------:R-:W-:Y:S01]  /*1e80*/  IMAD.IADD R29, R5, 0x1, R29 ;  /* 0x00000001051d7824 */ /* 0x000fe200078e021d */
[--C-:B------:R-:W-:Y:S01]  /*1e90*/  SHF.R.S32.HI R5, RZ, 0x1f, R23.reuse ;  /* 0x0000001fff057819 */ /* 0x100fe20000011417 */
[----:B------:R-:W-:Y:S01]  /*1ea0*/  IMAD.MOV.U32 R4, RZ, RZ, R23 ;  /* 0x000000ffff047224 */ /* 0x000fe200078e0017 */
[----:B------:R-:W-:Y:S01]  /*1eb0*/  SHF.R.S32.HI R20, RZ, 0x1f, R144 ;  /* 0x0000001fff147819 */ /* 0x000fe20000011490 */
[----:B------:R-:W-:Y:S02]  /*1ec0*/  VIADD R102, R23, 0x40 ;  /* 0x0000004017667836 */ /* 0x000fe40000000000 */
[----:B------:R-:W-:Y:S01]  /*1ed0*/  IMAD.WIDE.U32 R34, R144, R70, R4 ;  /* 0x0000004690227225 */ /* 0x000fe200078e0004 */
[----:B------:R-:W-:-:S04]  /*1ee0*/  SHF.R.S32.HI R0, RZ, 0x1f, R27 ;  /* 0x0000001fff007819 */ /* 0x000fc8000001141b */
[----:B------:R-:W-:Y:S02]  /*1ef0*/  SEL R12, R0, RZ, !P0 ;  /* 0x000000ff000c7207 */ /* 0x000fe40004000000 */
[----:B------:R-:W-:-:S03]  /*1f00*/  SEL R15, R27, RZ, !P0 ;  /* 0x000000ff1b0f7207 */ /* 0x000fc60004000000 */
[----:B------:R-:W-:Y:S02]  /*1f10*/  IMAD R0, R12, UR4, RZ ;  /* 0x000000040c007c24 */ /* 0x000fe4000f8e02ff */
[----:B------:R-:W-:-:S04]  /*1f20*/  IMAD.WIDE.U32 R28, R15, UR4, R28 ;  /* 0x000000040f1c7c25 */ /* 0x000fc8000f8e001c */
[----:B------:R-:W-:Y:S01]  /*1f30*/  IMAD R13, R15, UR5, R0 ;  /* 0x000000050f0d7c24 */ /* 0x000fe2000f8e0200 */
[----:B------:R-:W-:Y:S05]  /*1f40*/  @!P6 WARPSYNC.ALL ;  /* 0x000000000000e948 */ /* 0x000fea0003800000 */
[----:B------:R-:W-:Y:S01]  /*1f50*/  ULDC.64 UR4, c[0x0][0x320] ;  /* 0x0000c80000047ab9 */ /* 0x000fe20000000a00 */
[----:B------:R-:W-:Y:S01]  /*1f60*/  ULDC.64 UR6, c[0x0][0x328] ;  /* 0x0000ca0000067ab9 */ /* 0x000fe20000000a00 */
[----:B------:R-:W-:Y:S02]  /*1f70*/  IMAD R0, R8, UR4, RZ ;  /* 0x0000000408007c24 */ /* 0x000fe4000f8e02ff */
[----:B-1----:R-:W-:Y:S01]  /*1f80*/  IMAD.WIDE.U32 R10, R3, UR4, R4 ;  /* 0x00000004030a7c25 */ /* 0x002fe2000f8e0004 */
[----:B------:R-:W-:-:S02]  /*1f90*/  ULDC UR4, c[0x0][0x2e4] ;  /* 0x0000b90000047ab9 */ /* 0x000fc40000000800 */
[----:B------:R-:W-:Y:S01]  /*1fa0*/  ISETP.GE.AND P1, PT, R38, UR4, PT ;  /* 0x0000000426007c0c */ /* 0x000fe2000bf26270 */
[----:B------:R-:W-:Y:S01]  /*1fb0*/  IMAD R3, R3, UR5, R0 ;  /* 0x0000000503037c24 */ /* 0x000fe2000f8e0200 */
[----:B------:R-:W-:Y:S01]  /*1fc0*/  ISETP.GE.AND P0, PT, R23, UR4, PT ;  /* 0x0000000417007c0c */ /* 0x000fe2000bf06270 */
[-C--:B------:R-:W-:Y:S01]  /*1fd0*/  IMAD R0, R20, R32.reuse, RZ ;  /* 0x0000002014007224 */ /* 0x080fe200078e02ff */
[----:B------:R-:W-:Y:S01]  /*1fe0*/  SEL R6, RZ, 0xffffffff, P1 ;  /* 0xffffffffff067807 */ /* 0x000fe20000800000 */
[----:B------:R-:W-:-:S04]  /*1ff0*/  IMAD.WIDE.U32 R8, R144, R32, R4 ;  /* 0x0000002090087225 */ /* 0x000fc800078e0004 */
[----:B------:R-:W-:Y:S02]  /*2000*/  IMAD R83, R144, R33, R0 ;  /* 0x0000002190537224 */ /* 0x000fe400078e0200 */
[----:B------:R-:W-:Y:S01]  /*2010*/  IMAD.IADD R31, R11, 0x1, R3 ;  /* 0x000000010b1f7824 */ /* 0x000fe200078e0203 */
[----:B------:R-:W-:Y:S01]  /*2020*/  SEL R3, RZ, 0x1, P0 ;  /* 0x00000001ff037807 */ /* 0x000fe20000000000 */
[----:B------:R-:W-:Y:S01]  /*2030*/  IMAD.SHL.U32 R6, R6, 0x2, RZ ;  /* 0x0000000206067824 */ /* 0x000fe200078e00ff */
[----:B------:R-:W-:Y:S01]  /*2040*/  IADD3 R85, P1, R28, R8, RZ ;  /* 0x000000081c557210 */ /* 0x000fe20007f3e0ff */
[----:B------:R-:W-:Y:S01]  /*2050*/  IMAD.IADD R0, R29, 0x1, R13 ;  /* 0x000000011d007824 */ /* 0x000fe200078e020d */
[----:B------:R-:W-:Y:S02]  /*2060*/  ISETP.GE.AND P0, PT, R21, UR4, PT ;  /* 0x0000000415007c0c */ /* 0x000fe4000bf06270 */
[----:B------:R-:W-:Y:S01]  /*2070*/  LOP3.LUT R3, R6, 0x2, R3, 0xe2, !PT ;  /* 0x0000000206037812 */ /* 0x000fe200078ee203 */
[----:B------:R-:W-:Y:S01]  /*2080*/  IMAD R6, R20, R70, RZ ;  /* 0x0000004614067224 */ /* 0x000fe200078e02ff */
[----:B------:R-:W-:-:S02]  /*2090*/  IADD3.X R83, R0, R9, R83, P1, !PT ;  /* 0x0000000900537210 */ /* 0x000fc40000ffe453 */
[----:B------:R-:W-:Y:S01]  /*20a0*/  ISETP.GE.AND P1, PT, R103, UR4, PT ;  /* 0x0000000467007c0c */ /* 0x000fe2000bf26270 */
[----:B------:R-:W-:Y:S01]  /*20b0*/  IMAD.MOV.U32 R30, RZ, RZ, R10 ;  /* 0x000000ffff1e7224 */ /* 0x000fe200078e000a */
[----:B------:R-:W-:Y:S01]  /*20c0*/  SHF.R.S32.HI R9, RZ, 0x1f, R18 ;  /* 0x0000001fff097819 */ /* 0x000fe20000011412 */
[----:B------:R-:W-:Y:S01]  /*20d0*/  IMAD R13, R144, R71, R6 ;  /* 0x00000047900d7224 */ /* 0x000fe200078e0206 */
[----:B------:R-:W-:Y:S01]  /*20e0*/  SEL R6, RZ, 0x4, P0 ;  /* 0x00000004ff067807 */ /* 0x000fe20000000000 */
[----:B------:R-:W-:Y:S01]  /*20f0*/  IMAD.MOV.U32 R8, RZ, RZ, R18 ;  /* 0x000000ffff087224 */ /* 0x000fe200078e0012 */
[----:B------:R-:W-:Y:S02]  /*2100*/  SEL R10, RZ, 0x8, P1 ;  /* 0x00000008ff0a7807 */ /* 0x000fe40000800000 */
[----:B------:R-:W-:Y:S01]  /*2110*/  ISETP.GE.AND P0, PT, R102, UR4, PT ;  /* 0x0000000466007c0c */ /* 0x000fe2000bf06270 */
[----:B------:R-:W-:Y:S01]  /*2120*/  IMAD.WIDE.U32 R68, R144, R70, R8 ;  /* 0x0000004690447225 */ /* 0x000fe200078e0008 */
[----:B------:R-:W-:-:S02]  /*2130*/  LOP3.LUT R3, R10, R3, R6, 0xfe, !PT ;  /* 0x000000030a037212 */ /* 0x000fc400078efe06 */
[----:B------:R-:W-:Y:S01]  /*2140*/  SEL R6, RZ, 0x10, P0 ;  /* 0x00000010ff067807 */ /* 0x000fe20000000000 */
[----:B------:R-:W-:Y:S02]  /*2150*/  IMAD.IADD R35, R35, 0x1, R13 ;  /* 0x0000000123237824 */ /* 0x000fe400078e020d */
[----:B------:R-:W-:Y:S01]  /*2160*/  IMAD.IADD R69, R13, 0x1, R69 ;  /* 0x000000010d457824 */ /* 0x000fe200078e0245 */
[----:B------:R-:W-:Y:S01]  /*2170*/  LOP3.LUT R13, R3, R6, RZ, 0xfc, !PT ;  /* 0x00000006030d7212 */ /* 0x000fe200078efcff */
[----:B------:R-:W-:Y:S01]  /*2180*/  IMAD R11, R12, UR6, RZ ;  /* 0x000000060c0b7c24 */ /* 0x000fe2000f8e02ff */
[----:B--2---:R-:W-:Y:S01]  /*2190*/  ISETP.GE.AND P1, PT, R38, R104, PT ;  /* 0x000000682600720c */ /* 0x004fe20003f26270 */
[----:B------:R-:W-:Y:S02]  /*21a0*/  IMAD R3, R20, R76, RZ ;  /* 0x0000004c14037224 */ /* 0x000fe400078e02ff */
[C---:B------:R-:W-:Y:S02]  /*21b0*/  IMAD R11, R15.reuse, UR7, R11 ;  /* 0x000000070f0b7c24 */ /* 0x040fe4000f8e020b */
[----:B------:R-:W-:-:S04]  /*21c0*/  IMAD.WIDE.U32 R30, R15, UR6, R30 ;  /* 0x000000060f1e7c25 */ /* 0x000fc8000f8e001e */
[----:B------:R-:W-:Y:S01]  /*21d0*/  IMAD R15, R144, R77, R3 ;  /* 0x0000004d900f7224 */ /* 0x000fe200078e0203 */
[----:B------:R-:W-:Y:S01]  /*21e0*/  SEL R3, R104, RZ, P1 ;  /* 0x000000ff68037207 */ /* 0x000fe20000800000 */
[----:B------:R-:W-:-:S04]  /*21f0*/  IMAD.WIDE.U32 R74, R144, R76, R8 ;  /* 0x0000004c904a7225 */ /* 0x000fc800078e0008 */
[----:B------:R-:W-:Y:S02]  /*2200*/  IMAD.IADD R8, R38, 0x1, R3 ;  /* 0x0000000126087824 */ /* 0x000fe400078e0203 */
[----:B------:R-:W2:Y:S01]  /*2210*/  LDL R38, [R1+0x88] ;  /* 0x0000880001267983 */ /* 0x000ea20000100800 */
[-C--:B------:R-:W-:Y:S02]  /*2220*/  ISETP.GE.AND P0, PT, R23, R104.reuse, PT ;  /* 0x000000681700720c */ /* 0x080fe40003f06270 */
[----:B------:R-:W-:Y:S01]  /*2230*/  ISETP.GE.AND P2, PT, R21, R104, PT ;  /* 0x000000681500720c */ /* 0x000fe20003f46270 */
[----:B------:R-:W-:Y:S01]  /*2240*/  IMAD.WIDE.U32 R72, R144, R76, R4 ;  /* 0x0000004c90487225 */ /* 0x000fe200078e0004 */
[C---:B------:R-:W-:Y:S02]  /*2250*/  SEL R4, R104.reuse, RZ, P0 ;  /* 0x000000ff68047207 */ /* 0x040fe40000000000 */
[----:B------:R-:W-:Y:S02]  /*2260*/  SEL R5, R104, RZ, P2 ;  /* 0x000000ff68057207 */ /* 0x000fe40001000000 */
[----:B---3--:R-:W-:Y:S01]  /*2270*/  LOP3.LUT R37, R37, 0xfffffffe, RZ, 0xc0, !PT ;  /* 0xfffffffe25257812 */ /* 0x008fe200078ec0ff */
[----:B------:R-:W-:-:S02]  /*2280*/  IMAD.IADD R4, R23, 0x1, R4 ;  /* 0x0000000117047824 */ /* 0x000fc400078e0204 */
[----:B------:R-:W-:Y:S02]  /*2290*/  IMAD.IADD R10, R21, 0x1, R5 ;  /* 0x00000001150a7824 */ /* 0x000fe400078e0205 */
[----:B------:R-:W-:Y:S01]  /*22a0*/  IMAD.IADD R73, R73, 0x1, R15 ;  /* 0x0000000149497824 */ /* 0x000fe200078e020f */
[----:B------:R-:W-:Y:S01]  /*22b0*/  SHF.R.S32.HI R5, RZ, 0x1f, R4 ;  /* 0x0000001fff057819 */ /* 0x000fe20000011404 */
[----:B------:R-:W-:Y:S01]  /*22c0*/  IMAD.IADD R75, R15, 0x1, R75 ;  /* 0x000000010f4b7824 */ /* 0x000fe200078e024b */
[----:B------:R-:W-:Y:S02]  /*22d0*/  @P2 LOP3.LUT R37, R37, 0x1, RZ, 0xfc, !PT ;  /* 0x0000000125252812 */ /* 0x000fe400078efcff */
[----:B------:R-:W-:Y:S02]  /*22e0*/  SHF.R.S32.HI R15, RZ, 0x1f, R10 ;  /* 0x0000001fff0f7819 */ /* 0x000fe4000001140a */
[----:B------:R-:W-:Y:S02]  /*22f0*/  SHF.R.S32.HI R9, RZ, 0x1f, R8 ;  /* 0x0000001fff097819 */ /* 0x000fe40000011408 */
[----:B------:R-:W-:-:S02]  /*2300*/  LEA.HI R3, R5, R4, RZ, 0x3 ;  /* 0x0000000405037211 */ /* 0x000fc400078f18ff */
[----:B------:R-:W-:Y:S02]  /*2310*/  LEA.HI R6, R5, R4, RZ, 0x5 ;  /* 0x0000000405067211 */ /* 0x000fe400078f28ff */
[----:B------:R-:W-:Y:S02]  /*2320*/  LOP3.LUT R37, R37, 0xfffffffd, RZ, 0xc0, !PT ;  /* 0xfffffffd25257812 */ /* 0x000fe400078ec0ff */
[CC--:B------:R-:W-:Y:S02]  /*2330*/  LEA.HI R5, R15.reuse, R10.reuse, RZ, 0x3 ;  /* 0x0000000a0f057211 */ /* 0x0c0fe400078f18ff */
[----:B------:R-:W-:Y:S02]  /*2340*/  LEA.HI R10, R15, R10, RZ, 0x5 ;  /* 0x0000000a0f0a7211 */ /* 0x000fe400078f28ff */
[CC--:B------:R-:W-:Y:S02]  /*2350*/  LEA.HI R4, R9.reuse, R8.reuse, RZ, 0x3 ;  /* 0x0000000809047211 */ /* 0x0c0fe400078f18ff */
[----:B------:R-:W-:-:S02]  /*2360*/  LEA.HI R9, R9, R8, RZ, 0x5 ;  /* 0x0000000809097211 */ /* 0x000fc400078f28ff */
[----:B------:R-:W-:Y:S02]  /*2370*/  SHF.R.S32.HI R8, RZ, 0x5, R6 ;  /* 0x00000005ff087819 */ /* 0x000fe40000011406 */
[----:B------:R-:W-:Y:S02]  /*2380*/  SHF.R.S32.HI R15, RZ, 0x5, R10 ;  /* 0x00000005ff0f7819 */ /* 0x000fe4000001140a */
[C---:B------:R-:W-:Y:S02]  /*2390*/  LOP3.LUT R6, R14.reuse, 0x18, R3, 0xf8, !PT ;  /* 0x000000180e067812 */ /* 0x040fe400078ef803 */
[C---:B------:R-:W-:Y:S02]  /*23a0*/  LOP3.LUT R10, R14.reuse, 0x18, R4, 0xf8, !PT ;  /* 0x000000180e0a7812 */ /* 0x040fe400078ef804 */
[----:B-----5:R-:W-:Y:S02]  /*23b0*/  SHF.R.S32.HI R21, RZ, 0x1f, R106 ;  /* 0x0000001fff157819 */ /* 0x020fe4000001146a */
[----:B------:R-:W-:Y:S01]  /*23c0*/  LOP3.LUT R14, R14, 0x18, R5, 0xf8, !PT ;  /* 0x000000180e0e7812 */ /* 0x000fe200078ef805 */
[----:B------:R-:W-:Y:S01]  /*23d0*/  VIADD R101, R23, 0x50 ;  /* 0x0000005017657836 */ /* 0x000fe20000000000 */
[----:B------:R-:W-:-:S02]  /*23e0*/  IADD3 R78, P2, R144, R79, RZ ;  /* 0x0000004f904e7210 */ /* 0x000fc40007f5e0ff */
[----:B------:R-:W-:Y:S01]  /*23f0*/  SHF.R.S32.HI R12, RZ, 0x5, R9 ;  /* 0x00000005ff0c7819 */ /* 0x000fe20000011409 */
[--C-:B------:R-:W-:Y:S01]  /*2400*/  IMAD R8, R8, 0x1200, R40.reuse ;  /* 0x0000120008087824 */ /* 0x100fe200078e0228 */
[-C--:B------:R-:W-:Y:S01]  /*2410*/  LOP3.LUT R9, R6, R39.reuse, RZ, 0x3c, !PT ;  /* 0x0000002706097212 */ /* 0x080fe200078e3cff */
[----:B------:R-:W-:Y:S01]  /*2420*/  IMAD R15, R15, 0x1200, R40 ;  /* 0x000012000f0f7824 */ /* 0x000fe200078e0228 */
[----:B------:R-:W-:Y:S01]  /*2430*/  LOP3.LUT R14, R14, R39, RZ, 0x3c, !PT ;  /* 0x000000270e0e7212 */ /* 0x000fe200078e3cff */
[C---:B------:R-:W-:Y:S02]  /*2440*/  IMAD R6, R21.reuse, R70, RZ ;  /* 0x0000004615067224 */ /* 0x040fe400078e02ff */
[----:B------:R-:W-:Y:S02]  /*2450*/  IMAD R21, R21, R76, RZ ;  /* 0x0000004c15157224 */ /* 0x000fe400078e02ff */
[----:B------:R-:W-:Y:S01]  /*2460*/  IMAD.X R79, R20, 0x1, R7, P2 ;  /* 0x00000001144f7824 */ /* 0x000fe200010e0607 */
[----:B------:R-:W-:Y:S01]  /*2470*/  ISETP.GE.AND P2, PT, R101, UR4, PT ;  /* 0x0000000465007c0c */ /* 0x000fe2000bf46270 */
[----:B------:R-:W-:-:S02]  /*2480*/  IMAD.IADD R100, R8, 0x1, R9 ;  /* 0x0000000108647824 */ /* 0x000fc400078e0209 */
[----:B------:R-:W-:Y:S01]  /*2490*/  IMAD.IADD R98, R15, 0x1, R14 ;  /* 0x000000010f627824 */ /* 0x000fe200078e020e */
[----:B------:R-:W-:Y:S01]  /*24a0*/  LOP3.LUT R99, R10, R39, RZ, 0x3c, !PT ;  /* 0x000000270a637212 */ /* 0x000fe200078e3cff */
[----:B------:R-:W-:Y:S02]  /*24b0*/  IMAD R9, R33, 0x90, RZ ;  /* 0x0000009021097824 */ /* 0x000fe400078e02ff */
[C---:B------:R-:W-:Y:S02]  /*24c0*/  IMAD R21, R106.reuse, R77, R21 ;  /* 0x0000004d6a157224 */ /* 0x040fe400078e0215 */
[----:B------:R-:W-:Y:S02]  /*24d0*/  IMAD R15, R77, 0x90, RZ ;  /* 0x000000904d0f7824 */ /* 0x000fe400078e02ff */
[----:B------:R-:W-:Y:S01]  /*24e0*/  IMAD.WIDE.U32 R72, R106, R76, R72 ;  /* 0x0000004c6a487225 */ /* 0x000fe200078e0048 */
[----:B------:R-:W-:-:S03]  /*24f0*/  SEL R10, RZ, 0x20, P2 ;  /* 0x00000020ff0a7807 */ /* 0x000fc60001000000 */
[----:B------:R-:W-:-:S04]  /*2500*/  IMAD.WIDE.U32 R74, R106, R76, R74 ;  /* 0x0000004c6a4a7225 */ /* 0x000fc800078e004a */
[----:B------:R-:W-:-:S04]  /*2510*/  IMAD.WIDE.U32 R32, R32, 0x90, RZ ;  /* 0x0000009020207825 */ /* 0x000fc800078e00ff */
[----:B------:R-:W-:Y:S01]  /*2520*/  IMAD.WIDE.U32 R76, R76, 0x90, RZ ;  /* 0x000000904c4c7825 */ /* 0x000fe200078e00ff */
[----:B------:R-:W-:-:S03]  /*2530*/  IADD3 R86, R33, R9, RZ ;  /* 0x0000000921567210 */ /* 0x000fc60007ffe0ff */
[----:B------:R-:W-:Y:S02]  /*2540*/  IMAD R12, R12, 0x1200, R40 ;  /* 0x000012000c0c7824 */ /* 0x000fe400078e0228 */
[----:B------:R-:W-:Y:S01]  /*2550*/  IMAD.IADD R88, R77, 0x1, R15 ;  /* 0x000000014d587824 */ /* 0x000fe200078e020f */
[----:B------:R-:W-:Y:S01]  /*2560*/  LOP3.LUT R15, R13, R10, RZ, 0xfc, !PT ;  /* 0x0000000a0d0f7212 */ /* 0x000fe200078efcff */
[----:B------:R-:W-:Y:S01]  /*2570*/  IMAD R27, R106, R71, R6 ;  /* 0x000000476a1b7224 */ /* 0x000fe200078e0206 */
[----:B------:R-:W-:Y:S01]  /*2580*/  LOP3.LUT R7, R3, 0xfffffff8, RZ, 0xc0, !PT ;  /* 0xfffffff803077812 */ /* 0x000fe200078ec0ff */
[----:B------:R-:W-:Y:S01]  /*2590*/  IMAD R87, R71, 0x90, RZ ;  /* 0x0000009047577824 */ /* 0x000fe200078e02ff */
[----:B------:R-:W-:Y:S01]  /*25a0*/  LOP3.LUT R8, R4, 0xfffffff8, RZ, 0xc0, !PT ;  /* 0xfffffff804087812 */ /* 0x000fe200078ec0ff */
[----:B------:R-:W-:Y:S01]  /*25b0*/  IMAD.WIDE.U32 R34, R106, R70, R34 ;  /* 0x000000466a227225 */ /* 0x000fe200078e0022 */
[----:B------:R-:W-:-:S03]  /*25c0*/  LOP3.LUT R9, R5, 0xfffffff8, RZ, 0xc0, !PT ;  /* 0xfffffff805097812 */ /* 0x000fc600078ec0ff */
[----:B------:R-:W-:Y:S01]  /*25d0*/  IMAD.WIDE.U32 R68, R106, R70, R68 ;  /* 0x000000466a447225 */ /* 0x000fe200078e0044 */
[----:B------:R-:W-:-:S03]  /*25e0*/  LOP3.LUT R10, R13, 0x1, RZ, 0xc0, !PT ;  /* 0x000000010d0a7812 */ /* 0x000fc600078ec0ff */
[----:B------:R-:W-:Y:S01]  /*25f0*/  IMAD.WIDE.U32 R70, R70, 0x90, RZ ;  /* 0x0000009046467825 */ /* 0x000fe200078e00ff */
[C---:B------:R-:W-:Y:S02]  /*2600*/  LOP3.LUT R13, R15.reuse, 0x8, RZ, 0xc0, !PT ;  /* 0x000000080f0d7812 */ /* 0x040fe400078ec0ff */
[C---:B------:R-:W-:Y:S01]  /*2610*/  LOP3.LUT R14, R15.reuse, 0x10, RZ, 0xc0, !PT ;  /* 0x000000100f0e7812 */ /* 0x040fe200078ec0ff */
[----:B------:R-:W-:Y:S01]  /*2620*/  IMAD.IADD R99, R12, 0x1, R99 ;  /* 0x000000010c637824 */ /* 0x000fe200078e0263 */
[----:B------:R-:W-:Y:S01]  /*2630*/  LOP3.LUT R12, R15, 0x4, RZ, 0xc0, !PT ;  /* 0x000000040f0c7812 */ /* 0x000fe200078ec0ff */
[----:B------:R-:W-:Y:S01]  /*2640*/  IMAD.IADD R82, R31, 0x1, R11 ;  /* 0x000000011f527824 */ /* 0x000fe200078e020b */
[----:B------:R-:W-:Y:S01]  /*2650*/  LOP3.LUT R11, R15, 0x2, RZ, 0xc0, !PT ;  /* 0x000000020f0b7812 */ /* 0x000fe200078ec0ff */
[----:B------:R-:W-:Y:S01]  /*2660*/  IMAD.IADD R81, R35, 0x1, R27 ;  /* 0x0000000123517824 */ /* 0x000fe200078e021b */
[----:B------:R-:W-:Y:S01]  /*2670*/  SHF.R.S32.HI R93, RZ, 0x1f, R7 ;  /* 0x0000001fff5d7819 */ /* 0x000fe20000011407 */
[----:B------:R-:W-:Y:S01]  /*2680*/  VIADD R109, R36, 0x8 ;  /* 0x00000008246d7836 */ /* 0x000fe20000000000 */
[----:B------:R-:W-:Y:S01]  /*2690*/  SHF.R.S32.HI R90, RZ, 0x1f, R8 ;  /* 0x0000001fff5a7819 */ /* 0x000fe20000011408 */
[----:B------:R-:W-:Y:S01]  /*26a0*/  IMAD.SHL.U32 R107, R104, 0x2, RZ ;  /* 0x00000002686b7824 */ /* 0x000fe200078e00ff */
[----:B------:R-:W-:Y:S01]  /*26b0*/  SHF.R.S32.HI R89, RZ, 0x1f, R9 ;  /* 0x0000001fff597819 */ /* 0x000fe20000011409 */
[----:B------:R-:W-:Y:S01]  /*26c0*/  IMAD.IADD R87, R71, 0x1, R87 ;  /* 0x0000000147577824 */ /* 0x000fe200078e0257 */
[----:B------:R-:W-:Y:S01]  /*26d0*/  LOP3.LUT R15, R15, 0x20, RZ, 0xc0, !PT ;  /* 0x000000200f0f7812 */ /* 0x000fe200078ec0ff */
[----:B------:R-:W-:-:S02]  /*26e0*/  IMAD.IADD R27, R27, 0x1, R69 ;  /* 0x000000011b1b7824 */ /* 0x000fc400078e0245 */
[----:B------:R-:W-:Y:S02]  /*26f0*/  IMAD.IADD R80, R73, 0x1, R21 ;  /* 0x0000000149507824 */ /* 0x000fe400078e0215 */
[----:B------:R-:W-:Y:S01]  /*2700*/  IMAD.IADD R6, R21, 0x1, R75 ;  /* 0x0000000115067824 */ /* 0x000fe200078e024b */
[----:B------:R-:W-:Y:S01]  /*2710*/  @!P6 BAR.SYNC.DEFER_BLOCKING 0x9, 0x100 ;  /* 0x024400000000eb1d */ /* 0x000fe20000010000 */
[----:B--2---:R-:W-:-:S13]  /*2720*/  LOP3.LUT P3, RZ, R38, 0x2, RZ, 0xc0, !PT ;  /* 0x0000000226ff7812 */ /* 0x004fda000786c0ff */
[----:B------:R-:W-:-:S05]  /*2730*/  @P3 LOP3.LUT R37, R37, 0x2, RZ, 0xfc, !PT ;  /* 0x0000000225253812 */ /* 0x000fca00078efcff */
[----:B------:R0:W-:Y:S02]  /*2740*/  STL [R1+0x60], R37 ;  /* 0x0000602501007387 */ /* 0x0001e40000100800 */
.L_x_1917:
[----:B--2---:R-:W2:Y:S01]  /*2750*/  LDL R20, [R1+0x60] ;  /* 0x0000600001147983 */ /* 0x004ea20000100800 */
[----:B-1----:R-:W1:Y:S03]  /*2760*/  LDC.64 R94, c[0x0][0x2d8] ;  /* 0x0000b600ff5e7b82 */ /* 0x002e660000000a00 */
[----:B0--3--:R-:W3:Y:S01]  /*2770*/  LDL R37, [R1+0x64] ;  /* 0x0000640001257983 */ /* 0x009ee20000100800 */
[----:B------:R-:W-:Y:S01]  /*2780*/  VIADD R43, R25, 0xffffffff ;  /* 0xffffffff192b7836 */ /* 0x000fe20000000000 */
[----:B------:R-:W-:Y:S05]  /*2790*/  YIELD ;  /* 0x0000000000007946 */ /* 0x000fea0003800000 */
[----:B------:R-:W0:Y:S01]  /*27a0*/  LDC R105, c[0x0][0x3d4] ;  /* 0x0000f500ff697b82 */ /* 0x000e220000000800 */
[----:B------:R-:W-:Y:S01]  /*27b0*/  SHF.R.S32.HI R36, RZ, 0x1f, R43 ;  /* 0x0000001fff247819 */ /* 0x000fe2000001142b */
[-C--:B------:R-:W-:Y:S01]  /*27c0*/  IMAD R21, R86, R43.reuse, RZ ;  /* 0x0000002b56157224 */ /* 0x080fe200078e02ff */
[----:B------:R-:W-:Y:S01]  /*27d0*/  BSSY B0, `(.L_x_1862) ;  /* 0x00003e3000007945 */ /* 0x000fe20003800000 */
[----:B------:R-:W-:-:S04]  /*27e0*/  IMAD.WIDE.U32 R64, R32, R43, RZ ;  /* 0x0000002b20407225 */ /* 0x000fc800078e00ff */
[----:B------:R-:W-:-:S04]  /*27f0*/  IMAD R21, R36, R32, R21 ;  /* 0x0000002024157224 */ /* 0x000fc800078e0215 */
[----:B------:R-:W-:Y:S01]  /*2800*/  IMAD.IADD R97, R65, 0x1, R21 ;  /* 0x0000000141617824 */ /* 0x000fe200078e0215 */
[----:B--2---:R-:W-:Y:S02]  /*2810*/  LOP3.LUT P4, RZ, R20, 0x2, RZ, 0xc0, !PT ;  /* 0x0000000214ff7812 */ /* 0x004fe4000788c0ff */
[----:B------:R-:W-:Y:S01]  /*2820*/  IADD3 R20, P2, R85, R64, RZ ;  /* 0x0000004055147210 */ /* 0x000fe20007f5e0ff */
[----:B---3--:R-:W-:-:S03]  /*2830*/  IMAD R21, R19, 0x3600, R37 ;  /* 0x0000360013157824 */ /* 0x008fc600078e0225 */
[C---:B-1----:R-:W-:Y:S01]  /*2840*/  LEA R40, P3, R20.reuse, R94, 0x1 ;  /* 0x0000005e14287211 */ /* 0x042fe200078608ff */
[----:B------:R-:W-:Y:S01]  /*2850*/  IMAD.X R25, R97, 0x1, R83, P2 ;  /* 0x0000000161197824 */ /* 0x000fe200010e0653 */
[----:B------:R-:W-:Y:S01]  /*2860*/  ISETP.GT.AND P2, PT, R43, R24, PT ;  /* 0x000000182b00720c */ /* 0x000fe20003f44270 */
[C---:B------:R-:W-:Y:S02]  /*2870*/  VIADD R37, R21.reuse, 0x10 ;  /* 0x0000001015257836 */ /* 0x040fe40000000000 */
[C-C-:B------:R-:W-:Y:S01]  /*2880*/  IMAD R84, R21.reuse, 0x2, R26.reuse ;  /* 0x0000000215547824 */ /* 0x140fe200078e021a */
[----:B------:R-:W-:Y:S01]  /*2890*/  LEA.HI.X R41, R20, R95, R25, 0x1, P3 ;  /* 0x0000005f14297211 */ /* 0x000fe200018f0c19 */
[----:B------:R-:W-:Y:S01]  /*28a0*/  @P4 VIADD R37, R21, 0xfffffff0 ;  /* 0xfffffff015254836 */ /* 0x000fe20000000000 */
[----:B0-----:R-:W-:Y:S01]  /*28b0*/  ISETP.GE.AND P3, PT, R105, 0x1, PT ;  /* 0x000000016900780c */ /* 0x001fe20003f66270 */
[----:B------:R-:W-:Y:S02]  /*28c0*/  IMAD.MOV.U32 R25, RZ, RZ, R43 ;  /* 0x000000ffff197224 */ /* 0x000fe400078e002b */
[----:B------:R-:W-:-:S10]  /*28d0*/  IMAD R21, R37, 0x2, R26 ;  /* 0x0000000225157824 */ /* 0x000fd400078e021a */
        /* <DEDUP_REMOVED lines=9> */
[----:B------:R-:W-:Y:S01]  /*2970*/  IMAD R37, R36, R76, R37 ;  /* 0x0000004c24257224 */ /* 0x000fe200078e0225 */
[----:B------:R-:W-:Y:S01]  /*2980*/  IADD3 R92, R61, R39, RZ ;  /* 0x000000273d5c7210 */ /* 0x000fe20007ffe0ff */
[----:B------:R-:W-:-:S04]  /*2990*/  IMAD.WIDE.U32 R62, R76, R43, RZ ;  /* 0x0000002b4c3e7225 */ /* 0x000fc800078e00ff */
        /* <DEDUP_REMOVED lines=21> */
[----:B------:R-:W-:Y:S01]  /*2af0*/  ULDC.64 UR6, c[0x0][0x208] ;  /* 0x0000820000067ab9 */ /* 0x000fe20000000a00 */
        /* <DEDUP_REMOVED lines=41> */
.L_x_1866:
[----:B------:R-:W-:Y:S05]  /*2d90*/  BSYNC B1 ;  /* 0x0000000000017941 */ /* 0x000fea0003800000 */
.L_x_1865:
[----:B-----5:R-:W-:Y:S01]  /*2da0*/  IMAD.MOV.U32 R20, RZ, RZ, R42 ;  /* 0x000000ffff147224 */ /* 0x020fe200078e002a */
[----:B------:R-:W-:Y:S01]  /*2db0*/  ULOP3.LUT UR4, UR60, 0x1, URZ, 0xfc, !UPT ;  /* 0x000000013c047892 */ /* 0x000fe2000f8efc3f */
[----:B0-----:R-:W-:Y:S02]  /*2dc0*/  IMAD.MOV.U32 R36, RZ, RZ, R43 ;  /* 0x000000ffff247224 */ /* 0x001fe400078e002b */
[----:B------:R-:W-:Y:S01]  /*2dd0*/  IMAD.MOV.U32 R37, RZ, RZ, R46 ;  /* 0x000000ffff257224 */ /* 0x000fe200078e002e */
[----:B------:R-:W-:Y:S01]  /*2de0*/  UISETP.NE.AND UP0, UPT, UR4, 0x3, UPT ;  /* 0x000000030400788c */ /* 0x000fe2000bf05270 */
[----:B------:R-:W-:Y:S01]  /*2df0*/  IMAD.MOV.U32 R38, RZ, RZ, R47 ;  /* 0x000000ffff267224 */ /* 0x000fe200078e002f */
[----:B------:R-:W-:Y:S01]  /*2e00*/  PRMT R61, R36, 0x5410, R20 ;  /* 0x00005410243d7816 */ /* 0x000fe20000000014 */
        /* <DEDUP_REMOVED lines=32> */
[----:B------:R-:W-:-:S02]  /*3010*/  PRMT R120, R120, 0x5410, R36 ;  /* 0x0000541078787816 */ /* 0x000fc40000000024 */
[----:B------:R-:W-:Y:S02]  /*3020*/  PRMT R113, R37, 0x7610, R113 ;  /* 0x0000761025717816 */ /* 0x000fe40000000071 */
[----:B------:R-:W-:Y:S01]  /*3030*/  PRMT R115, R38, 0x7610, R115 ;  /* 0x0000761026737816 */ /* 0x000fe20000000073 */
[----:B------:R-:W-:Y:S06]  /*3040*/  @!P3 BRA `(.L_x_1867) ;  /* 0x000000000004b947 */ /* 0x000fec0003800000 */
[----:B------:R-:W-:Y:S01]  /*3050*/  BPT.TRAP 0x1 ;  /* 0x000000040000795c */ /* 0x000fe20000300000 */
.L_x_1867:
[----:B------:R-:W2:Y:S01]  /*3060*/  LDL R36, [R1+0x44] ;  /* 0x0000440001247983 */ /* 0x000ea20000100800 */
[----:B------:R-:W-:Y:S01]  /*3070*/  IMAD R20, R19, 0x8, R16 ;  /* 0x0000000813147824 */ /* 0x000fe200078e0210 */
[----:B------:R-:W-:Y:S01]  /*3080*/  BSSY B1, `(.L_x_1868) ;  /* 0x0000004000017945 */ /* 0x000fe20003800000 */
[----:B--2---:R-:W-:-:S04]  /*3090*/  SHF.L.U32 R92, R36, 0x1f, RZ ;  /* 0x0000001f245c7819 */ /* 0x004fc800000006ff */
[----:B------:R-:W0:Y:S02]  /*30a0*/  SYNCS.PHASECHK.TRANS64.TRYWAIT P5, [R20+URZ+0x31c90], R92 ;  /* 0x031c905c140075a7 */ /* 0x000e2400080a017f */
[----:B0-----:R-:W-:Y:S05]  /*30b0*/  @!P5 BRA `(.L_x_1869) ;  /* 0x000001f800c0d947 */ /* 0x001fea0003800000 */
.L_x_2108:
[----:B------:R-:W-:Y:S05]  /*30c0*/  BSYNC B1 ;  /* 0x0000000000017941 */ /* 0x000fea0003800000 */
.L_x_1868:
        /* <DEDUP_REMOVED lines=9> */
[----:B------:R-:W-:Y:S01]  /*3160*/  HADD2.F32 R113, -RZ, R113.H0_H0 ;  /* 0x20000071ff717230 */ /* 0x000fe20000004100 */
        /* <DEDUP_REMOVED lines=8> */
[-C--:B------:R-:W-:Y:S01]  /*31f0*/  FMUL.FTZ R112, R39, R96.reuse ;  /* 0x0000006027707220 */ /* 0x080fe20000410000 */
[--C-:B------:R-:W-:Y:S02]  /*3200*/  HADD2.F32 R63, -RZ, R67.reuse.H1_H1 ;  /* 0x30000043ff3f7230 */ /* 0x100fe40000004100 */
[----:B------:R-:W-:Y:S01]  /*3210*/  FMUL.FTZ R114, R37, R96 ;  /* 0x0000006025727220 */ /* 0x000fe20000410000 */
[----:B------:R-:W-:Y:S02]  /*3220*/  HADD2.F32 R67, -RZ, R67.H0_H0 ;  /* 0x20000043ff437230 */ /* 0x000fe40000004100 */
[----:B------:R-:W-:Y:S02]  /*3230*/  HADD2.F32 R60, -RZ, R60.H0_H0 ;  /* 0x2000003cff3c7230 */ /* 0x000fe40000004100 */
[----:B------:R-:W-:Y:S01]  /*3240*/  FMUL.FTZ R96, R63, R94 ;  /* 0x0000005e3f607220 */ /* 0x000fe20000410000 */
[----:B------:R-:W-:-:S02]  /*3250*/  HADD2.F32 R66, -RZ, R66.H0_H0 ;  /* 0x20000042ff427230 */ /* 0x000fc40000004100 */
[----:B------:R-:W-:Y:S01]  /*3260*/  FMUL.FTZ R94, R67, R94 ;  /* 0x0000005e435e7220 */ /* 0x000fe20000410000 */
[----:B------:R-:W-:Y:S02]  /*3270*/  HADD2.F32 R95, -RZ, R111.H1_H1 ;  /* 0x3000006fff5f7230 */ /* 0x000fe40000004100 */
[-C--:B------:R-:W-:Y:S01]  /*3280*/  FFMA.FTZ R37, R37, R60.reuse, -R112 ;  /* 0x0000003c25257223 */ /* 0x080fe20000010870 */
[----:B------:R-:W-:Y:S01]  /*3290*/  FFMA.FTZ R60, R39, R60, R114 ;  /* 0x0000003c273c7223 */ /* 0x000fe20000010072 */
[-C--:B------:R-:W-:Y:S01]  /*32a0*/  FFMA.FTZ R39, R67, R66.reuse, -R96 ;  /* 0x0000004243277223 */ /* 0x080fe20000010860 */
[----:B------:R-:W-:Y:S01]  /*32b0*/  FFMA.FTZ R66, R63, R66, R94 ;  /* 0x000000423f427223 */ /* 0x000fe2000001005e */
[--C-:B------:R-:W-:Y:S02]  /*32c0*/  HADD2.F32 R94, -RZ, R36.reuse.H1_H1 ;  /* 0x30000024ff5e7230 */ /* 0x100fe40000004100 */
[----:B------:R-:W-:Y:S01]  /*32d0*/  HADD2.F32 R96, -RZ, R36.H0_H0 ;  /* 0x20000024ff607230 */ /* 0x000fe20000004100 */
[----:B------:R-:W-:Y:S01]  /*32e0*/  F2FP.F16.F32.PACK_AB R37, R60, R37 ;  /* 0x000000253c25723e */ /* 0x000fe200000000ff */
[----:B------:R-:W-:Y:S01]  /*32f0*/  HADD2.F32 R67, -RZ, R115.H0_H0 ;  /* 0x20000073ff437230 */ /* 0x000fe20000004100 */
[----:B------:R-:W-:Y:S01]  /*3300*/  F2FP.F16.F32.PACK_AB R39, R66, R39 ;  /* 0x000000274227723e */ /* 0x000fe200000000ff */
[----:B------:R-:W-:-:S02]  /*3310*/  HADD2.F32 R36, -RZ, R38.H1_H1 ;  /* 0x30000026ff247230 */ /* 0x000fc40000004100 */
[----:B------:R-:W-:Y:S02]  /*3320*/  HADD2.F32 R63, -RZ, R111.H0_H0 ;  /* 0x2000006fff3f7230 */ /* 0x000fe40000004100 */
[-C--:B------:R-:W-:Y:S01]  /*3330*/  FMUL.FTZ R111, R94, R113.reuse ;  /* 0x000000715e6f7220 */ /* 0x080fe20000410000 */
[----:B------:R-:W-:Y:S02]  /*3340*/  HADD2.F32 R38, -RZ, R38.H0_H0 ;  /* 0x20000026ff267230 */ /* 0x000fe40000004100 */
[----:B------:R-:W-:Y:S01]  /*3350*/  FMUL.FTZ R113, R96, R113 ;  /* 0x0000007160717220 */ /* 0x000fe20000410000 */
[----:B------:R-:W-:Y:S01]  /*3360*/  FMUL.FTZ R115, R36, R67 ;  /* 0x0000004324737220 */ /* 0x000fe20000410000 */
[----:B------:R-:W-:Y:S01]  /*3370*/  FFMA.FTZ R111, R96, R63, -R111 ;  /* 0x0000003f606f7223 */ /* 0x000fe2000001086f */
[----:B------:R-:W-:Y:S01]  /*3380*/  FMUL.FTZ R67, R38, R67 ;  /* 0x0000004326437220 */ /* 0x000fe20000410000 */
[----:B------:R-:W-:Y:S01]  /*3390*/  FFMA.FTZ R94, R94, R63, R113 ;  /* 0x0000003f5e5e7223 */ /* 0x000fe20000010071 */
[----:B------:R-:W-:-:S02]  /*33a0*/  FFMA.FTZ R115, R38, R95, -R115 ;  /* 0x0000005f26737223 */ /* 0x000fc40000010873 */
[----:B------:R-:W-:Y:S02]  /*33b0*/  FFMA.FTZ R36, R36, R95, R67 ;  /* 0x0000005f24247223 */ /* 0x000fe40000010043 */
[----:B------:R-:W-:-:S03]  /*33c0*/  F2FP.F16.F32.PACK_AB R94, R94, R111 ;  /* 0x0000006f5e5e723e */ /* 0x000fc600000000ff */
[----:B------:R-:W-:Y:S02]  /*33d0*/  F2FP.F16.F32.PACK_AB R38, R36, R115 ;  /* 0x000000732426723e */ /* 0x000fe400000000ff */
[----:B------:R-:W-:-:S07]  /*33e0*/  MOV R36, R94 ;  /* 0x0000005e00247202 */ /* 0x000fce0000000f00 */
.L_x_1874:
[----:B------:R-:W-:Y:S05]  /*33f0*/  BSYNC B2 ;  /* 0x0000000000027941 */ /* 0x000fea0003800000 */
.L_x_1873:
[----:B------:R-:W-:Y:S02]  /*3400*/  ULDC.64 UR4, c[0x0][0x208] ;  /* 0x0000820000047ab9 */ /* 0x000fe40000000a00 */
[----:B--2---:R1:W-:Y:S03]  /*3410*/  STG.E.128 desc[UR4][R40.64], R36 ;  /* 0x0000002428007986 */ /* 0x0043e6000c101d04 */
.L_x_1872:
[----:B------:R-:W-:Y:S05]  /*3420*/  BSYNC B1 ;  /* 0x0000000000017941 */ /* 0x000fea0003800000 */
.L_x_1871:
        /* <DEDUP_REMOVED lines=14> */
[----:B------:R-:W-:Y:S02]  /*3510*/  HADD2.F32 R39, -RZ, R37.H1_H1 ;  /* 0x30000025ff277230 */ /* 0x000fe40000004100 */
[----:B------:R-:W-:-:S02]  /*3520*/  HADD2.F32 R64, -RZ, R60.H0_H0 ;  /* 0x2000003cff407230 */ /* 0x000fc40000004100 */
[----:B------:R-:W-:Y:S02]  /*3530*/  HADD2.F32 R37, -RZ, R37.H0_H0 ;  /* 0x20000025ff257230 */ /* 0x000fe40000004100 */
[----:B------:R-:W-:Y:S02]  /*3540*/  HADD2.F32 R65, -RZ, R65.H0_H0 ;  /* 0x20000041ff417230 */ /* 0x000fe40000004100 */
[--C-:B------:R-:W-:Y:S02]  /*3550*/  HADD2.F32 R60, -RZ, R59.reuse.H1_H1 ;  /* 0x3000003bff3c7230 */ /* 0x100fe40000004100 */
[----:B------:R-:W-:Y:S02]  /*3560*/  HADD2.F32 R59, -RZ, R59.H0_H0 ;  /* 0x2000003bff3b7230 */ /* 0x000fe40000004100 */
[----:B------:R-:W-:Y:S02]  /*3570*/  HADD2.F32 R63, -RZ, R58.H0_H0 ;  /* 0x2000003aff3f7230 */ /* 0x000fe40000004100 */
[-C--:B------:R-:W-:Y:S01]  /*3580*/  FMUL.FTZ R58, R39, R66.reuse ;  /* 0x00000042273a7220 */ /* 0x080fe20000410000 */
[----:B------:R-:W-:Y:S01]  /*3590*/  FMUL.FTZ R66, R37, R66 ;  /* 0x0000004225427220 */ /* 0x000fe20000410000 */
[CC--:B------:R-:W-:Y:S01]  /*35a0*/  FMUL.FTZ R94, R60.reuse, R65.reuse ;  /* 0x000000413c5e7220 */ /* 0x0c0fe20000410000 */
[----:B------:R-:W-:Y:S01]  /*35b0*/  FMUL.FTZ R65, R59, R65 ;  /* 0x000000413b417220 */ /* 0x000fe20000410000 */
[-C--:B------:R-:W-:Y:S01]  /*35c0*/  FFMA.FTZ R37, R37, R64.reuse, -R58 ;  /* 0x0000004025257223 */ /* 0x080fe2000001083a */
[----:B------:R-:W-:Y:S01]  /*35d0*/  FFMA.FTZ R58, R39, R64, R66 ;  /* 0x00000040273a7223 */ /* 0x000fe20000010042 */
[-C--:B------:R-:W-:Y:S01]  /*35e0*/  FFMA.FTZ R39, R59, R63.reuse, -R94 ;  /* 0x0000003f3b277223 */ /* 0x080fe2000001085e */
[----:B------:R-:W-:Y:S01]  /*35f0*/  FFMA.FTZ R60, R60, R63, R65 ;  /* 0x0000003f3c3c7223 */ /* 0x000fe20000010041 */
[----:B------:R-:W-:-:S02]  /*3600*/  HADD2.F32 R59, -RZ, R121.H1_H1 ;  /* 0x30000079ff3b7230 */ /* 0x000fc40000004100 */
[----:B------:R-:W-:Y:S01]  /*3610*/  HADD2.F32 R121, -RZ, R121.H0_H0 ;  /* 0x20000079ff797230 */ /* 0x000fe20000004100 */
[----:B------:R-:W-:Y:S01]  /*3620*/  F2FP.F16.F32.PACK_AB R37, R58, R37 ;  /* 0x000000253a25723e */ /* 0x000fe200000000ff */
[----:B------:R-:W-:Y:S01]  /*3630*/  HADD2.F32 R64, -RZ, R36.H1_H1 ;  /* 0x30000024ff407230 */ /* 0x000fe20000004100 */
[----:B------:R-:W-:Y:S01]  /*3640*/  F2FP.F16.F32.PACK_AB R39, R60, R39 ;  /* 0x000000273c27723e */ /* 0x000fe200000000ff */
[----:B------:R-:W-:Y:S02]  /*3650*/  HADD2.F32 R63, -RZ, R38.H1_H1 ;  /* 0x30000026ff3f7230 */ /* 0x000fe40000004100 */
[----:B------:R-:W-:Y:S02]  /*3660*/  HADD2.F32 R65, -RZ, R120.H1_H1 ;  /* 0x30000078ff417230 */ /* 0x000fe40000004100 */
[----:B------:R-:W-:Y:S01]  /*3670*/  FMUL.FTZ R67, R64, R121 ;  /* 0x0000007940437220 */ /* 0x000fe20000410000 */
[----:B------:R-:W-:Y:S02]  /*3680*/  HADD2.F32 R36, -RZ, R36.H0_H0 ;  /* 0x20000024ff247230 */ /* 0x000fe40000004100 */
[----:B------:R-:W-:-:S02]  /*3690*/  HADD2.F32 R38, -RZ, R38.H0_H0 ;  /* 0x20000026ff267230 */ /* 0x000fc40000004100 */
[C---:B------:R-:W-:Y:S01]  /*36a0*/  FMUL.FTZ R95, R63.reuse, R65 ;  /* 0x000000413f5f7220 */ /* 0x040fe20000410000 */
[----:B------:R-:W-:Y:S02]  /*36b0*/  HADD2.F32 R120, -RZ, R120.H0_H0 ;  /* 0x20000078ff787230 */ /* 0x000fe40000004100 */
[C---:B------:R-:W-:Y:S01]  /*36c0*/  FMUL.FTZ R121, R36.reuse, R121 ;  /* 0x0000007924797220 */ /* 0x040fe20000410000 */
[----:B------:R-:W-:Y:S01]  /*36d0*/  FFMA.FTZ R67, R36, R59, -R67 ;  /* 0x0000003b24437223 */ /* 0x000fe20000010843 */
[----:B------:R-:W-:Y:S02]  /*36e0*/  FMUL.FTZ R66, R38, R65 ;  /* 0x0000004126427220 */ /* 0x000fe40000410000 */
[----:B------:R-:W-:Y:S01]  /*36f0*/  FFMA.FTZ R64, R64, R59, R121 ;  /* 0x0000003b40407223 */ /* 0x000fe20000010079 */
[-C--:B------:R-:W-:Y:S01]  /*3700*/  FFMA.FTZ R95, R38, R120.reuse, -R95 ;  /* 0x00000078265f7223 */ /* 0x080fe2000001085f */
[----:B------:R-:W-:-:S03]  /*3710*/  FFMA.FTZ R66, R63, R120, R66 ;  /* 0x000000783f427223 */ /* 0x000fc60000010042 */
[----:B------:R-:W-:Y:S02]  /*3720*/  F2FP.F16.F32.PACK_AB R36, R64, R67 ;  /* 0x000000434024723e */ /* 0x000fe400000000ff */
[----:B------:R-:W-:-:S07]  /*3730*/  F2FP.F16.F32.PACK_AB R38, R66, R95 ;  /* 0x0000005f4226723e */ /* 0x000fce00000000ff */
.L_x_1878:
[----:B------:R-:W-:Y:S05]  /*3740*/  BSYNC B2 ;  /* 0x0000000000027941 */ /* 0x000fea0003800000 */
.L_x_1877:
[----:B------:R-:W-:Y:S02]  /*3750*/  ULDC.64 UR4, c[0x0][0x208] ;  /* 0x0000820000047ab9 */ /* 0x000fe40000000a00 */
[----:B--2---:R2:W-:Y:S03]  /*3760*/  STG.E.128 desc[UR4][R40.64+0x20], R36 ;  /* 0x0000202428007986 */ /* 0x0045e6000c101d04 */
.L_x_1876:
[----:B------:R-:W-:Y:S05]  /*3770*/  BSYNC B1 ;  /* 0x0000000000017941 */ /* 0x000fea0003800000 */
.L_x_1875:
        /* <DEDUP_REMOVED lines=50> */
.L_x_1882:
[----:B------:R-:W-:Y:S05]  /*3aa0*/  BSYNC B2 ;  /* 0x0000000000027941 */ /* 0x000fea0003800000 */
.L_x_1881:
[----:B------:R-:W-:Y:S02]  /*3ab0*/  ULDC.64 UR4, c[0x0][0x208] ;  /* 0x0000820000047ab9 */ /* 0x000fe40000000a00 */
[----:B--2---:R3:W-:Y:S03]  /*3ac0*/  STG.E.128 desc[UR4][R40.64+0x40], R36 ;  /* 0x0000402428007986 */ /* 0x0047e6000c101d04 */
.L_x_1880:
[----:B------:R-:W-:Y:S05]  /*3ad0*/  BSYNC B1 ;  /* 0x0000000000017941 */ /* 0x000fea0003800000 */
.L_x_1879:
        /* <DEDUP_REMOVED lines=49> */
.L_x_1886:
[----:B------:R-:W-:Y:S05]  /*3df0*/  BSYNC B2 ;  /* 0x0000000000027941 */ /* 0x000fea0003800000 */
.L_x_1885:
[----:B------:R-:W-:Y:S02]  /*3e00*/  ULDC.64 UR4, c[0x0][0x208] ;  /* 0x0000820000047ab9 */ /* 0x000fe40000000a00 */
[----:B--2---:R4:W-:Y:S03]  /*3e10*/  STG.E.128 desc[UR4][R40.64+0x60], R36 ;  /* 0x0000602428007986 */ /* 0x0049e6000c101d04 */
.L_x_1884:
[----:B------:R-:W-:Y:S05]  /*3e20*/  BSYNC B1 ;  /* 0x0000000000017941 */ /* 0x000fea0003800000 */
.L_x_1883:
        /* <DEDUP_REMOVED lines=26> */
[----:B------:R-:W-:-:S02]  /*3fd0*/  HADD2.F32 R48, -RZ, R97.H1_H1 ;  /* 0x30000061ff307230 */ /* 0x000fc40000004100 */
[C---:B------:R-:W-:Y:S01]  /*3fe0*/  FMUL.FTZ R52, R39.reuse, R52 ;  /* 0x0000003427347220 */ /* 0x040fe20000410000 */
[----:B------:R-:W-:Y:S02]  /*3ff0*/  HADD2.F32 R97, -RZ, R97.H0_H0 ;  /* 0x20000061ff617230 */ /* 0x000fe40000004100 */
        /* <DEDUP_REMOVED lines=8> */
[--C-:B------:R-:W-:Y:S02]  /*4080*/  HADD2.F32 R39, -RZ, R110.reuse.H1_H1 ;  /* 0x3000006eff277230 */ /* 0x100fe40000004100 */
[----:B------:R-:W-:Y:S01]  /*4090*/  FMUL.FTZ R48, R36, R48 ;  /* 0x0000003024307220 */ /* 0x000fe20000410000 */
        /* <DEDUP_REMOVED lines=10> */
.L_x_1890:
[----:B------:R-:W-:Y:S05]  /*4140*/  BSYNC B2 ;  /* 0x0000000000027941 */ /* 0x000fea0003800000 */
.L_x_1889:
[----:B------:R-:W-:Y:S02]  /*4150*/  ULDC.64 UR4, c[0x0][0x208] ;  /* 0x0000820000047ab9 */ /* 0x000fe40000000a00 */
[----:B--2---:R1:W-:Y:S03]  /*4160*/  STG.E.128 desc[UR4][R40.64+0x80], R36 ;  /* 0x0000802428007986 */ /* 0x0043e6000c101d04 */
.L_x_1888:
[----:B------:R-:W-:Y:S05]  /*4170*/  BSYNC B1 ;  /* 0x0000000000017941 */ /* 0x000fea0003800000 */
.L_x_1887:
        /* <DEDUP_REMOVED lines=48> */
.L_x_1892:
[----:B------:R-:W-:Y:S05]  /*4480*/  BSYNC B1 ;  /* 0x0000000000017941 */ /* 0x000fea0003800000 */
.L_x_1891:
[----:B------:R-:W-:Y:S02]  /*4490*/  ULDC.64 UR4, c[0x0][0x208] ;  /* 0x0000820000047ab9 */ /* 0x000fe40000000a00 */
[----:B--2---:R1:W-:Y:S01]  /*44a0*/  STG.E.128 desc[UR4][R40.64+0xa0], R36 ;  /* 0x0000a02428007986 */ /* 0x0043e2000c101d04 */
[----:B------:R-:W-:Y:S05]  /*44b0*/  BRA `(.L_x_1870) ;  /* 0x0000002000507947 */ /* 0x000fea0003800000 */
.L_x_1864:
        /* <DEDUP_REMOVED lines=22> */
[----:B------:R-:W-:Y:S01]  /*4620*/  CS2R R56, SRZ ;  /* 0x0000000000387805 */ /* 0x000fe2000001ff00 */
[----:B------:R-:W-:-:S02]  /*4630*/  ULDC.64 UR6, c[0x0][0x208] ;  /* 0x0000820000067ab9 */ /* 0x000fc40000000a00 */
        /* <DEDUP_REMOVED lines=25> */
.L_x_1894:
[----:B------:R-:W-:Y:S05]  /*47d0*/  BSYNC B1 ;  /* 0x0000000000017941 */ /* 0x000fea0003800000 */
.L_x_1893:
[----:B-----5:R-:W-:Y:S01]  /*47e0*/  IMAD.MOV.U32 R20, RZ, RZ, R38 ;  /* 0x000000ffff147224 */ /* 0x020fe200078e0026 */
[----:B0-----:R-:W-:Y:S01]  /*47f0*/  MOV R60, R39 ;  /* 0x00000027003c7202 */ /* 0x001fe20000000f00 */
[----:B------:R-:W-:Y:S01]  /*4800*/  IMAD.MOV.U32 R61, RZ, RZ, R36 ;  /* 0x000000ffff3d7224 */ /* 0x000fe200078e0024 */
[----:B------:R-:W-:Y:S01]  /*4810*/  ULOP3.LUT UR4, UR60, 0x1, URZ, 0xfc, !UPT ;  /* 0x000000013c047892 */ /* 0x000fe2000f8efc3f */
[----:B------:R-:W-:Y:S01]  /*4820*/  IMAD.MOV.U32 R62, RZ, RZ, R37 ;  /* 0x000000ffff3e7224 */ /* 0x000fe200078e0025 */
[----:B------:R-:W-:Y:S01]  /*4830*/  PRMT R117, R20, 0x5410, R60 ;  /* 0x0000541014757816 */ /* 0x000fe2000000003c */
[----:B------:R-:W-:Y:S01]  /*4840*/  IMAD.MOV.U32 R20, RZ, RZ, R42 ;  /* 0x000000ffff147224 */ /* 0x000fe200078e002a */
[----:B------:R-:W-:Y:S01]  /*4850*/  UISETP.NE.AND UP0, UPT, UR4, 0x3, UPT ;  /* 0x000000030400788c */ /* 0x000fe2000bf05270 */
        /* <DEDUP_REMOVED lines=24> */
[----:B------:R-:W-:Y:S01]  /*49e0*/  IMAD.MOV.U32 R62, RZ, RZ, R53 ;  /* 0x000000ffff3e7224 */ /* 0x000fe200078e0035 */
[----:B------:R-:W-:Y:S02]  /*49f0*/  MOV R61, R52 ;  /* 0x00000034003d7202 */ /* 0x000fe40000000f00 */
        /* <DEDUP_REMOVED lines=8> */
[----:B------:R-:W-:-:S02]  /*4a80*/  PRMT R131, R20, 0x7610, R131 ;  /* 0x0000761014837816 */ /* 0x000fc40000000083 */
[----:B------:R-:W-:Y:S02]  /*4a90*/  PRMT R122, R122, 0x5410, R60 ;  /* 0x000054107a7a7816 */ /* 0x000fe4000000003c */
[----:B------:R-:W-:Y:S02]  /*4aa0*/  PRMT R124, R61, 0x7610, R124 ;  /* 0x000076103d7c7816 */ /* 0x000fe4000000007c */
[----:B------:R-:W-:Y:S01]  /*4ab0*/  PRMT R116, R62, 0x7610, R116 ;  /* 0x000076103e747816 */ /* 0x000fe20000000074 */
[----:B------:R-:W-:Y:S06]  /*4ac0*/  @!P3 BRA `(.L_x_1895) ;  /* 0x000000000004b947 */ /* 0x000fec0003800000 */
[----:B------:R-:W-:Y:S01]  /*4ad0*/  BPT.TRAP 0x1 ;  /* 0x000000040000795c */ /* 0x000fe20000300000 */
.L_x_1895:
[----:B------:R-:W2:Y:S01]  /*4ae0*/  LDL R60, [R1+0x44] ;  /* 0x00004400013c7983 */ /* 0x000ea20000100800 */
[----:B------:R-:W-:Y:S01]  /*4af0*/  IMAD R20, R19, 0x8, R16 ;  /* 0x0000000813147824 */ /* 0x000fe200078e0210 */
[----:B------:R-:W-:Y:S01]  /*4b00*/  BSSY B1, `(.L_x_1896) ;  /* 0x0000004000017945 */ /* 0x000fe20003800000 */
[----:B--2---:R-:W-:-:S04]  /*4b10*/  SHF.L.U32 R92, R60, 0x1f, RZ ;  /* 0x0000001f3c5c7819 */ /* 0x004fc800000006ff */
[----:B------:R-:W0:Y:S02]  /*4b20*/  SYNCS.PHASECHK.TRANS64.TRYWAIT P5, [R20+URZ+0x31c90], R92 ;  /* 0x031c905c140075a7 */ /* 0x000e2400080a017f */
[----:B0-----:R-:W-:Y:S05]  /*4b30*/  @!P5 BRA `(.L_x_1897) ;  /* 0x000001e00034d947 */ /* 0x001fea0003800000 */
.L_x_2109:
[----:B------:R-:W-:Y:S05]  /*4b40*/  BSYNC B1 ;  /* 0x0000000000017941 */ /* 0x000fea0003800000 */
.L_x_1896:
[----:B------:R-:W-:Y:S05]  /*4b50*/  @P4 BRA `(.L_x_1870) ;  /* 0x0000001800a84947 */ /* 0x000fea0003800000 */
[----:B------:R-:W1:Y:S01]  /*4b60*/  LDC R110, c[0x0][0x2e4] ;  /* 0x0000b900ff6e7b82 */ /* 0x000e620000000800 */
[----:B------:R-:W-:Y:S01]  /*4b70*/  ISETP.NE.AND P4, PT, R10, RZ, PT ;  /* 0x000000ff0a00720c */ /* 0x000fe20003f85270 */
[----:B------:R-:W-:Y:S01]  /*4b80*/  ULDC.64 UR4, c[0x0][0x2f0] ;  /* 0x0000bc0000047ab9 */ /* 0x000fe20000000a00 */
[----:B------:R-:W-:Y:S01]  /*4b90*/  SHF.R.S32.HI R60, RZ, 0x1f, R144 ;  /* 0x0000001fff3c7819 */ /* 0x000fe20000011490 */
[----:B------:R-:W-:Y:S01]  /*4ba0*/  IMAD.MOV.U32 R96, RZ, RZ, R64 ;  /* 0x000000ffff607224 */ /* 0x000fe200078e0040 */
[----:B------:R-:W-:Y:S03]  /*4bb0*/  BSSY B1, `(.L_x_1898) ;  /* 0x0000083000017945 */ /* 0x000fe60003800000 */
        /* <DEDUP_REMOVED lines=9> */
[----:B------:R-:W-:-:S04]  /*4c50*/  SEL R60, R107, R112, !P0 ;  /* 0x000000706b3c7207 */ /* 0x000fc80004000000 */
        /* <DEDUP_REMOVED lines=8> */
[----:B------:R-:W-:Y:S01]  /*4ce0*/  ISETP.GE.AND P4, PT, R23, R105, PT ;  /* 0x000000691700720c */ /* 0x000fe20003f86270 */
[----:B------:R-:W-:Y:S01]  /*4cf0*/  BSSY B2, `(.L_x_1900) ;  /* 0x0000061000027945 */ /* 0x000fe20003800000 */
[----:B--2---:R-:W-:-:S04]  /*4d00*/  LOP3.LUT R60, R66, 0x18, R113, 0xf8, !PT ;  /* 0x00000018423c7812 */ /* 0x004fc800078ef871 */
[----:B---3--:R-:W-:Y:S01]  /*4d10*/  LOP3.LUT R60, R60, R62, RZ, 0x3c, !PT ;  /* 0x0000003e3c3c7212 */ /* 0x008fe200078e3cff */
[----:B----4-:R-:W-:-:S04]  /*4d20*/  IMAD R61, R61, 0x1200, R63 ;  /* 0x000012003d3d7824 */ /* 0x010fc800078e023f */
[----:B------:R-:W-:Y:S02]  /*4d30*/  IMAD.IADD R60, R61, 0x1, R60 ;  /* 0x000000013d3c7824 */ /* 0x000fe400078e023c */
[C---:B------:R-:W-:Y:S02]  /*4d40*/  IMAD R63, R19.reuse, 0x3600, R100 ;  /* 0x00003600133f7824 */ /* 0x040fe400078e0264 */
        /* <DEDUP_REMOVED lines=9> */
[----:B------:R-:W-:Y:S01]  /*4de0*/  SHF.R.U64 R56, R56, 0x10, R57 ;  /* 0x0000001038387819 */ /* 0x000fe20000001239 */
[----:B------:R-:W-:Y:S01]  /*4df0*/  HADD2.F32 R116, -RZ, R116.H0_H0 ;  /* 0x20000074ff747230 */ /* 0x000fe20000004100 */
[----:B------:R-:W-:Y:S01]  /*4e00*/  SHF.R.U32.HI R45, RZ, 0x10, R45 ;  /* 0x00000010ff2d7819 */ /* 0x000fe2000001162d */
[----:B------:R-:W-:Y:S01]  /*4e10*/  HADD2.F32 R61, -RZ, R115.H0_H0 ;  /* 0x20000073ff3d7230 */ /* 0x000fe20000004100 */
[----:B------:R-:W-:Y:S01]  /*4e20*/  SHF.R.U64 R46, R46, 0x10, R47 ;  /* 0x000000102e2e7819 */ /* 0x000fe2000000122f */
[----:B------:R-:W-:Y:S02]  /*4e30*/  HADD2.F32 R125, -RZ, R114.H0_H0 ;  /* 0x20000072ff7d7230 */ /* 0x000fe40000004100 */
[----:B------:R-:W-:-:S02]  /*4e40*/  HADD2.F32 R118, -RZ, R118.H0_H0 ;  /* 0x20000076ff767230 */ /* 0x000fc40000004100 */
[-C--:B------:R-:W-:Y:S01]  /*4e50*/  FMUL.FTZ R120, R61, R116.reuse ;  /* 0x000000743d787220 */ /* 0x080fe20000410000 */
[----:B------:R-:W-:Y:S02]  /*4e60*/  HADD2.F32 R124, -RZ, R124.H0_H0 ;  /* 0x2000007cff7c7230 */ /* 0x000fe40000004100 */
[C---:B------:R-:W-:Y:S01]  /*4e70*/  FMUL.FTZ R116, R125.reuse, R116 ;  /* 0x000000747d747220 */ /* 0x040fe20000410000 */
[----:B------:R-:W-:Y:S02]  /*4e80*/  HADD2.F32 R56, -RZ, R56.H0_H0 ;  /* 0x20000038ff387230 */ /* 0x000fe40000004100 */
[-C--:B------:R-:W-:Y:S01]  /*4e90*/  FFMA.FTZ R65, R125, R118.reuse, -R120 ;  /* 0x000000767d417223 */ /* 0x080fe20000010878 */
[----:B------:R-:W-:Y:S02]  /*4ea0*/  HADD2.F32 R120, -RZ, R122.H1_H1 ;  /* 0x3000007aff787230 */ /* 0x000fe40000004100 */
[----:B------:R-:W-:Y:S01]  /*4eb0*/  FFMA.FTZ R61, R61, R118, R116 ;  /* 0x000000763d3d7223 */ /* 0x000fe20000010074 */
[----:B------:R-:W-:Y:S01]  /*4ec0*/  SHF.R.U32.HI R116, RZ, 0x10, R57 ;  /* 0x00000010ff747819 */ /* 0x000fe20000011639 */
[----:B------:R-:W-:-:S02]  /*4ed0*/  HADD2.F32 R57, -RZ, R115.H1_H1 ;  /* 0x30000073ff397230 */ /* 0x000fc40000004100 */
[----:B------:R-:W-:Y:S02]  /*4ee0*/  HADD2.F32 R115, -RZ, R114.H1_H1 ;  /* 0x30000072ff737230 */ /* 0x000fe40000004100 */
[----:B------:R-:W-:Y:S02]  /*4ef0*/  HADD2.F32 R116, -RZ, R116.H0_H0 ;  /* 0x20000074ff747230 */ /* 0x000fe40000004100 */
[----:B------:R-:W-:Y:S02]  /*4f00*/  HADD2.F32 R118, -RZ, R45.H0_H0 ;  /* 0x2000002dff767230 */ /* 0x000fe40000004100 */
[----:B------:R-:W-:Y:S02]  /*4f10*/  HADD2.F32 R44, -RZ, R44.H0_H0 ;  /* 0x2000002cff2c7230 */ /* 0x000fe40000004100 */
[-C--:B------:R-:W-:Y:S01]  /*4f20*/  FMUL.FTZ R114, R57, R116.reuse ;  /* 0x0000007439727220 */ /* 0x080fe20000410000 */
[----:B------:R-:W-:Y:S01]  /*4f30*/  FMUL.FTZ R116, R115, R116 ;  /* 0x0000007473747220 */ /* 0x000fe20000410000 */
[----:B------:R-:W-:-:S02]  /*4f40*/  HADD2.F32 R125, -RZ, R131.H0_H0 ;  /* 0x20000083ff7d7230 */ /* 0x000fc40000004100 */
[-C--:B------:R-:W-:Y:S01]  /*4f50*/  FFMA.FTZ R114, R115, R118.reuse, -R114 ;  /* 0x0000007673727223 */ /* 0x080fe20000010872 */
[----:B------:R-:W-:Y:S01]  /*4f60*/  FFMA.FTZ R116, R57, R118, R116 ;  /* 0x0000007639747223 */ /* 0x000fe20000010074 */
[----:B------:R-:W-:Y:S02]  /*4f70*/  HADD2.F32 R57, -RZ, R67.H0_H0 ;  /* 0x20000043ff397230 */ /* 0x000fe40000004100 */
[----:B------:R-:W-:Y:S01]  /*4f80*/  HADD2.F32 R118, -RZ, R122.H0_H0 ;  /* 0x2000007aff767230 */ /* 0x000fe20000004100 */
[----:B------:R-:W-:Y:S01]  /*4f90*/  F2FP.F16.F32.PACK_AB R65, R114, R65 ;  /* 0x000000417241723e */ /* 0x000fe200000000ff */
[----:B------:R-:W-:Y:S02]  /*4fa0*/  HADD2.F32 R115, -RZ, R63.H0_H0 ;  /* 0x2000003fff737230 */ /* 0x000fe40000004100 */
[----:B------:R-:W-:Y:S01]  /*4fb0*/  FMUL.FTZ R122, R57, R120 ;  /* 0x00000078397a7220 */ /* 0x000fe20000410000 */
[----:B------:R-:W-:Y:S01]  /*4fc0*/  F2FP.F16.F32.PACK_AB R116, R116, R61 ;  /* 0x0000003d7474723e */ /* 0x000fe200000000ff */
[----:B------:R-:W-:-:S02]  /*4fd0*/  IMAD.MOV.U32 R61, RZ, RZ, R65 ;  /* 0x000000ffff3d7224 */ /* 0x000fc400078e0041 */
[C---:B------:R-:W-:Y:S01]  /*4fe0*/  FFMA.FTZ R45, R115.reuse, R118, -R122 ;  /* 0x00000076732d7223 */ /* 0x040fe2000001087a */
[----:B------:R-:W-:Y:S01]  /*4ff0*/  FMUL.FTZ R120, R115, R120 ;  /* 0x0000007873787220 */ /* 0x000fe20000410000 */
[----:B------:R-:W-:Y:S02]  /*5000*/  SHF.R.U32.HI R115, RZ, 0x10, R47 ;  /* 0x00000010ff737819 */ /* 0x000fe4000001162f */
[--C-:B------:R-:W-:Y:S01]  /*5010*/  SHF.R.U64 R47, R58, 0x10, R59.reuse ;  /* 0x000000103a2f7819 */ /* 0x100fe2000000123b */
[----:B------:R-:W-:Y:S01]  /*5020*/  FFMA.FTZ R57, R57, R118, R120 ;  /* 0x0000007639397223 */ /* 0x000fe20000010078 */
[----:B------:R-:W-:Y:S01]  /*5030*/  SHF.R.U32.HI R59, RZ, 0x10, R59 ;  /* 0x00000010ff3b7819 */ /* 0x000fe2000001163b */
[----:B------:R-:W-:Y:S01]  /*5040*/  HADD2.F32 R58, -RZ, R67.H1_H1 ;  /* 0x30000043ff3a7230 */ /* 0x000fe20000004100 */
[----:B------:R-:W-:Y:S01]  /*5050*/  MOV R65, R116 ;  /* 0x0000007400417202 */ /* 0x000fe20000000f00 */
[----:B------:R-:W-:Y:S02]  /*5060*/  HADD2.F32 R118, -RZ, R63.H1_H1 ;  /* 0x3000003fff767230 */ /* 0x000fe40000004100 */
[----:B------:R-:W-:-:S02]  /*5070*/  HADD2.F32 R59, -RZ, R59.H0_H0 ;  /* 0x2000003bff3b7230 */ /* 0x000fc40000004100 */
[----:B------:R-:W-:Y:S02]  /*5080*/  HADD2.F32 R115, -RZ, R115.H0_H0 ;  /* 0x20000073ff737230 */ /* 0x000fe40000004100 */
[----:B------:R-:W-:Y:S02]  /*5090*/  HADD2.F32 R67, -RZ, R129.H0_H0 ;  /* 0x20000081ff437230 */ /* 0x000fe40000004100 */
[-C--:B------:R-:W-:Y:S01]  /*50a0*/  FMUL.FTZ R63, R58, R59.reuse ;  /* 0x0000003b3a3f7220 */ /* 0x080fe20000410000 */
[C---:B------:R-:W-:Y:S01]  /*50b0*/  FMUL.FTZ R59, R118.reuse, R59 ;  /* 0x0000003b763b7220 */ /* 0x040fe20000410000 */
[----:B------:R-:W-:Y:S02]  /*50c0*/  HADD2.F32 R47, -RZ, R47.H0_H0 ;  /* 0x2000002fff2f7230 */ /* 0x000fe40000004100 */
[-C--:B------:R-:W-:Y:S01]  /*50d0*/  FFMA.FTZ R120, R118, R115.reuse, -R63 ;  /* 0x0000007376787223 */ /* 0x080fe2000001083f */
[----:B------:R-:W-:Y:S01]  /*50e0*/  FFMA.FTZ R58, R58, R115, R59 ;  /* 0x000000733a3a7223 */ /* 0x000fe2000001003b */
[----:B------:R-:W-:-:S02]  /*50f0*/  HADD2.F32 R59, -RZ, R64.H0_H0 ;  /* 0x20000040ff3b7230 */ /* 0x000fc40000004100 */
[----:B------:R-:W-:Y:S01]  /*5100*/  HADD2.F32 R63, -RZ, R60.H0_H0 ;  /* 0x2000003cff3f7230 */ /* 0x000fe20000004100 */
[----:B------:R-:W-:Y:S01]  /*5110*/  F2FP.F16.F32.PACK_AB R45, R120, R45 ;  /* 0x0000002d782d723e */ /* 0x000fe200000000ff */
[----:B------:R-:W-:Y:S02]  /*5120*/  HADD2.F32 R118, -RZ, R129.H1_H1 ;  /* 0x30000081ff767230 */ /* 0x000fe40000004100 */
[-C--:B------:R-:W-:Y:S01]  /*5130*/  FMUL.FTZ R122, R59, R124.reuse ;  /* 0x0000007c3b7a7220 */ /* 0x080fe20000410000 */
[----:B------:R-:W-:-:S03]  /*5140*/  FMUL.FTZ R124, R63, R124 ;  /* 0x0000007c3f7c7220 */ /* 0x000fc60000410000 */
[-C--:B------:R-:W-:Y:S01]  /*5150*/  FFMA.FTZ R122, R63, R118.reuse, -R122 ;  /* 0x000000763f7a7223 */ /* 0x080fe2000001087a */
[----:B------:R-:W-:Y:S02]  /*5160*/  HADD2.F32 R63, -RZ, R64.H1_H1 ;  /* 0x30000040ff3f7230 */ /* 0x000fe40000004100 */
[----:B------:R-:W-:Y:S01]  /*5170*/  FFMA.FTZ R124, R59, R118, R124 ;  /* 0x000000763b7c7223 */ /* 0x000fe2000001007c */
[----:B------:R-:W-:Y:S02]  /*5180*/  HADD2.F32 R59, -RZ, R60.H1_H1 ;  /* 0x3000003cff3b7230 */ /* 0x000fe40000004100 */
[----:B------:R-:W-:-:S03]  /*5190*/  FMUL.FTZ R60, R63, R56 ;  /* 0x000000383f3c7220 */ /* 0x000fc60000410000 */
[C---:B------:R-:W-:Y:S01]  /*51a0*/  FMUL.FTZ R56, R59.reuse, R56 ;  /* 0x000000383b387220 */ /* 0x040fe20000410000 */
[----:B------:R-:W-:-:S03]  /*51b0*/  FFMA.FTZ R59, R59, R44, -R60 ;  /* 0x0000002c3b3b7223 */ /* 0x000fc6000001083c */
[----:B------:R-:W-:Y:S01]  /*51c0*/  FFMA.FTZ R63, R63, R44, R56 ;  /* 0x0000002c3f3f7223 */ /* 0x000fe20000010038 */
[----:B------:R-:W-:Y:S02]  /*51d0*/  HADD2.F32 R44, -RZ, R66.H0_H0 ;  /* 0x20000042ff2c7230 */ /* 0x000fe40000004100 */
[----:B------:R-:W-:Y:S01]  /*51e0*/  HADD2.F32 R56, -RZ, R62.H0_H0 ;  /* 0x2000003eff387230 */ /* 0x000fe20000004100 */
[----:B------:R-:W-:Y:S01]  /*51f0*/  F2FP.F16.F32.PACK_AB R60, R59, R122 ;  /* 0x0000007a3b3c723e */ /* 0x000fe200000000ff */
[----:B------:R-:W-:Y:S02]  /*5200*/  HADD2.F32 R66, -RZ, R66.H1_H1 ;  /* 0x30000042ff427230 */ /* 0x000fe40000004100 */
[-C--:B------:R-:W-:Y:S01]  /*5210*/  FMUL.FTZ R115, R44, R125.reuse ;  /* 0x0000007d2c737220 */ /* 0x080fe20000410000 */
[----:B------:R-:W-:Y:S02]  /*5220*/  HADD2.F32 R62, -RZ, R62.H1_H1 ;  /* 0x3000003eff3e7230 */ /* 0x000fe40000004100 */
[C---:B------:R-:W-:Y:S01]  /*5230*/  FMUL.FTZ R125, R56.reuse, R125 ;  /* 0x0000007d387d7220 */ /* 0x040fe20000410000 */
[----:B------:R-:W-:Y:S01]  /*5240*/  F2FP.F16.F32.PACK_AB R64, R63, R124 ;  /* 0x0000007c3f40723e */ /* 0x000fe200000000ff */
[----:B------:R-:W-:Y:S01]  /*5250*/  FFMA.FTZ R115, R56, R67, -R115 ;  /* 0x0000004338737223 */ /* 0x000fe20000010873 */
[----:B------:R-:W-:Y:S01]  /*5260*/  FMUL.FTZ R129, R66, R47 ;  /* 0x0000002f42817220 */ /* 0x000fe20000410000 */
[----:B------:R-:W-:Y:S01]  /*5270*/  FFMA.FTZ R125, R44, R67, R125 ;  /* 0x000000432c7d7223 */ /* 0x000fe2000001007d */
[----:B------:R-:W-:-:S02]  /*5280*/  HADD2.F32 R67, -RZ, R46.H0_H0 ;  /* 0x2000002eff437230 */ /* 0x000fc40000004100 */
[C---:B------:R-:W-:Y:S01]  /*5290*/  FMUL.FTZ R47, R62.reuse, R47 ;  /* 0x0000002f3e2f7220 */ /* 0x040fe20000410000 */
[----:B------:R-:W-:Y:S02]  /*52a0*/  IMAD.MOV.U32 R63, RZ, RZ, R45 ;  /* 0x000000ffff3f7224 */ /* 0x000fe400078e002d */
[-C--:B------:R-:W-:Y:S01]  /*52b0*/  FFMA.FTZ R62, R62, R67.reuse, -R129 ;  /* 0x000000433e3e7223 */ /* 0x080fe20000010881 */
[----:B------:R-:W-:Y:S01]  /*52c0*/  FFMA.FTZ R66, R66, R67, R47 ;  /* 0x0000004342427223 */ /* 0x000fe2000001002f */
[----:B------:R-:W-:-:S03]  /*52d0*/  F2FP.F16.F32.PACK_AB R67, R58, R57 ;  /* 0x000000393a43723e */ /* 0x000fc600000000ff */
[----:B------:R-:W-:Y:S02]  /*52e0*/  F2FP.F16.F32.PACK_AB R62, R62, R115 ;  /* 0x000000733e3e723e */ /* 0x000fe400000000ff */
[----:B------:R-:W-:-:S07]  /*52f0*/  F2FP.F16.F32.PACK_AB R66, R66, R125 ;  /* 0x0000007d4242723e */ /* 0x000fce00000000ff */
.L_x_1901:
[----:B------:R-:W-:Y:S05]  /*5300*/  BSYNC B2 ;  /* 0x0000000000027941 */ /* 0x000fea0003800000 */
.L_x_1900:
[----:B------:R-:W-:Y:S01]  /*5310*/  IADD3 R45, P4, P5, R28, R96, R7 ;  /* 0x000000601c2d7210 */ /* 0x000fe20007d9e007 */
[----:B------:R-:W-:-:S03]  /*5320*/  ULDC.64 UR4, c[0x0][0x208] ;  /* 0x0000820000047ab9 */ /* 0x000fc60000000a00 */
        /* <DEDUP_REMOVED lines=11> */
.L_x_1899:
[----:B------:R-:W-:Y:S05]  /*53e0*/  BSYNC B1 ;  /* 0x0000000000017941 */ /* 0x000fea0003800000 */
.L_x_1898:
[----:B------:R-:W-:Y:S01]  /*53f0*/  ISETP.NE.AND P4, PT, R11, RZ, PT ;  /* 0x000000ff0b00720c */ /* 0x000fe20003f85270 */
[----:B------:R-:W-:-:S12]  /*5400*/  BSSY B1, `(.L_x_1902) ;  /* 0x000007b000017945 */ /* 0x000fd80003800000 */
[----:B------:R-:W-:Y:S05]  /*5410*/  @!P4 BRA `(.L_x_1903) ;  /* 0x0000000400e4c947 */ /* 0x000fea0003800000 */
[----:B------:R-:W2:Y:S04]  /*5420*/  LDL R56, [R1+0x48] ;  /* 0x0000480001387983 */ /* 0x000ea80000100800 */
[----:B-1----:R-:W3:Y:S04]  /*5430*/  LDL R46, [R1+0x4c] ;  /* 0x00004c00012e7983 */ /* 0x002ee80000100800 */
[----:B------:R-:W4:Y:S01]  /*5440*/  LDL R47, [R1+0x50] ;  /* 0x00005000012f7983 */ /* 0x000f220000100800 */
        /* <DEDUP_REMOVED lines=8> */
[----:B------:R-:W-:Y:S01]  /*54d0*/  SHF.R.S32.HI R45, RZ, 0x2, R44 ;  /* 0x00000002ff2d7819 */ /* 0x000fe2000001142c */
[----:B------:R-:W-:Y:S01]  /*54e0*/  VIADD R62, R23, 0x10 ;  /* 0x00000010173e7836 */ /* 0x000fe20000000000 */
[----:B------:R-:W-:-:S04]  /*54f0*/  IADD3 R60, P4, P5, R28, R96, R8 ;  /* 0x000000601c3c7210 */ /* 0x000fc80007d9e008 */
[----:B------:R-:W-:Y:S02]  /*5500*/  IADD3.X R61, R0, R111, R90, P4, P5 ;  /* 0x0000006f003d7210 */ /* 0x000fe400027ea45a */
        /* <DEDUP_REMOVED lines=13> */
[--C-:B------:R-:W-:Y:S01]  /*55e0*/  SHF.R.U64 R40, R40, 0x10, R41.reuse ;  /* 0x0000001028287819 */ /* 0x100fe20000001229 */
[----:B--2---:R-:W-:Y:S01]  /*55f0*/  HADD2.F32 R64, -RZ, R57.H0_H0 ;  /* 0x20000039ff407230 */ /* 0x004fe20000004100 */
[----:B------:R-:W-:Y:S01]  /*5600*/  SHF.R.U32.HI R62, RZ, 0x10, R41 ;  /* 0x00000010ff3e7819 */ /* 0x000fe20000011629 */
[----:B-1----:R-:W-:Y:S01]  /*5610*/  HADD2.F32 R66, -RZ, R45.H0_H0 ;  /* 0x2000002dff427230 */ /* 0x002fe20000004100 */
[--C-:B------:R-:W-:Y:S01]  /*5620*/  SHF.R.U64 R41, R52, 0x10, R53.reuse ;  /* 0x0000001034297819 */ /* 0x100fe20000001235 */
[----:B------:R-:W-:Y:S01]  /*5630*/  HADD2.F32 R57, -RZ, R57.H1_H1 ;  /* 0x30000039ff397230 */ /* 0x000fe20000004100 */
[----:B------:R-:W-:Y:S01]  /*5640*/  SHF.R.U32.HI R52, RZ, 0x10, R53 ;  /* 0x00000010ff347819 */ /* 0x000fe20000011635 */
[----:B------:R-:W-:Y:S01]  /*5650*/  HADD2.F32 R45, -RZ, R45.H1_H1 ;  /* 0x3000002dff2d7230 */ /* 0x000fe20000004100 */
[--C-:B------:R-:W-:Y:S01]  /*5660*/  SHF.R.U64 R53, R54, 0x10, R55.reuse ;  /* 0x0000001036357819 */ /* 0x100fe20000001237 */
[----:B------:R-:W-:Y:S01]  /*5670*/  HADD2.F32 R62, -RZ, R62.H0_H0 ;  /* 0x2000003eff3e7230 */ /* 0x000fe20000004100 */
[----:B------:R-:W-:Y:S01]  /*5680*/  SHF.R.U32.HI R54, RZ, 0x10, R55 ;  /* 0x00000010ff367819 */ /* 0x000fe20000011637 */
[----:B------:R-:W-:Y:S01]  /*5690*/  HADD2.F32 R52, -RZ, R52.H0_H0 ;  /* 0x20000034ff347230 */ /* 0x000fe20000004100 */
[--C-:B------:R-:W-:Y:S01]  /*56a0*/  SHF.R.U64 R42, R42, 0x10, R43.reuse ;  /* 0x000000102a2a7819 */ /* 0x100fe2000000122b */
[--C-:B------:R-:W-:Y:S01]  /*56b0*/  HADD2.F32 R55, -RZ, R130.reuse.H1_H1 ;  /* 0x30000082ff377230 */ /* 0x100fe20000004100 */
[----:B------:R-:W-:Y:S01]  /*56c0*/  SHF.R.U32.HI R43, RZ, 0x10, R43 ;  /* 0x00000010ff2b7819 */ /* 0x000fe2000001162b */
[----:B------:R-:W-:-:S02]  /*56d0*/  HADD2.F32 R65, -RZ, R130.H0_H0 ;  /* 0x20000082ff417230 */ /* 0x000fc40000004100 */
[-C--:B------:R-:W-:Y:S01]  /*56e0*/  FMUL.FTZ R114, R57, R52.reuse ;  /* 0x0000003439727220 */ /* 0x080fe20000410000 */
[C---:B------:R-:W-:Y:S01]  /*56f0*/  FMUL.FTZ R52, R45.reuse, R52 ;  /* 0x000000342d347220 */ /* 0x040fe20000410000 */
[-C--:B------:R-:W-:Y:S01]  /*5700*/  FMUL.FTZ R67, R64, R55.reuse ;  /* 0x0000003740437220 */ /* 0x080fe20000410000 */
[----:B------:R-:W-:Y:S01]  /*5710*/  FMUL.FTZ R55, R66, R55 ;  /* 0x0000003742377220 */ /* 0x000fe20000410000 */
[-C--:B------:R-:W-:Y:S01]  /*5720*/  FFMA.FTZ R45, R45, R62.reuse, -R114 ;  /* 0x0000003e2d2d7223 */ /* 0x080fe20000010872 */
[----:B------:R-:W-:Y:S01]  /*5730*/  FFMA.FTZ R57, R57, R62, R52 ;  /* 0x0000003e39397223 */ /* 0x000fe20000010034 */
[--C-:B------:R-:W-:Y:S02]  /*5740*/  HADD2.F32 R52, -RZ, R128.reuse.H1_H1 ;  /* 0x30000080ff347230 */ /* 0x100fe40000004100 */
[-C--:B------:R-:W-:Y:S01]  /*5750*/  FFMA.FTZ R64, R64, R65.reuse, R55 ;  /* 0x0000004140407223 */ /* 0x080fe20000010037 */
[----:B------:R-:W-:Y:S01]  /*5760*/  FFMA.FTZ R66, R66, R65, -R67 ;  /* 0x0000004142427223 */ /* 0x000fe20000010843 */
[----:B------:R-:W-:-:S02]  /*5770*/  HADD2.F32 R128, -RZ, R128.H0_H0 ;  /* 0x20000080ff807230 */ /* 0x000fc40000004100 */
[----:B------:R-:W-:Y:S01]  /*5780*/  HADD2.F32 R55, -RZ, R59.H0_H0 ;  /* 0x2000003bff377230 */ /* 0x000fe20000004100 */
[----:B------:R-:W-:Y:S01]  /*5790*/  F2FP.F16.F32.PACK_AB R57, R57, R64 ;  /* 0x000000403939723e */ /* 0x000fe200000000ff */
[----:B------:R-:W-:Y:S01]  /*57a0*/  HADD2.F32 R67, -RZ, R47.H0_H0 ;  /* 0x2000002fff437230 */ /* 0x000fe20000004100 */
[----:B------:R-:W-:Y:S01]  /*57b0*/  F2FP.F16.F32.PACK_AB R45, R45, R66 ;  /* 0x000000422d2d723e */ /* 0x000fe200000000ff */
[----:B------:R-:W-:Y:S02]  /*57c0*/  HADD2.F32 R59, -RZ, R59.H1_H1 ;  /* 0x3000003bff3b7230 */ /* 0x000fe40000004100 */
[-C--:B------:R-:W-:Y:S01]  /*57d0*/  FMUL.FTZ R114, R55, R128.reuse ;  /* 0x0000008037727220 */ /* 0x080fe20000410000 */
[----:B------:R-:W-:Y:S02]  /*57e0*/  HADD2.F32 R62, -RZ, R54.H0_H0 ;  /* 0x20000036ff3e7230 */ /* 0x000fe40000004100 */
[----:B------:R-:W-:Y:S01]  /*57f0*/  FMUL.FTZ R128, R67, R128 ;  /* 0x0000008043807220 */ /* 0x000fe20000410000 */
[----:B------:R-:W-:-:S02]  /*5800*/  HADD2.F32 R65, -RZ, R47.H1_H1 ;  /* 0x3000002fff417230 */ /* 0x000fc40000004100 */
[----:B------:R-:W-:Y:S02]  /*5810*/  HADD2.F32 R54, -RZ, R43.H0_H0 ;  /* 0x2000002bff367230 */ /* 0x000fe40000004100 */
[----:B------:R-:W-:Y:S01]  /*5820*/  FMUL.FTZ R116, R59, R62 ;  /* 0x0000003e3b747220 */ /* 0x000fe20000410000 */
[----:B------:R-:W-:Y:S01]  /*5830*/  FFMA.FTZ R43, R67, R52, -R114 ;  /* 0x00000034432b7223 */ /* 0x000fe20000010872 */
[----:B------:R-:W-:Y:S01]  /*5840*/  FMUL.FTZ R62, R65, R62 ;  /* 0x0000003e413e7220 */ /* 0x000fe20000410000 */
[----:B------:R-:W-:Y:S01]  /*5850*/  FFMA.FTZ R47, R55, R52, R128 ;  /* 0x00000034372f7223 */ /* 0x000fe20000010080 */
[-C--:B------:R-:W-:Y:S01]  /*5860*/  FFMA.FTZ R52, R65, R54.reuse, -R116 ;  /* 0x0000003641347223 */ /* 0x080fe20000010874 */
[--C-:B------:R-:W-:Y:S02]  /*5870*/  HADD2.F32 R55, -RZ, R127.reuse.H0_H0 ;  /* 0x2000007fff377230 */ /* 0x100fe40000004100 */
[----:B------:R-:W-:Y:S01]  /*5880*/  FFMA.FTZ R54, R59, R54, R62 ;  /* 0x000000363b367223 */ /* 0x000fe2000001003e */
[----:B------:R-:W-:-:S02]  /*5890*/  HADD2.F32 R127, -RZ, R127.H1_H1 ;  /* 0x3000007fff7f7230 */ /* 0x000fc40000004100 */
[----:B------:R-:W-:Y:S01]  /*58a0*/  HADD2.F32 R62, -RZ, R56.H0_H0 ;  /* 0x20000038ff3e7230 */ /* 0x000fe20000004100 */
[----:B------:R-:W-:Y:S01]  /*58b0*/  F2FP.F16.F32.PACK_AB R43, R52, R43 ;  /* 0x0000002b342b723e */ /* 0x000fe200000000ff */
[----:B------:R-:W-:Y:S02]  /*58c0*/  HADD2.F32 R114, -RZ, R44.H0_H0 ;  /* 0x2000002cff727230 */ /* 0x000fe40000004100 */
[----:B------:R-:W-:Y:S02]  /*58d0*/  HADD2.F32 R41, -RZ, R41.H0_H0 ;  /* 0x20000029ff297230 */ /* 0x000fe40000004100 */
[-C--:B------:R-:W-:Y:S01]  /*58e0*/  FMUL.FTZ R65, R62, R127.reuse ;  /* 0x0000007f3e417220 */ /* 0x080fe20000410000 */
[----:B------:R-:W-:Y:S02]  /*58f0*/  HADD2.F32 R56, -RZ, R56.H1_H1 ;  /* 0x30000038ff387230 */ /* 0x000fe40000004100 */
        /* <DEDUP_REMOVED lines=8> */
[----:B------:R-:W-:Y:S02]  /*5980*/  HADD2.F32 R44, -RZ, R126.H0_H0 ;  /* 0x2000007eff2c7230 */ /* 0x000fe40000004100 */
[----:B------:R-:W-:Y:S01]  /*5990*/  FFMA.FTZ R56, R56, R59, R113 ;  /* 0x0000003b38387223 */ /* 0x000fe20000010071 */
[----:B------:R-:W-:-:S02]  /*59a0*/  HADD2.F32 R67, -RZ, R53.H0_H0 ;  /* 0x20000035ff437230 */ /* 0x000fc40000004100 */
[----:B------:R-:W-:Y:S02]  /*59b0*/  HADD2.F32 R59, -RZ, R58.H0_H0 ;  /* 0x2000003aff3b7230 */ /* 0x000fe40000004100 */
[----:B------:R-:W-:Y:S01]  /*59c0*/  HADD2.F32 R126, -RZ, R126.H1_H1 ;  /* 0x3000007eff7e7230 */ /* 0x000fe20000004100 */
[----:B------:R-:W-:Y:S01]  /*59d0*/  F2FP.F16.F32.PACK_AB R56, R56, R41 ;  /* 0x000000293838723e */ /* 0x000fe200000000ff */
[----:B------:R-:W-:Y:S02]  /*59e0*/  HADD2.F32 R53, -RZ, R46.H0_H0 ;  /* 0x2000002eff357230 */ /* 0x000fe40000004100 */
[----:B------:R-:W-:Y:S02]  /*59f0*/  HADD2.F32 R58, -RZ, R58.H1_H1 ;  /* 0x3000003aff3a7230 */ /* 0x000fe40000004100 */
[----:B------:R-:W-:Y:S02]  /*5a00*/  HADD2.F32 R46, -RZ, R46.H1_H1 ;  /* 0x3000002eff2e7230 */ /* 0x000fe40000004100 */
[----:B------:R-:W-:-:S02]  /*5a10*/  HADD2.F32 R65, -RZ, R42.H0_H0 ;  /* 0x2000002aff417230 */ /* 0x000fc40000004100 */
[-C--:B------:R-:W-:Y:S01]  /*5a20*/  FMUL.FTZ R42, R59, R126.reuse ;  /* 0x0000007e3b2a7220 */ /* 0x080fe20000410000 */
[-C--:B------:R-:W-:Y:S01]  /*5a30*/  FMUL.FTZ R113, R58, R67.reuse ;  /* 0x000000433a717220 */ /* 0x080fe20000410000 */
[C---:B------:R-:W-:Y:S01]  /*5a40*/  FMUL.FTZ R126, R53.reuse, R126 ;  /* 0x0000007e357e7220 */ /* 0x040fe20000410000 */
[C---:B------:R-:W-:Y:S01]  /*5a50*/  FMUL.FTZ R67, R46.reuse, R67 ;  /* 0x000000432e437220 */ /* 0x040fe20000410000 */
[-C--:B------:R-:W-:Y:S01]  /*5a60*/  FFMA.FTZ R42, R53, R44.reuse, -R42 ;  /* 0x0000002c352a7223 */ /* 0x080fe2000001082a */
[-C--:B------:R-:W-:Y:S01]  /*5a70*/  FFMA.FTZ R113, R46, R65.reuse, -R113 ;  /* 0x000000412e717223 */ /* 0x080fe20000010871 */
[----:B------:R-:W-:Y:S01]  /*5a80*/  FFMA.FTZ R126, R59, R44, R126 ;  /* 0x0000002c3b7e7223 */ /* 0x000fe2000001007e */
[----:B------:R-:W-:Y:S01]  /*5a90*/  FFMA.FTZ R67, R58, R65, R67 ;  /* 0x000000413a437223 */ /* 0x000fe20000010043 */
[----:B------:R-:W-:Y:S01]  /*5aa0*/  F2FP.F16.F32.PACK_AB R59, R54, R47 ;  /* 0x0000002f363b723e */ /* 0x000fe200000000ff */
[----:B------:R-:W-:Y:S01]  /*5ab0*/  IMAD.MOV.U32 R47, RZ, RZ, R43 ;  /* 0x000000ffff2f7224 */ /* 0x000fe200078e002b */
[----:B------:R-:W-:-:S02]  /*5ac0*/  F2FP.F16.F32.PACK_AB R44, R55, R40 ;  /* 0x00000028372c723e */ /* 0x000fc400000000ff */
[----:B------:R-:W-:Y:S02]  /*5ad0*/  F2FP.F16.F32.PACK_AB R46, R113, R42 ;  /* 0x0000002a712e723e */ /* 0x000fe400000000ff */
[----:B------:R-:W-:-:S07]  /*5ae0*/  F2FP.F16.F32.PACK_AB R58, R67, R126 ;  /* 0x0000007e433a723e */ /* 0x000fce00000000ff */
.L_x_1905:
[----:B------:R-:W-:Y:S05]  /*5af0*/  BSYNC B2 ;  /* 0x0000000000027941 */ /* 0x000fea0003800000 */
.L_x_1904:
[----:B------:R-:W-:Y:S01]  /*5b00*/  ISETP.GE.AND P4, PT, R63, R110, PT ;  /* 0x0000006e3f00720c */ /* 0x000fe20003f86270 */
[----:B------:R-:W-:-:S12]  /*5b10*/  ULDC.64 UR4, c[0x0][0x208] ;  /* 0x0000820000047ab9 */ /* 0x000fd80000000a00 */
        /* <DEDUP_REMOVED lines=9> */
.L_x_1903:
[----:B------:R-:W-:Y:S05]  /*5bb0*/  BSYNC B1 ;  /* 0x0000000000017941 */ /* 0x000fea0003800000 */
.L_x_1902:
[----:B------:R-:W-:-:S13]  /*5bc0*/  ISETP.NE.AND P4, PT, R12, RZ, PT ;  /* 0x000000ff0c00720c */ /* 0x000fda0003f85270 */
[----:B------:R-:W-:Y:S05]  /*5bd0*/  @!P4 BRA `(.L_x_1870) ;  /* 0x000000080088c947 */ /* 0x000fea0003800000 */
[----:B-1-3--:R-:W2:Y:S04]  /*5be0*/  LDL R44, [R1+0x48] ;  /* 0x00004800012c7983 */ /* 0x00aea80000100800 */
[----:B------:R-:W3:Y:S04]  /*5bf0*/  LDL R42, [R1+0x4c] ;  /* 0x00004c00012a7983 */ /* 0x000ee80000100800 */
[----:B------:R-:W4:Y:S01]  /*5c00*/  LDL R43, [R1+0x50] ;  /* 0x00005000012b7983 */ /* 0x000f220000100800 */
[----:B------:R-:W-:Y:S01]  /*5c10*/  VIADD R54, R23, 0x20 ;  /* 0x0000002017367836 */ /* 0x000fe20000000000 */
[----:B------:R-:W-:-:S04]  /*5c20*/  IADD3 R40, P4, P5, R28, R96, R9 ;  /* 0x000000601c287210 */ /* 0x000fc80007d9e009 */
[----:B------:R-:W-:Y:S02]  /*5c30*/  ISETP.GE.AND P6, PT, R54, R104, PT ;  /* 0x000000683600720c */ /* 0x000fe40003fc6270 */
[----:B------:R-:W-:Y:S02]  /*5c40*/  IADD3.X R41, R0, R111, R89, P4, P5 ;  /* 0x0000006f00297210 */ /* 0x000fe400027ea459 */
[C---:B------:R-:W-:Y:S02]  /*5c50*/  LEA R52, P4, R40.reuse, R94, 0x1 ;  /* 0x0000005e28347211 */ /* 0x040fe400078808ff */
[----:B------:R-:W-:Y:S02]  /*5c60*/  SEL R112, R107, R112, !P6 ;  /* 0x000000706b707207 */ /* 0x000fe40007000000 */
[----:B------:R-:W-:Y:S02]  /*5c70*/  LEA.HI.X R53, R40, R95, R41, 0x1, P4 ;  /* 0x0000005f28357211 */ /* 0x000fe400020f0c29 */
        /* <DEDUP_REMOVED lines=21> */
[----:B------:R-:W-:Y:S01]  /*5dd0*/  SHF.R.U64 R36, R36, 0x10, R37 ;  /* 0x0000001024247819 */ /* 0x000fe20000001225 */
[----:B--2---:R-:W-:Y:S01]  /*5de0*/  IMAD.MOV.U32 R56, RZ, RZ, R47 ;  /* 0x000000ffff387224 */ /* 0x004fe200078e002f */
[----:B------:R-:W-:Y:S01]  /*5df0*/  SHF.R.U32.HI R57, RZ, 0x10, R37 ;  /* 0x00000010ff397819 */ /* 0x000fe20000011625 */
[----:B------:R-:W-:Y:S01]  /*5e00*/  HADD2.F32 R58, -RZ, R123.H1_H1 ;  /* 0x3000007bff3a7230 */ /* 0x000fe20000004100 */
[--C-:B------:R-:W-:Y:S01]  /*5e10*/  SHF.R.U64 R48, R48, 0x10, R49.reuse ;  /* 0x0000001030307819 */ /* 0x100fe20000001231 */
[----:B------:R-:W-:Y:S01]  /*5e20*/  HADD2.F32 R47, -RZ, R45.H0_H0 ;  /* 0x2000002dff2f7230 */ /* 0x000fe20000004100 */
[----:B------:R-:W-:Y:S01]  /*5e30*/  SHF.R.U32.HI R59, RZ, 0x10, R49 ;  /* 0x00000010ff3b7819 */ /* 0x000fe20000011631 */
[----:B------:R-:W-:Y:S01]  /*5e40*/  HADD2.F32 R54, -RZ, R119.H1_H1 ;  /* 0x30000077ff367230 */ /* 0x000fe20000004100 */
[--C-:B------:R-:W-:Y:S01]  /*5e50*/  SHF.R.U64 R37, R38, 0x10, R39.reuse ;  /* 0x0000001026257819 */ /* 0x100fe20000001227 */
[----:B------:R-:W-:Y:S01]  /*5e60*/  HADD2.F32 R45, -RZ, R45.H1_H1 ;  /* 0x3000002dff2d7230 */ /* 0x000fe20000004100 */
[----:B------:R-:W-:Y:S01]  /*5e70*/  SHF.R.U32.HI R49, RZ, 0x10, R39 ;  /* 0x00000010ff317819 */ /* 0x000fe20000011627 */
[----:B-1----:R-:W-:Y:S01]  /*5e80*/  HADD2.F32 R39, -RZ, R41.H0_H0 ;  /* 0x20000029ff277230 */ /* 0x002fe20000004100 */
[----:B------:R-:W-:Y:S01]  /*5e90*/  SHF.R.U64 R38, R50, 0x10, R51 ;  /* 0x0000001032267819 */ /* 0x000fe20000001233 */
[----:B------:R-:W-:-:S02]  /*5ea0*/  HADD2.F32 R59, -RZ, R59.H0_H0 ;  /* 0x2000003bff3b7230 */ /* 0x000fc40000004100 */
[-C--:B------:R-:W-:Y:S01]  /*5eb0*/  FMUL.FTZ R60, R47, R58.reuse ;  /* 0x0000003a2f3c7220 */ /* 0x080fe20000410000 */
[----:B------:R-:W-:Y:S01]  /*5ec0*/  HADD2.F32 R50, -RZ, R41.H1_H1 ;  /* 0x30000029ff327230 */ /* 0x000fe20000004100 */
[----:B------:R-:W-:Y:S01]  /*5ed0*/  SHF.R.U32.HI R51, RZ, 0x10, R51 ;  /* 0x00000010ff337819 */ /* 0x000fe20000011633 */
[----:B------:R-:W-:Y:S01]  /*5ee0*/  FMUL.FTZ R58, R39, R58 ;  /* 0x0000003a273a7220 */ /* 0x000fe20000410000 */
[----:B------:R-:W-:Y:S02]  /*5ef0*/  HADD2.F32 R57, -RZ, R57.H0_H0 ;  /* 0x20000039ff397230 */ /* 0x000fe40000004100 */
[-C--:B------:R-:W-:Y:S01]  /*5f00*/  FMUL.FTZ R61, R45, R59.reuse ;  /* 0x0000003b2d3d7220 */ /* 0x080fe20000410000 */
[----:B------:R-:W-:Y:S01]  /*5f10*/  FMUL.FTZ R62, R50, R59 ;  /* 0x0000003b323e7220 */ /* 0x000fe20000410000 */
[-C--:B------:R-:W-:Y:S01]  /*5f20*/  FFMA.FTZ R41, R47, R54.reuse, R58 ;  /* 0x000000362f297223 */ /* 0x080fe2000001003a */
[--C-:B------:R-:W-:Y:S02]  /*5f30*/  HADD2.F32 R47, -RZ, R56.reuse.H0_H0 ;  /* 0x20000038ff2f7230 */ /* 0x100fe40000004100 */
[----:B------:R-:W-:Y:S01]  /*5f40*/  FFMA.FTZ R39, R39, R54, -R60 ;  /* 0x0000003627277223 */ /* 0x000fe2000001083c */
[----:B------:R-:W-:-:S02]  /*5f50*/  HADD2.F32 R58, -RZ, R56.H1_H1 ;  /* 0x30000038ff3a7230 */ /* 0x000fc40000004100 */
[-C--:B------:R-:W-:Y:S01]  /*5f60*/  FFMA.FTZ R54, R45, R57.reuse, R62 ;  /* 0x000000392d367223 */ /* 0x080fe2000001003e */
[----:B------:R-:W-:Y:S02]  /*5f70*/  HADD2.F32 R51, -RZ, R51.H0_H0 ;  /* 0x20000033ff337230 */ /* 0x000fe40000004100 */
[----:B------:R-:W-:Y:S01]  /*5f80*/  FFMA.FTZ R50, R50, R57, -R61 ;  /* 0x0000003932327223 */ /* 0x000fe2000001083d */
[----:B------:R-:W-:Y:S02]  /*5f90*/  HADD2.F32 R56, -RZ, R43.H1_H1 ;  /* 0x3000002bff387230 */ /* 0x000fe40000004100 */
[----:B------:R-:W-:Y:S02]  /*5fa0*/  HADD2.F32 R62, -RZ, R121.H1_H1 ;  /* 0x30000079ff3e7230 */ /* 0x000fe40000004100 */
[-C--:B------:R-:W-:Y:S01]  /*5fb0*/  FMUL.FTZ R57, R58, R51.reuse ;  /* 0x000000333a397220 */ /* 0x080fe20000410000 */
[----:B------:R-:W-:Y:S02]  /*5fc0*/  HADD2.F32 R45, -RZ, R43.H0_H0 ;  /* 0x2000002bff2d7230 */ /* 0x000fe40000004100 */
[----:B------:R-:W-:Y:S01]  /*5fd0*/  FMUL.FTZ R51, R56, R51 ;  /* 0x0000003338337220 */ /* 0x000fe20000410000 */
[----:B------:R-:W-:-:S02]  /*5fe0*/  HADD2.F32 R49, -RZ, R49.H0_H0 ;  /* 0x20000031ff317230 */ /* 0x000fc40000004100 */
[-C--:B------:R-:W-:Y:S01]  /*5ff0*/  FMUL.FTZ R64, R47, R62.reuse ;  /* 0x0000003e2f407220 */ /* 0x080fe20000410000 */
[----:B------:R-:W-:Y:S02]  /*6000*/  HADD2.F32 R60, -RZ, R117.H1_H1 ;  /* 0x30000075ff3c7230 */ /* 0x000fe40000004100 */
[C---:B------:R-:W-:Y:S01]  /*6010*/  FMUL.FTZ R62, R45.reuse, R62 ;  /* 0x0000003e2d3e7220 */ /* 0x040fe20000410000 */
[----:B------:R-:W-:Y:S02]  /*6020*/  HADD2.F32 R123, -RZ, R123.H0_H0 ;  /* 0x2000007bff7b7230 */ /* 0x000fe40000004100 */
[----:B------:R-:W-:Y:S01]  /*6030*/  FFMA.FTZ R58, R58, R49, R51 ;  /* 0x000000313a3a7223 */ /* 0x000fe20000010033 */
[----:B------:R-:W-:Y:S02]  /*6040*/  HADD2.F32 R51, -RZ, R48.H0_H0 ;  /* 0x20000030ff337230 */ /* 0x000fe40000004100 */
[----:B------:R-:W-:Y:S01]  /*6050*/  FFMA.FTZ R43, R45, R60, -R64 ;  /* 0x0000003c2d2b7223 */ /* 0x000fe20000010840 */
[----:B------:R-:W-:-:S02]  /*6060*/  HADD2.F32 R48, -RZ, R44.H0_H0 ;  /* 0x2000002cff307230 */ /* 0x000fc40000004100 */
[----:B------:R-:W-:Y:S01]  /*6070*/  FFMA.FTZ R45, R47, R60, R62 ;  /* 0x0000003c2f2d7223 */ /* 0x000fe2000001003e */
[----:B------:R-:W-:Y:S02]  /*6080*/  HADD2.F32 R47, -RZ, R40.H0_H0 ;  /* 0x20000028ff2f7230 */ /* 0x000fe40000004100 */
[----:B------:R-:W-:Y:S01]  /*6090*/  FFMA.FTZ R56, R56, R49, -R57 ;  /* 0x0000003138387223 */ /* 0x000fe20000010839 */
[----:B------:R-:W-:Y:S01]  /*60a0*/  HADD2.F32 R44, -RZ, R44.H1_H1 ;  /* 0x3000002cff2c7230 */ /* 0x000fe20000004100 */
[----:B------:R-:W-:Y:S01]  /*60b0*/  F2FP.F16.F32.PACK_AB R39, R50, R39 ;  /* 0x000000273227723e */ /* 0x000fe200000000ff */
[----:B------:R-:W-:Y:S01]  /*60c0*/  HADD2.F32 R40, -RZ, R40.H1_H1 ;  /* 0x30000028ff287230 */ /* 0x000fe20000004100 */
[----:B------:R-:W-:Y:S01]  /*60d0*/  F2FP.F16.F32.PACK_AB R54, R54, R41 ;  /* 0x000000293636723e */ /* 0x000fe200000000ff */
[----:B------:R-:W-:Y:S02]  /*60e0*/  HADD2.F32 R119, -RZ, R119.H0_H0 ;  /* 0x20000077ff777230 */ /* 0x000fe40000004100 */
[----:B------:R-:W-:Y:S01]  /*60f0*/  FMUL.FTZ R57, R44, R51 ;  /* 0x000000332c397220 */ /* 0x000fe20000410000 */
[----:B------:R-:W-:-:S02]  /*6100*/  HADD2.F32 R49, -RZ, R36.H0_H0 ;  /* 0x20000024ff317230 */ /* 0x000fc40000004100 */
[----:B------:R-:W-:Y:S01]  /*6110*/  FMUL.FTZ R36, R48, R123 ;  /* 0x0000007b30247220 */ /* 0x000fe20000410000 */
[C---:B------:R-:W-:Y:S01]  /*6120*/  FMUL.FTZ R59, R40.reuse, R51 ;  /* 0x00000033283b7220 */ /* 0x040fe20000410000 */
[C---:B------:R-:W-:Y:S01]  /*6130*/  FMUL.FTZ R123, R47.reuse, R123 ;  /* 0x0000007b2f7b7220 */ /* 0x040fe20000410000 */
[----:B------:R-:W-:Y:S02]  /*6140*/  HADD2.F32 R121, -RZ, R121.H0_H0 ;  /* 0x20000079ff797230 */ /* 0x000fe40000004100 */
[----:B------:R-:W-:Y:S01]  /*6150*/  FFMA.FTZ R51, R47, R119, -R36 ;  /* 0x000000772f337223 */ /* 0x000fe20000010824 */
[----:B------:R-:W-:Y:S02]  /*6160*/  HADD2.F32 R47, -RZ, R38.H0_H0 ;  /* 0x20000026ff2f7230 */ /* 0x000fe40000004100 */
[-C--:B------:R-:W-:Y:S01]  /*6170*/  FFMA.FTZ R40, R40, R49.reuse, -R57 ;  /* 0x0000003128287223 */ /* 0x080fe20000010839 */
[----:B------:R-:W-:Y:S02]  /*6180*/  HADD2.F32 R38, -RZ, R46.H0_H0 ;  /* 0x2000002eff267230 */ /* 0x000fe40000004100 */
[----:B------:R-:W-:Y:S01]  /*6190*/  FFMA.FTZ R44, R44, R49, R59 ;  /* 0x000000312c2c7223 */ /* 0x000fe2000001003b */
[----:B------:R-:W-:-:S02]  /*61a0*/  HADD2.F32 R36, -RZ, R42.H0_H0 ;  /* 0x2000002aff247230 */ /* 0x000fc40000004100 */
[----:B------:R-:W-:Y:S01]  /*61b0*/  FFMA.FTZ R123, R48, R119, R123 ;  /* 0x00000077307b7223 */ /* 0x000fe2000001007b */
        /* <DEDUP_REMOVED lines=8> */
[----:B------:R-:W-:Y:S01]  /*6240*/  F2FP.F16.F32.PACK_AB R43, R56, R43 ;  /* 0x0000002b382b723e */ /* 0x000fe200000000ff */
[-C--:B------:R-:W-:Y:S01]  /*6250*/  FFMA.FTZ R49, R36, R117.reuse, -R49 ;  /* 0x0000007524317223 */ /* 0x080fe20000010831 */
[----:B------:R-:W-:Y:S01]  /*6260*/  FFMA.FTZ R121, R38, R117, R121 ;  /* 0x0000007526797223 */ /* 0x000fe20000010079 */
[-C--:B------:R-:W-:Y:S01]  /*6270*/  FFMA.FTZ R42, R42, R37.reuse, -R57 ;  /* 0x000000252a2a7223 */ /* 0x080fe20000010839 */
[----:B------:R-:W-:Y:S01]  /*6280*/  FFMA.FTZ R46, R46, R37, R47 ;  /* 0x000000252e2e7223 */ /* 0x000fe2000001002f */
[----:B------:R-:W-:Y:S01]  /*6290*/  F2FP.F16.F32.PACK_AB R47, R58, R45 ;  /* 0x0000002d3a2f723e */ /* 0x000fe200000000ff */
[----:B------:R-:W-:Y:S01]  /*62a0*/  IMAD.MOV.U32 R41, RZ, RZ, R39 ;  /* 0x000000ffff297224 */ /* 0x000fe200078e0027 */
[----:B------:R-:W-:Y:S01]  /*62b0*/  F2FP.F16.F32.PACK_AB R40, R40, R51 ;  /* 0x000000332828723e */ /* 0x000fe200000000ff */
[----:B------:R-:W-:Y:S01]  /*62c0*/  IMAD.MOV.U32 R45, RZ, RZ, R54 ;  /* 0x000000ffff2d7224 */ /* 0x000fe200078e0036 */
[----:B------:R-:W-:-:S02]  /*62d0*/  F2FP.F16.F32.PACK_AB R44, R44, R123 ;  /* 0x0000007b2c2c723e */ /* 0x000fc400000000ff */
[----:B------:R-:W-:Y:S02]  /*62e0*/  F2FP.F16.F32.PACK_AB R42, R42, R49 ;  /* 0x000000312a2a723e */ /* 0x000fe400000000ff */
[----:B------:R-:W-:-:S07]  /*62f0*/  F2FP.F16.F32.PACK_AB R46, R46, R121 ;  /* 0x000000792e2e723e */ /* 0x000fce00000000ff */
.L_x_1907:
[----:B------:R-:W-:Y:S05]  /*6300*/  BSYNC B1 ;  /* 0x0000000000017941 */ /* 0x000fea0003800000 */
.L_x_1906:
[----:B------:R-:W-:Y:S01]  /*6310*/  ISETP.GE.AND P4, PT, R55, R110, PT ;  /* 0x0000006e3700720c */ /* 0x000fe20003f86270 */
[----:B------:R-:W-:Y:S02]  /*6320*/  ULDC.64 UR4, c[0x0][0x208] ;  /* 0x0000820000047ab9 */ /* 0x000fe40000000a00 */
[----:B-1----:R4:W-:Y:S10]  /*6330*/  STG.E.128 desc[UR4][R52.64], R40 ;  /* 0x0000002834007986 */ /* 0x0029f4000c101d04 */
[----:B------:R-:W-:Y:S05]  /*6340*/  @P4 BRA `(.L_x_1870) ;  /* 0x0000000000ac4947 */ /* 0x000fea0003800000 */
[--C-:B------:R-:W-:Y:S01]  /*6350*/  SHF.R.S32.HI R36, RZ, 0x1f, R55.reuse ;  /* 0x0000001fff247819 */ /* 0x100fe20000011437 */
[----:B------:R-:W-:Y:S01]  /*6360*/  ULDC.64 UR4, c[0x0][0x208] ;  /* 0x0000820000047ab9 */ /* 0x000fe20000000a00 */
[----:B------:R-:W-:-:S04]  /*6370*/  IADD3 R55, P4, P5, R28, R96, R55 ;  /* 0x000000601c377210 */ /* 0x000fc80007d9e037 */
[----:B------:R-:W-:Y:S02]  /*6380*/  IADD3.X R36, R0, R111, R36, P4, P5 ;  /* 0x0000006f00247210 */ /* 0x000fe400027ea424 */
[----:B------:R-:W-:-:S04]  /*6390*/  LEA R94, P4, R55, R94, 0x1 ;  /* 0x0000005e375e7211 */ /* 0x000fc800078808ff */
[----:B------:R-:W-:-:S05]  /*63a0*/  LEA.HI.X R95, R55, R95, R36, 0x1, P4 ;  /* 0x0000005f375f7211 */ /* 0x000fca00020f0c24 */
[----:B--2---:R1:W-:Y:S01]  /*63b0*/  STG.E.128 desc[UR4][R94.64], R44 ;  /* 0x0000002c5e007986 */ /* 0x0043e2000c101d04 */
[----:B------:R-:W-:Y:S05]  /*63c0*/  BRA `(.L_x_1870) ;  /* 0x00000000008c7947 */ /* 0x000fea0003800000 */
.L_x_1863:
[----:B------:R-:W-:-:S04]  /*63d0*/  ULOP3.LUT UR4, UR60, 0x1, URZ, 0xfc, !UPT ;  /* 0x000000013c047892 */ /* 0x000fc8000f8efc3f */
[----:B------:R-:W-:-:S06]  /*63e0*/  UISETP.NE.AND UP0, UPT, UR4, 0x3, UPT ;  /* 0x000000030400788c */ /* 0x000fcc000bf05270 */
[----:B------:R-:W-:-:S13]  /*63f0*/  PLOP3.LUT P3, PT, PT, PT, UP0, 0x80, 0x0 ;  /* 0x000000000000781c */ /* 0x000fda0003f6f008 */
[----:B------:R-:W-:Y:S05]  /*6400*/  @!P3 BRA `(.L_x_1908) ;  /* 0x000000000004b947 */ /* 0x000fea0003800000 */
[----:B------:R-:W-:Y:S01]  /*6410*/  BPT.TRAP 0x1 ;  /* 0x000000040000795c */ /* 0x000fe20000300000 */
.L_x_1908:
[----:B------:R-:W2:Y:S01]  /*6420*/  LDL R36, [R1+0x44] ;  /* 0x0000440001247983 */ /* 0x000ea20000100800 */
[----:B------:R-:W-:Y:S01]  /*6430*/  IMAD R20, R19, 0x8, R16 ;  /* 0x0000000813147824 */ /* 0x000fe200078e0210 */
[----:B------:R-:W-:Y:S01]  /*6440*/  BSSY B1, `(.L_x_1909) ;  /* 0x0000006000017945 */ /* 0x000fe20003800000 */
[----:B------:R-:W-:-:S05]  /*6450*/  IMAD R91, R25, -0x90, R2 ;  /* 0xffffff70195b7824 */ /* 0x000fca00078e0202 */
[----:B------:R-:W-:Y:S02]  /*6460*/  VIMNMX R91, R91, 0x90, PT ;  /* 0x000000905b5b7848 */ /* 0x000fe40003fe0100 */
[----:B--2---:R-:W-:-:S04]  /*6470*/  SHF.L.U32 R92, R36, 0x1f, RZ ;  /* 0x0000001f245c7819 */ /* 0x004fc800000006ff */
[----:B------:R-:W0:Y:S02]  /*6480*/  SYNCS.PHASECHK.TRANS64.TRYWAIT P4, [R20+URZ+0x31c90], R92 ;  /* 0x031c905c140075a7 */ /* 0x000e24000808017f */
[----:B0-----:R-:W-:Y:S05]  /*6490*/  @!P4 BRA `(.L_x_1910) ;  /* 0x000001c400f0c947 */ /* 0x001fea0003800000 */
.L_x_2110:
[----:B------:R-:W-:Y:S05]  /*64a0*/  BSYNC B1 ;  /* 0x0000000000017941 */ /* 0x000fea0003800000 */
.L_x_1909:
[----:B------:R-:W-:-:S13]  /*64b0*/  ISETP.GE.AND P4, PT, R144, R91, PT ;  /* 0x0000005b9000720c */ /* 0x000fda0003f86270 */
[----:B------:R-:W-:Y:S05]  /*64c0*/  @P4 BRA `(.L_x_1870) ;  /* 0x00000000004c4947 */ /* 0x000fea0003800000 */
[----:B------:R-:W-:Y:S01]  /*64d0*/  ISETP.NE.AND P4, PT, R10, RZ, PT ;  /* 0x000000ff0a00720c */ /* 0x000fe20003f85270 */
[----:B------:R-:W-:-:S12]  /*64e0*/  ULDC.64 UR4, c[0x0][0x208] ;  /* 0x0000820000047ab9 */ /* 0x000fd80000000a00 */
        /* <DEDUP_REMOVED lines=17> */
.L_x_1870:
[----:B------:R-:W-:Y:S05]  /*6600*/  BSYNC B0 ;  /* 0x0000000000007941 */ /* 0x000fea0003800000 */
.L_x_1862:
        /* <DEDUP_REMOVED lines=12> */
[----:B------:R-:W-:-:S04]  /*66d0*/  @!P4 IADD3 R36, R20, 0x31ca0, RZ ;  /* 0x00031ca01424c810 */ /* 0x000fc80007ffe0ff */
[----:B------:R-:W-:-:S04]  /*66e0*/  @!P4 PRMT R36, RZ, 0x654, R36 ;  /* 0x00000654ff24c816 */ /* 0x000fc80000000024 */
[----:B------:R1:W-:Y:S01]  /*66f0*/  @!P4 SYNCS.ARRIVE.TRANS64.RED.A1T0 RZ, [R36+URZ], RZ ;  /* 0x000000ff24ffc9a7 */ /* 0x0003e2000810043f */
[----:B------:R-:W-:Y:S05]  /*6700*/  @!P3 BRA `(.L_x_1912) ;  /* 0x000000000004b947 */ /* 0x000fea0003800000 */
[----:B------:R-:W-:Y:S01]  /*6710*/  BPT.TRAP 0x1 ;  /* 0x000000040000795c */ /* 0x000fe20000300000 */
.L_x_1912:
[----:B------:R-:W-:Y:S05]  /*6720*/  BSYNC B0 ;  /* 0x0000000000007941 */ /* 0x000fea0003800000 */
.L_x_1911:
[----:B------:R-:W2:Y:S01]  /*6730*/  SYNCS.PHASECHK.TRANS64.TRYWAIT P3, [R20+URZ+0x31cb0], R92 ;  /* 0x031cb05c140075a7 */ /* 0x000ea2000806017f */
[----:B------:R-:W-:Y:S04]  /*6740*/  BSSY B0, `(.L_x_1913) ;  /* 0x0000002000007945 */ /* 0x000fe80003800000 */
[----:B--2---:R-:W-:Y:S05]  /*6750*/  @!P3 BRA `(.L_x_1914) ;  /* 0x000001c40054b947 */ /* 0x004fea0003800000 */
.L_x_2111:
[----:B------:R-:W-:Y:S05]  /*6760*/  BSYNC B0 ;  /* 0x0000000000007941 */ /* 0x000fea0003800000 */
.L_x_1913:
[----:B------:R-:W-:Y:S01]  /*6770*/  ISETP.GE.AND P3, PT, R144, R91, PT ;  /* 0x0000005b9000720c */ /* 0x000fe20003f66270 */
[----:B------:R-:W-:-:S12]  /*6780*/  BSSY B0, `(.L_x_1915) ;  /* 0x0000023000007945 */ /* 0x000fd80003800000 */
[----:B------:R-:W-:Y:S05]  /*6790*/  @P3 BRA `(.L_x_1916) ;  /* 0x0000000000843947 */ /* 0x000fea0003800000 */
[----:B------:R-:W-:Y:S01]  /*67a0*/  IMAD.WIDE R38, R25, 0x90, R78 ;  /* 0x0000009019267825 */ /* 0x000fe200078e024e */
[----:B------:R-:W-:Y:S01]  /*67b0*/  ULDC.64 UR4, c[0x0][0x318] ;  /* 0x0000c60000047ab9 */ /* 0x000fe20000000a00 */
[----:B------:R-:W-:Y:S02]  /*67c0*/  ULDC.64 UR6, c[0x0][0x208] ;  /* 0x0000820000067ab9 */ /* 0x000fe40000000a00 */
[----:B------:R-:W-:Y:S02]  /*67d0*/  IMAD R39, R39, UR4, RZ ;  /* 0x0000000427277c24 */ /* 0x000fe4000f8e02ff */
[----:B-1----:R-:W-:Y:S02]  /*67e0*/  IMAD.MOV.U32 R36, RZ, RZ, R30 ;  /* 0x000000ffff247224 */ /* 0x002fe400078e001e */
[----:B------:R-:W-:Y:S02]  /*67f0*/  IMAD.MOV.U32 R37, RZ, RZ, R82 ;  /* 0x000000ffff257224 */ /* 0x000fe400078e0052 */
[----:B------:R-:W-:-:S02]  /*6800*/  IMAD R39, R38, UR5, R39 ;  /* 0x0000000526277c24 */ /* 0x000fc4000f8e0227 */
[----:B------:R-:W-:Y:S01]  /*6810*/  IMAD.WIDE.U32 R36, R38, UR4, R36 ;  /* 0x0000000426247c25 */ /* 0x000fe2000f8e0024 */
[----:B------:R-:W-:-:S03]  /*6820*/  ULDC.64 UR4, c[0x0][0x308] ;  /* 0x0000c20000047ab9 */ /* 0x000fc60000000a00 */
[----:B------:R-:W-:Y:S01]  /*6830*/  IMAD.IADD R37, R37, 0x1, R39 ;  /* 0x0000000125257824 */ /* 0x000fe200078e0227 */
[C---:B------:R-:W-:Y:S01]  /*6840*/  LEA R40, P3, R36.reuse, UR4, 0x1 ;  /* 0x0000000424287c11 */ /* 0x040fe2000f8608ff */
[----:B------:R-:W-:Y:S01]  /*6850*/  ULDC UR4, c[0x0][0x2e4] ;  /* 0x0000b90000047ab9 */ /* 0x000fe20000000800 */
[C---:B------:R-:W-:Y:S02]  /*6860*/  VIADD R42, R23.reuse, 0x20 ;  /* 0x00000020172a7836 */ /* 0x040fe40000000000 */
        /* <DEDUP_REMOVED lines=20> */
.L_x_1916:
[----:B------:R-:W-:Y:S05]  /*69b0*/  BSYNC B0 ;  /* 0x0000000000007941 */ /* 0x000fea0003800000 */
.L_x_1915:
[----:B------:R-:W4:Y:S01]  /*69c0*/  LDL.LU R21, [R1+0x44] ;  /* 0x0000440001157983 */ /* 0x000f220000300800 */
[----:B0-2---:R-:W-:Y:S02]  /*69d0*/  @!P4 VIADD R20, R20, 0x31cc0 ;  /* 0x00031cc01414c836 */ /* 0x005fe40000000000 */
[----:B------:R-:W-:Y:S01]  /*69e0*/  VIADD R19, R19, 0x1 ;  /* 0x0000000113137836 */ /* 0x000fe20000000000 */
[----:B------:R-:W-:Y:S01]  /*69f0*/  @!PT LDS RZ, [RZ] ;  /* 0x00000000fffff984 */ /* 0x000fe20000000800 */
[----:B------:R-:W-:Y:S01]  /*6a00*/  @!PT LDS RZ, [RZ] ;  /* 0x00000000fffff984 */ /* 0x000fe20000000800 */
[----:B------:R-:W-:Y:S01]  /*6a10*/  @!PT LDS RZ, [RZ] ;  /* 0x00000000fffff984 */ /* 0x000fe20000000800 */
[----:B------:R-:W-:Y:S01]  /*6a20*/  @!PT LDS RZ, [RZ] ;  /* 0x00000000fffff984 */ /* 0x000fe20000000800 */
[----:B------:R0:W-:Y:S06]  /*6a30*/  MEMBAR.ALL.CTA ;  /* 0x0000000000007992 */ /* 0x0001ec0000008000 */
[----:B0-----:R-:W0:Y:S01]  /*6a40*/  FENCE.VIEW.ASYNC.S ;  /* 0x00000000000073c6 */ /* 0x001e220000000000 */
[----:B------:R-:W-:Y:S01]  /*6a50*/  @!P4 PRMT R20, RZ, 0x654, R20 ;  /* 0x00000654ff14c816 */ /* 0x000fe20000000014 */
[----:B0-----:R2:W-:Y:S01]  /*6a60*/  BAR.SYNC.DEFER_BLOCKING R109, 0x80 ;  /* 0x0002006d0000751d */ /* 0x0015e20000010000 */
[----:B------:R-:W-:-:S04]  /*6a70*/  ISETP.NE.AND P3, PT, R19, 0x2, PT ;  /* 0x000000021300780c */ /* 0x000fc80003f65270 */
[----:B------:R-:W-:Y:S01]  /*6a80*/  SEL R19, R19, RZ, P3 ;  /* 0x000000ff13137207 */ /* 0x000fe20001800000 */
[----:B------:R0:W-:Y:S02]  /*6a90*/  @!P4 SYNCS.ARRIVE.TRANS64.RED.A1T0 RZ, [R20+URZ], RZ ;  /* 0x000000ff14ffc9a7 */ /* 0x0001e4000810043f */
[----:B0-----:R-:W-:-:S04]  /*6aa0*/  SEL R20, RZ, 0x1, P3 ;  /* 0x00000001ff147807 */ /* 0x001fc80001800000 */
[----:B----4-:R-:W-:-:S05]  /*6ab0*/  LOP3.LUT R21, R21, R20, RZ, 0x3c, !PT ;  /* 0x0000001415157212 */ /* 0x010fca00078e3cff */
[----:B------:R2:W-:Y:S01]  /*6ac0*/  STL [R1+0x44], R21 ;  /* 0x0000441501007387 */ /* 0x0005e20000100800 */
[----:B------:R-:W-:Y:S05]  /*6ad0*/  @P2 BRA `(.L_x_1917) ;  /* 0xffffffbc001c2947 */ /* 0x000fea000383ffff */
[----:B--2---:R-:W0:Y:S01]  /*6ae0*/  S2R R21, SR_TID.X ;  /* 0x0000000000157919 */ /* 0x004e220000002100 */
[----:B------:R-:W-:Y:S02]  /*6af0*/  PLOP3.LUT P0, PT, PT, PT, PT, 0x8, 0x0 ;  /* 0x000000000000781c */ /* 0x000fe40003f0e170 */
[----:B0-----:R-:W-:-:S04]  /*6b00*/  SHF.R.U32.HI R21, RZ, 0x7, R21 ;  /* 0x00000007ff157819 */ /* 0x001fc80000011615 */
[----:B------:R-:W-:-:S13]  /*6b10*/  ISETP.NE.AND P5, PT, R21, 0x1, PT ;  /* 0x000000011500780c */ /* 0x000fda0003fa5270 */
[----:B------:R-:W-:Y:S06]  /*6b20*/  @!P5 BAR.ARV 0x9, 0x100 ;  /* 0x024400000000db1d */ /* 0x000fec0000002000 */
.L_x_1857:
[----:B------:R-:W-:Y:S02]  /*6b30*/  ISETP.GE.AND P2, PT, R108, 0x1, PT ;  /* 0x000000016c00780c */ /* 0x000fe40003f46270 */
[----:B------:R-:W-:Y:S02]  /*6b40*/  CS2R R72, SRZ ;  /* 0x0000000000487805 */ /* 0x000fe4000001ff00 */
[----:B------:R-:W-:Y:S01]  /*6b50*/  PLOP3.LUT P1, PT, PT, PT, PT, 0x80, 0x0 ;  /* 0x000000000000781c */ /* 0x000fe20003f2f070 */
[----:B------:R-:W-:Y:S01]  /*6b60*/  IMAD.MOV.U32 R0, RZ, RZ, RZ ;  /* 0x000000ffff007224 */ /* 0x000fe200078e00ff */
[----:B------:R-:W-:Y:S02]  /*6b70*/  CS2R R42, SRZ ;  /* 0x00000000002a7805 */ /* 0x000fe4000001ff00 */
[----:B------:R-:W-:Y:S02]  /*6b80*/  CS2R R34, SRZ ;  /* 0x0000000000227805 */ /* 0x000fe4000001ff00 */
[----:B------:R-:W-:-:S02]  /*6b90*/  CS2R R48, SRZ ;  /* 0x0000000000307805 */ /* 0x000fc4000001ff00 */
[----:B------:R-:W-:Y:S01]  /*6ba0*/  CS2R R44, SRZ ;  /* 0x00000000002c7805 */ /* 0x000fe2000001ff00 */
[----:B---3--:R-:W-:Y:S01]  /*6bb0*/  IMAD.MOV.U32 R39, RZ, RZ, RZ ;  /* 0x000000ffff277224 */ /* 0x008fe200078e00ff */
[----:B------:R-:W-:Y:S01]  /*6bc0*/  CS2R R26, SRZ ;  /* 0x00000000001a7805 */ /* 0x000fe2000001ff00 */
[----:B------:R-:W-:Y:S01]  /*6bd0*/  IMAD.MOV.U32 R54, RZ, RZ, RZ ;  /* 0x000000ffff367224 */ /* 0x000fe200078e00ff */
[----:B------:R-:W-:Y:S02]  /*6be0*/  CS2R R52, SRZ ;  /* 0x0000000000347805 */ /* 0x000fe4000001ff00 */
[----:B------:R-:W-:Y:S01]  /*6bf0*/  CS2R R40, SRZ ;  /* 0x0000000000287805 */ /* 0x000fe2000001ff00 */
[----:B------:R-:W-:Y:S01]  /*6c00*/  IMAD.MOV.U32 R51, RZ, RZ, RZ ;  /* 0x000000ffff337224 */ /* 0x000fe200078e00ff */
[----:B------:R-:W-:Y:S02]  /*6c10*/  CS2R R56, SRZ ;  /* 0x0000000000387805 */ /* 0x000fe4000001ff00 */
[----:B------:R-:W-:-:S02]  /*6c20*/  CS2R R74, SRZ ;  /* 0x00000000004a7805 */ /* 0x000fc4000001ff00 */
[----:B-1----:R-:W-:Y:S01]  /*6c30*/  CS2R R36, SRZ ;  /* 0x0000000000247805 */ /* 0x002fe2000001ff00 */
[----:B------:R-:W-:Y:S01]  /*6c40*/  IMAD.MOV.U32 R46, RZ, RZ, RZ ;  /* 0x000000ffff2e7224 */ /* 0x000fe200078e00ff */
[----:B------:R-:W-:Y:S02]  /*6c50*/  CS2R R68, SRZ ;  /* 0x0000000000447805 */ /* 0x000fe4000001ff00 */
[----:B------:R-:W-:Y:S02]  /*6c60*/  CS2R R60, SRZ ;  /* 0x00000000003c7805 */ /* 0x000fe4000001ff00 */
[----:B------:R-:W-:Y:S02]  /*6c70*/  CS2R R76, SRZ ;  /* 0x00000000004c7805 */ /* 0x000fe4000001ff00 */
[----:B------:R-:W-:Y:S02]  /*6c80*/  CS2R R32, SRZ ;  /* 0x0000000000207805 */ /* 0x000fe4000001ff00 */
[----:B------:R-:W-:-:S02]  /*6c90*/  CS2R R78, SRZ ;  /* 0x00000000004e7805 */ /* 0x000fc4000001ff00 */
[----:B------:R-:W-:Y:S02]  /*6ca0*/  CS2R R64, SRZ ;  /* 0x0000000000407805 */ /* 0x000fe4000001ff00 */
[----:B------:R-:W-:Y:S02]  /*6cb0*/  CS2R R28, SRZ ;  /* 0x00000000001c7805 */ /* 0x000fe4000001ff00 */
[----:B------:R-:W-:Y:S01]  /*6cc0*/  CS2R R80, SRZ ;  /* 0x0000000000507805 */ /* 0x000fe2000001ff00 */
[----:B------:R-:W-:Y:S01]  /*6cd0*/  IMAD.MOV.U32 R84, RZ, RZ, RZ ;  /* 0x000000ffff547224 */ /* 0x000fe200078e00ff */
[----:B------:R-:W-:Y:S02]  /*6ce0*/  CS2R R14, SRZ ;  /* 0x00000000000e7805 */ /* 0x000fe4000001ff00 */
[----:B------:R-:W-:Y:S01]  /*6cf0*/  CS2R R82, SRZ ;  /* 0x0000000000527805 */ /* 0x000fe2000001ff00 */
[----:B------:R-:W-:Y:S06]  /*6d00*/  @P0 BRA `(.L_x_1918) ;  /* 0x00000000000c0947 */ /* 0x000fec0003800000 */
[----:B------:R-:W1:Y:S01]  /*6d10*/  FENCE.VIEW.ASYNC.G ;  /* 0x00000000000073c6 */ /* 0x000e620000000100 */
[----:B------:R-:W-:Y:S05]  /*6d20*/  WARPSYNC.ALL ;  /* 0x0000000000007948 */ /* 0x000fea0003800000 */
[----:B-1----:R-:W-:Y:S06]  /*6d30*/  BAR.ARV 0xc, 0x1a0 ;  /* 0x0306800000007b1d */ /* 0x002fec0000002000 */
.L_x_1918:
[----:B------:R-:W-:Y:S01]  /*6d40*/  CS2R R12, SRZ ;  /* 0x00000000000c7805 */ /* 0x000fe2000001ff00 */
[----:B------:R-:W-:Y:S06]  /*6d50*/  @!P2 BRA `(.L_x_1919) ;  /* 0x000001480094a947 */ /* 0x000fec0003800000 */
[----:B------:R-:W1:Y:S01]  /*6d60*/  S2R R2, SR_TID.X ;  /* 0x0000000000027919 */ /* 0x000e620000002100 */
[----:B------:R-:W-:Y:S01]  /*6d70*/  UMOV UR4, 0xffffffff ;  /* 0xffffffff00047882 */ /* 0x000fe20000000000 */
[----:B-1----:R-:W-:-:S05]  /*6d80*/  VIADD R2, R2, 0xffffff80 ;  /* 0xffffff8002027836 */ /* 0x002fca0000000000 */
[----:B------:R-:W-:-:S04]  /*6d90*/  SHF.R.S32.HI R0, RZ, 0x1f, R2 ;  /* 0x0000001fff007819 */ /* 0x000fc80000011402 */
[----:B------:R-:W-:-:S04]  /*6da0*/  LEA.HI R0, R0, R2, RZ, 0x7 ;  /* 0x0000000200007211 */ /* 0x000fc800078f38ff */
[----:B------:R-:W-:Y:S01]  /*6db0*/  SHF.R.S32.HI R13, RZ, 0x7, R0 ;  /* 0x00000007ff0d7819 */ /* 0x000fe20000011400 */
[----:B------:R-:W-:Y:S06]  /*6dc0*/  BRA.DIV UR4, `(.L_x_1920) ;  /* 0x000001be04cc7947 */ /* 0x000fec000b800000 */
[----:B------:R-:W1:Y:S04]  /*6dd0*/  SHFL.IDX PT, R0, R13, RZ, 0x1f ;  /* 0x00001fff0d007589 */ /* 0x000e6800000e0000 */
[----:B-1----:R1:W-:Y:S02]  /*6de0*/  STL [R1+0x54], R0 ;  /* 0x0000540001007387 */ /* 0x0023e40000100800 */
.L_x_2114:
[----:B------:R-:W1:Y:S01]  /*6df0*/  LDL R3, [R1+0x54] ;  /* 0x0000540001037983 */ /* 0x000e620000100800 */
[----:B------:R-:W-:Y:S01]  /*6e00*/  BSSY B6, `(.L_x_1921) ;  /* 0x000001b000067945 */ /* 0x000fe20003800000 */
[----:B-1----:R-:W-:-:S05]  /*6e10*/  IMAD.HI R0, R3, 0x55555556, RZ ;  /* 0x5555555603007827 */ /* 0x002fca00078e02ff */
        /* <DEDUP_REMOVED lines=9> */
[----:B-1----:R-:W-:Y:S01]  /*6eb0*/  MOV R0, 0x0 ;  /* 0x0000000000007802 */ /* 0x002fe20000000f00 */
[----:B------:R-:W-:Y:S01]  /*6ec0*/  ULDC.64 UR4, c[0x4][0xa8] ;  /* 0x01002a0000047ab9 */ /* 0x000fe20000000a00 */
[----:B------:R-:W-:Y:S01]  /*6ed0*/  ULDC.64 UR6, c[0x4][0xb0] ;  /* 0x01002c0000067ab9 */ /* 0x000fe20000000a00 */
[----:B------:R-:W-:Y:S01]  /*6ee0*/  MOV R4, UR4 ;  /* 0x0000000400047c02 */ /* 0x000fe20008000f00 */
[----:B--2---:R1:W2:Y:S01]  /*6ef0*/  LDC.64 R14, c[0x4][R0] ;  /* 0x01000000000e7b82 */ /* 0x0042a20000000a00 */
[----:B------:R-:W-:Y:S01]  /*6f00*/  IMAD.U32 R5, RZ, RZ, UR5 ;  /* 0x00000005ff057e24 */ /* 0x000fe2000f8e00ff */
[----:B------:R-:W-:Y:S01]  /*6f10*/  ULDC.64 UR4, c[0x4][0x20] ;  /* 0x0100080000047ab9 */ /* 0x000fe20000000a00 */
[----:B------:R-:W-:Y:S02]  /*6f20*/  IMAD.U32 R6, RZ, RZ, UR6 ;  /* 0x00000006ff067e24 */ /* 0x000fe4000f8e00ff */
[----:B------:R-:W-:Y:S02]  /*6f30*/  IMAD.U32 R7, RZ, RZ, UR7 ;  /* 0x00000007ff077e24 */ /* 0x000fe4000f8e00ff */
[----:B------:R-:W-:-:S02]  /*6f40*/  IMAD.U32 R10, RZ, RZ, UR4 ;  /* 0x00000004ff0a7e24 */ /* 0x000fc4000f8e00ff */
[----:B0-----:R-:W-:Y:S02]  /*6f50*/  IMAD.U32 R11, RZ, RZ, UR5 ;  /* 0x00000005ff0b7e24 */ /* 0x001fe4000f8e00ff */
[----:B------:R-:W-:Y:S02]  /*6f60*/  IMAD.MOV.U32 R8, RZ, RZ, 0x70 ;  /* 0x00000070ff087424 */ /* 0x000fe400078e00ff */
[----:B------:R-:W-:Y:S02]  /*6f70*/  IMAD.MOV.U32 R12, RZ, RZ, 0x1 ;  /* 0x00000001ff0c7424 */ /* 0x000fe400078e00ff */
[----:B-1----:R-:W-:-:S07]  /*6f80*/  IMAD.MOV.U32 R13, RZ, RZ, RZ ;  /* 0x000000ffff0d7224 */ /* 0x002fce00078e00ff */
[----:B------:R-:W-:-:S07]  /*6f90*/  LEPC R20, `(.L_x_1922) ;  /* 0x000000001014794e */ /* 0x000fce0000000000 */
[----:B--2--5:R-:W-:Y:S05]  /*6fa0*/  CALL.ABS.NOINC R14 ;  /* 0x000000000e007343 */ /* 0x024fea0003c00000 */
.L_x_1922:
[----:B------:R-:W-:Y:S05]  /*6fb0*/  BSYNC B6 ;  /* 0x0000000000067941 */ /* 0x000fea0003800000 */
.L_x_1921:
[----:B------:R-:W-:Y:S02]  /*6fc0*/  ULDC UR4, c[0x0][0x3d4] ;  /* 0x0000f50000047ab9 */ /* 0x000fe40000000800 */
[----:B------:R-:W-:-:S13]  /*6fd0*/  ISETP.LT.AND P0, PT, RZ, UR4, PT ;  /* 0x00000004ff007c0c */ /* 0x000fda000bf01270 */
[----:B------:R-:W-:Y:S05]  /*6fe0*/  @P0 BRA `(.L_x_1923) ;  /* 0x0000000000400947 */ /* 0x000fea0003800000 */
[----:B------:R-:W1:Y:S02]  /*6ff0*/  LDL R20, [R1+0x80] ;  /* 0x0000800001147983 */ /* 0x000e640000100800 */
[----:B-1----:R-:W-:-:S04]  /*7000*/  LEA.HI R0, R20, R20, RZ, 0x1 ;  /* 0x0000001414007211 */ /* 0x002fc800078f08ff */
[----:B------:R-:W-:-:S05]  /*7010*/  LOP3.LUT R0, R0, 0xfffffffe, RZ, 0xc0, !PT ;  /* 0xfffffffe00007812 */ /* 0x000fca00078ec0ff */
[----:B------:R-:W-:-:S05]  /*7020*/  IMAD.IADD R0, R20, 0x1, -R0 ;  /* 0x0000000114007824 */ /* 0x000fca00078e0a00 */
[----:B------:R-:W-:-:S04]  /*7030*/  SHF.L.U32 R3, R0, 0x1f, RZ ;  /* 0x0000001f00037819 */ /* 0x000fc800000006ff */
[----:B------:R1:W3:Y:S03]  /*7040*/  SYNCS.PHASECHK.TRANS64.TRYWAIT P0, [R16+URZ+0x31c00], R3 ;  /* 0x031c0003100075a7 */ /* 0x0002e6000800017f */
[----:B---3--:R-:W-:Y:S05]  /*7050*/  @!P0 NANOSLEEP.SYNCS 0x989680 ;  /* 0x009896800000895d */ /* 0x008fea0003900000 */
[----:B------:R-:W3:Y:S01]  /*7060*/  @!P0 SYNCS.PHASECHK.TRANS64 P0, [R16+URZ+0x31c00], R3 ;  /* 0x031c0003100085a7 */ /* 0x000ee2000800007f */
[----:B------:R-:W-:Y:S04]  /*7070*/  BSSY B0, `(.L_x_1924) ;  /* 0x0000006000007945 */ /* 0x000fe80003800000 */
[----:B---3--:R-:W-:Y:S05]  /*7080*/  @P0 BRA `(.L_x_1925) ;  /* 0x0000000000100947 */ /* 0x008fea0003800000 */
.L_x_1926:
[----:B---3--:R3:W4:Y:S02]  /*7090*/  SYNCS.PHASECHK.TRANS64.TRYWAIT P0, [R16+URZ+0x31c00], R3 ;  /* 0x031c0003100075a7 */ /* 0x008724000800017f */
[----:B----4-:R-:W-:Y:S05]  /*70a0*/  @!P0 NANOSLEEP.SYNCS 0x989680 ;  /* 0x009896800000895d */ /* 0x010fea0003900000 */
[----:B------:R-:W4:Y:S02]  /*70b0*/  @!P0 SYNCS.PHASECHK.TRANS64 P0, [R16+URZ+0x31c00], R3 ;  /* 0x031c0003100085a7 */ /* 0x000f24000800007f */
[----:B----4-:R-:W-:Y:S05]  /*70c0*/  @!P0 BRA `(.L_x_1926) ;  /* 0xfffffffc00f08947 */ /* 0x010fea000383ffff */
.L_x_1925:
[----:B------:R-:W-:Y:S05]  /*70d0*/  BSYNC B0 ;  /* 0x0000000000007941 */ /* 0x000fea0003800000 */
.L_x_1924:
[----:B------:R-:W-:Y:S05]  /*70e0*/  BRA `(.L_x_1927) ;  /* 0x0000003c005c7947 */ /* 0x000fea0003800000 */
.L_x_1923:
[----:B------:R-:W-:Y:S01]  /*70f0*/  ULOP3.LUT UP0, URZ, UR61, 0x1bf, URZ, 0xc0, !UPT ;  /* 0x000001bf3d3f7892 */ /* 0x000fe2000f80c03f */
[----:B-1---5:R-:W-:Y:S01]  /*7100*/  SHF.R.S32.HI R0, RZ, 0x1f, R106 ;  /* 0x0000001fff007819 */ /* 0x022fe2000001146a */
        /* <DEDUP_REMOVED lines=17> */
[----:B------:R-:W-:Y:S01]  /*7220*/  IMAD.U32 R4, RZ, RZ, UR4 ;  /* 0x00000004ff047e24 */ /* 0x000fe2000f8e00ff */
[----:B--2---:R1:W2:Y:S01]  /*7230*/  LDC.64 R14, c[0x4][R0] ;  /* 0x01000000000e7b82 */ /* 0x0042a20000000a00 */
[----:B------:R-:W-:Y:S01]  /*7240*/  IMAD.U32 R5, RZ, RZ, UR5 ;  /* 0x00000005ff057e24 */ /* 0x000fe2000f8e00ff */
[----:B------:R-:W-:Y:S01]  /*7250*/  ULDC.64 UR4, c[0x4][0x28] ;  /* 0x01000a0000047ab9 */ /* 0x000fe20000000a00 */
[----:B------:R-:W-:Y:S01]  /*7260*/  IMAD.U32 R6, RZ, RZ, UR6 ;  /* 0x00000006ff067e24 */ /* 0x000fe2000f8e00ff */
[----:B0-----:R-:W-:Y:S01]  /*7270*/  MOV R11, UR5 ;  /* 0x00000005000b7c02 */ /* 0x001fe20008000f00 */
[----:B------:R-:W-:Y:S02]  /*7280*/  IMAD.U32 R7, RZ, RZ, UR7 ;  /* 0x00000007ff077e24 */ /* 0x000fe4000f8e00ff */
[----:B------:R-:W-:-:S02]  /*7290*/  IMAD.U32 R10, RZ, RZ, UR4 ;  /* 0x00000004ff0a7e24 */ /* 0x000fc4000f8e00ff */
[----:B------:R-:W-:Y:S02]  /*72a0*/  IMAD.MOV.U32 R8, RZ, RZ, 0x70 ;  /* 0x00000070ff087424 */ /* 0x000fe400078e00ff */
[----:B------:R-:W-:Y:S02]  /*72b0*/  IMAD.MOV.U32 R12, RZ, RZ, 0x1 ;  /* 0x00000001ff0c7424 */ /* 0x000fe400078e00ff */
[----:B-1----:R-:W-:-:S07]  /*72c0*/  IMAD.MOV.U32 R13, RZ, RZ, RZ ;  /* 0x000000ffff0d7224 */ /* 0x002fce00078e00ff */
[----:B------:R-:W-:-:S07]  /*72d0*/  LEPC R20, `(.L_x_1928) ;  /* 0x000000001014794e */ /* 0x000fce0000000000 */
[----:B--2---:R-:W-:Y:S05]  /*72e0*/  CALL.ABS.NOINC R14 ;  /* 0x000000000e007343 */ /* 0x004fea0003c00000 */
.L_x_1928:
[----:B------:R-:W3:Y:S01]  /*72f0*/  LDL R50, [R1+0x2c] ;  /* 0x00002c0001327983 */ /* 0x000ee20000100800 */
[----:B0-----:R-:W0:Y:S01]  /*7300*/  LDC.64 R10, c[0x0][0x3d8] ;  /* 0x0000f600ff0a7b82 */ /* 0x001e220000000a00 */
[----:B------:R-:W-:Y:S02]  /*7310*/  ULDC.U8 UR4, c[0x0][0x3f0] ;  /* 0x0000fc0000047ab9 */ /* 0x000fe40000000000 */
[----:B------:R-:W4:Y:S05]  /*7320*/  LDL R20, [R1+0x34] ;  /* 0x0000340001147983 */ /* 0x000f2a0000100800 */
[----:B------:R-:W1:Y:S01]  /*7330*/  LDC.64 R12, c[0x0][0x3e8] ;  /* 0x0000fa00ff0c7b82 */ /* 0x000e620000000a00 */
[----:B------:R-:W-:Y:S01]  /*7340*/  ISETP.NE.AND P0, PT, RZ, UR4, PT ;  /* 0x00000004ff007c0c */ /* 0x000fe2000bf05270 */
[----:B------:R-:W-:Y:S01]  /*7350*/  BSSY B0, `(.L_x_1929) ;  /* 0x00003a8000007945 */ /* 0x000fe20003800000 */
[----:B---3--:R-:W-:Y:S01]  /*7360*/  SHF.R.S32.HI R3, RZ, 0x1f, R50 ;  /* 0x0000001fff037819 */ /* 0x008fe20000011432 */
[----:B0-----:R-:W-:-:S04]  /*7370*/  IMAD.WIDE.U32 R46, R50, R10, RZ ;  /* 0x0000000a322e7225 */ /* 0x001fc800078e00ff */
[C---:B------:R-:W-:Y:S02]  /*7380*/  IMAD R4, R3.reuse, R10, RZ ;  /* 0x0000000a03047224 */ /* 0x040fe400078e02ff */
[-C--:B-1----:R-:W-:Y:S02]  /*7390*/  IMAD R6, R3, R12.reuse, RZ ;  /* 0x0000000c03067224 */ /* 0x082fe400078e02ff */
[C---:B----4-:R-:W-:Y:S02]  /*73a0*/  IMAD R0, R50.reuse, -0xc0, R20 ;  /* 0xffffff4032007824 */ /* 0x050fe400078e0214 */
[----:B--2---:R-:W-:-:S04]  /*73b0*/  IMAD.WIDE.U32 R14, R50, R12, RZ ;  /* 0x0000000c320e7225 */ /* 0x004fc800078e00ff */
        /* <DEDUP_REMOVED lines=27> */
[-C--:B------:R-:W-:Y:S01]  /*7570*/  IMAD R0, R56, R10.reuse, RZ ;  /* 0x0000000a38007224 */ /* 0x080fe200078e02ff */
[----:B------:R-:W-:Y:S01]  /*7580*/  ULDC.64 UR6, c[0x0][0x3c8] ;  /* 0x0000f20000067ab9 */ /* 0x000fe20000000a00 */
[--C-:B------:R-:W-:Y:S01]  /*7590*/  IMAD.WIDE.U32 R6, R144, R10, R4.reuse ;  /* 0x0000000a90067225 */ /* 0x100fe200078e0004 */
[----:B------:R-:W-:Y:S01]  /*75a0*/  ULDC.64 UR8, c[0x0][0x3e0] ;  /* 0x0000f80000087ab9 */ /* 0x000fe20000000a00 */
[----:B------:R-:W-:Y:S02]  /*75b0*/  CS2R R40, SRZ ;  /* 0x0000000000287805 */ /* 0x000fe4000001ff00 */
[----:B------:R-:W-:Y:S01]  /*75c0*/  CS2R R42, SRZ ;  /* 0x00000000002a7805 */ /* 0x000fe2000001ff00 */
[-C--:B------:R-:W-:Y:S01]  /*75d0*/  IMAD R3, R56, R12.reuse, RZ ;  /* 0x0000000c38037224 */ /* 0x080fe200078e02ff */
[----:B------:R-:W-:Y:S01]  /*75e0*/  ULDC.64 UR10, c[0x0][0x208] ;  /* 0x00008200000a7ab9 */ /* 0x000fe20000000a00 */
[----:B------:R-:W-:Y:S01]  /*75f0*/  IMAD.WIDE.U32 R8, R144, R12, R4 ;  /* 0x0000000c90087225 */ /* 0x000fe200078e0004 */
[----:B------:R-:W-:-:S03]  /*7600*/  IADD3 R4, P1, R6, R44, RZ ;  /* 0x0000002c06047210 */ /* 0x000fc60007f3e0ff */
[----:B------:R-:W-:Y:S01]  /*7610*/  IMAD R0, R144, R11, R0 ;  /* 0x0000000b90007224 */ /* 0x000fe200078e0200 */
[----:B------:R-:W-:Y:S01]  /*7620*/  IADD3 R6, P2, R8, R106, RZ ;  /* 0x0000006a08067210 */ /* 0x000fe20007f5e0ff */
[----:B------:R-:W-:Y:S02]  /*7630*/  IMAD R3, R144, R13, R3 ;  /* 0x0000000d90037224 */ /* 0x000fe400078e0203 */
[C---:B------:R-:W-:Y:S01]  /*7640*/  VIADD R8, R18.reuse, 0x10 ;  /* 0x0000001012087836 */ /* 0x040fe20000000000 */
[----:B------:R-:W-:Y:S01]  /*7650*/  IADD3.X R5, R51, R0, R7, P1, !PT ;  /* 0x0000000033057210 */ /* 0x000fe20000ffe407 */
[----:B------:R-:W-:Y:S01]  /*7660*/  VIADD R0, R18, 0x8 ;  /* 0x0000000812007836 */ /* 0x000fe20000000000 */
[----:B------:R-:W-:Y:S01]  /*7670*/  IADD3.X R7, R49, R3, R9, P2, !PT ;  /* 0x0000000331077210 */ /* 0x000fe200017fe409 */
[----:B------:R-:W-:Y:S01]  /*7680*/  IMAD R3, R53, 0xc0, RZ ;  /* 0x000000c035037824 */ /* 0x000fe200078e02ff */
[----:B------:R-:W-:Y:S01]  /*7690*/  ISETP.GE.AND P3, PT, R8, UR4, PT ;  /* 0x0000000408007c0c */ /* 0x000fe2000bf66270 */
[----:B------:R-:W-:Y:S01]  /*76a0*/  IMAD.WIDE.U32 R46, R46, 0xc0, R4 ;  /* 0x000000c02e2e7825 */ /* 0x000fe200078e0004 */
[----:B------:R-:W-:-:S03]  /*76b0*/  ISETP.GE.AND P1, PT, R0, UR4, PT ;  /* 0x0000000400007c0c */ /* 0x000fc6000bf26270 */
[----:B------:R-:W-:Y:S01]  /*76c0*/  IMAD R5, R52, 0xc0, RZ ;  /* 0x000000c034057824 */ /* 0x000fe200078e02ff */
[----:B------:R-:W-:Y:S01]  /*76d0*/  LEA R4, P2, R46, UR6, 0x1 ;  /* 0x000000062e047c11 */ /* 0x000fe2000f8408ff */
[----:B------:R-:W-:-:S04]  /*76e0*/  IMAD.WIDE.U32 R14, R14, 0xc0, R6 ;  /* 0x000000c00e0e7825 */ /* 0x000fc800078e0006 */
[----:B------:R-:W-:Y:S01]  /*76f0*/  IMAD.IADD R5, R47, 0x1, R5 ;  /* 0x000000012f057824 */ /* 0x000fe200078e0205 */
[----:B------:R-:W-:Y:S01]  /*7700*/  LEA R6, P5, R14, UR8, 0x1 ;  /* 0x000000080e067c11 */ /* 0x000fe2000f8a08ff */
[----:B------:R-:W-:Y:S02]  /*7710*/  VIADD R0, R18, 0x18 ;  /* 0x0000001812007836 */ /* 0x000fe40000000000 */
[----:B------:R-:W-:Y:S01]  /*7720*/  IMAD.IADD R3, R15, 0x1, R3 ;  /* 0x000000010f037824 */ /* 0x000fe200078e0203 */
[----:B------:R-:W-:Y:S01]  /*7730*/  LEA.HI.X R5, R46, UR7, R5, 0x1, P2 ;  /* 0x000000072e057c11 */ /* 0x000fe200090f0c05 */
[----:B------:R-:W-:Y:S01]  /*7740*/  VIADD R8, R18, 0x20 ;  /* 0x0000002012087836 */ /* 0x000fe20000000000 */
        /* <DEDUP_REMOVED lines=27> */
.L_x_1932:
[----:B------:R-:W-:Y:S05]  /*7900*/  BSYNC B1 ;  /* 0x0000000000017941 */ /* 0x000fea0003800000 */
.L_x_1931:
        /* <DEDUP_REMOVED lines=11> */
[----:B-1----:R-:W-:Y:S02]  /*79c0*/  @P1 SHF.R.U32.HI R3, RZ, R5, R0 ;  /* 0x00000005ff031219 */ /* 0x002fe40000011600 */
[----:B------:R-:W-:Y:S02]  /*79d0*/  MOV R0, R42 ;  /* 0x0000002a00007202 */ /* 0x000fe40000000f00 */
        /* <DEDUP_REMOVED lines=22> */
[----:B------:R-:W-:Y:S02]  /*7b40*/  PRMT R44, R10, 0x7610, R44 ;  /* 0x000076100a2c7816 */ /* 0x000fe4000000002c */
[----:B--2---:R-:W-:Y:S01]  /*7b50*/  LEA.HI R5, R46, R46, RZ, 0x1 ;  /* 0x0000002e2e057211 */ /* 0x004fe200078f08ff */
[----:B------:R-:W-:Y:S06]  /*7b60*/  BRA.DIV UR4, `(.L_x_1933) ;  /* 0x000001b2048c7947 */ /* 0x000fec000b800000 */
.L_x_2117:
[----:B------:R-:W-:Y:S01]  /*7b70*/  UMOV UR4, 0xffffffff ;  /* 0xffffffff00047882 */ /* 0x000fe20000000000 */
[----:B------:R-:W-:Y:S02]  /*7b80*/  LOP3.LUT R5, R5, 0xfffffffe, RZ, 0xc0, !PT ;  /* 0xfffffffe05057812 */ /* 0x000fe400078ec0ff */
[----:B------:R-:W-:Y:S05]  /*7b90*/  BRA.DIV UR4, `(.L_x_1934) ;  /* 0x000001b204a47947 */ /* 0x000fea000b800000 */
.L_x_2120:
[----:B------:R-:W-:Y:S01]  /*7ba0*/  UMOV UR4, 0xffffffff ;  /* 0xffffffff00047882 */ /* 0x000fe20000000000 */
[----:B------:R-:W-:Y:S02]  /*7bb0*/  IMAD.IADD R5, R46, 0x1, -R5 ;  /* 0x000000012e057824 */ /* 0x000fe400078e0a05 */
[----:B------:R-:W-:Y:S05]  /*7bc0*/  BRA.DIV UR4, `(.L_x_1935) ;  /* 0x000001b204c07947 */ /* 0x000fea000b800000 */
.L_x_2123:
[----:B------:R-:W-:Y:S01]  /*7bd0*/  UMOV UR4, 0xffffffff ;  /* 0xffffffff00047882 */ /* 0x000fe20000000000 */
[----:B------:R-:W-:Y:S02]  /*7be0*/  SHF.L.U32 R3, R5, 0x1f, RZ ;  /* 0x0000001f05037819 */ /* 0x000fe400000006ff */
[----:B------:R-:W-:Y:S05]  /*7bf0*/  BRA.DIV UR4, `(.L_x_1936) ;  /* 0x000001b204dc7947 */ /* 0x000fea000b800000 */
.L_x_2126:
        /* <DEDUP_REMOVED lines=30> */
[----:B0-----:R-:W-:Y:S06]  /*7de0*/  @!P1 BRA `(.L_x_1938) ;  /* 0x000001b000889947 */ /* 0x001fec0003800000 */
.L_x_2127:
[----:B------:R-:W-:Y:S05]  /*7df0*/  BSYNC B1 ;  /* 0x0000000000017941 */ /* 0x000fea0003800000 */
.L_x_1937:
[----:B------:R-:W-:Y:S01]  /*7e00*/  PRMT R11, R0, 0x5410, R4 ;  /* 0x00005410000b7816 */ /* 0x000fe20000000004 */
[----:B------:R-:W-:Y:S06]  /*7e10*/  @P0 BRA `(.L_x_1939) ;  /* 0x0000002c00ec0947 */ /* 0x000fec0003800000 */
[----:B------:R-:W0:Y:S01]  /*7e20*/  LDL R47, [R1+0x64] ;  /* 0x00006400012f7983 */ /* 0x000e220000100800 */
[----:B------:R-:W1:Y:S03]  /*7e30*/  LDC R5, c[0x0][0x3d4] ;  /* 0x0000f500ff057b82 */ /* 0x000e660000000800 */
[----:B------:R-:W2:Y:S01]  /*7e40*/  LDL R7, [R1+0x88] ;  /* 0x0000880001077983 */ /* 0x000ea20000100800 */
[C---:B------:R-:W-:Y:S01]  /*7e50*/  VIADD R0, R18.reuse, 0x8 ;  /* 0x0000000812007836 */ /* 0x040fe20000000000 */
[----:B------:R-:W-:Y:S01]  /*7e60*/  BSSY B1, `(.L_x_1940) ;  /* 0x0000039000017945 */ /* 0x000fe20003800000 */
[C---:B------:R-:W-:Y:S02]  /*7e70*/  VIADD R4, R18.reuse, 0x10 ;  /* 0x0000001012047836 */ /* 0x040fe40000000000 */
[C---:B------:R-:W-:Y:S01]  /*7e80*/  VIADD R6, R18.reuse, 0x18 ;  /* 0x0000001812067836 */ /* 0x040fe20000000000 */
[----:B-1----:R-:W-:-:S02]  /*7e90*/  ISETP.GE.AND P6, PT, R18, R5, PT ;  /* 0x000000051200720c */ /* 0x002fc40003fc6270 */
[-C--:B------:R-:W-:Y:S01]  /*7ea0*/  ISETP.GE.AND P0, PT, R0, R5.reuse, PT ;  /* 0x000000050000720c */ /* 0x080fe20003f06270 */
[----:B------:R-:W-:Y:S01]  /*7eb0*/  VIADD R0, R18, 0x20 ;  /* 0x0000002012007836 */ /* 0x000fe20000000000 */
[-C--:B------:R-:W-:Y:S01]  /*7ec0*/  ISETP.GE.AND P1, PT, R4, R5.reuse, PT ;  /* 0x000000050400720c */ /* 0x080fe20003f26270 */
[----:B------:R-:W-:Y:S01]  /*7ed0*/  VIADD R4, R18, 0x28 ;  /* 0x0000002812047836 */ /* 0x000fe20000000000 */
[-C--:B------:R-:W-:Y:S02]  /*7ee0*/  ISETP.GE.AND P2, PT, R6, R5.reuse, PT ;  /* 0x000000050600720c */ /* 0x080fe40003f46270 */
[-C--:B------:R-:W-:Y:S02]  /*7ef0*/  ISETP.GE.AND P3, PT, R0, R5.reuse, PT ;  /* 0x000000050000720c */ /* 0x080fe40003f66270 */
[----:B------:R-:W-:Y:S01]  /*7f00*/  ISETP.GE.AND P4, PT, R4, R5, PT ;  /* 0x000000050400720c */ /* 0x000fe20003f86270 */
[----:B0-----:R-:W-:-:S04]  /*7f10*/  IMAD R3, R47, 0x2, R16 ;  /* 0x000000022f037824 */ /* 0x001fc800078e0210 */
[----:B------:R-:W-:Y:S01]  /*7f20*/  VIADD R0, R3, 0x20 ;  /* 0x0000002003007836 */ /* 0x000fe20000000000 */
[----:B--2---:R-:W-:Y:S01]  /*7f30*/  LOP3.LUT P5, RZ, R7, 0x2, RZ, 0xc0, !PT ;  /* 0x0000000207ff7812 */ /* 0x004fe200078ac0ff */
        /* <DEDUP_REMOVED lines=22> */
[--C-:B------:R-:W-:Y:S02]  /*80a0*/  HADD2.F32 R6, -RZ, R5.reuse.H0_H0 ;  /* 0x20000005ff067230 */ /* 0x100fe40000004100 */
        /* <DEDUP_REMOVED lines=20> */
.L_x_1941:
[----:B------:R-:W-:Y:S05]  /*81f0*/  BSYNC B1 ;  /* 0x0000000000017941 */ /* 0x000fea0003800000 */
.L_x_1940:
[----:B------:R-:W-:Y:S01]  /*8200*/  BSSY B1, `(.L_x_1942) ;  /* 0x000002d000017945 */ /* 0x000fe20003800000 */
[----:B------:R-:W-:-:S03]  /*8210*/  @P5 IADD3 R0, R3, -0x20, RZ ;  /* 0xffffffe003005810 */ /* 0x000fc60007ffe0ff */
[----:B------:R-:W-:Y:S05]  /*8220*/  @P0 BRA `(.L_x_1943) ;  /* 0x0000000000a80947 */ /* 0x000fea0003800000 */
[----:B0-----:R-:W0:Y:S01]  /*8230*/  LDS.128 R4, [R0+0xda00] ;  /* 0x00da000000047984 */ /* 0x001e220000000c00 */
[----:B------:R-:W-:Y:S01]  /*8240*/  SHF.R.U32.HI R41, RZ, 0x10, R37 ;  /* 0x00000010ff297819 */ /* 0x000fe20000011625 */
[----:B------:R-:W-:Y:S01]  /*8250*/  HADD2.F32 R42, -RZ, R56.H1_H1 ;  /* 0x30000038ff2a7230 */ /* 0x000fe20000004100 */
[--C-:B------:R-:W-:Y:S01]  /*8260*/  SHF.R.U32.HI R43, RZ, 0x10, R39.reuse ;  /* 0x00000010ff2b7819 */ /* 0x100fe20000011627 */
[----:B------:R-:W-:Y:S01]  /*8270*/  HADD2.F32 R40, -RZ, R57.H1_H1 ;  /* 0x30000039ff287230 */ /* 0x000fe20000004100 */
        /* <DEDUP_REMOVED lines=18> */
[----:B------:R-:W-:Y:S02]  /*83a0*/  HADD2.F32 R40, -RZ, R45.H1_H1 ;  /* 0x3000002dff287230 */ /* 0x000fe40000004100 */
        /* <DEDUP_REMOVED lines=18> */
.L_x_1943:
[----:B------:R-:W-:Y:S05]  /*84d0*/  BSYNC B1 ;  /* 0x0000000000017941 */ /* 0x000fea0003800000 */
.L_x_1942:
[----:B------:R-:W-:Y:S04]  /*84e0*/  BSSY B1, `(.L_x_1944) ;  /* 0x000002c000017945 */ /* 0x000fe80003800000 */
[----:B------:R-:W-:Y:S05]  /*84f0*/  @P1 BRA `(.L_x_1945) ;  /* 0x0000000000a81947 */ /* 0x000fea0003800000 */
[----:B01----:R-:W0:Y:S01]  /*8500*/  LDS.128 R4, [R3+0x10a00] ;  /* 0x010a000003047984 */ /* 0x003e220000000c00 */
[----:B------:R-:W-:Y:S01]  /*8510*/  SHF.R.U32.HI R38, RZ, 0x10, R35 ;  /* 0x00000010ff267819 */ /* 0x000fe20000011623 */
[----:B------:R-:W-:Y:S01]  /*8520*/  HADD2.F32 R36, -RZ, R58.H1_H1 ;  /* 0x3000003aff247230 */ /* 0x000fe20000004100 */
[----:B------:R-:W-:Y:S01]  /*8530*/  SHF.R.U32.HI R37, RZ, 0x10, R33 ;  /* 0x00000010ff257819 */ /* 0x000fe20000011621 */
[----:B------:R-:W-:Y:S01]  /*8540*/  HADD2.F32 R45, -RZ, R45.H0_H0 ;  /* 0x2000002dff2d7230 */ /* 0x000fe20000004100 */
[----:B------:R-:W-:Y:S01]  /*8550*/  SHF.R.U64 R41, R34, 0x10, R35 ;  /* 0x0000001022297819 */ /* 0x000fe20000001223 */
[----:B------:R-:W-:Y:S01]  /*8560*/  HADD2.F32 R38, -RZ, R38.H0_H0 ;  /* 0x20000026ff267230 */ /* 0x000fe20000004100 */
[----:B------:R-:W-:Y:S01]  /*8570*/  SHF.R.U64 R43, R32, 0x10, R33 ;  /* 0x00000010202b7819 */ /* 0x000fe20000001221 */
[----:B------:R-:W-:Y:S02]  /*8580*/  HADD2.F32 R37, -RZ, R37.H0_H0 ;  /* 0x20000025ff257230 */ /* 0x000fe40000004100 */
[----:B0-----:R-:W-:-:S02]  /*8590*/  HADD2.F32 R35, -RZ, R7.H1_H1 ;  /* 0x30000007ff237230 */ /* 0x001fc40000004100 */
[----:B------:R-:W-:Y:S02]  /*85a0*/  HADD2.F32 R34, -RZ, R7.H0_H0 ;  /* 0x20000007ff227230 */ /* 0x000fe40000004100 */
[--C-:B------:R-:W-:Y:S02]  /*85b0*/  HADD2.F32 R7, -RZ, R4.reuse.H0_H0 ;  /* 0x20000004ff077230 */ /* 0x100fe40000004100 */
[CC--:B------:R-:W-:Y:S01]  /*85c0*/  FMUL.FTZ R39, R35.reuse, R38.reuse ;  /* 0x0000002623277220 */ /* 0x0c0fe20000410000 */
[----:B------:R-:W-:Y:S01]  /*85d0*/  FMUL.FTZ R35, R35, R37 ;  /* 0x0000002523237220 */ /* 0x000fe20000410000 */
[----:B------:R-:W-:Y:S02]  /*85e0*/  HADD2.F32 R4, -RZ, R4.H1_H1 ;  /* 0x30000004ff047230 */ /* 0x000fe40000004100 */
[--C-:B------:R-:W-:Y:S02]  /*85f0*/  HADD2.F32 R32, -RZ, R6.reuse.H0_H0 ;  /* 0x20000006ff207230 */ /* 0x100fe40000004100 */
[----:B------:R-:W-:Y:S01]  /*8600*/  FFMA.FTZ R42, R34, R38, R35 ;  /* 0x00000026222a7223 */ /* 0x000fe20000010023 */
[----:B------:R-:W-:-:S02]  /*8610*/  HADD2.F32 R33, -RZ, R6.H1_H1 ;  /* 0x30000006ff217230 */ /* 0x000fc40000004100 */
[----:B------:R-:W-:Y:S01]  /*8620*/  FMUL.FTZ R40, R4, R45 ;  /* 0x0000002d04287220 */ /* 0x000fe20000410000 */
[--C-:B------:R-:W-:Y:S02]  /*8630*/  HADD2.F32 R35, -RZ, R44.reuse.H0_H0 ;  /* 0x2000002cff237230 */ /* 0x100fe40000004100 */
[----:B------:R-:W-:Y:S01]  /*8640*/  FFMA.FTZ R39, R34, R37, -R39 ;  /* 0x0000002522277223 */ /* 0x000fe20000010827 */
[--C-:B------:R-:W-:Y:S02]  /*8650*/  HADD2.F32 R6, -RZ, R5.reuse.H0_H0 ;  /* 0x20000005ff067230 */ /* 0x100fe40000004100 */
[-C--:B------:R-:W-:Y:S01]  /*8660*/  FMUL.FTZ R38, R4, R36.reuse ;  /* 0x0000002404267220 */ /* 0x080fe20000410000 */
[----:B------:R-:W-:Y:S02]  /*8670*/  HADD2.F32 R44, -RZ, R44.H1_H1 ;  /* 0x3000002cff2c7230 */ /* 0x000fe40000004100 */
[----:B------:R-:W-:Y:S01]  /*8680*/  FFMA.FTZ R40, R7, R36, -R40 ;  /* 0x0000002407287223 */ /* 0x000fe20000010828 */
[----:B------:R-:W-:-:S02]  /*8690*/  HADD2.F32 R5, -RZ, R5.H1_H1 ;  /* 0x30000005ff057230 */ /* 0x000fc40000004100 */
[----:B------:R-:W-:Y:S01]  /*86a0*/  FFMA.FTZ R45, R7, R45, R38 ;  /* 0x0000002d072d7223 */ /* 0x000fe20000010026 */
[----:B------:R-:W-:Y:S02]  /*86b0*/  HADD2.F32 R34, -RZ, R41.H0_H0 ;  /* 0x20000029ff227230 */ /* 0x000fe40000004100 */
[CC--:B------:R-:W-:Y:S01]  /*86c0*/  FMUL.FTZ R37, R33.reuse, R35.reuse ;  /* 0x0000002321257220 */ /* 0x0c0fe20000410000 */
[----:B------:R-:W-:Y:S02]  /*86d0*/  HADD2.F32 R4, -RZ, R43.H0_H0 ;  /* 0x2000002bff047230 */ /* 0x000fe40000004100 */
[----:B------:R-:W-:Y:S01]  /*86e0*/  FMUL.FTZ R36, R33, R44 ;  /* 0x0000002c21247220 */ /* 0x000fe20000410000 */
[C---:B------:R-:W-:Y:S01]  /*86f0*/  FMUL.FTZ R7, R5.reuse, R34 ;  /* 0x0000002205077220 */ /* 0x040fe20000410000 */
[C---:B------:R-:W-:Y:S01]  /*8700*/  FFMA.FTZ R37, R32.reuse, R44, -R37 ;  /* 0x0000002c20257223 */ /* 0x040fe20000010825 */
[-C--:B------:R-:W-:Y:S01]  /*8710*/  FMUL.FTZ R33, R5, R4.reuse ;  /* 0x0000000405217220 */ /* 0x080fe20000410000 */
[----:B------:R-:W-:Y:S01]  /*8720*/  FFMA.FTZ R36, R32, R35, R36 ;  /* 0x0000002320247223 */ /* 0x000fe20000010024 */
[----:B------:R-:W-:Y:S01]  /*8730*/  FFMA.FTZ R5, R6, R4, -R7 ;  /* 0x0000000406057223 */ /* 0x000fe20000010807 */
[----:B------:R-:W-:Y:S01]  /*8740*/  F2FP.F16.F32.PACK_AB R7, R42, R39 ;  /* 0x000000272a07723e */ /* 0x000fe200000000ff */
[----:B------:R-:W-:Y:S01]  /*8750*/  FFMA.FTZ R34, R6, R34, R33 ;  /* 0x0000002206227223 */ /* 0x000fe20000010021 */
[----:B------:R-:W-:-:S02]  /*8760*/  F2FP.F16.F32.PACK_AB R4, R45, R40 ;  /* 0x000000282d04723e */ /* 0x000fc400000000ff */
[----:B------:R-:W-:Y:S02]  /*8770*/  F2FP.F16.F32.PACK_AB R6, R36, R37 ;  /* 0x000000252406723e */ /* 0x000fe400000000ff */
[----:B------:R-:W-:-:S05]  /*8780*/  F2FP.F16.F32.PACK_AB R5, R34, R5 ;  /* 0x000000052205723e */ /* 0x000fca00000000ff */
[----:B------:R2:W-:Y:S02]  /*8790*/  STS.128 [R3+0x10a00], R4 ;  /* 0x010a000403007388 */ /* 0x0005e40000000c00 */
.L_x_1945:
[----:B------:R-:W-:Y:S05]  /*87a0*/  BSYNC B1 ;  /* 0x0000000000017941 */ /* 0x000fea0003800000 */
.L_x_1944:
        /* <DEDUP_REMOVED lines=44> */
.L_x_1947:
[----:B------:R-:W-:Y:S05]  /*8a70*/  BSYNC B1 ;  /* 0x0000000000017941 */ /* 0x000fea0003800000 */
.L_x_1946:
        /* <DEDUP_REMOVED lines=44> */
.L_x_1949:
[----:B------:R-:W-:Y:S05]  /*8d40*/  BSYNC B1 ;  /* 0x0000000000017941 */ /* 0x000fea0003800000 */
.L_x_1948:
        /* <DEDUP_REMOVED lines=44> */
.L_x_1930:
        /* <DEDUP_REMOVED lines=18> */
[----:B0-----:R-:W-:-:S13]  /*9130*/  ISETP.NE.AND P1, PT, R0, 0x1, PT ;  /* 0x000000010000780c */ /* 0x001fda0003f25270 */
[----:B------:R-:W0:Y:S08]  /*9140*/  @P1 LDC R0, c[0x0][0x42c] ;  /* 0x00010b00ff001b82 */ /* 0x000e300000000800 */
[----:B------:R-:W1:Y:S01]  /*9150*/  @P1 LDC R55, c[0x0][0x430] ;  /* 0x00010c00ff371b82 */ /* 0x000e620000000800 */
[----:B--2---:R-:W-:-:S04]  /*9160*/  IMAD R3, R3, 0xc0, R144 ;  /* 0x000000c003037824 */ /* 0x004fc800078e0290 */
[----:B0-----:R-:W-:Y:S01]  /*9170*/  @P1 IMAD.HI.U32 R0, R3, R0, RZ ;  /* 0x0000000003001227 */ /* 0x001fe200078e00ff */
[----:B-1----:R-:W-:Y:S06]  /*9180*/  @P0 BRA `(.L_x_1951) ;  /* 0x0000000000c80947 */ /* 0x002fec0003800000 */
[----:B------:R-:W-:Y:S01]  /*9190*/  SHF.R.S32.HI R9, RZ, 0x1f, R144 ;  /* 0x0000001fff097819 */ /* 0x000fe20000011490 */
[----:B------:R-:W-:Y:S01]  /*91a0*/  IMAD.MOV.U32 R4, RZ, RZ, R23 ;  /* 0x000000ffff047224 */ /* 0x000fe200078e0017 */
[----:B------:R-:W-:Y:S01]  /*91b0*/  ULDC.64 UR4, c[0x0][0x3c8] ;  /* 0x0000f20000047ab9 */ /* 0x000fe20000000a00 */
[----:B------:R-:W-:Y:S01]  /*91c0*/  IMAD.MOV.U32 R5, RZ, RZ, R54 ;  /* 0x000000ffff057224 */ /* 0x000fe200078e0036 */
[----:B------:R-:W-:Y:S01]  /*91d0*/  ULDC.64 UR6, c[0x0][0x3e0] ;  /* 0x0000f80000067ab9 */ /* 0x000fe20000000a00 */
[-C--:B------:R-:W-:Y:S01]  /*91e0*/  IMAD R8, R9, R10.reuse, RZ ;  /* 0x0000000a09087224 */ /* 0x080fe200078e02ff */
[----:B------:R-:W-:Y:S01]  /*91f0*/  CS2R R32, SRZ ;  /* 0x0000000000207805 */ /* 0x000fe2000001ff00 */
[----:B------:R-:W-:Y:S01]  /*9200*/  IMAD.WIDE.U32 R6, R144, R10, R4 ;  /* 0x0000000a90067225 */ /* 0x000fe200078e0004 */
[----:B------:R-:W-:Y:S02]  /*9210*/  CS2R R34, SRZ ;  /* 0x0000000000227805 */ /* 0x000fe4000001ff00 */
[----:B------:R-:W-:-:S02]  /*9220*/  CS2R R36, SRZ ;  /* 0x0000000000247805 */ /* 0x000fc4000001ff00 */
[----:B------:R-:W-:Y:S01]  /*9230*/  CS2R R38, SRZ ;  /* 0x0000000000267805 */ /* 0x000fe2000001ff00 */
[----:B------:R-:W-:Y:S01]  /*9240*/  IMAD R9, R9, R12, RZ ;  /* 0x0000000c09097224 */ /* 0x000fe200078e02ff */
[----:B------:R-:W-:Y:S01]  /*9250*/  IADD3 R44, P2, R6, R44, RZ ;  /* 0x0000002c062c7210 */ /* 0x000fe20007f5e0ff */
[C---:B------:R-:W-:Y:S01]  /*9260*/  IMAD.WIDE.U32 R4, R144.reuse, R12, R4 ;  /* 0x0000000c90047225 */ /* 0x040fe200078e0004 */
[----:B------:R-:W-:Y:S02]  /*9270*/  CS2R R40, SRZ ;  /* 0x0000000000287805 */ /* 0x000fe4000001ff00 */
[----:B------:R-:W-:Y:S02]  /*9280*/  CS2R R42, SRZ ;  /* 0x00000000002a7805 */ /* 0x000fe4000001ff00 */
[----:B------:R-:W-:Y:S01]  /*9290*/  CS2R R24, SRZ ;  /* 0x0000000000187805 */ /* 0x000fe2000001ff00 */
[----:B------:R-:W-:Y:S01]  /*92a0*/  IMAD R6, R144, R11, R8 ;  /* 0x0000000b90067224 */ /* 0x000fe200078e0208 */
[----:B------:R-:W-:Y:S01]  /*92b0*/  IADD3 R106, P3, R4, R106, RZ ;  /* 0x0000006a046a7210 */ /* 0x000fe20007f7e0ff */
[----:B------:R-:W-:Y:S01]  /*92c0*/  IMAD R9, R144, R13, R9 ;  /* 0x0000000d90097224 */ /* 0x000fe200078e0209 */
[----:B------:R-:W-:Y:S01]  /*92d0*/  CS2R R26, SRZ ;  /* 0x00000000001a7805 */ /* 0x000fe2000001ff00 */
[----:B------:R-:W-:Y:S01]  /*92e0*/  VIADD R57, R23, 0x10 ;  /* 0x0000001017397836 */ /* 0x000fe20000000000 */
[----:B------:R-:W-:Y:S01]  /*92f0*/  IADD3.X R45, R51, R7, R6, P2, !PT ;  /* 0x00000007332d7210 */ /* 0x000fe200017fe406 */
[----:B------:R-:W-:Y:S01]  /*9300*/  IMAD R7, R52, 0xc0, RZ ;  /* 0x000000c034077824 */ /* 0x000fe200078e02ff */
[----:B------:R-:W-:Y:S01]  /*9310*/  IADD3.X R107, R49, R5, R9, P3, !PT ;  /* 0x00000005316b7210 */ /* 0x000fe20001ffe409 */
[----:B------:R-:W-:Y:S01]  /*9320*/  IMAD R5, R53, 0xc0, RZ ;  /* 0x000000c035057824 */ /* 0x000fe200078e02ff */
[----:B------:R-:W-:Y:S01]  /*9330*/  CS2R R28, SRZ ;  /* 0x00000000001c7805 */ /* 0x000fe2000001ff00 */
[----:B------:R-:W-:Y:S01]  /*9340*/  IMAD.WIDE.U32 R46, R46, 0xc0, R44 ;  /* 0x000000c02e2e7825 */ /* 0x000fe200078e002c */
[----:B------:R-:W-:Y:S01]  /*9350*/  CS2R R30, SRZ ;  /* 0x00000000001e7805 */ /* 0x000fe2000001ff00 */
[----:B------:R-:W-:-:S02]  /*9360*/  ULDC.64 UR8, c[0x0][0x208] ;  /* 0x0000820000087ab9 */ /* 0x000fc40000000a00 */
[----:B------:R-:W-:Y:S01]  /*9370*/  IMAD.WIDE.U32 R14, R14, 0xc0, R106 ;  /* 0x000000c00e0e7825 */ /* 0x000fe200078e006a */
[----:B------:R-:W-:Y:S01]  /*9380*/  LEA R8, P2, R46, UR4, 0x1 ;  /* 0x000000042e087c11 */ /* 0x000fe2000f8408ff */
[----:B------:R-:W-:Y:S02]  /*9390*/  ULDC UR4, c[0x0][0x3d4] ;  /* 0x0000f50000047ab9 */ /* 0x000fe40000000800 */
[----:B------:R-:W-:Y:S01]  /*93a0*/  IMAD.IADD R7, R7, 0x1, R47 ;  /* 0x0000000107077824 */ /* 0x000fe200078e022f */
[----:B------:R-:W-:Y:S01]  /*93b0*/  LEA R20, P3, R14, UR6, 0x1 ;  /* 0x000000060e147c11 */ /* 0x000fe2000f8608ff */
[----:B------:R-:W-:Y:S02]  /*93c0*/  IMAD.IADD R5, R5, 0x1, R15 ;  /* 0x0000000105057824 */ /* 0x000fe400078e020f */
[----:B------:R-:W-:Y:S01]  /*93d0*/  VIADD R56, R23, 0x20 ;  /* 0x0000002017387836 */ /* 0x000fe20000000000 */
[----:B------:R-:W-:Y:S02]  /*93e0*/  LEA.HI.X R9, R46, UR5, R7, 0x1, P2 ;  /* 0x000000052e097c11 */ /* 0x000fe400090f0c07 */
[----:B------:R-:W-:-:S02]  /*93f0*/  CS2R R6, SRZ ;  /* 0x0000000000067805 */ /* 0x000fc4000001ff00 */
[----:B------:R-:W-:Y:S02]  /*9400*/  LEA.HI.X R21, R14, UR7, R5, 0x1, P3 ;  /* 0x000000070e157c11 */ /* 0x000fe400098f0c05 */
[----:B------:R-:W-:Y:S02]  /*9410*/  CS2R R4, SRZ ;  /* 0x0000000000047805 */ /* 0x000fe4000001ff00 */
[----:B------:R-:W-:Y:S02]  /*9420*/  ISETP.GE.AND P2, PT, R23, UR4, PT ;  /* 0x0000000417007c0c */ /* 0x000fe4000bf46270 */
[----:B------:R-:W-:Y:S02]  /*9430*/  ISETP.GE.AND P3, PT, R57, UR4, PT ;  /* 0x0000000439007c0c */ /* 0x000fe4000bf66270 */
[----:B------:R-:W-:-:S09]  /*9440*/  ISETP.GE.AND P4, PT, R56, UR4, PT ;  /* 0x0000000438007c0c */ /* 0x000fd2000bf86270 */
[----:B------:R0:W5:Y:S04]  /*9450*/  @!P2 LDG.E.128 R32, desc[UR8][R8.64] ;  /* 0x000000080820a981 */ /* 0x000168000c1e1d00 */
[----:B------:R0:W5:Y:S04]  /*9460*/  @!P3 LDG.E.128 R36, desc[UR8][R8.64+0x20] ;  /* 0x000020080824b981 */ /* 0x000168000c1e1d00 */
[----:B------:R0:W5:Y:S04]  /*9470*/  @!P4 LDG.E.128 R40, desc[UR8][R8.64+0x40] ;  /* 0x000040080828c981 */ /* 0x000168000c1e1d00 */
[----:B------:R0:W5:Y:S04]  /*9480*/  @!P2 LDG.E.128 R4, desc[UR8][R20.64] ;  /* 0x000000081404a981 */ /* 0x000168000c1e1d00 */
[----:B------:R0:W5:Y:S04]  /*9490*/  @!P3 LDG.E.128 R24, desc[UR8][R20.64+0x20] ;  /* 0x000020081418b981 */ /* 0x000168000c1e1d00 */
[----:B------:R0:W5:Y:S02]  /*94a0*/  @!P4 LDG.E.128 R28, desc[UR8][R20.64+0x40] ;  /* 0x00004008141cc981 */ /* 0x000164000c1e1d00 */
.L_x_1951:
[----:B------:R-:W-:Y:S05]  /*94b0*/  BSYNC B1 ;  /* 0x0000000000017941 */ /* 0x000fea0003800000 */
.L_x_1950:
[----:B0-----:R-:W2:Y:S01]  /*94c0*/  LDL R20, [R1+0x80] ;  /* 0x0000800001147983 */ /* 0x001ea20000100800 */
[----:B------:R-:W-:Y:S01]  /*94d0*/  @P1 SHF.R.U32.HI R3, RZ, R55, R0 ;  /* 0x00000037ff031219 */ /* 0x000fe20000011600 */
[----:B-----5:R-:W-:Y:S01]  /*94e0*/  IMAD.MOV.U32 R0, RZ, RZ, R4 ;  /* 0x000000ffff007224 */ /* 0x020fe200078e0004 */
[----:B------:R-:W-:Y:S01]  /*94f0*/  ULDC.64 UR4, c[0x0][0x3c8] ;  /* 0x0000f20000047ab9 */ /* 0x000fe20000000a00 */
[----:B------:R-:W-:Y:S01]  /*9500*/  IMAD.MOV.U32 R8, RZ, RZ, R5 ;  /* 0x000000ffff087224 */ /* 0x000fe200078e0005 */
[----:B------:R-:W-:Y:S01]  /*9510*/  SHF.R.S32.HI R9, RZ, 0x1f, R3 ;  /* 0x0000001fff097819 */ /* 0x000fe20000011403 */
[-C--:B------:R-:W-:Y:S01]  /*9520*/  IMAD.WIDE.U32 R50, R3, R10.reuse, R50 ;  /* 0x0000000a03327225 */ /* 0x080fe200078e0032 */
[----:B------:R-:W-:Y:S01]  /*9530*/  PRMT R57, R0, 0x7610, R57 ;  /* 0x0000761000397816 */ /* 0x000fe20000000039 */
[----:B------:R-:W-:Y:S01]  /*9540*/  ULDC.64 UR6, c[0x0][0x3e0] ;  /* 0x0000f80000067ab9 */ /* 0x000fe20000000a00 */
        /* <DEDUP_REMOVED lines=21> */
.L_x_2130:
[----:B------:R-:W-:Y:S01]  /*96a0*/  UMOV UR4, 0xffffffff ;  /* 0xffffffff00047882 */ /* 0x000fe20000000000 */
[----:B------:R-:W-:Y:S02]  /*96b0*/  LOP3.LUT R9, R9, 0xfffffffe, RZ, 0xc0, !PT ;  /* 0xfffffffe09097812 */ /* 0x000fe400078ec0ff */
[----:B------:R-:W-:Y:S05]  /*96c0*/  BRA.DIV UR4, `(.L_x_1953) ;  /* 0x0000019a04887947 */ /* 0x000fea000b800000 */
.L_x_2133:
[----:B------:R-:W-:Y:S01]  /*96d0*/  UMOV UR4, 0xffffffff ;  /* 0xffffffff00047882 */ /* 0x000fe20000000000 */
[----:B------:R-:W-:Y:S02]  /*96e0*/  IADD3 R9, R20, -R9, RZ ;  /* 0x8000000914097210 */ /* 0x000fe40007ffe0ff */
[----:B------:R-:W-:Y:S05]  /*96f0*/  BRA.DIV UR4, `(.L_x_1954) ;  /* 0x0000019a04a47947 */ /* 0x000fea000b800000 */
.L_x_2136:
[----:B------:R-:W-:Y:S01]  /*9700*/  UMOV UR4, 0xffffffff ;  /* 0xffffffff00047882 */ /* 0x000fe20000000000 */
[----:B------:R-:W-:Y:S02]  /*9710*/  SHF.L.U32 R3, R9, 0x1f, RZ ;  /* 0x0000001f09037819 */ /* 0x000fe400000006ff */
[----:B------:R-:W-:Y:S05]  /*9720*/  BRA.DIV UR4, `(.L_x_1955) ;  /* 0x0000019a04c07947 */ /* 0x000fea000b800000 */
.L_x_2139:
[----:B------:R-:W0:Y:S01]  /*9730*/  SYNCS.PHASECHK.TRANS64.TRYWAIT P1, [R16+URZ+0x31c00], R3 ;  /* 0x031c0003100075a7 */ /* 0x000e22000802017f */
[----:B------:R-:W-:Y:S01]  /*9740*/  IMAD.MOV.U32 R0, RZ, RZ, R26 ;  /* 0x000000ffff007224 */ /* 0x000fe200078e001a */
[----:B------:R-:W-:Y:S01]  /*9750*/  BSSY B1, `(.L_x_1956) ;  /* 0x000001e000017945 */ /* 0x000fe20003800000 */
[----:B------:R-:W-:Y:S02]  /*9760*/  IMAD.MOV.U32 R8, RZ, RZ, R27 ;  /* 0x000000ffff087224 */ /* 0x000fe400078e001b */
        /* <DEDUP_REMOVED lines=27> */
[----:B0-----:R-:W-:Y:S06]  /*9920*/  @!P1 BRA `(.L_x_1957) ;  /* 0x0000019800689947 */ /* 0x001fec0003800000 */
.L_x_2140:
[----:B------:R-:W-:Y:S05]  /*9930*/  BSYNC B1 ;  /* 0x0000000000017941 */ /* 0x000fea0003800000 */
.L_x_1956:
        /* <DEDUP_REMOVED lines=13> */
[----:B------:R-:W1:Y:S01]  /*9a10*/  S2R R9, SR_TID.X ;  /* 0x0000000000097919 */ /* 0x000e620000002100 */
[--C-:B------:R-:W-:Y:S01]  /*9a20*/  SHF.R.U64 R32, R32, 0x10, R33.reuse ;  /* 0x0000001020207819 */ /* 0x100fe20000001221 */
[----:B------:R-:W-:Y:S01]  /*9a30*/  HADD2.F32 R54, -RZ, R54.H0_H0 ;  /* 0x20000036ff367230 */ /* 0x000fe20000004100 */
[----:B------:R-:W-:Y:S01]  /*9a40*/  SHF.R.U32.HI R53, RZ, 0x10, R33 ;  /* 0x00000010ff357819 */ /* 0x000fe20000011621 */
[----:B------:R-:W-:Y:S01]  /*9a50*/  HADD2.F32 R56, -RZ, R56.H0_H0 ;  /* 0x20000038ff387230 */ /* 0x000fe20000004100 */
[--C-:B------:R-:W-:Y:S02]  /*9a60*/  SHF.R.U64 R63, R4, 0x10, R5.reuse ;  /* 0x00000010043f7819 */ /* 0x100fe40000001205 */
[----:B------:R-:W-:Y:S02]  /*9a70*/  SHF.R.U32.HI R55, RZ, 0x10, R5 ;  /* 0x00000010ff377819 */ /* 0x000fe40000011605 */
[--C-:B------:R-:W-:Y:S02]  /*9a80*/  SHF.R.U64 R65, R34, 0x10, R35.reuse ;  /* 0x0000001022417819 */ /* 0x100fe40000001223 */
[----:B------:R-:W-:Y:S01]  /*9a90*/  SHF.R.U32.HI R64, RZ, 0x10, R35 ;  /* 0x00000010ff407819 */ /* 0x000fe20000011623 */
[----:B------:R-:W-:Y:S01]  /*9aa0*/  HADD2.F32 R55, -RZ, R55.H0_H0 ;  /* 0x20000037ff377230 */ /* 0x000fe20000004100 */
[----:B------:R-:W-:-:S02]  /*9ab0*/  SHF.R.U32.HI R61, RZ, 0x10, R7 ;  /* 0x00000010ff3d7819 */ /* 0x000fc40000011607 */
[----:B------:R-:W-:Y:S01]  /*9ac0*/  SHF.R.U64 R62, R6, 0x10, R7 ;  /* 0x00000010063e7819 */ /* 0x000fe20000001207 */
[----:B-1----:R-:W-:-:S05]  /*9ad0*/  VIADD R9, R9, 0xffffff80 ;  /* 0xffffff8009097836 */ /* 0x002fca0000000000 */
[----:B0-----:R-:W-:-:S04]  /*9ae0*/  LEA.HI R3, R9, R9, RZ, 0x1 ;  /* 0x0000000909037211 */ /* 0x001fc800078f08ff */
[----:B------:R-:W-:-:S05]  /*9af0*/  LOP3.LUT R3, R3, 0xfffffffe, RZ, 0xc0, !PT ;  /* 0xfffffffe03037812 */ /* 0x000fca00078ec0ff */
[----:B------:R-:W-:Y:S01]  /*9b00*/  IMAD.IADD R3, R9, 0x1, -R3 ;  /* 0x0000000109037824 */ /* 0x000fe200078e0a03 */
[----:B-----5:R-:W-:-:S04]  /*9b10*/  LOP3.LUT R9, R69, 0x18, R23, 0xf8, !PT ;  /* 0x0000001845097812 */ /* 0x020fc800078ef817 */
[----:B------:R-:W-:Y:S02]  /*9b20*/  LEA.HI R3, R0, R3, RZ, 0x1d ;  /* 0x0000000300037211 */ /* 0x000fe400078fe8ff */
[----:B------:R-:W-:Y:S02]  /*9b30*/  LOP3.LUT R9, R9, R67, RZ, 0x3c, !PT ;  /* 0x0000004309097212 */ /* 0x000fe400078e3cff */
[----:B------:R-:W-:-:S03]  /*9b40*/  SHF.R.S32.HI R8, RZ, 0x1f, R3 ;  /* 0x0000001fff087819 */ /* 0x000fc60000011403 */
[----:B------:R-:W-:Y:S01]  /*9b50*/  IMAD.IADD R10, R68, 0x1, R9 ;  /* 0x00000001440a7824 */ /* 0x000fe200078e0209 */
[----:B------:R-:W-:Y:S01]  /*9b60*/  LEA.HI R8, R8, R3, RZ, 0x2 ;  /* 0x0000000308087211 */ /* 0x000fe200078f10ff */
[----:B------:R-:W-:-:S03]  /*9b70*/  IMAD.SHL.U32 R3, R3, 0x8, RZ ;  /* 0x0000000803037824 */ /* 0x000fc600078e00ff */
[----:B------:R-:W-:Y:S02]  /*9b80*/  SHF.R.S32.HI R9, RZ, 0x2, R8 ;  /* 0x00000002ff097819 */ /* 0x000fe40000011408 */
[----:B------:R-:W-:Y:S02]  /*9b90*/  LOP3.LUT R8, R69, 0x18, R3, 0xf8, !PT ;  /* 0x0000001845087812 */ /* 0x000fe400078ef803 */
[----:B------:R-:W-:Y:S01]  /*9ba0*/  LEA R3, R10, UR61, 0x1 ;  /* 0x0000003d0a037c11 */ /* 0x000fe2000f8e08ff */
[----:B------:R-:W-:Y:S01]  /*9bb0*/  IMAD R12, R9, 0x1800, R68 ;  /* 0x00001800090c7824 */ /* 0x000fe200078e0244 */
[----:B------:R-:W-:-:S03]  /*9bc0*/  LOP3.LUT R13, R8, R67, RZ, 0x3c, !PT ;  /* 0x00000043080d7212 */ /* 0x000fc600078e3cff */
[----:B------:R-:W0:Y:S02]  /*9bd0*/  LDS.128 R8, [R3] ;  /* 0x0000000003087984 */ /* 0x000e240000000c00 */
[----:B------:R-:W-:-:S04]  /*9be0*/  IMAD.IADD R13, R12, 0x1, R13 ;  /* 0x000000010c0d7824 */ /* 0x000fc800078e020d */
        /* <DEDUP_REMOVED lines=12> */
[-C--:B------:R-:W-:Y:S01]  /*9cb0*/  FMUL.FTZ R60, R33, R54.reuse ;  /* 0x00000036213c7220 */ /* 0x080fe20000410000 */
[----:B------:R-:W-:Y:S02]  /*9cc0*/  HADD2.F32 R33, -RZ, R53.H0_H0 ;  /* 0x20000035ff217230 */ /* 0x000fe40000004100 */
[----:B------:R-:W-:Y:S01]  /*9cd0*/  FFMA.FTZ R58, R5, R54, -R58 ;  /* 0x00000036053a7223 */ /* 0x000fe2000001083a */
[----:B------:R-:W-:-:S02]  /*9ce0*/  HADD2.F32 R53, -RZ, R57.H0_H0 ;  /* 0x20000039ff357230 */ /* 0x000fc40000004100 */
[----:B------:R-:W-:Y:S01]  /*9cf0*/  FFMA.FTZ R60, R5, R56, R60 ;  /* 0x00000038053c7223 */ /* 0x000fe2000001003c */
[----:B------:R-:W-:Y:S02]  /*9d00*/  HADD2.F32 R5, -RZ, R57.H1_H1 ;  /* 0x30000039ff057230 */ /* 0x000fe40000004100 */
[C---:B------:R-:W-:Y:S01]  /*9d10*/  FMUL.FTZ R54, R34.reuse, R55 ;  /* 0x0000003722367220 */ /* 0x040fe20000410000 */
[----:B------:R-:W-:Y:S01]  /*9d20*/  FMUL.FTZ R56, R34, R33 ;  /* 0x0000002122387220 */ /* 0x000fe20000410000 */
[C---:B------:R-:W-:Y:S01]  /*9d30*/  FMUL.FTZ R57, R13.reuse, R53 ;  /* 0x000000350d397220 */ /* 0x040fe20000410000 */
[----:B------:R-:W-:Y:S02]  /*9d40*/  HADD2.F32 R35, -RZ, R14.H0_H0 ;  /* 0x2000000eff237230 */ /* 0x000fe40000004100 */
[----:B------:R-:W-:Y:S01]  /*9d50*/  FMUL.FTZ R34, R13, R5 ;  /* 0x000000050d227220 */ /* 0x000fe20000410000 */
[----:B------:R-:W-:Y:S01]  /*9d60*/  FFMA.FTZ R59, R9, R33, -R54 ;  /* 0x00000021093b7223 */ /* 0x000fe20000010836 */
[----:B------:R-:W-:-:S02]  /*9d70*/  HADD2.F32 R33, -RZ, R52.H1_H1 ;  /* 0x30000034ff217230 */ /* 0x000fc40000004100 */
[C---:B------:R-:W-:Y:S01]  /*9d80*/  FFMA.FTZ R57, R4.reuse, R5, -R57 ;  /* 0x0000000504397223 */ /* 0x040fe20000010839 */
[----:B------:R-:W-:Y:S02]  /*9d90*/  HADD2.F32 R51, -RZ, R15.H0_H0 ;  /* 0x2000000fff337230 */ /* 0x000fe40000004100 */
[----:B------:R-:W-:Y:S01]  /*9da0*/  FFMA.FTZ R53, R4, R53, R34 ;  /* 0x0000003504357223 */ /* 0x000fe20000010022 */
[----:B------:R-:W-:Y:S02]  /*9db0*/  HADD2.F32 R5, -RZ, R66.H0_H0 ;  /* 0x20000042ff057230 */ /* 0x000fe40000004100 */
[----:B------:R-:W-:Y:S01]  /*9dc0*/  FFMA.FTZ R55, R9, R55, R56 ;  /* 0x0000003709377223 */ /* 0x000fe20000010038 */
[----:B------:R-:W-:Y:S02]  /*9dd0*/  HADD2.F32 R52, -RZ, R52.H0_H0 ;  /* 0x20000034ff347230 */ /* 0x000fe40000004100 */
[----:B------:R-:W-:Y:S01]  /*9de0*/  FMUL.FTZ R9, R35, R33 ;  /* 0x0000002123097220 */ /* 0x000fe20000410000 */
[----:B------:R-:W-:-:S02]  /*9df0*/  HADD2.F32 R4, -RZ, R66.H1_H1 ;  /* 0x30000042ff047230 */ /* 0x000fc40000004100 */
[-C--:B------:R-:W-:Y:S01]  /*9e00*/  FMUL.FTZ R13, R35, R5.reuse ;  /* 0x00000005230d7220 */ /* 0x080fe20000410000 */
[----:B------:R-:W-:Y:S02]  /*9e10*/  HADD2.F32 R15, -RZ, R15.H1_H1 ;  /* 0x3000000fff0f7230 */ /* 0x000fe40000004100 */
[C---:B------:R-:W-:Y:S01]  /*9e20*/  FMUL.FTZ R56, R51.reuse, R52 ;  /* 0x0000003433387220 */ /* 0x040fe20000410000 */
[----:B------:R-:W-:Y:S02]  /*9e30*/  HADD2.F32 R54, -RZ, R61.H0_H0 ;  /* 0x2000003dff367230 */ /* 0x000fe40000004100 */
[-C--:B------:R-:W-:Y:S01]  /*9e40*/  FMUL.FTZ R51, R51, R4.reuse ;  /* 0x0000000433337220 */ /* 0x080fe20000410000 */
[----:B------:R-:W-:Y:S02]  /*9e50*/  HADD2.F32 R34, -RZ, R64.H0_H0 ;  /* 0x20000040ff227230 */ /* 0x000fe40000004100 */
[C---:B------:R-:W-:Y:S01]  /*9e60*/  FFMA.FTZ R35, R6.reuse, R5, -R9 ;  /* 0x0000000506237223 */ /* 0x040fe20000010809 */
[----:B------:R-:W-:Y:S01]  /*9e70*/  FFMA.FTZ R33, R6, R33, R13 ;  /* 0x0000002106217223 */ /* 0x000fe2000001000d */
[----:B------:R-:W-:Y:S01]  /*9e80*/  FFMA.FTZ R56, R7, R4, -R56 ;  /* 0x0000000407387223 */ /* 0x000fe20000010838 */
[----:B------:R-:W-:-:S02]  /*9e90*/  HADD2.F32 R12, -RZ, R12.H1_H1 ;  /* 0x3000000cff0c7230 */ /* 0x000fc40000004100 */
[----:B------:R-:W-:Y:S01]  /*9ea0*/  FMUL.FTZ R6, R15, R54 ;  /* 0x000000360f067220 */ /* 0x000fe20000410000 */
[----:B------:R-:W-:Y:S02]  /*9eb0*/  HADD2.F32 R14, -RZ, R14.H1_H1 ;  /* 0x3000000eff0e7230 */ /* 0x000fe40000004100 */
[----:B------:R-:W-:Y:S01]  /*9ec0*/  FFMA.FTZ R51, R7, R52, R51 ;  /* 0x0000003407337223 */ /* 0x000fe20000010033 */
        /* <DEDUP_REMOVED lines=27> */
.L_x_1959:
[----:B------:R-:W-:Y:S05]  /*a080*/  BSYNC B1 ;  /* 0x0000000000017941 */ /* 0x000fea0003800000 */
.L_x_1958:
[----:B------:R-:W-:Y:S04]  /*a090*/  BSSY B1, `(.L_x_1960) ;  /* 0x000006a000017945 */ /* 0x000fe80003800000 */
[----:B------:R-:W-:Y:S05]  /*a0a0*/  @P1 BRA `(.L_x_1961) ;  /* 0x0000000400a01947 */ /* 0x000fea0003800000 */
[----:B01----:R-:W-:Y:S01]  /*a0b0*/  SHF.R.S32.HI R3, RZ, 0x1f, R71 ;  /* 0x0000001fff037819 */ /* 0x003fe20000011447 */
[--C-:B------:R-:W-:Y:S01]  /*a0c0*/  HADD2.F32 R32, -RZ, R50.reuse.H1_H1 ;  /* 0x30000032ff207230 */ /* 0x100fe20000004100 */
[----:B------:R-:W-:Y:S01]  /*a0d0*/  SHF.R.U32.HI R34, RZ, 0x10, R25 ;  /* 0x00000010ff227819 */ /* 0x000fe20000011619 */
[----:B------:R-:W-:Y:S01]  /*a0e0*/  HADD2.F32 R33, -RZ, R47.H1_H1 ;  /* 0x3000002fff217230 */ /* 0x000fe20000004100 */
[CC--:B------:R-:W-:Y:S01]  /*a0f0*/  LEA.HI R4, R3.reuse, R71.reuse, RZ, 0x3 ;  /* 0x0000004703047211 */ /* 0x0c0fe200078f18ff */
[----:B------:R-:W-:Y:S01]  /*a100*/  HADD2.F32 R50, -RZ, R50.H0_H0 ;  /* 0x20000032ff327230 */ /* 0x000fe20000004100 */
[----:B------:R-:W-:Y:S01]  /*a110*/  LEA.HI R5, R3, R71, RZ, 0x5 ;  /* 0x0000004703057211 */ /* 0x000fe200078f28ff */
[----:B------:R-:W-:Y:S01]  /*a120*/  HADD2.F32 R34, -RZ, R34.H0_H0 ;  /* 0x20000022ff227230 */ /* 0x000fe20000004100 */
        /* <DEDUP_REMOVED lines=15> */
[----:B------:R-:W-:Y:S02]  /*a220*/  LOP3.LUT R9, R4, R67, RZ, 0x3c, !PT ;  /* 0x0000004304097212 */ /* 0x000fe400078e3cff */
[--C-:B------:R-:W-:Y:S01]  /*a230*/  SHF.R.U32.HI R35, RZ, 0x10, R37.reuse ;  /* 0x00000010ff237819 */ /* 0x100fe20000011625 */
[----:B------:R-:W0:Y:S01]  /*a240*/  LDS.128 R4, [R3] ;  /* 0x0000000003047984 */ /* 0x000e220000000c00 */
[----:B------:R-:W-:Y:S01]  /*a250*/  SHF.R.U64 R54, R36, 0x10, R37 ;  /* 0x0000001024367819 */ /* 0x000fe20000001225 */
[----:B------:R-:W-:Y:S01]  /*a260*/  IMAD.IADD R9, R8, 0x1, R9 ;  /* 0x0000000108097824 */ /* 0x000fe200078e0209 */
[----:B------:R-:W-:-:S02]  /*a270*/  SHF.R.U64 R53, R38, 0x10, R39 ;  /* 0x0000001026357819 */ /* 0x000fc40000001227 */
[--C-:B------:R-:W-:Y:S01]  /*a280*/  SHF.R.U64 R51, R26, 0x10, R27.reuse ;  /* 0x000000101a337819 */ /* 0x100fe2000000121b */
[----:B------:R-:W-:Y:S01]  /*a290*/  IMAD R12, R9, 0x2, R16 ;  /* 0x00000002090c7824 */ /* 0x000fe200078e0210 */
[----:B------:R-:W-:Y:S02]  /*a2a0*/  SHF.R.U32.HI R37, RZ, 0x10, R27 ;  /* 0x00000010ff257819 */ /* 0x000fe4000001161b */
[----:B------:R-:W-:Y:S02]  /*a2b0*/  SHF.R.U32.HI R39, RZ, 0x10, R39 ;  /* 0x00000010ff277819 */ /* 0x000fe40000011627 */
[----:B------:R-:W1:Y:S01]  /*a2c0*/  LDS.128 R8, [R12+0xda00] ;  /* 0x00da00000c087984 */ /* 0x000e620000000c00 */
[--C-:B0-----:R-:W-:Y:S02]  /*a2d0*/  HADD2.F32 R13, -RZ, R5.reuse.H0_H0 ;  /* 0x20000005ff0d7230 */ /* 0x101fe40000004100 */
[----:B------:R-:W-:Y:S02]  /*a2e0*/  HADD2.F32 R14, -RZ, R5.H1_H1 ;  /* 0x30000005ff0e7230 */ /* 0x000fe40000004100 */
[----:B------:R-:W-:-:S02]  /*a2f0*/  HADD2.F32 R15, -RZ, R7.H0_H0 ;  /* 0x20000007ff0f7230 */ /* 0x000fc40000004100 */
[----:B------:R-:W-:Y:S02]  /*a300*/  HADD2.F32 R20, -RZ, R7.H1_H1 ;  /* 0x30000007ff147230 */ /* 0x000fe40000004100 */
[----:B------:R-:W-:Y:S02]  /*a310*/  HADD2.F32 R5, -RZ, R4.H0_H0 ;  /* 0x20000004ff057230 */ /* 0x000fe40000004100 */
[----:B------:R-:W-:Y:S02]  /*a320*/  HADD2.F32 R7, -RZ, R6.H0_H0 ;  /* 0x20000006ff077230 */ /* 0x000fe40000004100 */
[--C-:B-1----:R-:W-:Y:S02]  /*a330*/  HADD2.F32 R24, -RZ, R9.reuse.H0_H0 ;  /* 0x20000009ff187230 */ /* 0x102fe40000004100 */
[----:B------:R-:W-:Y:S02]  /*a340*/  HADD2.F32 R25, -RZ, R9.H1_H1 ;  /* 0x30000009ff197230 */ /* 0x000fe40000004100 */
[----:B------:R-:W-:-:S02]  /*a350*/  HADD2.F32 R26, -RZ, R11.H0_H0 ;  /* 0x2000000bff1a7230 */ /* 0x000fc40000004100 */
[CC--:B------:R-:W-:Y:S01]  /*a360*/  FMUL.FTZ R36, R24.reuse, R33.reuse ;  /* 0x0000002118247220 */ /* 0x0c0fe20000410000 */
[----:B------:R-:W-:Y:S01]  /*a370*/  FMUL.FTZ R38, R24, R32 ;  /* 0x0000002018267220 */ /* 0x000fe20000410000 */
[----:B------:R-:W-:Y:S02]  /*a380*/  HADD2.F32 R24, -RZ, R35.H0_H0 ;  /* 0x20000023ff187230 */ /* 0x000fe40000004100 */
[----:B------:R-:W-:Y:S01]  /*a390*/  FMUL.FTZ R35, R25, R34 ;  /* 0x0000002219237220 */ /* 0x000fe20000410000 */
[C---:B------:R-:W-:Y:S01]  /*a3a0*/  FFMA.FTZ R36, R13.reuse, R32, -R36 ;  /* 0x000000200d247223 */ /* 0x040fe20000010824 */
[----:B------:R-:W-:Y:S01]  /*a3b0*/  FFMA.FTZ R38, R13, R33, R38 ;  /* 0x000000210d267223 */ /* 0x000fe20000010026 */
[----:B------:R-:W-:Y:S02]  /*a3c0*/  HADD2.F32 R13, -RZ, R49.H0_H0 ;  /* 0x20000031ff0d7230 */ /* 0x000fe40000004100 */
[-C--:B------:R-:W-:Y:S01]  /*a3d0*/  FMUL.FTZ R33, R25, R24.reuse ;  /* 0x0000001819217220 */ /* 0x080fe20000410000 */
[----:B------:R-:W-:Y:S01]  /*a3e0*/  FFMA.FTZ R35, R14, R24, -R35 ;  /* 0x000000180e237223 */ /* 0x000fe20000010823 */
[----:B------:R-:W-:Y:S01]  /*a3f0*/  FMUL.FTZ R24, R26, R50 ;  /* 0x000000321a187220 */ /* 0x000fe20000410000 */
[----:B------:R-:W-:-:S02]  /*a400*/  HADD2.F32 R25, -RZ, R37.H0_H0 ;  /* 0x20000025ff197230 */ /* 0x000fc40000004100 */
[----:B------:R-:W-:Y:S01]  /*a410*/  FFMA.FTZ R33, R14, R34, R33 ;  /* 0x000000220e217223 */ /* 0x000fe20000010021 */
[----:B------:R-:W-:Y:S02]  /*a420*/  HADD2.F32 R27, -RZ, R11.H1_H1 ;  /* 0x3000000bff1b7230 */ /* 0x000fe40000004100 */
[-C--:B------:R-:W-:Y:S01]  /*a430*/  FMUL.FTZ R37, R26, R13.reuse ;  /* 0x0000000d1a257220 */ /* 0x080fe20000410000 */
[C---:B------:R-:W-:Y:S01]  /*a440*/  FFMA.FTZ R34, R15.reuse, R13, -R24 ;  /* 0x0000000d0f227223 */ /* 0x040fe20000010818 */
[----:B------:R-:W-:Y:S02]  /*a450*/  HADD2.F32 R9, -RZ, R8.H0_H0 ;  /* 0x20000008ff097230 */ /* 0x000fe40000004100 */
[----:B------:R-:W-:Y:S02]  /*a460*/  HADD2.F32 R13, -RZ, R39.H0_H0 ;  /* 0x20000027ff0d7230 */ /* 0x000fe40000004100 */
[----:B------:R-:W-:Y:S01]  /*a470*/  FFMA.FTZ R37, R15, R50, R37 ;  /* 0x000000320f257223 */ /* 0x000fe20000010025 */
[----:B------:R-:W-:-:S02]  /*a480*/  HADD2.F32 R26, -RZ, R47.H0_H0 ;  /* 0x2000002fff1a7230 */ /* 0x000fc40000004100 */
[C---:B------:R-:W-:Y:S01]  /*a490*/  FMUL.FTZ R15, R27.reuse, R25 ;  /* 0x000000191b0f7220 */ /* 0x040fe20000410000 */
[----:B------:R-:W-:Y:S02]  /*a4a0*/  HADD2.F32 R14, -RZ, R48.H1_H1 ;  /* 0x30000030ff0e7230 */ /* 0x000fe40000004100 */
[----:B------:R-:W-:Y:S01]  /*a4b0*/  FMUL.FTZ R27, R27, R13 ;  /* 0x0000000d1b1b7220 */ /* 0x000fe20000410000 */
[----:B------:R-:W-:Y:S02]  /*a4c0*/  HADD2.F32 R11, -RZ, R10.H0_H0 ;  /* 0x2000000aff0b7230 */ /* 0x000fe40000004100 */
[C---:B------:R-:W-:Y:S01]  /*a4d0*/  FMUL.FTZ R32, R9.reuse, R26 ;  /* 0x0000001a09207220 */ /* 0x040fe20000410000 */
[----:B------:R-:W-:Y:S02]  /*a4e0*/  HADD2.F32 R48, -RZ, R48.H0_H0 ;  /* 0x20000030ff307230 */ /* 0x000fe40000004100 */
[----:B------:R-:W-:Y:S01]  /*a4f0*/  FMUL.FTZ R9, R9, R14 ;  /* 0x0000000e09097220 */ /* 0x000fe20000410000 */
[----:B------:R-:W-:-:S02]  /*a500*/  HADD2.F32 R24, -RZ, R49.H1_H1 ;  /* 0x30000031ff187230 */ /* 0x000fc40000004100 */
[C---:B------:R-:W-:Y:S01]  /*a510*/  FFMA.FTZ R39, R20.reuse, R13, -R15 ;  /* 0x0000000d14277223 */ /* 0x040fe2000001080f */
[----:B------:R-:W-:Y:S01]  /*a520*/  FFMA.FTZ R50, R20, R25, R27 ;  /* 0x0000001914327223 */ /* 0x000fe2000001001b */
[----:B------:R-:W-:Y:S01]  /*a530*/  FFMA.FTZ R32, R5, R14, -R32 ;  /* 0x0000000e05207223 */ /* 0x000fe20000010820 */
[C---:B------:R-:W-:Y:S01]  /*a540*/  FMUL.FTZ R20, R11.reuse, R48 ;  /* 0x000000300b147220 */ /* 0x040fe20000410000 */
[----:B------:R-:W-:Y:S01]  /*a550*/  FMUL.FTZ R14, R11, R24 ;  /* 0x000000180b0e7220 */ /* 0x000fe20000410000 */
[----:B------:R-:W-:Y:S02]  /*a560*/  HADD2.F32 R8, -RZ, R8.H1_H1 ;  /* 0x30000008ff087230 */ /* 0x000fe40000004100 */
[----:B------:R-:W-:Y:S01]  /*a570*/  FFMA.FTZ R26, R5, R26, R9 ;  /* 0x0000001a051a7223 */ /* 0x000fe20000010009 */
[----:B------:R-:W-:Y:S02]  /*a580*/  HADD2.F32 R10, -RZ, R10.H1_H1 ;  /* 0x3000000aff0a7230 */ /* 0x000fe40000004100 */
[----:B------:R-:W-:Y:S01]  /*a590*/  FFMA.FTZ R20, R7, R24, -R20 ;  /* 0x0000001807147223 */ /* 0x000fe20000010814 */
[----:B------:R-:W-:-:S02]  /*a5a0*/  HADD2.F32 R11, -RZ, R52.H0_H0 ;  /* 0x20000034ff0b7230 */ /* 0x000fc40000004100 */
[----:B------:R-:W-:Y:S01]  /*a5b0*/  FFMA.FTZ R14, R7, R48, R14 ;  /* 0x00000030070e7223 */ /* 0x000fe2000001000e */
[----:B------:R-:W-:Y:S02]  /*a5c0*/  HADD2.F32 R13, -RZ, R51.H0_H0 ;  /* 0x20000033ff0d7230 */ /* 0x000fe40000004100 */
[----:B------:R-:W-:Y:S02]  /*a5d0*/  HADD2.F32 R5, -RZ, R54.H0_H0 ;  /* 0x20000036ff057230 */ /* 0x000fe40000004100 */
[----:B------:R-:W-:Y:S01]  /*a5e0*/  FMUL.FTZ R7, R8, R11 ;  /* 0x0000000b08077220 */ /* 0x000fe20000410000 */
[----:B------:R-:W-:Y:S02]  /*a5f0*/  HADD2.F32 R9, -RZ, R53.H0_H0 ;  /* 0x20000035ff097230 */ /* 0x000fe40000004100 */
[----:B------:R-:W-:Y:S01]  /*a600*/  FMUL.FTZ R27, R10, R13 ;  /* 0x0000000d0a1b7220 */ /* 0x000fe20000410000 */
[----:B------:R-:W-:Y:S02]  /*a610*/  HADD2.F32 R4, -RZ, R4.H1_H1 ;  /* 0x30000004ff047230 */ /* 0x000fe40000004100 */
[----:B------:R-:W-:Y:S01]  /*a620*/  FMUL.FTZ R8, R8, R5 ;  /* 0x0000000508087220 */ /* 0x000fe20000410000 */
[----:B------:R-:W-:-:S02]  /*a630*/  HADD2.F32 R6, -RZ, R6.H1_H1 ;  /* 0x30000006ff067230 */ /* 0x000fc40000004100 */
        /* <DEDUP_REMOVED lines=8> */
[----:B------:R-:W-:-:S02]  /*a6c0*/  F2FP.F16.F32.PACK_AB R6, R27, R20 ;  /* 0x000000141b06723e */ /* 0x000fc400000000ff */
[----:B------:R-:W-:Y:S02]  /*a6d0*/  F2FP.F16.F32.PACK_AB R9, R33, R38 ;  /* 0x000000262109723e */ /* 0x000fe400000000ff */
[----:B------:R-:W-:Y:S01]  /*a6e0*/  F2FP.F16.F32.PACK_AB R11, R50, R37 ;  /* 0x00000025320b723e */ /* 0x000fe200000000ff */
[----:B------:R2:W-:Y:S01]  /*a6f0*/  STS.128 [R3], R4 ;  /* 0x0000000403007388 */ /* 0x0005e20000000c00 */
[----:B------:R-:W-:Y:S02]  /*a700*/  F2FP.F16.F32.PACK_AB R8, R25, R26 ;  /* 0x0000001a1908723e */ /* 0x000fe400000000ff */
[----:B------:R-:W-:-:S05]  /*a710*/  F2FP.F16.F32.PACK_AB R10, R13, R14 ;  /* 0x0000000e0d0a723e */ /* 0x000fca00000000ff */
[----:B------:R2:W-:Y:S02]  /*a720*/  STS.128 [R12+0xda00], R8 ;  /* 0x00da00080c007388 */ /* 0x0005e40000000c00 */
.L_x_1961:
[----:B------:R-:W-:Y:S05]  /*a730*/  BSYNC B1 ;  /* 0x0000000000017941 */ /* 0x000fea0003800000 */
.L_x_1960:
[----:B------:R-:W-:Y:S05]  /*a740*/  @P2 BRA `(.L_x_1939) ;  /* 0x0000000400a02947 */ /* 0x000fea0003800000 */
[----:B012---:R-:W-:Y:S01]  /*a750*/  SHF.R.S32.HI R3, RZ, 0x1f, R70 ;  /* 0x0000001fff037819 */ /* 0x007fe20000011446 */
[----:B------:R-:W-:Y:S01]  /*a760*/  HADD2.F32 R26, -RZ, R45.H1_H1 ;  /* 0x3000002dff1a7230 */ /* 0x000fe20000004100 */
[----:B------:R-:W-:Y:S01]  /*a770*/  SHF.R.U64 R35, R28, 0x10, R29 ;  /* 0x000000101c237819 */ /* 0x000fe2000000121d */
[----:B------:R-:W-:Y:S01]  /*a780*/  HADD2.F32 R27, -RZ, R21.H1_H1 ;  /* 0x30000015ff1b7230 */ /* 0x000fe20000004100 */
[CC--:B------:R-:W-:Y:S01]  /*a790*/  LEA.HI R4, R3.reuse, R70.reuse, RZ, 0x3 ;  /* 0x0000004603047211 */ /* 0x0c0fe200078f18ff */
[----:B------:R-:W-:Y:S01]  /*a7a0*/  HADD2.F32 R45, -RZ, R45.H0_H0 ;  /* 0x2000002dff2d7230 */ /* 0x000fe20000004100 */
[----:B------:R-:W-:Y:S01]  /*a7b0*/  LEA.HI R3, R3, R70, RZ, 0x5 ;  /* 0x0000004603037211 */ /* 0x000fe200078f28ff */
[----:B------:R-:W-:Y:S01]  /*a7c0*/  HADD2.F32 R21, -RZ, R21.H0_H0 ;  /* 0x20000015ff157230 */ /* 0x000fe20000004100 */
[--C-:B------:R-:W-:Y:S02]  /*a7d0*/  SHF.R.S32.HI R5, RZ, 0x3, R4.reuse ;  /* 0x00000003ff057819 */ /* 0x100fe40000011404 */
[----:B-----5:R-:W-:-:S02]  /*a7e0*/  LOP3.LUT R4, R69, 0x18, R4, 0xf8, !PT ;  /* 0x0000001845047812 */ /* 0x020fc400078ef804 */
[----:B------:R-:W-:Y:S02]  /*a7f0*/  LEA.HI R0, R0, R5, RZ, 0x1d ;  /* 0x0000000500007211 */ /* 0x000fe400078fe8ff */
[----:B------:R-:W-:Y:S02]  /*a800*/  SHF.R.S32.HI R5, RZ, 0x5, R3 ;  /* 0x00000005ff057819 */ /* 0x000fe40000011403 */
[----:B------:R-:W-:Y:S02]  /*a810*/  SHF.R.S32.HI R3, RZ, 0x1f, R0 ;  /* 0x0000001fff037819 */ /* 0x000fe40000011400 */
[----:B------:R-:W-:Y:S01]  /*a820*/  LOP3.LUT R4, R4, R67, RZ, 0x3c, !PT ;  /* 0x0000004304047212 */ /* 0x000fe200078e3cff */
[----:B------:R-:W-:Y:S01]  /*a830*/  IMAD R5, R5, 0x1800, R68 ;  /* 0x0000180005057824 */ /* 0x000fe200078e0244 */
[----:B------:R-:W-:Y:S01]  /*a840*/  LEA.HI R3, R3, R0, RZ, 0x2 ;  /* 0x0000000003037211 */ /* 0x000fe200078f10ff */
[----:B------:R-:W-:Y:S01]  /*a850*/  IMAD.SHL.U32 R0, R0, 0x8, RZ ;  /* 0x0000000800007824 */ /* 0x000fe200078e00ff */
[----:B------:R-:W-:Y:S01]  /*a860*/  SHF.R.U32.HI R28, RZ, 0x10, R29 ;  /* 0x00000010ff1c7819 */ /* 0x000fe2000001161d */
[----:B------:R-:W-:Y:S01]  /*a870*/  IMAD.IADD R4, R5, 0x1, R4 ;  /* 0x0000000105047824 */ /* 0x000fe200078e0204 */
[----:B------:R-:W-:-:S02]  /*a880*/  SHF.R.S32.HI R3, RZ, 0x2, R3 ;  /* 0x00000002ff037819 */ /* 0x000fc40000011403 */
[----:B------:R-:W-:Y:S01]  /*a890*/  LOP3.LUT R0, R69, 0x18, R0, 0xf8, !PT ;  /* 0x0000001845007812 */ /* 0x000fe200078ef800 */
[----:B------:R-:W-:Y:S01]  /*a8a0*/  HADD2.F32 R28, -RZ, R28.H0_H0 ;  /* 0x2000001cff1c7230 */ /* 0x000fe20000004100 */
[----:B------:R-:W-:Y:S01]  /*a8b0*/  LEA R38, R4, UR61, 0x1 ;  /* 0x0000003d04267c11 */ /* 0x000fe2000f8e08ff */
[----:B------:R-:W-:Y:S01]  /*a8c0*/  IMAD R3, R3, 0x1800, R68 ;  /* 0x0000180003037824 */ /* 0x000fe200078e0244 */
[----:B------:R-:W-:Y:S02]  /*a8d0*/  LOP3.LUT R0, R0, R67, RZ, 0x3c, !PT ;  /* 0x0000004300007212 */ /* 0x000fe400078e3cff */
[--C-:B------:R-:W-:Y:S01]  /*a8e0*/  SHF.R.U64 R37, R40, 0x10, R41.reuse ;  /* 0x0000001028257819 */ /* 0x100fe20000001229 */
[----:B------:R-:W0:Y:S01]  /*a8f0*/  LDS.128 R4, [R38] ;  /* 0x0000000026047984 */ /* 0x000e220000000c00 */
[----:B------:R-:W-:Y:S01]  /*a900*/  SHF.R.U32.HI R40, RZ, 0x10, R41 ;  /* 0x00000010ff287819 */ /* 0x000fe20000011629 */
[----:B------:R-:W-:Y:S01]  /*a910*/  IMAD.IADD R3, R3, 0x1, R0 ;  /* 0x0000000103037824 */ /* 0x000fe200078e0200 */
[----:B------:R-:W-:-:S02]  /*a920*/  SHF.R.U64 R34, R30, 0x10, R31 ;  /* 0x000000101e227819 */ /* 0x000fc4000000121f */
[----:B------:R-:W-:Y:S02]  /*a930*/  SHF.R.U32.HI R33, RZ, 0x10, R31 ;  /* 0x00000010ff217819 */ /* 0x000fe4000001161f */
[----:B------:R-:W-:Y:S02]  /*a940*/  LEA R3, R3, R16, 0x1 ;  /* 0x0000001003037211 */ /* 0x000fe400078e08ff */
[--C-:B------:R-:W-:Y:S02]  /*a950*/  SHF.R.U64 R36, R42, 0x10, R43.reuse ;  /* 0x000000102a247819 */ /* 0x100fe4000000122b */
[----:B------:R-:W-:Y:S01]  /*a960*/  SHF.R.U32.HI R42, RZ, 0x10, R43 ;  /* 0x00000010ff2a7819 */ /* 0x000fe2000001162b */
[----:B------:R-:W1:Y:S01]  /*a970*/  LDS.128 R8, [R3+0xda00] ;  /* 0x00da000003087984 */ /* 0x000e620000000c00 */
[--C-:B0-----:R-:W-:Y:S02]  /*a980*/  HADD2.F32 R12, -RZ, R5.reuse.H0_H0 ;  /* 0x20000005ff0c7230 */ /* 0x101fe40000004100 */
[----:B------:R-:W-:-:S02]  /*a990*/  HADD2.F32 R5, -RZ, R5.H1_H1 ;  /* 0x30000005ff057230 */ /* 0x000fc40000004100 */
[--C-:B------:R-:W-:Y:S02]  /*a9a0*/  HADD2.F32 R13, -RZ, R7.reuse.H0_H0 ;  /* 0x20000007ff0d7230 */ /* 0x100fe40000004100 */
[----:B------:R-:W-:Y:S02]  /*a9b0*/  HADD2.F32 R14, -RZ, R7.H1_H1 ;  /* 0x30000007ff0e7230 */ /* 0x000fe40000004100 */
[----:B------:R-:W-:Y:S02]  /*a9c0*/  HADD2.F32 R0, -RZ, R4.H0_H0 ;  /* 0x20000004ff007230 */ /* 0x000fe40000004100 */
[----:B------:R-:W-:Y:S02]  /*a9d0*/  HADD2.F32 R7, -RZ, R6.H0_H0 ;  /* 0x20000006ff077230 */ /* 0x000fe40000004100 */
[--C-:B-1----:R-:W-:Y:S02]  /*a9e0*/  HADD2.F32 R15, -RZ, R9.reuse.H0_H0 ;  /* 0x20000009ff0f7230 */ /* 0x102fe40000004100 */
[----:B------:R-:W-:-:S02]  /*a9f0*/  HADD2.F32 R20, -RZ, R9.H1_H1 ;  /* 0x30000009ff147230 */ /* 0x000fc40000004100 */
[----:B------:R-:W-:Y:S02]  /*aa00*/  HADD2.F32 R24, -RZ, R11.H0_H0 ;  /* 0x2000000bff187230 */ /* 0x000fe40000004100 */
[CC--:B------:R-:W-:Y:S01]  /*aa10*/  FMUL.FTZ R29, R15.reuse, R27.reuse ;  /* 0x0000001b0f1d7220 */ /* 0x0c0fe20000410000 */
[----:B------:R-:W-:Y:S01]  /*aa20*/  FMUL.FTZ R31, R15, R26 ;  /* 0x0000001a0f1f7220 */ /* 0x000fe20000410000 */
[----:B------:R-:W-:Y:S02]  /*aa30*/  HADD2.F32 R15, -RZ, R40.H0_H0 ;  /* 0x20000028ff0f7230 */ /* 0x000fe40000004100 */
[----:B------:R-:W-:Y:S01]  /*aa40*/  FMUL.FTZ R30, R20, R28 ;  /* 0x0000001c141e7220 */ /* 0x000fe20000410000 */
[C---:B------:R-:W-:Y:S01]  /*aa50*/  FFMA.FTZ R29, R12.reuse, R26, -R29 ;  /* 0x0000001a0c1d7223 */ /* 0x040fe2000001081d */
[----:B------:R-:W-:Y:S01]  /*aa60*/  FFMA.FTZ R31, R12, R27, R31 ;  /* 0x0000001b0c1f7223 */ /* 0x000fe2000001001f */
[----:B------:R-:W-:Y:S02]  /*aa70*/  HADD2.F32 R26, -RZ, R44.H1_H1 ;  /* 0x3000002cff1a7230 */ /* 0x000fe40000004100 */
[----:B------:R-:W-:Y:S01]  /*aa80*/  FMUL.FTZ R20, R20, R15 ;  /* 0x0000000f14147220 */ /* 0x000fe20000410000 */
[----:B------:R-:W-:-:S02]  /*aa90*/  HADD2.F32 R12, -RZ, R46.H1_H1 ;  /* 0x3000002eff0c7230 */ /* 0x000fc40000004100 */
[C---:B------:R-:W-:Y:S01]  /*aaa0*/  FFMA.FTZ R30, R5.reuse, R15, -R30 ;  /* 0x0000000f051e7223 */ /* 0x040fe2000001081e */
[----:B------:R-:W-:Y:S02]  /*aab0*/  HADD2.F32 R25, -RZ, R11.H1_H1 ;  /* 0x3000000bff197230 */ /* 0x000fe40000004100 */
[C---:B------:R-:W-:Y:S01]  /*aac0*/  FMUL.FTZ R32, R24.reuse, R26 ;  /* 0x0000001a18207220 */ /* 0x040fe20000410000 */
[----:B------:R-:W-:Y:S02]  /*aad0*/  HADD2.F32 R15, -RZ, R33.H0_H0 ;  /* 0x20000021ff0f7230 */ /* 0x000fe40000004100 */
[----:B------:R-:W-:Y:S01]  /*aae0*/  FMUL.FTZ R27, R24, R12 ;  /* 0x0000000c181b7220 */ /* 0x000fe20000410000 */
[----:B------:R-:W-:Y:S01]  /*aaf0*/  FFMA.FTZ R20, R5, R28, R20 ;  /* 0x0000001c05147223 */ /* 0x000fe20000010014 */
[----:B------:R-:W-:Y:S02]  /*ab00*/  HADD2.F32 R5, -RZ, R42.H0_H0 ;  /* 0x2000002aff057230 */ /* 0x000fe40000004100 */
[C---:B------:R-:W-:Y:S01]  /*ab10*/  FFMA.FTZ R32, R13.reuse, R12, -R32 ;  /* 0x0000000c0d207223 */ /* 0x040fe20000010820 */
[----:B------:R-:W-:Y:S01]  /*ab20*/  FFMA.FTZ R27, R13, R26, R27 ;  /* 0x0000001a0d1b7223 */ /* 0x000fe2000001001b */
[----:B------:R-:W-:-:S02]  /*ab30*/  HADD2.F32 R9, -RZ, R8.H0_H0 ;  /* 0x20000008ff097230 */ /* 0x000fc40000004100 */
[C---:B------:R-:W-:Y:S01]  /*ab40*/  FMUL.FTZ R13, R25.reuse, R15 ;  /* 0x0000000f190d7220 */ /* 0x040fe20000410000 */
[-C--:B------:R-:W-:Y:S01]  /*ab50*/  FMUL.FTZ R33, R25, R5.reuse ;  /* 0x0000000519217220 */ /* 0x080fe20000410000 */
[----:B------:R-:W-:Y:S02]  /*ab60*/  HADD2.F32 R11, -RZ, R10.H0_H0 ;  /* 0x2000000aff0b7230 */ /* 0x000fe40000004100 */
[C---:B------:R-:W-:Y:S01]  /*ab70*/  FFMA.FTZ R25, R14.reuse, R5, -R13 ;  /* 0x000000050e197223 */ /* 0x040fe2000001080d */
[----:B------:R-:W-:Y:S02]  /*ab80*/  HADD2.F32 R44, -RZ, R44.H0_H0 ;  /* 0x2000002cff2c7230 */ /* 0x000fe40000004100 */
[C---:B------:R-:W-:Y:S01]  /*ab90*/  FMUL.FTZ R5, R9.reuse, R21 ;  /* 0x0000001509057220 */ /* 0x040fe20000410000 */
[----:B------:R-:W-:Y:S02]  /*aba0*/  HADD2.F32 R46, -RZ, R46.H0_H0 ;  /* 0x2000002eff2e7230 */ /* 0x000fe40000004100 */
[----:B------:R-:W-:Y:S01]  /*abb0*/  FMUL.FTZ R12, R9, R45 ;  /* 0x0000002d090c7220 */ /* 0x000fe20000410000 */
[----:B------:R-:W-:Y:S01]  /*abc0*/  FFMA.FTZ R24, R14, R15, R33 ;  /* 0x0000000f0e187223 */ /* 0x000fe20000010021 */
[C---:B------:R-:W-:Y:S01]  /*abd0*/  FFMA.FTZ R45, R0.reuse, R45, -R5 ;  /* 0x0000002d002d7223 */ /* 0x040fe20000010805 */
[C---:B------:R-:W-:Y:S01]  /*abe0*/  FMUL.FTZ R14, R11.reuse, R44 ;  /* 0x0000002c0b0e7220 */ /* 0x040fe20000410000 */
[----:B------:R-:W-:Y:S01]  /*abf0*/  FFMA.FTZ R12, R0, R21, R12 ;  /* 0x00000015000c7223 */ /* 0x000fe2000001000c */
[----:B------:R-:W-:Y:S01]  /*ac00*/  FMUL.FTZ R0, R11, R46 ;  /* 0x0000002e0b007220 */ /* 0x000fe20000410000 */
[----:B------:R-:W-:-:S02]  /*ac10*/  HADD2.F32 R8, -RZ, R8.H1_H1 ;  /* 0x30000008ff087230 */ /* 0x000fc40000004100 */
[C---:B------:R-:W-:Y:S01]  /*ac20*/  FFMA.FTZ R14, R7.reuse, R46, -R14 ;  /* 0x0000002e070e7223 */ /* 0x040fe2000001080e */
[----:B------:R-:W-:Y:S02]  /*ac30*/  HADD2.F32 R10, -RZ, R10.H1_H1 ;  /* 0x3000000aff0a7230 */ /* 0x000fe40000004100 */
[----:B------:R-:W-:Y:S01]  /*ac40*/  FFMA.FTZ R44, R7, R44, R0 ;  /* 0x0000002c072c7223 */ /* 0x000fe20000010000 */
[----:B------:R-:W-:Y:S02]  /*ac50*/  HADD2.F32 R11, -RZ, R35.H0_H0 ;  /* 0x20000023ff0b7230 */ /* 0x000fe40000004100 */
[----:B------:R-:W-:Y:S02]  /*ac60*/  HADD2.F32 R13, -RZ, R34.H0_H0 ;  /* 0x20000022ff0d7230 */ /* 0x000fe40000004100 */
        /* <DEDUP_REMOVED lines=22> */
.L_x_1939:
[----:B------:R-:W-:Y:S05]  /*add0*/  BSYNC B0 ;  /* 0x0000000000007941 */ /* 0x000fea0003800000 */
.L_x_1929:
        /* <DEDUP_REMOVED lines=8> */
.L_x_1927:
[----:B------:R-:W-:-:S06]  /*ae60*/  ULOP3.LUT UR4, UR60, 0x1, URZ, 0xfc, !UPT ;  /* 0x000000013c047892 */ /* 0x000fcc000f8efc3f */
[----:B0--3--:R-:W-:-:S05]  /*ae70*/  IMAD.U32 R0, RZ, RZ, UR4 ;  /* 0x00000004ff007e24 */ /* 0x009fca000f8e00ff */
[----:B------:R-:W-:-:S13]  /*ae80*/  ISETP.NE.AND P0, PT, R0, 0x3, PT ;  /* 0x000000030000780c */ /* 0x000fda0003f05270 */
[----:B------:R-:W-:Y:S05]  /*ae90*/  @!P0 BRA `(.L_x_1962) ;  /* 0x0000000000048947 */ /* 0x000fea0003800000 */
[----:B------:R-:W-:Y:S01]  /*aea0*/  BPT.TRAP 0x1 ;  /* 0x000000040000795c */ /* 0x000fe20000300000 */
.L_x_1962:
[----:B-12-4-:R-:W2:Y:S01]  /*aeb0*/  LDL R3, [R1+0x38] ;  /* 0x0000380001037983 */ /* 0x016ea20000100800 */
[----:B------:R-:W-:Y:S01]  /*aec0*/  IMAD R0, R22, 0x8, R16 ;  /* 0x0000000816007824 */ /* 0x000fe200078e0210 */
[----:B--2---:R-:W-:-:S04]  /*aed0*/  SHF.L.U32 R5, R3, 0x1f, RZ ;  /* 0x0000001f03057819 */ /* 0x004fc800000006ff */
[----:B------:R0:W1:Y:S01]  /*aee0*/  SYNCS.PHASECHK.TRANS64.TRYWAIT P1, [R0+URZ+0x31c30], R5 ;  /* 0x031c3005000075a7 */ /* 0x000062000802017f */
[----:B------:R-:W-:Y:S05]  /*aef0*/  @!P0 BRA `(.L_x_1963) ;  /* 0x0000000000048947 */ /* 0x000fea0003800000 */
[----:B------:R-:W-:Y:S01]  /*af00*/  BPT.TRAP 0x1 ;  /* 0x000000040000795c */ /* 0x000fe20000300000 */
.L_x_1963:
        /* <DEDUP_REMOVED lines=9> */
[----:B-1----:R-:W-:Y:S05]  /*afa0*/  @P1 BRA `(.L_x_1964) ;  /* 0x0000000000081947 */ /* 0x002fea0003800000 */
[----:B------:R-:W1:Y:S02]  /*afb0*/  SYNCS.PHASECHK.TRANS64.TRYWAIT P1, [R0+URZ+0x31c30], R5 ;  /* 0x031c3005000075a7 */ /* 0x000e64000802017f */
[----:B-1----:R-:W-:Y:S05]  /*afc0*/  @!P1 BRA `(.L_x_1965) ;  /* 0x0000018000d49947 */ /* 0x002fea0003800000 */
.L_x_1964:
[----:B------:R-:W3:Y:S01]  /*afd0*/  LDL R4, [R1+0x58] ;  /* 0x0000580001047983 */ /* 0x000ee20000100800 */
[----:B--2---:R-:W-:Y:S01]  /*afe0*/  LOP3.LUT R2, R3, 0x10000, RZ, 0xfc, !PT ;  /* 0x0001000003027812 */ /* 0x004fe200078efcff */
[----:B------:R-:W-:Y:S02]  /*aff0*/  IMAD.MOV.U32 R15, RZ, RZ, -0x7fffffe0 ;  /* 0x80000020ff0f7424 */ /* 0x000fe400078e00ff */
[----:B------:R-:W-:Y:S01]  /*b000*/  IMAD.MOV.U32 R3, RZ, RZ, -0x7fffffe0 ;  /* 0x80000020ff037424 */ /* 0x000fe200078e00ff */
[----:B------:R-:W-:Y:S05]  /*b010*/  WARPSYNC.ALL ;  /* 0x0000000000007948 */ /* 0x000fea0003800000 */
[----:B------:R-:W-:Y:S01]  /*b020*/  R2UR UR7, R15 ;  /* 0x000000000f0772ca */ /* 0x000fe200000e0000 */
[----:B------:R-:W2:Y:S01]  /*b030*/  LDL R101, [R1+0x40] ;  /* 0x0000400001657983 */ /* 0x000ea20000100800 */
[----:B------:R-:W-:-:S02]  /*b040*/  R2UR UR4, R2 ;  /* 0x00000000020472ca */ /* 0x000fc400000e0000 */
[C---:B------:R-:W-:Y:S01]  /*b050*/  R2UR UR5, R3.reuse ;  /* 0x00000000030572ca */ /* 0x040fe200000e0000 */
[----:B------:R-:W-:Y:S01]  /*b060*/  WARPGROUP.ARRIVE ;  /* 0x00000000000079c5 */ /* 0x000fe20000000000 */
[----:B01----:R-:W-:Y:S01]  /*b070*/  IMAD.MOV.U32 R5, RZ, RZ, -0x7fffffe0 ;  /* 0x80000020ff057424 */ /* 0x003fe200078e00ff */
[----:B------:R-:W4:Y:S01]  /*b080*/  LDL R100, [R1+0x68] ;  /* 0x0000680001647983 */ /* 0x000f220000100800 */
[----:B------:R-:W-:Y:S01]  /*b090*/  IMAD.MOV.U32 R7, RZ, RZ, -0x7fffffe0 ;  /* 0x80000020ff077424 */ /* 0x000fe200078e00ff */
[C---:B------:R-:W-:Y:S02]  /*b0a0*/  R2UR UR8, R2.reuse ;  /* 0x00000000020872ca */ /* 0x040fe400000e0000 */
[----:B------:R-:W-:Y:S01]  /*b0b0*/  R2UR UR9, R3 ;  /* 0x00000000030972ca */ /* 0x000fe200000e0000 */
[----:B------:R-:W4:Y:S01]  /*b0c0*/  LDL R103, [R1+0x34] ;  /* 0x0000340001677983 */ /* 0x000f220000100800 */
[----:B------:R-:W-:Y:S02]  /*b0d0*/  R2UR UR11, R7 ;  /* 0x00000000070b72ca */ /* 0x000fe400000e0000 */
[C---:B------:R-:W-:Y:S01]  /*b0e0*/  R2UR UR12, R2.reuse ;  /* 0x00000000020c72ca */ /* 0x040fe200000e0000 */
[----:B------:R-:W4:Y:S01]  /*b0f0*/  LDL R102, [R1+0x6c] ;  /* 0x00006c0001667983 */ /* 0x000f220000100800 */
[C---:B------:R-:W-:Y:S01]  /*b100*/  R2UR UR13, R3.reuse ;  /* 0x00000000030d72ca */ /* 0x040fe200000e0000 */
[----:B------:R-:W-:Y:S01]  /*b110*/  IMAD.MOV.U32 R9, RZ, RZ, -0x7fffffe0 ;  /* 0x80000020ff097424 */ /* 0x000fe200078e00ff */
[----:B------:R-:W-:Y:S01]  /*b120*/  R2UR UR16, R2 ;  /* 0x00000000021072ca */ /* 0x000fe200000e0000 */
[----:B------:R-:W4:Y:S01]  /*b130*/  LDL R99, [R1+0x2c] ;  /* 0x00002c0001637983 */ /* 0x000f220000100800 */
[----:B------:R-:W-:-:S02]  /*b140*/  R2UR UR17, R3 ;  /* 0x00000000031172ca */ /* 0x000fc400000e0000 */
[----:B------:R-:W-:Y:S01]  /*b150*/  R2UR UR19, R9 ;  /* 0x00000000091372ca */ /* 0x000fe200000e0000 */
[----:B---3--:R-:W-:-:S05]  /*b160*/  IMAD R14, R22, 0x6c0, R4 ;  /* 0x000006c0160e7824 */ /* 0x008fca00078e0204 */
        /* <DEDUP_REMOVED lines=64> */
[----:B------:R-:W-:Y:S02]  /*b570*/  IMAD.MOV.U32 R5, RZ, RZ, -0x7fffffe0 ;  /* 0x80000020ff057424 */ /* 0x000fe400078e00ff */
[----:B------:R-:W-:Y:S02]  /*b580*/  VIADD R12, R2, 0x2 ;  /* 0x00000002020c7836 */ /* 0x000fe40000000000 */
[----:B------:R-:W-:Y:S01]  /*b590*/  IMAD.MOV.U32 R13, RZ, RZ, -0x7fffffe0 ;  /* 0x80000020ff0d7424 */ /* 0x000fe200078e00ff */
[----:B------:R-:W-:Y:S02]  /*b5a0*/  R2UR UR38, R4 ;  /* 0x00000000042672ca */ /* 0x000fe400000e0000 */
[----:B------:R-:W-:-:S02]  /*b5b0*/  R2UR UR39, R5 ;  /* 0x00000000052772ca */ /* 0x000fc400000e0000 */
        /* <DEDUP_REMOVED lines=161> */
[----:B------:R-:W-:-:S03]  /*bfd0*/  IMAD.MOV.U32 R7, RZ, RZ, -0x7fffffe0 ;  /* 0x80000020ff077424 */ /* 0x000fc600078e00ff */
[----:B------:R-:W-:Y:S01]  /*bfe0*/  R2UR UR38, R6 ;  /* 0x00000000062672ca */ /* 0x000fe200000e0000 */
[----:B------:R-:W-:Y:S01]  /*bff0*/  VIADD R6, R2, 0x302 ;  /* 0x0000030202067836 */ /* 0x000fe20000000000 */
[----:B------:R-:W-:Y:S01]  /*c000*/  R2UR UR39, R7 ;  /* 0x00000000072772ca */ /* 0x000fe200000e0000 */
[----:B------:R-:W-:-:S03]  /*c010*/  IMAD.MOV.U32 R7, RZ, RZ, -0x7fffffe0 ;  /* 0x80000020ff077424 */ /* 0x000fc600078e00ff */
[----:B------:R-:W-:Y:S02]  /*c020*/  R2UR UR36, R6 ;  /* 0x00000000062472ca */ /* 0x000fe400000e0000 */
[----:B------:R-:W-:Y:S01]  /*c030*/  R2UR UR37, R7 ;  /* 0x00000000072572ca */ /* 0x000fe200000e0000 */
[----:B------:R-:W-:Y:S02]  /*c040*/  WARPGROUP.DEPBAR.LE gsb0, 0x0 ;  /* 0x00008000000079c5 */ /* 0x000fe40000010000 */
        /* <DEDUP_REMOVED lines=75> */
[----:B------:R-:W-:-:S04]  /*c500*/  MOV R11, 0x80000020 ;  /* 0x80000020000b7802 */ /* 0x000fc80000000f00 */
        /* <DEDUP_REMOVED lines=102> */
[----:B------:R-:W-:Y:S01]  /*cb70*/  R2UR UR8, R4 ;  /* 0x00000000040872ca */ /* 0x000fe200000e0000 */
[----:B------:R-:W-:Y:S01]  /*cb80*/  IMAD.MOV.U32 R21, RZ, RZ, -0x7fffffe0 ;  /* 0x80000020ff157424 */ /* 0x000fe200078e00ff */
[----:B------:R-:W-:Y:S01]  /*cb90*/  R2UR UR9, R5 ;  /* 0x00000000050972ca */ /* 0x000fe200000e0000 */
[----:B--2---:R-:W-:Y:S01]  /*cba0*/  IMAD R15, R108, -0x90, R101 ;  /* 0xffffff706c0f7824 */ /* 0x004fe200078e0265 */
[----:B------:R-:W-:Y:S01]  /*cbb0*/  R2UR UR10, R20 ;  /* 0x00000000140a72ca */ /* 0x000fe200000e0000 */
[----:B------:R-:W-:Y:S01]  /*cbc0*/  ULDC UR4, c[0x0][0x9d8] ;  /* 0x0002760000047ab9 */ /* 0x000fe20000000800 */
[----:B------:R-:W-:Y:S01]  /*cbd0*/  R2UR UR11, R21 ;  /* 0x00000000150b72ca */ /* 0x000fe200000e0000 */
[----:B------:R-:W-:Y:S01]  /*cbe0*/  ULDC UR5, c[0x0][0x988] ;  /* 0x0002620000057ab9 */ /* 0x000fe20000000800 */
[----:B------:R-:W-:-:S02]  /*cbf0*/  WARPGROUP.DEPBAR.LE gsb0, 0x0 ;  /* 0x00008000000079c5 */ /* 0x000fc40000010000 */
[----:B------:R-:W-:-:S09]  /*cc00*/  WARPGROUP.ARRIVE ;  /* 0x00000000000079c5 */ /* 0x000fd20000000000 */
        /* <DEDUP_REMOVED lines=37> */
[----:B------:R-:W-:Y:S01]  /*ce60*/  FMUL.FTZ R96, R88, UR4 ;  /* 0x0000000458607c20 */ /* 0x000fe20008410000 */
[----:B------:R-:W-:Y:S02]  /*ce70*/  VIADD R21, R15, 0x90 ;  /* 0x000000900f157836 */ /* 0x000fe40000000000 */
[----:B------:R-:W-:Y:S01]  /*ce80*/  FMUL.FTZ R88, R90, UR4 ;  /* 0x000000045a587c20 */ /* 0x000fe20008410000 */
[----:B------:R-:W-:Y:S01]  /*ce90*/  FMUL.FTZ R90, R91, UR4 ;  /* 0x000000045b5a7c20 */ /* 0x000fe20008410000 */
[----:B------:R-:W-:Y:S01]  /*cea0*/  FMUL.FTZ R91, R92, UR4 ;  /* 0x000000045c5b7c20 */ /* 0x000fe20008410000 */
[----:B------:R-:W-:Y:S01]  /*ceb0*/  FMUL.FTZ R118, R48, UR4 ;  /* 0x0000000430767c20 */ /* 0x000fe20008410000 */
[----:B------:R-:W-:Y:S01]  /*cec0*/  FMUL.FTZ R92, R94, UR4 ;  /* 0x000000045e5c7c20 */ /* 0x000fe20008410000 */
[----:B----4-:R-:W-:Y:S02]  /*ced0*/  IMAD R48, R100, -0x2, R21 ;  /* 0xfffffffe64307824 */ /* 0x010fe400078e0215 */
[----:B------:R-:W-:Y:S01]  /*cee0*/  FMUL.FTZ R94, R81, UR4 ;  /* 0x00000004515e7c20 */ /* 0x000fe20008410000 */
[----:B------:R-:W-:-:S02]  /*cef0*/  VIADD R20, R14, 0x642 ;  /* 0x000006420e147836 */ /* 0x000fc40000000000 */
[----:B------:R-:W-:Y:S01]  /*cf00*/  FMUL.FTZ R81, R82, UR4 ;  /* 0x0000000452517c20 */ /* 0x000fe20008410000 */
[----:B------:R-:W-:Y:S02]  /*cf10*/  IMAD.MOV.U32 R21, RZ, RZ, -0x7fffffe0 ;  /* 0x80000020ff157424 */ /* 0x000fe400078e00ff */
[----:B------:R-:W-:Y:S01]  /*cf20*/  FMUL.FTZ R82, R83, UR4 ;  /* 0x0000000453527c20 */ /* 0x000fe20008410000 */
[----:B------:R-:W-:Y:S01]  /*cf30*/  FMUL.FTZ R83, R84, UR4 ;  /* 0x0000000454537c20 */ /* 0x000fe20008410000 */
[----:B------:R-:W-:Y:S01]  /*cf40*/  FMUL.FTZ R84, R86, UR4 ;  /* 0x0000000456547c20 */ /* 0x000fe20008410000 */
[----:B------:R-:W-:Y:S01]  /*cf50*/  FMUL.FTZ R86, R87, UR4 ;  /* 0x0000000457567c20 */ /* 0x000fe20008410000 */
[----:B------:R-:W-:Y:S01]  /*cf60*/  R2UR UR10, R20 ;  /* 0x00000000140a72ca */ /* 0x000fe200000e0000 */
[----:B------:R-:W-:Y:S01]  /*cf70*/  FMUL.FTZ R87, R73, UR4 ;  /* 0x0000000449577c20 */ /* 0x000fe20008410000 */
[----:B------:R-:W-:Y:S02]  /*cf80*/  R2UR UR11, R21 ;  /* 0x00000000150b72ca */ /* 0x000fe400000e0000 */
[----:B------:R-:W-:-:S02]  /*cf90*/  R2UR UR8, R4 ;  /* 0x00000000040872ca */ /* 0x000fc400000e0000 */
        /* <DEDUP_REMOVED lines=16> */
[----:B------:R-:W-:Y:S01]  /*d0a0*/  IADD3 R98, -R103, 0x91, R15 ;  /* 0x0000009167627810 */ /* 0x000fe20007ffe10f */
[----:B------:R-:W0:Y:S01]  /*d0b0*/  MUFU.TANH R96, R96 ;  /* 0x0000006000607308 */ /* 0x000e220000002400 */
[----:B------:R-:W-:Y:S01]  /*d0c0*/  FMUL.FTZ R59, R60, UR4 ;  /* 0x000000043c3b7c20 */ /* 0x000fe20008410000 */
[----:B------:R-:W-:-:S02]  /*d0d0*/  WARPGROUP.DEPBAR.LE gsb0, 0x0 ;  /* 0x00008000000079c5 */ /* 0x000fc40000010000 */
[----:B------:R-:W-:-:S04]  /*d0e0*/  WARPGROUP.ARRIVE ;  /* 0x00000000000079c5 */ /* 0x000fc80000000000 */
[----:B------:R-:W1:Y:S01]  /*d0f0*/  MUFU.TANH R89, R89 ;  /* 0x0000005900597308 */ /* 0x000e620000002400 */
[----:B------:R-:W-:Y:S01]  /*d100*/  FMUL.FTZ R60, R61, UR4 ;  /* 0x000000043d3c7c20 */ /* 0x000fe20008410000 */
[----:B------:R-:W-:Y:S01]  /*d110*/  HGMMA.64x16x16.F32 R32, gdesc[UR8], R32, gsb0 ;  /* 0x00200000082079f0 */ /* 0x000fe20008000820 */
[----:B------:R-:W-:Y:S01]  /*d120*/  FMUL.FTZ R97, R93, UR4 ;  /* 0x000000045d617c20 */ /* 0x000fe20008410000 */
[----:B------:R-:W-:Y:S01]  /*d130*/  FMUL.FTZ R61, R62, UR4 ;  /* 0x000000043e3d7c20 */ /* 0x000fe20008410000 */
[----:B------:R-:W-:-:S03]  /*d140*/  FMUL.FTZ R62, R63, UR4 ;  /* 0x000000043f3e7c20 */ /* 0x000fc60008410000 */
[----:B------:R-:W2:Y:S01]  /*d150*/  MUFU.TANH R91, R91 ;  /* 0x0000005b005b7308 */ /* 0x000ea20000002400 */
[----:B------:R-:W-:Y:S02]  /*d160*/  IMAD R63, R99, 0xc0, R102 ;  /* 0x000000c0633f7824 */ /* 0x000fe400078e0266 */
[----:B------:R-:W-:Y:S02]  /*d170*/  IMAD R98, R100, -0x2, R98 ;  /* 0xfffffffe64627824 */ /* 0x000fe400078e0262 */
[----:B------:R-:W-:-:S03]  /*d180*/  FMUL.FTZ R80, R80, UR4 ;  /* 0x0000000450507c20 */ /* 0x000fc60008410000 */
[----:B------:R-:W3:Y:S01]  /*d190*/  MUFU.TANH R97, R97 ;  /* 0x0000006100617308 */ /* 0x000ee20000002400 */
[----:B------:R-:W-:Y:S01]  /*d1a0*/  VIADDMNMX R20, R63, R98, R48, PT ;  /* 0x000000623f147246 */ /* 0x000fe20003800130 */
[----:B------:R-:W-:-:S03]  /*d1b0*/  VIADD R14, R14, 0x682 ;  /* 0x000006820e0e7836 */ /* 0x000fc60000000000 */
[C---:B------:R-:W-:Y:S02]  /*d1c0*/  ISETP.GT.AND P1, PT, R20.reuse, RZ, PT ;  /* 0x000000ff1400720c */ /* 0x040fe40003f24270 */
[C---:B------:R-:W-:Y:S01]  /*d1d0*/  ISETP.GT.AND P2, PT, R20.reuse, 0x1, PT ;  /* 0x000000011400780c */ /* 0x040fe20003f44270 */
[----:B------:R-:W4:Y:S01]  /*d1e0*/  MUFU.TANH R80, R80 ;  /* 0x0000005000507308 */ /* 0x000f220000002400 */
[----:B------:R-:W-:Y:S01]  /*d1f0*/  ISETP.GT.AND P4, PT, R20, 0x8, PT ;  /* 0x000000081400780c */ /* 0x000fe20003f84270 */
[----:B------:R-:W-:Y:S01]  /*d200*/  FMUL.FTZ R85, R85, UR4 ;  /* 0x0000000455557c20 */ /* 0x000fe20008410000 */
[----:B0-----:R-:W-:Y:S02]  /*d210*/  FSEL R96, R96, -INF , P1 ;  /* 0xff80000060607808 */ /* 0x001fe40000800000 */
[----:B-1----:R-:W-:-:S03]  /*d220*/  FSEL R89, R89, -INF , P2 ;  /* 0xff80000059597808 */ /* 0x002fc60001000000 */
[----:B------:R-:W0:Y:S01]  /*d230*/  MUFU.TANH R94, R94 ;  /* 0x0000005e005e7308 */ /* 0x000e220000002400 */
[----:B------:R-:W-:Y:S01]  /*d240*/  R2UR UR14, R14 ;  /* 0x000000000e0e72ca */ /* 0x000fe200000e0000 */
[----:B------:R-:W-:Y:S01]  /*d250*/  FMUL.FTZ R21, R49, UR4 ;  /* 0x0000000431157c20 */ /* 0x000fe20008410000 */
[----:B------:R-:W-:Y:S01]  /*d260*/  FMUL.FTZ R14, R50, UR4 ;  /* 0x00000004320e7c20 */ /* 0x000fe20008410000 */
[----:B------:R-:W-:Y:S01]  /*d270*/  ISETP.GT.AND P5, PT, R20, 0x9, PT ;  /* 0x000000091400780c */ /* 0x000fe20003fa4270 */
[----:B------:R-:W-:Y:S01]  /*d280*/  FMUL.FTZ R72, R72, UR4 ;  /* 0x0000000448487c20 */ /* 0x000fe20008410000 */
[----:B--2---:R-:W-:Y:S02]  /*d290*/  FSEL R50, R91, -INF , P4 ;  /* 0xff8000005b327808 */ /* 0x004fe40002000000 */
[----:B------:R-:W1:Y:S01]  /*d2a0*/  MUFU.TANH R83, R83 ;  /* 0x0000005300537308 */ /* 0x000e620000002400 */
[----:B------:R-:W-:Y:S02]  /*d2b0*/  FMNMX.FTZ R49, R96, R89, !PT ;  /* 0x0000005960317209 */ /* 0x000fe40007810000 */
[----:B------:R-:W-:-:S02]  /*d2c0*/  ISETP.GT.AND P3, PT, R20, 0x10, PT ;  /* 0x000000101400780c */ /* 0x000fc40003f64270 */
[----:B---3--:R-:W-:Y:S02]  /*d2d0*/  FSEL R100, R97, -INF , P5 ;  /* 0xff80000061647808 */ /* 0x008fe40002800000 */
[----:B------:R-:W-:Y:S01]  /*d2e0*/  FMNMX.FTZ R49, R50, R49, !PT ;  /* 0x0000003132317209 */ /* 0x000fe20007810000 */
[----:B------:R-:W2:Y:S01]  /*d2f0*/  MUFU.TANH R85, R85 ;  /* 0x0000005500557308 */ /* 0x000ea20000002400 */
[----:B------:R-:W-:Y:S02]  /*d300*/  ISETP.GT.AND P1, PT, R20, 0x11, PT ;  /* 0x000000111400780c */ /* 0x000fe40003f24270 */
[----:B----4-:R-:W-:Y:S02]  /*d310*/  FSEL R80, R80, -INF , P3 ;  /* 0xff80000050507808 */ /* 0x010fe40001800000 */
[----:B------:R-:W-:-:S03]  /*d320*/  FMNMX.FTZ R49, R100, R49, !PT ;  /* 0x0000003164317209 */ /* 0x000fc60007810000 */
[----:B------:R-:W3:Y:S01]  /*d330*/  MUFU.TANH R72, R72 ;  /* 0x0000004800487308 */ /* 0x000ee20000002400 */
[----:B------:R-:W-:Y:S01]  /*d340*/  ISETP.GT.AND P2, PT, R20, 0x18, PT ;  /* 0x000000181400780c */ /* 0x000fe20003f44270 */
[----:B------:R-:W-:Y:S01]  /*d350*/  FMUL.FTZ R77, R77, UR4 ;  /* 0x000000044d4d7c20 */ /* 0x000fe20008410000 */
[----:B0-----:R-:W-:Y:S01]  /*d360*/  FSEL R94, R94, -INF , P1 ;  /* 0xff8000005e5e7808 */ /* 0x001fe20000800000 */
[----:B------:R-:W-:Y:S01]  /*d370*/  IMAD.MOV.U32 R15, RZ, RZ, -0x7fffffe0 ;  /* 0x80000020ff0f7424 */ /* 0x000fe200078e00ff */
[----:B------:R-:W-:-:S03]  /*d380*/  FMNMX.FTZ R49, R80, R49, !PT ;  /* 0x0000003150317209 */ /* 0x000fc60007810000 */
[----:B------:R-:W0:Y:S01]  /*d390*/  MUFU.TANH R87, R87 ;  /* 0x0000005700577308 */ /* 0x000e220000002400 */
[----:B------:R-:W-:Y:S01]  /*d3a0*/  FMUL.FTZ R120, R52, UR4 ;  /* 0x0000000434787c20 */ /* 0x000fe20008410000 */
[----:B------:R-:W-:Y:S01]  /*d3b0*/  ISETP.GT.AND P4, PT, R20, 0x19, PT ;  /* 0x000000191400780c */ /* 0x000fe20003f84270 */
[----:B------:R-:W-:Y:S01]  /*d3c0*/  FMUL.FTZ R64, R64, UR4 ;  /* 0x0000000440407c20 */ /* 0x000fe20008410000 */
[----:B-1----:R-:W-:Y:S02]  /*d3d0*/  FSEL R52, R83, -INF , P2 ;  /* 0xff80000053347808 */ /* 0x002fe40001000000 */
[----:B------:R-:W-:Y:S02]  /*d3e0*/  FMNMX.FTZ R49, R94, R49, !PT ;  /* 0x000000315e317209 */ /* 0x000fe40007810000 */
[----:B------:R-:W1:Y:S01]  /*d3f0*/  MUFU.TANH R75, R75 ;  /* 0x0000004b004b7308 */ /* 0x000e620000002400 */
[----:B------:R-:W-:Y:S01]  /*d400*/  R2UR UR15, R15 ;  /* 0x000000000f0f72ca */ /* 0x000fe200000e0000 */
[----:B------:R-:W-:Y:S01]  /*d410*/  FMUL.FTZ R15, R51, UR4 ;  /* 0x00000004330f7c20 */ /* 0x000fe20008410000 */
[----:B------:R-:W-:-:S02]  /*d420*/  ISETP.GT.AND P3, PT, R20, 0x20, PT ;  /* 0x000000201400780c */ /* 0x000fc40003f64270 */
[----:B--2---:R-:W-:Y:S02]  /*d430*/  FSEL R102, R85, -INF , P4 ;  /* 0xff80000055667808 */ /* 0x004fe40002000000 */
[----:B------:R-:W-:Y:S01]  /*d440*/  FMNMX.FTZ R51, R52, R49, !PT ;  /* 0x0000003134337209 */ /* 0x000fe20007810000 */
[----:B------:R-:W2:Y:S01]  /*d450*/  MUFU.TANH R77, R77 ;  /* 0x0000004d004d7308 */ /* 0x000ea20000002400 */
[----:B------:R-:W-:Y:S02]  /*d460*/  R2UR UR12, R4 ;  /* 0x00000000040c72ca */ /* 0x000fe400000e0000 */
[----:B------:R-:W-:Y:S02]  /*d470*/  R2UR UR13, R5 ;  /* 0x00000000050d72ca */ /* 0x000fe400000e0000 */
[----:B------:R-:W-:Y:S02]  /*d480*/  ISETP.GT.AND P1, PT, R20, 0x21, PT ;  /* 0x000000211400780c */ /* 0x000fe40003f24270 */
[----:B---3--:R-:W-:Y:S01]  /*d490*/  FSEL R72, R72, -INF , P3 ;  /* 0xff80000048487808 */ /* 0x008fe20001800000 */
[----:B------:R-:W3:Y:S01]  /*d4a0*/  MUFU.TANH R64, R64 ;  /* 0x0000004000407308 */ /* 0x000ee20000002400 */
[----:B------:R-:W-:Y:S01]  /*d4b0*/  FMNMX.FTZ R51, R102, R51, !PT ;  /* 0x0000003366337209 */ /* 0x000fe20007810000 */
[----:B------:R-:W-:Y:S01]  /*d4c0*/  FMUL.FTZ R49, R40, UR4 ;  /* 0x0000000428317c20 */ /* 0x000fe20008410000 */
[----:B------:R-:W-:-:S02]  /*d4d0*/  WARPGROUP.DEPBAR.LE gsb0, 0x0 ;  /* 0x00008000000079c5 */ /* 0x000fc40000010000 */
[----:B------:R-:W-:Y:S01]  /*d4e0*/  ISETP.GT.AND P2, PT, R20, 0x28, PT ;  /* 0x000000281400780c */ /* 0x000fe20003f44270 */
[----:B------:R-:W-:Y:S01]  /*d4f0*/  FMUL.FTZ R69, R69, UR4 ;  /* 0x0000000445457c20 */ /* 0x000fe20008410000 */
[----:B0-----:R-:W-:Y:S01]  /*d500*/  FSEL R40, R87, -INF , P1 ;  /* 0xff80000057287808 */ /* 0x001fe20000800000 */
[----:B------:R-:W0:Y:S01]  /*d510*/  MUFU.TANH R79, R79 ;  /* 0x0000004f004f7308 */ /* 0x000e220000002400 */
[----:B------:R-:W-:Y:S01]  /*d520*/  FMNMX.FTZ R51, R72, R51, !PT ;  /* 0x0000003348337209 */ /* 0x000fe20007810000 */
[----:B------:R-:W-:Y:S01]  /*d530*/  WARPGROUP.ARRIVE ;  /* 0x00000000000079c5 */ /* 0x000fe20000000000 */
[----:B------:R-:W-:Y:S02]  /*d540*/  ISETP.GT.AND P3, PT, R20, 0x29, PT ;  /* 0x000000291400780c */ /* 0x000fe40003f64270 */
[----:B-1----:R-:W-:Y:S02]  /*d550*/  FSEL R104, R75, -INF , P2 ;  /* 0xff8000004b687808 */ /* 0x002fe40001000000 */
[----:B------:R-:W-:Y:S01]  /*d560*/  FMNMX.FTZ R51, R40, R51, !PT ;  /* 0x0000003328337209 */ /* 0x000fe20007810000 */
[----:B------:R-:W1:Y:S01]  /*d570*/  MUFU.TANH R67, R67 ;  /* 0x0000004300437308 */ /* 0x000e620000002400 */
[----:B------:R-:W-:Y:S01]  /*d580*/  HGMMA.64x16x16.F32 R24, gdesc[UR12], R24, gsb0 ;  /* 0x002000000c1879f0 */ /* 0x000fe20008000818 */
[----:B------:R-:W-:Y:S01]  /*d590*/  ISETP.GT.AND P1, PT, R20, 0x30, PT ;  /* 0x000000301400780c */ /* 0x000fe20003f24270 */
[----:B------:R-:W-:Y:S01]  /*d5a0*/  FMUL.FTZ R57, R57, UR4 ;  /* 0x0000000439397c20 */ /* 0x000fe20008410000 */
[----:B--2---:R-:W-:-:S02]  /*d5b0*/  FSEL R106, R77, -INF , P3 ;  /* 0xff8000004d6a7808 */ /* 0x004fc40001800000 */
[----:B------:R-:W-:Y:S02]  /*d5c0*/  FMNMX.FTZ R51, R104, R51, !PT ;  /* 0x0000003368337209 */ /* 0x000fe40007810000 */
[----:B------:R-:W2:Y:S01]  /*d5d0*/  MUFU.TANH R69, R69 ;  /* 0x0000004500457308 */ /* 0x000ea20000002400 */
[----:B------:R-:W-:Y:S02]  /*d5e0*/  ISETP.GT.AND P2, PT, R20, 0x31, PT ;  /* 0x000000311400780c */ /* 0x000fe40003f44270 */
[----:B---3--:R-:W-:Y:S02]  /*d5f0*/  FSEL R64, R64, -INF , P1 ;  /* 0xff80000040407808 */ /* 0x008fe40000800000 */
[----:B------:R-:W-:-:S03]  /*d600*/  FMNMX.FTZ R51, R106, R51, !PT ;  /* 0x000000336a337209 */ /* 0x000fc60007810000 */
[----:B------:R-:W3:Y:S01]  /*d610*/  MUFU.TANH R71, R71 ;  /* 0x0000004700477308 */ /* 0x000ee20000002400 */
[----:B------:R-:W-:Y:S01]  /*d620*/  FMUL.FTZ R126, R44, UR4 ;  /* 0x000000042c7e7c20 */ /* 0x000fe20008410000 */
[----:B------:R-:W-:Y:S02]  /*d630*/  ISETP.GT.AND P1, PT, R20, 0x38, PT ;  /* 0x000000381400780c */ /* 0x000fe40003f24270 */
[----:B0-----:R-:W-:Y:S02]  /*d640*/  FSEL R44, R79, -INF , P2 ;  /* 0xff8000004f2c7808 */ /* 0x001fe40001000000 */
[----:B------:R-:W-:Y:S02]  /*d650*/  FMNMX.FTZ R51, R64, R51, !PT ;  /* 0x0000003340337209 */ /* 0x000fe40007810000 */
[----:B------:R-:W0:Y:S01]  /*d660*/  MUFU.TANH R57, R57 ;  /* 0x0000003900397308 */ /* 0x000e220000002400 */
[----:B------:R-:W-:Y:S02]  /*d670*/  ISETP.GT.AND P2, PT, R20, 0x39, PT ;  /* 0x000000391400780c */ /* 0x000fe40003f44270 */
[----:B-1----:R-:W-:-:S02]  /*d680*/  FSEL R110, R67, -INF , P1 ;  /* 0xff800000436e7808 */ /* 0x002fc40000800000 */
[----:B------:R-:W-:-:S03]  /*d690*/  FMNMX.FTZ R51, R44, R51, !PT ;  /* 0x000000332c337209 */ /* 0x000fc60007810000 */
[----:B------:R-:W1:Y:S01]  /*d6a0*/  MUFU.TANH R59, R59 ;  /* 0x0000003b003b7308 */ /* 0x000e620000002400 */
[----:B------:R-:W-:Y:S02]  /*d6b0*/  ISETP.GT.AND P1, PT, R20, 0x40, PT ;  /* 0x000000401400780c */ /* 0x000fe40003f24270 */
[----:B--2---:R-:W-:Y:S02]  /*d6c0*/  FSEL R112, R69, -INF , P2 ;  /* 0xff80000045707808 */ /* 0x004fe40001000000 */
[----:B------:R-:W-:-:S03]  /*d6d0*/  FMNMX.FTZ R51, R110, R51, !PT ;  /* 0x000000336e337209 */ /* 0x000fc60007810000 */
[----:B------:R-:W2:Y:S01]  /*d6e0*/  MUFU.TANH R60, R60 ;  /* 0x0000003c003c7308 */ /* 0x000ea20000002400 */
[----:B------:R-:W-:Y:S01]  /*d6f0*/  FMUL.FTZ R130, R32, UR4 ;  /* 0x0000000420827c20 */ /* 0x000fe20008410000 */
[----:B------:R-:W-:Y:S02]  /*d700*/  ISETP.GT.AND P2, PT, R20, 0x41, PT ;  /* 0x000000411400780c */ /* 0x000fe40003f44270 */
[----:B---3--:R-:W-:Y:S02]  /*d710*/  FSEL R32, R71, -INF , P1 ;  /* 0xff80000047207808 */ /* 0x008fe40000800000 */
[----:B------:R-:W-:Y:S02]  /*d720*/  FMNMX.FTZ R51, R112, R51, !PT ;  /* 0x0000003370337209 */ /* 0x000fe40007810000 */
[----:B------:R-:W3:Y:S01]  /*d730*/  MUFU.TANH R118, R118 ;  /* 0x0000007600767308 */ /* 0x000ee20000002400 */
[----:B------:R-:W-:Y:S01]  /*d740*/  ISETP.GT.AND P1, PT, R20, 0x48, PT ;  /* 0x000000481400780c */ /* 0x000fe20003f24270 */
[----:B------:R-:W-:Y:S01]  /*d750*/  FMUL.FTZ R122, R53, UR4 ;  /* 0x00000004357a7c20 */ /* 0x000fe20008410000 */
[----:B0-----:R-:W-:-:S02]  /*d760*/  FSEL R114, R57, -INF , P2 ;  /* 0xff80000039727808 */ /* 0x001fc40001000000 */
[----:B------:R-:W-:-:S03]  /*d770*/  FMNMX.FTZ R51, R32, R51, !PT ;  /* 0x0000003320337209 */ /* 0x000fc60007810000 */
[----:B------:R-:W0:Y:S01]  /*d780*/  MUFU.TANH R21, R21 ;  /* 0x0000001500157308 */ /* 0x000e220000002400 */
[----:B------:R-:W-:Y:S02]  /*d790*/  ISETP.GT.AND P2, PT, R20, 0x49, PT ;  /* 0x000000491400780c */ /* 0x000fe40003f44270 */
[----:B-1----:R-:W-:Y:S02]  /*d7a0*/  FSEL R116, R59, -INF , P1 ;  /* 0xff8000003b747808 */ /* 0x002fe40000800000 */
[----:B------:R-:W-:-:S03]  /*d7b0*/  FMNMX.FTZ R51, R114, R51, !PT ;  /* 0x0000003372337209 */ /* 0x000fc60007810000 */
[----:B------:R-:W1:Y:S01]  /*d7c0*/  MUFU.TANH R120, R120 ;  /* 0x0000007800787308 */ /* 0x000e620000002400 */
[----:B------:R-:W-:Y:S01]  /*d7d0*/  ISETP.GT.AND P1, PT, R20, 0x50, PT ;  /* 0x000000501400780c */ /* 0x000fe20003f24270 */
[----:B------:R-:W-:Y:S01]  /*d7e0*/  FMUL.FTZ R124, R41, UR4 ;  /* 0x00000004297c7c20 */ /* 0x000fe20008410000 */
[----:B--2---:R-:W-:Y:S02]  /*d7f0*/  FSEL R60, R60, -INF , P2 ;  /* 0xff8000003c3c7808 */ /* 0x004fe40001000000 */
[----:B------:R-:W-:-:S03]  /*d800*/  FMNMX.FTZ R51, R116, R51, !PT ;  /* 0x0000003374337209 */ /* 0x000fc60007810000 */
[----:B------:R-:W2:Y:S01]  /*d810*/  MUFU.TANH R122, R122 ;  /* 0x0000007a007a7308 */ /* 0x000ea20000002400 */
[----:B------:R-:W-:Y:S02]  /*d820*/  ISETP.GT.AND P2, PT, R20, 0x51, PT ;  /* 0x000000511400780c */ /* 0x000fe40003f44270 */
[----:B---3--:R-:W-:Y:S02]  /*d830*/  FSEL R118, R118, -INF , P1 ;  /* 0xff80000076767808 */ /* 0x008fe40000800000 */
[----:B------:R-:W-:-:S03]  /*d840*/  FMNMX.FTZ R51, R60, R51, !PT ;  /* 0x000000333c337209 */ /* 0x000fc60007810000 */
[----:B------:R-:W3:Y:S01]  /*d850*/  MUFU.TANH R49, R49 ;  /* 0x0000003100317308 */ /* 0x000ee20000002400 */
[----:B------:R-:W-:Y:S01]  /*d860*/  FMUL.FTZ R41, R36, UR4 ;  /* 0x0000000424297c20 */ /* 0x000fe20008410000 */
[----:B------:R-:W-:Y:S01]  /*d870*/  ISETP.GT.AND P1, PT, R20, 0x58, PT ;  /* 0x000000581400780c */ /* 0x000fe20003f24270 */
[----:B------:R-:W-:Y:S01]  /*d880*/  FMUL.FTZ R128, R45, UR4 ;  /* 0x000000042d807c20 */ /* 0x000fe20008410000 */
[----:B0-----:R-:W-:Y:S02]  /*d890*/  FSEL R36, R21, -INF , P2 ;  /* 0xff80000015247808 */ /* 0x001fe40001000000 */
[----:B------:R-:W-:Y:S02]  /*d8a0*/  FMNMX.FTZ R51, R118, R51, !PT ;  /* 0x0000003376337209 */ /* 0x000fe40007810000 */
[----:B------:R-:W0:Y:S01]  /*d8b0*/  MUFU.TANH R124, R124 ;  /* 0x0000007c007c7308 */ /* 0x000e220000002400 */
[----:B------:R-:W-:Y:S02]  /*d8c0*/  ISETP.GT.AND P2, PT, R20, 0x59, PT ;  /* 0x000000591400780c */ /* 0x000fe40003f44270 */
[----:B-1----:R-:W-:-:S02]  /*d8d0*/  FSEL R120, R120, -INF , P1 ;  /* 0xff80000078787808 */ /* 0x002fc40000800000 */
[----:B------:R-:W-:-:S03]  /*d8e0*/  FMNMX.FTZ R51, R36, R51, !PT ;  /* 0x0000003324337209 */ /* 0x000fc60007810000 */
[----:B------:R-:W1:Y:S01]  /*d8f0*/  MUFU.TANH R126, R126 ;  /* 0x0000007e007e7308 */ /* 0x000e620000002400 */
[----:B------:R-:W-:Y:S01]  /*d900*/  ISETP.GT.AND P1, PT, R20, 0x60, PT ;  /* 0x000000601400780c */ /* 0x000fe20003f24270 */
[----:B------:R-:W-:Y:S01]  /*d910*/  FMUL.FTZ R33, R33, UR4 ;  /* 0x0000000421217c20 */ /* 0x000fe20008410000 */
[----:B--2---:R-:W-:Y:S02]  /*d920*/  FSEL R122, R122, -INF , P2 ;  /* 0xff8000007a7a7808 */ /* 0x004fe40001000000 */
[----:B------:R-:W-:-:S03]  /*d930*/  FMNMX.FTZ R51, R120, R51, !PT ;  /* 0x0000003378337209 */ /* 0x000fc60007810000 */
[----:B------:R-:W2:Y:S01]  /*d940*/  MUFU.TANH R128, R128 ;  /* 0x0000008000807308 */ /* 0x000ea20000002400 */
[----:B------:R-:W-:Y:S02]  /*d950*/  WARPGROUP.DEPBAR.LE gsb0, 0x0 ;  /* 0x00008000000079c5 */ /* 0x000fe40000010000 */
[----:B------:R-:W-:Y:S01]  /*d960*/  FMUL.FTZ R21, R24, UR4 ;  /* 0x0000000418157c20 */ /* 0x000fe20008410000 */
[----:B------:R-:W-:Y:S02]  /*d970*/  ISETP.GT.AND P2, PT, R20, 0x61, PT ;  /* 0x000000611400780c */ /* 0x000fe40003f44270 */
[----:B---3--:R-:W-:Y:S02]  /*d980*/  FSEL R24, R49, -INF , P1 ;  /* 0xff80000031187808 */ /* 0x008fe40000800000 */
[----:B------:R-:W3:Y:S01]  /*d990*/  MUFU.TANH R130, R130 ;  /* 0x0000008200827308 */ /* 0x000ee20000002400 */
[----:B------:R-:W-:Y:S01]  /*d9a0*/  FMNMX.FTZ R51, R122, R51, !PT ;  /* 0x000000337a337209 */ /* 0x000fe20007810000 */
[----:B------:R-:W-:Y:S01]  /*d9b0*/  FMUL.FTZ R37, R37, UR4 ;  /* 0x0000000425257c20 */ /* 0x000fe20008410000 */
[----:B------:R-:W-:-:S02]  /*d9c0*/  ISETP.GT.AND P1, PT, R20, 0x68, PT ;  /* 0x000000681400780c */ /* 0x000fc40003f24270 */
[----:B0-----:R-:W-:Y:S02]  /*d9d0*/  FSEL R124, R124, -INF , P2 ;  /* 0xff8000007c7c7808 */ /* 0x001fe40001000000 */
[----:B------:R-:W-:Y:S01]  /*d9e0*/  FMNMX.FTZ R51, R24, R51, !PT ;  /* 0x0000003318337209 */ /* 0x000fe20007810000 */
[----:B------:R-:W0:Y:S01]  /*d9f0*/  MUFU.TANH R33, R33 ;  /* 0x0000002100217308 */ /* 0x000e220000002400 */
[----:B------:R-:W-:Y:S02]  /*da00*/  ISETP.GT.AND P2, PT, R20, 0x69, PT ;  /* 0x000000691400780c */ /* 0x000fe40003f44270 */
[----:B-1----:R-:W-:Y:S02]  /*da10*/  FSEL R126, R126, -INF , P1 ;  /* 0xff8000007e7e7808 */ /* 0x002fe40000800000 */
[----:B------:R-:W-:-:S03]  /*da20*/  FMNMX.FTZ R51, R124, R51, !PT ;  /* 0x000000337c337209 */ /* 0x000fc60007810000 */
[----:B------:R-:W1:Y:S01]  /*da30*/  MUFU.TANH R41, R41 ;  /* 0x0000002900297308 */ /* 0x000e620000002400 */
[----:B------:R-:W-:Y:S02]  /*da40*/  ISETP.GT.AND P1, PT, R20, 0x70, PT ;  /* 0x000000701400780c */ /* 0x000fe40003f24270 */
[----:B--2---:R-:W-:Y:S02]  /*da50*/  FSEL R128, R128, -INF , P2 ;  /* 0xff80000080807808 */ /* 0x004fe40001000000 */
[----:B------:R-:W-:-:S03]  /*da60*/  FMNMX.FTZ R51, R126, R51, !PT ;  /* 0x000000337e337209 */ /* 0x000fc60007810000 */
[----:B------:R-:W2:Y:S01]  /*da70*/  MUFU.TANH R37, R37 ;  /* 0x0000002500257308 */ /* 0x000ea20000002400 */
[----:B------:R-:W-:Y:S01]  /*da80*/  FMUL.FTZ R25, R25, UR4 ;  /* 0x0000000419197c20 */ /* 0x000fe20008410000 */
[----:B------:R-:W-:Y:S01]  /*da90*/  ISETP.GT.AND P2, PT, R20, 0x71, PT ;  /* 0x000000711400780c */ /* 0x000fe20003f44270 */
[----:B------:R-:W-:Y:S01]  /*daa0*/  FMUL.FTZ R45, R28, UR4 ;  /* 0x000000041c2d7c20 */ /* 0x000fe20008410000 */
[----:B---3--:R-:W-:Y:S02]  /*dab0*/  FSEL R130, R130, -INF , P1 ;  /* 0xff80000082827808 */ /* 0x008fe40000800000 */
[----:B------:R-:W-:Y:S02]  /*dac0*/  FMNMX.FTZ R51, R128, R51, !PT ;  /* 0x0000003380337209 */ /* 0x000fe40007810000 */
[----:B------:R-:W3:Y:S01]  /*dad0*/  MUFU.TANH R21, R21 ;  /* 0x0000001500157308 */ /* 0x000ee20000002400 */
[----:B------:R-:W-:Y:S02]  /*dae0*/  ISETP.GT.AND P1, PT, R20, 0x78, PT ;  /* 0x000000781400780c */ /* 0x000fe40003f24270 */
[----:B0-----:R-:W-:-:S02]  /*daf0*/  FSEL R28, R33, -INF , P2 ;  /* 0xff800000211c7808 */ /* 0x001fc40001000000 */
[----:B------:R-:W-:-:S03]  /*db00*/  FMNMX.FTZ R51, R130, R51, !PT ;  /* 0x0000003382337209 */ /* 0x000fc60007810000 */
[----:B------:R0:W4:Y:S01]  /*db10*/  MUFU.TANH R136, R25 ;  /* 0x0000001900887308 */ /* 0x0001220000002400 */
[----:B------:R-:W-:Y:S01]  /*db20*/  FMUL.FTZ R29, R29, UR4 ;  /* 0x000000041d1d7c20 */ /* 0x000fe20008410000 */
[----:B------:R-:W-:Y:S02]  /*db30*/  ISETP.GT.AND P2, PT, R20, 0x79, PT ;  /* 0x000000791400780c */ /* 0x000fe40003f44270 */
[----:B-1----:R-:W-:Y:S02]  /*db40*/  FSEL R132, R41, -INF , P1 ;  /* 0xff80000029847808 */ /* 0x002fe40000800000 */
[----:B------:R-:W-:Y:S02]  /*db50*/  FMNMX.FTZ R51, R28, R51, !PT ;  /* 0x000000331c337209 */ /* 0x000fe40007810000 */
[----:B------:R-:W1:Y:S01]  /*db60*/  MUFU.TANH R45, R45 ;  /* 0x0000002d002d7308 */ /* 0x000e620000002400 */
[----:B------:R-:W-:Y:S02]  /*db70*/  ISETP.GT.AND P1, PT, R20, 0x80, PT ;  /* 0x000000801400780c */ /* 0x000fe40003f24270 */
[----:B--2---:R-:W-:-:S02]  /*db80*/  FSEL R134, R37, -INF , P2 ;  /* 0xff80000025867808 */ /* 0x004fc40001000000 */
[----:B------:R-:W-:-:S03]  /*db90*/  FMNMX.FTZ R51, R132, R51, !PT ;  /* 0x0000003384337209 */ /* 0x000fc60007810000 */
[----:B------:R-:W2:Y:S01]  /*dba0*/  MUFU.TANH R140, R29 ;  /* 0x0000001d008c7308 */ /* 0x000ea20000002400 */
[----:B0-----:R-:W-:Y:S01]  /*dbb0*/  FMUL.FTZ R25, R54, UR4 ;  /* 0x0000000436197c20 */ /* 0x001fe20008410000 */
[----:B------:R-:W-:Y:S02]  /*dbc0*/  ISETP.GT.AND P2, PT, R20, 0x81, PT ;  /* 0x000000811400780c */ /* 0x000fe40003f44270 */
[----:B---3--:R-:W-:Y:S02]  /*dbd0*/  FSEL R54, R21, -INF , P1 ;  /* 0xff80000015367808 */ /* 0x008fe40000800000 */
[----:B------:R-:W-:Y:S02]  /*dbe0*/  FMNMX.FTZ R51, R134, R51, !PT ;  /* 0x0000003386337209 */ /* 0x000fe40007810000 */
[----:B------:R-:W-:Y:S02]  /*dbf0*/  ISETP.GT.AND P1, PT, R20, 0x88, PT ;  /* 0x000000881400780c */ /* 0x000fe40003f24270 */
[----:B----4-:R-:W-:-:S02]  /*dc00*/  FSEL R136, R136, -INF , P2 ;  /* 0xff80000088887808 */ /* 0x010fc40001000000 */
[----:B------:R-:W-:Y:S02]  /*dc10*/  FMNMX.FTZ R51, R54, R51, !PT ;  /* 0x0000003336337209 */ /* 0x000fe40007810000 */
[----:B------:R-:W-:Y:S02]  /*dc20*/  ISETP.GT.AND P2, PT, R20, 0x89, PT ;  /* 0x000000891400780c */ /* 0x000fe40003f44270 */
[----:B-1----:R-:W-:Y:S02]  /*dc30*/  FSEL R138, R45, -INF , P1 ;  /* 0xff8000002d8a7808 */ /* 0x002fe40000800000 */
[----:B------:R-:W-:Y:S02]  /*dc40*/  FMNMX.FTZ R51, R136, R51, !PT ;  /* 0x0000003388337209 */ /* 0x000fe40007810000 */
[----:B--2---:R-:W-:Y:S02]  /*dc50*/  FSEL R140, R140, -INF , P2 ;  /* 0xff8000008c8c7808 */ /* 0x004fe40001000000 */
[----:B------:R-:W-:-:S04]  /*dc60*/  FMNMX.FTZ R51, R138, R51, !PT ;  /* 0x000000338a337209 */ /* 0x000fc80007810000 */
[----:B------:R-:W-:-:S05]  /*dc70*/  FMNMX.FTZ R51, R140, R51, !PT ;  /* 0x000000338c337209 */ /* 0x000fca0007810000 */
[----:B------:R-:W0:Y:S02]  /*dc80*/  SHFL.BFLY PT, R20, R51, 0x2, 0x1f ;  /* 0x0c401f0033147f89 */ /* 0x000e2400000e0000 */
[----:B0-----:R-:W-:-:S05]  /*dc90*/  FMNMX.FTZ R21, R51, R20, !PT ;  /* 0x0000001433157209 */ /* 0x001fca0007810000 */
[----:B------:R-:W0:Y:S01]  /*dca0*/  SHFL.BFLY PT, R20, R21, 0x1, 0x1f ;  /* 0x0c201f0015147f89 */ /* 0x000e2200000e0000 */
[----:B------:R-:W-:Y:S01]  /*dcb0*/  FMUL.FTZ R37, R43, UR4 ;  /* 0x000000042b257c20 */ /* 0x000fe20008410000 */
[----:B------:R-:W-:Y:S01]  /*dcc0*/  FMUL.FTZ R43, R30, UR4 ;  /* 0x000000041e2b7c20 */ /* 0x000fe20008410000 */
[----:B------:R-:W1:Y:S01]  /*dcd0*/  MUFU.TANH R88, R88 ;  /* 0x0000005800587308 */ /* 0x000e620000002400 */
[----:B------:R-:W-:Y:S01]  /*dce0*/  FMUL.FTZ R93, R95, UR4 ;  /* 0x000000045f5d7c20 */ /* 0x000fe20008410000 */
[----:B------:R-:W-:Y:S01]  /*dcf0*/  FMUL.FTZ R45, R31, UR4 ;  /* 0x000000041f2d7c20 */ /* 0x000fe20008410000 */
[----:B------:R-:W-:-:S05]  /*dd00*/  IADD3 R63, R98, 0x8, R63 ;  /* 0x00000008623f7810 */ /* 0x000fca0007ffe03f */
[----:B------:R-:W2:Y:S01]  /*dd10*/  MUFU.TANH R90, R90 ;  /* 0x0000005a005a7308 */ /* 0x000ea20000002400 */
[----:B0-----:R-:W-:Y:S01]  /*dd20*/  FMNMX.FTZ R20, R21, R20, !PT ;  /* 0x0000001415147209 */ /* 0x001fe20007810000 */
[----:B------:R-:W-:-:S03]  /*dd30*/  IMAD.U32 R21, RZ, RZ, UR5 ;  /* 0x00000005ff157e24 */ /* 0x000fc6000f8e00ff */
[C---:B------:R-:W-:Y:S01]  /*dd40*/  FSETP.NEU.FTZ.AND P1, PT, R20.reuse, -INF , PT ;  /* 0xff8000001400780b */ /* 0x040fe20003f3d000 */
[----:B------:R-:W-:Y:S02]  /*dd50*/  FMUL.FTZ R30, R20, R21 ;  /* 0x00000015141e7220 */ /* 0x000fe40000410000 */
[----:B------:R-:W0:Y:S03]  /*dd60*/  MUFU.TANH R92, R92 ;  /* 0x0000005c005c7308 */ /* 0x000e260000002400 */
[----:B------:R-:W-:Y:S01]  /*dd70*/  FSEL R31, R30, RZ, P1 ;  /* 0x000000ff1e1f7208 */ /* 0x000fe20000800000 */
[----:B------:R-:W-:-:S04]  /*dd80*/  FMUL.FTZ R41, R46, UR4 ;  /* 0x000000042e297c20 */ /* 0x000fc80008410000 */
[----:B------:R-:W3:Y:S01]  /*dd90*/  MUFU.TANH R93, R93 ;  /* 0x0000005d005d7308 */ /* 0x000ee20000002400 */
[----:B------:R-:W-:Y:S01]  /*dda0*/  FFMA.FTZ R46, R50, R21, -R31 ;  /* 0x00000015322e7223 */ /* 0x000fe2000001081f */
[----:B------:R-:W-:-:S04]  /*ddb0*/  VIMNMX R50, R48, R63, PT ;  /* 0x0000003f30327248 */ /* 0x000fc80003fe0100 */
[C---:B------:R-:W-:Y:S02]  /*ddc0*/  ISETP.GT.AND P1, PT, R50.reuse, RZ, PT ;  /* 0x000000ff3200720c */ /* 0x040fe40003f24270 */
[----:B------:R-:W4:Y:S01]  /*ddd0*/  MUFU.TANH R81, R81 ;  /* 0x0000005100517308 */ /* 0x000f220000002400 */
[C---:B------:R-:W-:Y:S02]  /*dde0*/  ISETP.GT.AND P2, PT, R50.reuse, 0x1, PT ;  /* 0x000000013200780c */ /* 0x040fe40003f44270 */
[----:B------:R-:W-:Y:S02]  /*ddf0*/  ISETP.GT.AND P3, PT, R50, 0x8, PT ;  /* 0x000000083200780c */ /* 0x000fe40003f64270 */
[----:B-1----:R-:W-:Y:S02]  /*de00*/  FSEL R88, R88, -INF , P1 ;  /* 0xff80000058587808 */ /* 0x002fe40000800000 */
[----:B--2---:R-:W-:Y:S01]  /*de10*/  FSEL R90, R90, -INF , P2 ;  /* 0xff8000005a5a7808 */ /* 0x004fe20001000000 */
[----:B------:R-:W1:Y:S01]  /*de20*/  MUFU.TANH R82, R82 ;  /* 0x0000005200527308 */ /* 0x000e620000002400 */
[----:B------:R-:W-:-:S02]  /*de30*/  ISETP.GT.AND P1, PT, R50, 0x9, PT ;  /* 0x000000093200780c */ /* 0x000fc40003f24270 */
[----:B0-----:R-:W-:Y:S02]  /*de40*/  FSEL R92, R92, -INF , P3 ;  /* 0xff8000005c5c7808 */ /* 0x001fe40001800000 */
[----:B------:R-:W-:-:S03]  /*de50*/  FMNMX.FTZ R53, R88, R90, !PT ;  /* 0x0000005a58357209 */ /* 0x000fc60007810000 */
[----:B------:R-:W0:Y:S01]  /*de60*/  MUFU.TANH R84, R84 ;  /* 0x0000005400547308 */ /* 0x000e220000002400 */
[--C-:B------:R-:W-:Y:S01]  /*de70*/  FFMA.FTZ R48, R80, R21, -R31.reuse ;  /* 0x0000001550307223 */ /* 0x100fe2000001081f */
[----:B------:R-:W-:Y:S02]  /*de80*/  ISETP.GT.AND P2, PT, R50, 0x10, PT ;  /* 0x000000103200780c */ /* 0x000fe40003f44270 */
[----:B---3--:R-:W-:Y:S02]  /*de90*/  FSEL R80, R93, -INF , P1 ;  /* 0xff8000005d507808 */ /* 0x008fe40000800000 */
[----:B------:R-:W-:Y:S02]  /*dea0*/  FMNMX.FTZ R53, R92, R53, !PT ;  /* 0x000000355c357209 */ /* 0x000fe40007810000 */
[----:B------:R-:W2:Y:S01]  /*deb0*/  MUFU.TANH R86, R86 ;  /* 0x0000005600567308 */ /* 0x000ea20000002400 */
[----:B------:R-:W-:Y:S01]  /*dec0*/  FFMA.FTZ R51, R94, R21, -R31 ;  /* 0x000000155e337223 */ /* 0x000fe2000001081f */
[----:B------:R-:W-:-:S02]  /*ded0*/  ISETP.GT.AND P1, PT, R50, 0x11, PT ;  /* 0x000000113200780c */ /* 0x000fc40003f24270 */
[----:B----4-:R-:W-:Y:S02]  /*dee0*/  FSEL R94, R81, -INF , P2 ;  /* 0xff800000515e7808 */ /* 0x010fe40001000000 */
[----:B------:R-:W-:Y:S02]  /*def0*/  FMNMX.FTZ R53, R80, R53, !PT ;  /* 0x0000003550357209 */ /* 0x000fe40007810000 */
[----:B------:R-:W3:Y:S01]  /*df00*/  MUFU.TANH R73, R73 ;  /* 0x0000004900497308 */ /* 0x000ee20000002400 */
[----:B------:R-:W-:Y:S02]  /*df10*/  ISETP.GT.AND P2, PT, R50, 0x18, PT ;  /* 0x000000183200780c */ /* 0x000fe40003f44270 */
[----:B-1----:R-:W-:Y:S02]  /*df20*/  FSEL R82, R82, -INF , P1 ;  /* 0xff80000052527808 */ /* 0x002fe40000800000 */
[----:B------:R-:W-:-:S03]  /*df30*/  FMNMX.FTZ R53, R94, R53, !PT ;  /* 0x000000355e357209 */ /* 0x000fc60007810000 */
[----:B------:R-:W1:Y:S01]  /*df40*/  MUFU.TANH R74, R74 ;  /* 0x0000004a004a7308 */ /* 0x000e620000002400 */
[----:B------:R-:W-:Y:S01]  /*df50*/  FMUL.FTZ R29, R55, UR4 ;  /* 0x00000004371d7c20 */ /* 0x000fe20008410000 */
[----:B------:R-:W-:Y:S02]  /*df60*/  ISETP.GT.AND P1, PT, R50, 0x19, PT ;  /* 0x000000193200780c */ /* 0x000fe40003f24270 */
[----:B0-----:R-:W-:Y:S02]  /*df70*/  FSEL R84, R84, -INF , P2 ;  /* 0xff80000054547808 */ /* 0x001fe40001000000 */
[----:B------:R-:W-:Y:S02]  /*df80*/  FMNMX.FTZ R55, R82, R53, !PT ;  /* 0x0000003552377209 */ /* 0x000fe40007810000 */
[----:B------:R-:W0:Y:S01]  /*df90*/  MUFU.TANH R76, R76 ;  /* 0x0000004c004c7308 */ /* 0x000e220000002400 */
[----:B------:R-:W-:Y:S02]  /*dfa0*/  ISETP.GT.AND P2, PT, R50, 0x20, PT ;  /* 0x000000203200780c */ /* 0x000fe40003f44270 */
[----:B--2---:R-:W-:-:S02]  /*dfb0*/  FSEL R86, R86, -INF , P1 ;  /* 0xff80000056567808 */ /* 0x004fc40000800000 */
[----:B------:R-:W-:-:S03]  /*dfc0*/  FMNMX.FTZ R55, R84, R55, !PT ;  /* 0x0000003754377209 */ /* 0x000fc60007810000 */
[----:B------:R-:W2:Y:S01]  /*dfd0*/  MUFU.TANH R78, R78 ;  /* 0x0000004e004e7308 */ /* 0x000ea20000002400 */
[--C-:B------:R-:W-:Y:S01]  /*dfe0*/  FFMA.FTZ R30, R96, R21, -R31.reuse ;  /* 0x00000015601e7223 */ /* 0x100fe2000001081f */
[----:B------:R-:W-:Y:S02]  /*dff0*/  ISETP.GT.AND P1, PT, R50, 0x21, PT ;  /* 0x000000213200780c */ /* 0x000fe40003f24270 */
[----:B---3--:R-:W-:Y:S02]  /*e000*/  FSEL R96, R73, -INF , P2 ;  /* 0xff80000049607808 */ /* 0x008fe40001000000 */
[----:B------:R-:W-:Y:S02]  /*e010*/  FMNMX.FTZ R57, R86, R55, !PT ;  /* 0x0000003756397209 */ /* 0x000fe40007810000 */
[----:B------:R-:W3:Y:S01]  /*e020*/  MUFU.TANH R65, R65 ;  /* 0x0000004100417308 */ /* 0x000ee20000002400 */
[----:B------:R-:W-:Y:S01]  /*e030*/  FFMA.FTZ R59, R72, R21, -R31 ;  /* 0x00000015483b7223 */ /* 0x000fe2000001081f */
[----:B------:R-:W-:-:S02]  /*e040*/  ISETP.GT.AND P2, PT, R50, 0x28, PT ;  /* 0x000000283200780c */ /* 0x000fc40003f44270 */
[----:B-1----:R-:W-:Y:S02]  /*e050*/  FSEL R72, R74, -INF , P1 ;  /* 0xff8000004a487808 */ /* 0x002fe40000800000 */
[----:B------:R-:W-:Y:S02]  /*e060*/  FMNMX.FTZ R57, R96, R57, !PT ;  /* 0x0000003960397209 */ /* 0x000fe40007810000 */
[----:B------:R-:W1:Y:S01]  /*e070*/  MUFU.TANH R66, R66 ;  /* 0x0000004200427308 */ /* 0x000e620000002400 */
[----:B------:R-:W-:Y:S02]  /*e080*/  ISETP.GT.AND P1, PT, R50, 0x29, PT ;  /* 0x000000293200780c */ /* 0x000fe40003f24270 */
[----:B0-----:R-:W-:Y:S02]  /*e090*/  FSEL R76, R76, -INF , P2 ;  /* 0xff8000004c4c7808 */ /* 0x001fe40001000000 */
[----:B------:R-:W-:-:S03]  /*e0a0*/  FMNMX.FTZ R57, R72, R57, !PT ;  /* 0x0000003948397209 */ /* 0x000fc60007810000 */
[----:B------:R-:W0:Y:S01]  /*e0b0*/  MUFU.TANH R68, R68 ;  /* 0x0000004400447308 */ /* 0x000e220000002400 */
[----:B------:R-:W-:Y:S02]  /*e0c0*/  ISETP.GT.AND P2, PT, R50, 0x30, PT ;  /* 0x000000303200780c */ /* 0x000fe40003f44270 */
[----:B--2---:R-:W-:Y:S02]  /*e0d0*/  FSEL R78, R78, -INF , P1 ;  /* 0xff8000004e4e7808 */ /* 0x004fe40000800000 */
[----:B------:R-:W-:-:S03]  /*e0e0*/  FMNMX.FTZ R57, R76, R57, !PT ;  /* 0x000000394c397209 */ /* 0x000fc60007810000 */
[----:B------:R-:W2:Y:S01]  /*e0f0*/  MUFU.TANH R70, R70 ;  /* 0x0000004600467308 */ /* 0x000ea20000002400 */
[----:B------:R-:W-:Y:S02]  /*e100*/  ISETP.GT.AND P1, PT, R50, 0x31, PT ;  /* 0x000000313200780c */ /* 0x000fe40003f24270 */
[----:B---3--:R-:W-:Y:S01]  /*e110*/  FSEL R98, R65, -INF , P2 ;  /* 0xff80000041627808 */ /* 0x008fe20001000000 */
[----:B------:R-:W-:-:S04]  /*e120*/  FFMA.FTZ R49, R100, R21, -R31 ;  /* 0x0000001564317223 */ /* 0x000fc8000001081f */
[----:B------:R-:W-:Y:S01]  /*e130*/  MUFU.TANH R56, R56 ;  /* 0x0000003800387308 */ /* 0x000fe20000002400 */
[----:B------:R-:W-:Y:S02]  /*e140*/  ISETP.GT.AND P2, PT, R50, 0x38, PT ;  /* 0x000000383200780c */ /* 0x000fe40003f44270 */
[----:B-1----:R-:W-:-:S05]  /*e150*/  FSEL R100, R66, -INF , P1 ;  /* 0xff80000042647808 */ /* 0x002fca0000800000 */
[----:B------:R1:W-:Y:S01]  /*e160*/  MUFU.EX2 R55, R59 ;  /* 0x0000003b00377308 */ /* 0x0003e20000000800 */
[----:B------:R-:W-:Y:S02]  /*e170*/  ISETP.GT.AND P1, PT, R50, 0x39, PT ;  /* 0x000000393200780c */ /* 0x000fe40003f24270 */
[----:B-1----:R-:W-:-:S05]  /*e180*/  FMNMX.FTZ R59, R78, R57, !PT ;  /* 0x000000394e3b7209 */ /* 0x002fca0007810000 */
[----:B------:R-:W1:Y:S01]  /*e190*/  MUFU.TANH R58, R58 ;  /* 0x0000003a003a7308 */ /* 0x000e620000002400 */
[----:B------:R-:W-:Y:S02]  /*e1a0*/  FMNMX.FTZ R59, R98, R59, !PT ;  /* 0x0000003b623b7209 */ /* 0x000fe40007810000 */
[----:B0-----:R-:W-:-:S05]  /*e1b0*/  FSEL R68, R68, -INF , P2 ;  /* 0xff80000044447808 */ /* 0x001fca0001000000 */
[----:B------:R-:W0:Y:S01]  /*e1c0*/  MUFU.TANH R61, R61 ;  /* 0x0000003d003d7308 */ /* 0x000e220000002400 */
[----:B------:R-:W-:Y:S01]  /*e1d0*/  FMNMX.FTZ R59, R100, R59, !PT ;  /* 0x0000003b643b7209 */ /* 0x000fe20007810000 */
[----:B------:R-:W-:Y:S01]  /*e1e0*/  FFMA.FTZ R102, R102, R21, -R31 ;  /* 0x0000001566667223 */ /* 0x000fe2000001081f */
[----:B------:R-:W-:Y:S02]  /*e1f0*/  ISETP.GT.AND P2, PT, R50, 0x40, PT ;  /* 0x000000403200780c */ /* 0x000fe40003f44270 */
[----:B--2---:R-:W-:Y:S02]  /*e200*/  FSEL R70, R70, -INF , P1 ;  /* 0xff80000046467808 */ /* 0x004fe40000800000 */
[----:B------:R-:W-:Y:S01]  /*e210*/  FMNMX.FTZ R59, R68, R59, !PT ;  /* 0x0000003b443b7209 */ /* 0x000fe20007810000 */
[----:B------:R-:W2:Y:S01]  /*e220*/  MUFU.TANH R62, R62 ;  /* 0x0000003e003e7308 */ /* 0x000ea20000002400 */
[----:B------:R-:W-:Y:S02]  /*e230*/  ISETP.GT.AND P1, PT, R50, 0x41, PT ;  /* 0x000000413200780c */ /* 0x000fe40003f24270 */
[----:B------:R-:W-:-:S05]  /*e240*/  FMNMX.FTZ R59, R70, R59, !PT ;  /* 0x0000003b463b7209 */ /* 0x000fca0007810000 */
[----:B------:R-:W3:Y:S01]  /*e250*/  MUFU.TANH R14, R14 ;  /* 0x0000000e000e7308 */ /* 0x000ee20000002400 */
[----:B-1----:R-:W-:-:S07]  /*e260*/  FSEL R58, R58, -INF , P1 ;  /* 0xff8000003a3a7808 */ /* 0x002fce0000800000 */
[----:B------:R1:W-:Y:S01]  /*e270*/  MUFU.EX2 R53, R102 ;  /* 0x0000006600357308 */ /* 0x0003e20000000800 */
[----:B------:R-:W-:Y:S02]  /*e280*/  ISETP.GT.AND P1, PT, R50, 0x49, PT ;  /* 0x000000493200780c */ /* 0x000fe40003f24270 */
[----:B-1----:R-:W-:-:S05]  /*e290*/  FSEL R102, R56, -INF , P2 ;  /* 0xff80000038667808 */ /* 0x002fca0001000000 */
[----:B------:R-:W1:Y:S01]  /*e2a0*/  MUFU.TANH R15, R15 ;  /* 0x0000000f000f7308 */ /* 0x000e620000002400 */
[----:B------:R-:W-:Y:S02]  /*e2b0*/  ISETP.GT.AND P2, PT, R50, 0x48, PT ;  /* 0x000000483200780c */ /* 0x000fe40003f44270 */
[----:B------:R-:W-:Y:S01]  /*e2c0*/  FMNMX.FTZ R59, R102, R59, !PT ;  /* 0x0000003b663b7209 */ /* 0x000fe20007810000 */
[----:B------:R-:W-:Y:S01]  /*e2d0*/  FFMA.FTZ R56, R64, R21, -R31 ;  /* 0x0000001540387223 */ /* 0x000fe2000001081f */
[----:B0-----:R-:W-:Y:S01]  /*e2e0*/  FSEL R64, R61, -INF , P2 ;  /* 0xff8000003d407808 */ /* 0x001fe20001000000 */
[----:B------:R-:W-:Y:S01]  /*e2f0*/  FMUL.FTZ R33, R42, UR4 ;  /* 0x000000042a217c20 */ /* 0x000fe20008410000 */
[----:B------:R-:W-:Y:S01]  /*e300*/  FMNMX.FTZ R61, R58, R59, !PT ;  /* 0x0000003b3a3d7209 */ /* 0x000fe20007810000 */
[----:B------:R-:W0:Y:S01]  /*e310*/  MUFU.TANH R25, R25 ;  /* 0x0000001900197308 */ /* 0x000e220000002400 */
[----:B------:R-:W-:Y:S02]  /*e320*/  ISETP.GT.AND P2, PT, R50, 0x50, PT ;  /* 0x000000503200780c */ /* 0x000fe40003f44270 */
[----:B--2---:R-:W-:-:S02]  /*e330*/  FSEL R62, R62, -INF , P1 ;  /* 0xff8000003e3e7808 */ /* 0x004fc40000800000 */
[----:B------:R-:W-:-:S03]  /*e340*/  FMNMX.FTZ R61, R64, R61, !PT ;  /* 0x0000003d403d7209 */ /* 0x000fc60007810000 */
[----:B------:R-:W-:Y:S01]  /*e350*/  MUFU.TANH R29, R29 ;  /* 0x0000001d001d7308 */ /* 0x000fe20000002400 */
[--C-:B------:R-:W-:Y:S01]  /*e360*/  FFMA.FTZ R66, R106, R21, -R31.reuse ;  /* 0x000000156a427223 */ /* 0x100fe2000001081f */
[----:B------:R-:W-:Y:S02]  /*e370*/  ISETP.GT.AND P1, PT, R50, 0x51, PT ;  /* 0x000000513200780c */ /* 0x000fe40003f24270 */
[----:B---3--:R-:W-:Y:S02]  /*e380*/  FSEL R106, R14, -INF , P2 ;  /* 0xff8000000e6a7808 */ /* 0x008fe40001000000 */
[----:B------:R-:W-:Y:S02]  /*e390*/  FMNMX.FTZ R61, R62, R61, !PT ;  /* 0x0000003d3e3d7209 */ /* 0x000fe40007810000 */
[----:B------:R-:W2:Y:S01]  /*e3a0*/  MUFU.TANH R33, R33 ;  /* 0x0000002100217308 */ /* 0x000ea20000002400 */
[-CC-:B------:R-:W-:Y:S01]  /*e3b0*/  FFMA.FTZ R44, R44, R21.reuse, -R31.reuse ;  /* 0x000000152c2c7223 */ /* 0x180fe2000001081f */
[----:B------:R-:W-:Y:S01]  /*e3c0*/  FFMA.FTZ R14, R110, R21, -R31 ;  /* 0x000000156e0e7223 */ /* 0x000fe2000001081f */
[----:B------:R-:W-:Y:S01]  /*e3d0*/  ISETP.GT.AND P2, PT, R50, 0x58, PT ;  /* 0x000000583200780c */ /* 0x000fe20003f44270 */
[----:B------:R-:W-:Y:S01]  /*e3e0*/  FMUL.FTZ R42, R47, UR4 ;  /* 0x000000042f2a7c20 */ /* 0x000fe20008410000 */
[----:B-1----:R-:W-:-:S02]  /*e3f0*/  FSEL R110, R15, -INF , P1 ;  /* 0xff8000000f6e7808 */ /* 0x002fc40000800000 */
[----:B------:R-:W-:Y:S01]  /*e400*/  FMNMX.FTZ R61, R106, R61, !PT ;  /* 0x0000003d6a3d7209 */ /* 0x000fe20007810000 */
[----:B------:R-:W1:Y:S01]  /*e410*/  MUFU.TANH R37, R37 ;  /* 0x0000002500257308 */ /* 0x000e620000002400 */
[----:B------:R-:W-:Y:S01]  /*e420*/  FFMA.FTZ R104, R104, R21, -R31 ;  /* 0x0000001568687223 */ /* 0x000fe2000001081f */
[----:B------:R-:W-:Y:S01]  /*e430*/  ISETP.GT.AND P1, PT, R50, 0x59, PT ;  /* 0x000000593200780c */ /* 0x000fe20003f24270 */
[----:B------:R-:W-:Y:S01]  /*e440*/  FMUL.FTZ R34, R34, UR4 ;  /* 0x0000000422227c20 */ /* 0x000fe20008410000 */
[----:B------:R-:W-:-:S04]  /*e450*/  FMNMX.FTZ R61, R110, R61, !PT ;  /* 0x0000003d6e3d7209 */ /* 0x000fc80007810000 */
[----:B------:R-:W3:Y:S01]  /*e460*/  MUFU.TANH R41, R41 ;  /* 0x0000002900297308 */ /* 0x000ee20000002400 */
[----:B------:R-:W-:-:S07]  /*e470*/  FMUL.FTZ R35, R35, UR4 ;  /* 0x0000000423237c20 */ /* 0x000fce0008410000 */
[----:B------:R0:W-:Y:S01]  /*e480*/  MUFU.EX2 R59, R44 ;  /* 0x0000002c003b7308 */ /* 0x0001e20000000800 */
[----:B------:R-:W-:Y:S01]  /*e490*/  FFMA.FTZ R15, R112, R21, -R31 ;  /* 0x00000015700f7223 */ /* 0x000fe2000001081f */
[----:B0-----:R-:W-:-:S06]  /*e4a0*/  FSEL R44, R25, -INF , P2 ;  /* 0xff800000192c7808 */ /* 0x001fcc0001000000 */
[----:B------:R-:W0:Y:S01]  /*e4b0*/  MUFU.TANH R42, R42 ;  /* 0x0000002a002a7308 */ /* 0x000e220000002400 */
[----:B------:R-:W-:Y:S02]  /*e4c0*/  ISETP.GT.AND P2, PT, R50, 0x60, PT ;  /* 0x000000603200780c */ /* 0x000fe40003f44270 */
[----:B------:R-:W-:-:S05]  /*e4d0*/  FMNMX.FTZ R61, R44, R61, !PT ;  /* 0x0000003d2c3d7209 */ /* 0x000fca0007810000 */
[----:B------:R4:W-:Y:S01]  /*e4e0*/  MUFU.EX2 R57, R104 ;  /* 0x0000006800397308 */ /* 0x0009e20000000800 */
[----:B--2---:R-:W-:Y:S01]  /*e4f0*/  FSEL R112, R33, -INF , P2 ;  /* 0xff80000021707808 */ /* 0x004fe20001000000 */
[----:B------:R-:W-:Y:S01]  /*e500*/  FMUL.FTZ R38, R38, UR4 ;  /* 0x0000000426267c20 */ /* 0x000fe20008410000 */
[----:B----4-:R-:W-:-:S05]  /*e510*/  FSEL R104, R29, -INF , P1 ;  /* 0xff8000001d687808 */ /* 0x010fca0000800000 */
[----:B------:R-:W2:Y:S01]  /*e520*/  MUFU.TANH R34, R34 ;  /* 0x0000002200227308 */ /* 0x000ea20000002400 */
[----:B------:R-:W-:Y:S02]  /*e530*/  ISETP.GT.AND P1, PT, R50, 0x61, PT ;  /* 0x000000613200780c */ /* 0x000fe40003f24270 */
[----:B------:R-:W-:Y:S01]  /*e540*/  FMNMX.FTZ R61, R104, R61, !PT ;  /* 0x0000003d683d7209 */ /* 0x000fe20007810000 */
[----:B------:R-:W-:Y:S01]  /*e550*/  FFMA.FTZ R25, R32, R21, -R31 ;  /* 0x0000001520197223 */ /* 0x000fe2000001081f */
[----:B------:R-:W-:Y:S01]  /*e560*/  ISETP.GT.AND P2, PT, R50, 0x68, PT ;  /* 0x000000683200780c */ /* 0x000fe20003f44270 */
[----:B------:R-:W-:Y:S01]  /*e570*/  FMUL.FTZ R39, R39, UR4 ;  /* 0x0000000427277c20 */ /* 0x000fe20008410000 */
[----:B-1----:R-:W-:Y:S01]  /*e580*/  FSEL R32, R37, -INF , P1 ;  /* 0xff80000025207808 */ /* 0x002fe20000800000 */
[----:B------:R-:W1:Y:S01]  /*e590*/  MUFU.TANH R35, R35 ;  /* 0x0000002300237308 */ /* 0x000e620000002400 */
[----:B------:R-:W-:Y:S01]  /*e5a0*/  FMNMX.FTZ R61, R112, R61, !PT ;  /* 0x0000003d703d7209 */ /* 0x000fe20007810000 */
[----:B------:R-:W-:Y:S01]  /*e5b0*/  FMUL.FTZ R26, R26, UR4 ;  /* 0x000000041a1a7c20 */ /* 0x000fe20008410000 */
[----:B------:R-:W-:-:S02]  /*e5c0*/  ISETP.GT.AND P1, PT, R50, 0x69, PT ;  /* 0x000000693200780c */ /* 0x000fc40003f24270 */
[----:B---3--:R-:W-:Y:S02]  /*e5d0*/  FSEL R142, R41, -INF , P2 ;  /* 0xff800000298e7808 */ /* 0x008fe40001000000 */
[----:B------:R-:W-:Y:S01]  /*e5e0*/  FMNMX.FTZ R61, R32, R61, !PT ;  /* 0x0000003d203d7209 */ /* 0x000fe20007810000 */
[----:B------:R-:W3:Y:S01]  /*e5f0*/  MUFU.TANH R38, R38 ;  /* 0x0000002600267308 */ /* 0x000ee20000002400 */
[----:B------:R-:W-:Y:S01]  /*e600*/  ISETP.GT.AND P2, PT, R50, 0x70, PT ;  /* 0x000000703200780c */ /* 0x000fe20003f44270 */
[----:B------:R-:W-:Y:S01]  /*e610*/  FMUL.FTZ R27, R27, UR4 ;  /* 0x000000041b1b7c20 */ /* 0x000fe20008410000 */
        /* <DEDUP_REMOVED lines=8> */
[----:B-1----:R-:W-:Y:S02]  /*e6a0*/  FSEL R148, R35, -INF , P1 ;  /* 0xff80000023947808 */ /* 0x002fe40000800000 */
[----:B------:R-:W-:-:S03]  /*e6b0*/  FMNMX.FTZ R61, R34, R61, !PT ;  /* 0x0000003d223d7209 */ /* 0x000fc60007810000 */
[----:B------:R-:W1:Y:S01]  /*e6c0*/  MUFU.TANH R27, R27 ;  /* 0x0000001b001b7308 */ /* 0x000e620000002400 */
[----:B------:R-:W-:Y:S02]  /*e6d0*/  ISETP.GT.AND P1, PT, R50, 0x79, PT ;  /* 0x000000793200780c */ /* 0x000fe40003f24270 */
[----:B---3--:R-:W-:Y:S02]  /*e6e0*/  FSEL R150, R38, -INF , P2 ;  /* 0xff80000026967808 */ /* 0x008fe40001000000 */
[----:B------:R-:W-:-:S03]  /*e6f0*/  FMNMX.FTZ R61, R148, R61, !PT ;  /* 0x0000003d943d7209 */ /* 0x000fc60007810000 */
[----:B------:R-:W3:Y:S01]  /*e700*/  MUFU.TANH R43, R43 ;  /* 0x0000002b002b7308 */ /* 0x000ee20000002400 */
[----:B------:R-:W-:Y:S02]  /*e710*/  ISETP.GT.AND P2, PT, R50, 0x80, PT ;  /* 0x000000803200780c */ /* 0x000fe40003f44270 */
[----:B0-----:R-:W-:Y:S02]  /*e720*/  FSEL R152, R39, -INF , P1 ;  /* 0xff80000027987808 */ /* 0x001fe40000800000 */
[----:B------:R-:W-:-:S03]  /*e730*/  FMNMX.FTZ R61, R150, R61, !PT ;  /* 0x0000003d963d7209 */ /* 0x000fc60007810000 */
[----:B------:R-:W0:Y:S01]  /*e740*/  MUFU.TANH R45, R45 ;  /* 0x0000002d002d7308 */ /* 0x000e220000002400 */
[----:B------:R-:W-:Y:S02]  /*e750*/  ISETP.GT.AND P1, PT, R50, 0x81, PT ;  /* 0x000000813200780c */ /* 0x000fe40003f24270 */
[----:B--2---:R-:W-:Y:S02]  /*e760*/  FSEL R154, R26, -INF , P2 ;  /* 0xff8000001a9a7808 */ /* 0x004fe40001000000 */
[----:B------:R-:W-:Y:S02]  /*e770*/  FMNMX.FTZ R61, R152, R61, !PT ;  /* 0x0000003d983d7209 */ /* 0x000fe40007810000 */
[----:B------:R-:W-:Y:S02]  /*e780*/  ISETP.GT.AND P2, PT, R50, 0x88, PT ;  /* 0x000000883200780c */ /* 0x000fe40003f44270 */
[----:B-1----:R-:W-:Y:S02]  /*e790*/  FSEL R156, R27, -INF , P1 ;  /* 0xff8000001b9c7808 */ /* 0x002fe40000800000 */
[----:B------:R-:W-:-:S02]  /*e7a0*/  FMNMX.FTZ R61, R154, R61, !PT ;  /* 0x0000003d9a3d7209 */ /* 0x000fc40007810000 */
[----:B------:R-:W-:Y:S02]  /*e7b0*/  ISETP.GT.AND P1, PT, R50, 0x89, PT ;  /* 0x000000893200780c */ /* 0x000fe40003f24270 */
[----:B---3--:R-:W-:Y:S02]  /*e7c0*/  FSEL R29, R43, -INF , P2 ;  /* 0xff8000002b1d7808 */ /* 0x008fe40001000000 */
[----:B------:R-:W-:Y:S01]  /*e7d0*/  FMNMX.FTZ R26, R156, R61, !PT ;  /* 0x0000003d9c1a7209 */ /* 0x000fe20007810000 */
[----:B------:R1:W-:Y:S01]  /*e7e0*/  MUFU.EX2 R37, R25 ;  /* 0x0000001900257308 */ /* 0x0003e20000000800 */
[----:B------:R-:W-:Y:S01]  /*e7f0*/  FFMA.FTZ R69, R36, R21, -R31 ;  /* 0x0000001524457223 */ /* 0x000fe2000001081f */
[----:B0-----:R-:W-:Y:S02]  /*e800*/  FSEL R36, R45, -INF , P1 ;  /* 0xff8000002d247808 */ /* 0x001fe40000800000 */
[----:B-1----:R-:W-:-:S04]  /*e810*/  FMNMX.FTZ R25, R29, R26, !PT ;  /* 0x0000001a1d197209 */ /* 0x002fc80007810000 */
[----:B------:R-:W-:-:S05]  /*e820*/  FMNMX.FTZ R25, R36, R25, !PT ;  /* 0x0000001924197209 */ /* 0x000fca0007810000 */
[----:B------:R-:W0:Y:S01]  /*e830*/  SHFL.BFLY PT, R26, R25, 0x2, 0x1f ;  /* 0x0c401f00191a7f89 */ /* 0x000e2200000e0000 */
[----:B------:R-:W1:Y:S01]  /*e840*/  S2R R105, SR_TID.X ;  /* 0x0000000000697919 */ /* 0x000e620000002100 */
[----:B0-----:R-:W-:-:S05]  /*e850*/  FMNMX.FTZ R26, R25, R26, !PT ;  /* 0x0000001a191a7209 */ /* 0x001fca0007810000 */
[----:B------:R-:W0:Y:S01]  /*e860*/  SHFL.BFLY PT, R25, R26, 0x1, 0x1f ;  /* 0x0c201f001a197f89 */ /* 0x000e2200000e0000 */
        /* <DEDUP_REMOVED lines=13> */
[-CC-:B--2---:R-:W-:Y:S01]  /*e940*/  FFMA.FTZ R114, R122, R21.reuse, -R31.reuse ;  /* 0x000000157a727223 */ /* 0x184fe2000001081f */
[--C-:B------:R-:W-:Y:S01]  /*e950*/  FFMA.FTZ R65, R130, R21, -R31.reuse ;  /* 0x0000001582417223 */ /* 0x100fe2000001081f */
[----:B0-----:R-:W-:Y:S01]  /*e960*/  FMNMX.FTZ R74, R26, R25, !PT ;  /* 0x000000191a4a7209 */ /* 0x001fe20007810000 */
[----:B------:R-:W-:-:S03]  /*e970*/  FFMA.FTZ R120, R28, R21, -R31 ;  /* 0x000000151c787223 */ /* 0x000fc6000001081f */
[C---:B------:R-:W-:Y:S01]  /*e980*/  FSETP.NEU.FTZ.AND P1, PT, R74.reuse, -INF , PT ;  /* 0xff8000004a00780b */ /* 0x040fe20003f3d000 */
[-C--:B------:R-:W-:Y:S01]  /*e990*/  FMUL.FTZ R24, R74, R21.reuse ;  /* 0x000000154a187220 */ /* 0x080fe20000410000 */
[-CC-:B------:R-:W-:Y:S01]  /*e9a0*/  FFMA.FTZ R67, R132, R21.reuse, -R31.reuse ;  /* 0x0000001584437223 */ /* 0x180fe2000001081f */
[-CC-:B------:R-:W-:Y:S01]  /*e9b0*/  FFMA.FTZ R122, R134, R21.reuse, -R31.reuse ;  /* 0x00000015867a7223 */ /* 0x180fe2000001081f */
[-CC-:B------:R-:W-:Y:S01]  /*e9c0*/  FFMA.FTZ R54, R54, R21.reuse, -R31.reuse ;  /* 0x0000001536367223 */ /* 0x180fe2000001081f */
[-CC-:B------:R-:W-:Y:S01]  /*e9d0*/  FFMA.FTZ R71, R136, R21.reuse, -R31.reuse ;  /* 0x0000001588477223 */ /* 0x180fe2000001081f */
[-CC-:B------:R-:W-:Y:S01]  /*e9e0*/  FFMA.FTZ R43, R138, R21.reuse, -R31.reuse ;  /* 0x000000158a2b7223 */ /* 0x180fe2000001081f */
[----:B------:R-:W-:Y:S01]  /*e9f0*/  FFMA.FTZ R50, R140, R21, -R31 ;  /* 0x000000158c327223 */ /* 0x000fe2000001081f */
[----:B------:R-:W-:Y:S02]  /*ea00*/  FSEL R31, R24, RZ, P1 ;  /* 0x000000ff181f7208 */ /* 0x000fe40000800000 */
[----:B-1----:R-:W-:-:S03]  /*ea10*/  LOP3.LUT R95, R105, 0x7f, RZ, 0xc0, !PT ;  /* 0x0000007f695f7812 */ /* 0x002fc600078ec0ff */
[-CC-:B------:R-:W-:Y:S01]  /*ea20*/  FFMA.FTZ R25, R88, R21.reuse, -R31.reuse ;  /* 0x0000001558197223 */ /* 0x180fe2000001081f */
[-CC-:B------:R-:W-:Y:S01]  /*ea30*/  FFMA.FTZ R88, R90, R21.reuse, -R31.reuse ;  /* 0x000000155a587223 */ /* 0x180fe2000001081f */
[----:B------:R-:W-:Y:S01]  /*ea40*/  ISETP.NE.AND P1, PT, R95, RZ, PT ;  /* 0x000000ff5f00720c */ /* 0x000fe20003f25270 */
[-C--:B------:R-:W-:Y:S01]  /*ea50*/  FFMA.FTZ R27, R92, R21.reuse, -R31 ;  /* 0x000000155c1b7223 */ /* 0x080fe2000001081f */
[----:B------:R-:W-:Y:S01]  /*ea60*/  IMAD.IADD R24, R101, 0x1, -R103 ;  /* 0x0000000165187824 */ /* 0x000fe200078e0a67 */
[----:B------:R-:W-:Y:S01]  /*ea70*/  MUFU.EX2 R30, R30 ;  /* 0x0000001e001e7308 */ /* 0x000fe20000000800 */
[----:B------:R-:W-:Y:S02]  /*ea80*/  FFMA.FTZ R90, R80, R21, -R31 ;  /* 0x00000015505a7223 */ /* 0x000fe4000001081f */
[----:B------:R-:W-:-:S05]  /*ea90*/  IMAD R24, R99, 0xc0, R24 ;  /* 0x000000c063187824 */ /* 0x000fca00078e0218 */
[----:B------:R-:W0:Y:S01]  /*eaa0*/  MUFU.EX2 R47, R47 ;  /* 0x0000002f002f7308 */ /* 0x000e220000000800 */
[----:B------:R-:W-:Y:S01]  /*eab0*/  FFMA.FTZ R75, R94, R21, -R31 ;  /* 0x000000155e4b7223 */ /* 0x000fe2000001081f */
[----:B------:R-:W-:-:S06]  /*eac0*/  IMAD.HI R26, R24, 0x38e38e39, RZ ;  /* 0x38e38e39181a7827 */ /* 0x000fcc00078e02ff */
[----:B------:R-:W-:Y:S08]  /*ead0*/  MUFU.EX2 R25, R25 ;  /* 0x0000001900197308 */ /* 0x000ff00000000800 */
[----:B------:R-:W1:Y:S01]  /*eae0*/  MUFU.EX2 R88, R88 ;  /* 0x0000005800587308 */ /* 0x000e620000000800 */
[----:B------:R-:W-:-:S07]  /*eaf0*/  @!P1 VIADD R0, R0, 0x31c40 ;  /* 0x00031c4000009836 */ /* 0x000fce0000000000 */
[----:B------:R-:W2:Y:S01]  /*eb00*/  MUFU.EX2 R46, R46 ;  /* 0x0000002e002e7308 */ /* 0x000ea20000000800 */
[----:B------:R-:W-:-:S07]  /*eb10*/  FFMA.FTZ R82, R82, R21, -R31 ;  /* 0x0000001552527223 */ /* 0x000fce000001081f */
[----:B------:R-:W3:Y:S01]  /*eb20*/  MUFU.EX2 R27, R27 ;  /* 0x0000001b001b7308 */ /* 0x000ee20000000800 */
[----:B------:R-:W-:-:S07]  /*eb30*/  SHF.R.U32.HI R83, RZ, 0x1f, R26 ;  /* 0x0000001fff537819 */ /* 0x000fce000001161a */
[----:B------:R-:W4:Y:S01]  /*eb40*/  MUFU.EX2 R49, R49 ;  /* 0x0000003100317308 */ /* 0x000f220000000800 */
[----:B------:R-:W-:Y:S01]  /*eb50*/  FFMA.FTZ R28, R84, R21, -R31 ;  /* 0x00000015541c7223 */ /* 0x000fe2000001081f */
[----:B------:R-:W-:-:S06]  /*eb60*/  @!P1 PRMT R24, RZ, 0x654, R0 ;  /* 0x00000654ff189816 */ /* 0x000fcc0000000000 */
[----:B------:R-:W4:Y:S01]  /*eb70*/  MUFU.EX2 R90, R90 ;  /* 0x0000005a005a7308 */ /* 0x000f220000000800 */
[----:B------:R-:W-:Y:S01]  /*eb80*/  LEA.HI.SX32 R0, R26, R83, 0x1b ;  /* 0x000000531a007211 */ /* 0x000fe200078fdaff */
[----:B0-----:R-:W-:-:S06]  /*eb90*/  FADD.FTZ R83, R30, R47 ;  /* 0x0000002f1e537221 */ /* 0x001fcc0000010000 */
[----:B------:R-:W0:Y:S01]  /*eba0*/  MUFU.EX2 R48, R48 ;  /* 0x0000003000307308 */ /* 0x000e220000000800 */
[----:B-1----:R-:W-:Y:S01]  /*ebb0*/  FADD.FTZ R26, R25, R88 ;  /* 0x00000058191a7221 */ /* 0x002fe20000010000 */
[-CC-:B------:R-:W-:Y:S01]  /*ebc0*/  FFMA.FTZ R81, R86, R21.reuse, -R31.reuse ;  /* 0x0000001556517223 */ /* 0x180fe2000001081f */
[----:B------:R-:W-:-:S05]  /*ebd0*/  FFMA.FTZ R39, R64, R21, -R31 ;  /* 0x0000001540277223 */ /* 0x000fca000001081f */
[----:B------:R-:W1:Y:S01]  /*ebe0*/  MUFU.EX2 R75, R75 ;  /* 0x0000004b004b7308 */ /* 0x000e620000000800 */
[----:B--2---:R-:W-:Y:S01]  /*ebf0*/  FADD.FTZ R64, R46, R83 ;  /* 0x000000532e407221 */ /* 0x004fe20000010000 */
[----:B---3--:R-:W-:-:S06]  /*ec00*/  FADD.FTZ R83, R27, R26 ;  /* 0x0000001a1b537221 */ /* 0x008fcc0000010000 */
[----:B------:R-:W2:Y:S01]  /*ec10*/  MUFU.EX2 R51, R51 ;  /* 0x0000003300337308 */ /* 0x000ea20000000800 */
[----:B------:R-:W-:Y:S01]  /*ec20*/  FFMA.FTZ R73, R96, R21, -R31 ;  /* 0x0000001560497223 */ /* 0x000fe2000001081f */
[----:B------:R3:W-:Y:S06]  /*ec30*/  @!P1 SYNCS.ARRIVE.TRANS64.RED.A1T0 RZ, [R24+URZ], RZ ;  /* 0x000000ff18ff99a7 */ /* 0x0007ec000810043f */
[----:B------:R-:W2:Y:S01]  /*ec40*/  MUFU.EX2 R82, R82 ;  /* 0x0000005200527308 */ /* 0x000ea20000000800 */
[----:B----4-:R-:W-:Y:S01]  /*ec50*/  FADD.FTZ R85, R49, R64 ;  /* 0x0000004031557221 */ /* 0x010fe20000010000 */
[----:B---3--:R-:W-:-:S06]  /*ec60*/  F2FP.F16.F32.PACK_AB R24, R47, R30 ;  /* 0x0000001e2f18723e */ /* 0x008fcc00000000ff */
[----:B------:R-:W3:Y:S01]  /*ec70*/  MUFU.EX2 R52, R52 ;  /* 0x0000003400347308 */ /* 0x000ee20000000800 */
[----:B------:R-:W-:Y:S01]  /*ec80*/  FADD.FTZ R30, R90, R83 ;  /* 0x000000535a1e7221 */ /* 0x000fe20000010000 */
[----:B------:R-:W-:-:S06]  /*ec90*/  FFMA.FTZ R80, R72, R21, -R31 ;  /* 0x0000001548507223 */ /* 0x000fcc000001081f */
[----:B------:R-:W4:Y:S01]  /*eca0*/  MUFU.EX2 R28, R28 ;  /* 0x0000001c001c7308 */ /* 0x000f220000000800 */
[----:B0-----:R-:W-:Y:S01]  /*ecb0*/  FADD.FTZ R64, R48, R85 ;  /* 0x0000005530407221 */ /* 0x001fe20000010000 */
[----:B-1----:R-:W-:-:S06]  /*ecc0*/  FADD.FTZ R85, R75, R30 ;  /* 0x0000001e4b557221 */ /* 0x002fcc0000010000 */
[----:B------:R-:W0:Y:S01]  /*ecd0*/  MUFU.EX2 R81, R81 ;  /* 0x0000005100517308 */ /* 0x000e220000000800 */
[----:B------:R-:W-:Y:S01]  /*ece0*/  FFMA.FTZ R72, R76, R21, -R31 ;  /* 0x000000154c487223 */ /* 0x000fe2000001081f */
[----:B--2---:R-:W-:Y:S01]  /*ecf0*/  FADD.FTZ R87, R51, R64 ;  /* 0x0000004033577221 */ /* 0x004fe20000010000 */
[----:B------:R-:W-:-:S05]  /*ed00*/  FADD.FTZ R85, R82, R85 ;  /* 0x0000005552557221 */ /* 0x000fca0000010000 */
[----:B------:R-:W1:Y:S01]  /*ed10*/  MUFU.EX2 R73, R73 ;  /* 0x0000004900497308 */ /* 0x000e620000000800 */
[-CC-:B------:R-:W-:Y:S01]  /*ed20*/  FFMA.FTZ R79, R78, R21.reuse, -R31.reuse ;  /* 0x000000154e4f7223 */ /* 0x180fe2000001081f */
[----:B------:R-:W-:Y:S01]  /*ed30*/  FFMA.FTZ R83, R32, R21, -R31 ;  /* 0x0000001520537223 */ /* 0x000fe2000001081f */
[----:B---3--:R-:W-:-:S05]  /*ed40*/  FADD.FTZ R30, R52, R87 ;  /* 0x00000057341e7221 */ /* 0x008fca0000010000 */
[----:B------:R-:W2:Y:S01]  /*ed50*/  MUFU.EX2 R40, R40 ;  /* 0x0000002800287308 */ /* 0x000ea20000000800 */
[----:B----4-:R-:W-:Y:S01]  /*ed60*/  FADD.FTZ R32, R28, R85 ;  /* 0x000000551c207221 */ /* 0x010fe20000010000 */
[----:B------:R-:W-:-:S06]  /*ed70*/  FFMA.FTZ R33, R98, R21, -R31 ;  /* 0x0000001562217223 */ /* 0x000fcc000001081f */
[----:B------:R-:W3:Y:S01]  /*ed80*/  MUFU.EX2 R80, R80 ;  /* 0x0000005000507308 */ /* 0x000ee20000000800 */
[----:B------:R-:W-:Y:S01]  /*ed90*/  FADD.FTZ R30, R53, R30 ;  /* 0x0000001e351e7221 */ /* 0x000fe20000010000 */
[----:B0-----:R-:W-:-:S06]  /*eda0*/  FADD.FTZ R32, R81, R32 ;  /* 0x0000002051207221 */ /* 0x001fcc0000010000 */
[----:B------:R-:W0:Y:S01]  /*edb0*/  MUFU.EX2 R72, R72 ;  /* 0x0000004800487308 */ /* 0x000e220000000800 */
[----:B------:R-:W-:Y:S01]  /*edc0*/  FFMA.FTZ R76, R100, R21, -R31 ;  /* 0x00000015644c7223 */ /* 0x000fe2000001081f */
[----:B------:R-:W-:-:S06]  /*edd0*/  FADD.FTZ R85, R55, R30 ;  /* 0x0000001e37557221 */ /* 0x000fcc0000010000 */
[----:B------:R-:W4:Y:S01]  /*ede0*/  MUFU.EX2 R66, R66 ;  /* 0x0000004200427308 */ /* 0x000f220000000800 */
[----:B-1----:R-:W-:Y:S01]  /*edf0*/  FADD.FTZ R87, R73, R32 ;  /* 0x0000002049577221 */ /* 0x002fe20000010000 */
[----:B------:R-:W-:-:S06]  /*ee00*/  FFMA.FTZ R35, R68, R21, -R31 ;  /* 0x0000001544237223 */ /* 0x000fcc000001081f */
[----:B------:R-:W1:Y:S01]  /*ee10*/  MUFU.EX2 R79, R79 ;  /* 0x0000004f004f7308 */ /* 0x000e620000000800 */
[----:B--2---:R-:W-:Y:S01]  /*ee20*/  FADD.FTZ R30, R40, R85 ;  /* 0x00000055281e7221 */ /* 0x004fe20000010000 */
[----:B---3--:R-:W-:-:S06]  /*ee30*/  FADD.FTZ R87, R80, R87 ;  /* 0x0000005750577221 */ /* 0x008fcc0000010000 */
[----:B------:R-:W2:Y:S01]  /*ee40*/  MUFU.EX2 R56, R56 ;  /* 0x0000003800387308 */ /* 0x000ea20000000800 */
[----:B------:R-:W-:-:S07]  /*ee50*/  FFMA.FTZ R70, R70, R21, -R31 ;  /* 0x0000001546467223 */ /* 0x000fce000001081f */
[----:B------:R-:W3:Y:S01]  /*ee60*/  MUFU.EX2 R33, R33 ;  /* 0x0000002100217308 */ /* 0x000ee20000000800 */
[----:B------:R-:W-:Y:S01]  /*ee70*/  FADD.FTZ R85, R57, R30 ;  /* 0x0000001e39557221 */ /* 0x000fe20000010000 */
[----:B0-----:R-:W-:-:S06]  /*ee80*/  FADD.FTZ R30, R72, R87 ;  /* 0x00000057481e7221 */ /* 0x001fcc0000010000 */
[----:B------:R-:W0:Y:S01]  /*ee90*/  MUFU.EX2 R76, R76 ;  /* 0x0000004c004c7308 */ /* 0x000e220000000800 */
[----:B------:R-:W-:Y:S01]  /*eea0*/  FFMA.FTZ R68, R102, R21, -R31 ;  /* 0x0000001566447223 */ /* 0x000fe2000001081f */
[----:B----4-:R-:W-:-:S06]  /*eeb0*/  FADD.FTZ R85, R66, R85 ;  /* 0x0000005542557221 */ /* 0x010fcc0000010000 */
[----:B------:R-:W4:Y:S01]  /*eec0*/  MUFU.EX2 R14, R14 ;  /* 0x0000000e000e7308 */ /* 0x000f220000000800 */
[----:B-1----:R-:W-:Y:S01]  /*eed0*/  FADD.FTZ R30, R79, R30 ;  /* 0x0000001e4f1e7221 */ /* 0x002fe20000010000 */
[----:B------:R-:W-:-:S06]  /*eee0*/  FFMA.FTZ R77, R58, R21, -R31 ;  /* 0x000000153a4d7223 */ /* 0x000fcc000001081f */
[----:B------:R-:W1:Y:S01]  /*eef0*/  MUFU.EX2 R35, R35 ;  /* 0x0000002300237308 */ /* 0x000e620000000800 */
[----:B------:R-:W-:Y:S01]  /*ef00*/  FFMA.FTZ R78, R29, R21, -R31 ;  /* 0x000000151d4e7223 */ /* 0x000fe2000001081f */
[----:B--2---:R-:W-:-:S06]  /*ef10*/  FADD.FTZ R32, R56, R85 ;  /* 0x0000005538207221 */ /* 0x004fcc0000010000 */
[----:B------:R-:W2:Y:S01]  /*ef20*/  MUFU.EX2 R15, R15 ;  /* 0x0000000f000f7308 */ /* 0x000ea20000000800 */
[----:B---3--:R-:W-:Y:S01]  /*ef30*/  FADD.FTZ R29, R33, R30 ;  /* 0x0000001e211d7221 */ /* 0x008fe20000010000 */
[----:B------:R-:W-:-:S06]  /*ef40*/  FFMA.FTZ R58, R62, R21, -R31 ;  /* 0x000000153e3a7223 */ /* 0x000fcc000001081f */
[----:B------:R-:W3:Y:S01]  /*ef50*/  MUFU.EX2 R70, R70 ;  /* 0x0000004600467308 */ /* 0x000ee20000000800 */
[----:B------:R-:W-:Y:S01]  /*ef60*/  F2FP.F16.F32.PACK_AB R26, R49, R46 ;  /* 0x0000002e311a723e */ /* 0x000fe200000000ff */
[-CC-:B------:R-:W-:Y:S01]  /*ef70*/  FFMA.FTZ R62, R106, R21.reuse, -R31.reuse ;  /* 0x000000156a3e7223 */ /* 0x180fe2000001081f */
[-CC-:B------:R-:W-:Y:S01]  /*ef80*/  FFMA.FTZ R110, R110, R21.reuse, -R31.reuse ;  /* 0x000000156e6e7223 */ /* 0x180fe2000001081f */
[-CC-:B------:R-:W-:Y:S01]  /*ef90*/  FFMA.FTZ R44, R44, R21.reuse, -R31.reuse ;  /* 0x000000152c2c7223 */ /* 0x180fe2000001081f */
[----:B------:R-:W-:-:S03]  /*efa0*/  FFMA.FTZ R49, R104, R21, -R31 ;  /* 0x0000001568317223 */ /* 0x000fc6000001081f */
[----:B------:R-:W3:Y:S01]  /*efb0*/  MUFU.EX2 R68, R68 ;  /* 0x0000004400447308 */ /* 0x000ee20000000800 */
        /* <DEDUP_REMOVED lines=9> */
[----:B------:R-:W-:Y:S01]  /*f050*/  FFMA.FTZ R64, R36, R21, -R31 ;  /* 0x0000001524407223 */ /* 0x000fe2000001081f */
[----:B------:R-:W3:Y:S01]  /*f060*/  MUFU.EX2 R77, R77 ;  /* 0x0000004d004d7308 */ /* 0x000ee20000000800 */
[----:B------:R-:W-:Y:S01]  /*f070*/  FADD.FTZ R31, R59, R32 ;  /* 0x000000203b1f7221 */ /* 0x000fe20000010000 */
[----:B0-----:R-:W-:Y:S01]  /*f080*/  FADD.FTZ R30, R76, R29 ;  /* 0x0000001d4c1e7221 */ /* 0x001fe20000010000 */
[----:B------:R-:W-:-:S02]  /*f090*/  F2FP.F16.F32.PACK_AB R25, R88, R25 ;  /* 0x000000195819723e */ /* 0x000fc400000000ff */
[----:B----4-:R-:W-:Y:S01]  /*f0a0*/  FADD.FTZ R32, R14, R31 ;  /* 0x0000001f0e207221 */ /* 0x010fe20000010000 */
[----:B------:R-:W-:Y:S02]  /*f0b0*/  F2FP.F16.F32.PACK_AB R27, R90, R27 ;  /* 0x0000001b5a1b723e */ /* 0x000fe400000000ff */
[----:B------:R-:W0:Y:S01]  /*f0c0*/  MUFU.EX2 R41, R41 ;  /* 0x0000002900297308 */ /* 0x000e220000000800 */
[----:B-1----:R-:W-:Y:S01]  /*f0d0*/  FADD.FTZ R31, R35, R30 ;  /* 0x0000001e231f7221 */ /* 0x002fe20000010000 */
[----:B--2---:R-:W-:-:S06]  /*f0e0*/  FADD.FTZ R32, R15, R32 ;  /* 0x000000200f207221 */ /* 0x004fcc0000010000 */
[----:B------:R-:W1:Y:S01]  /*f0f0*/  MUFU.EX2 R39, R39 ;  /* 0x0000002700277308 */ /* 0x000e620000000800 */
[----:B---3--:R-:W-:Y:S01]  /*f100*/  FADD.FTZ R31, R70, R31 ;  /* 0x0000001f461f7221 */ /* 0x008fe20000010000 */
[----:B------:R2:W-:Y:S06]  /*f110*/  STSM.16.M88.4 [R17+0x24300], R24 ;  /* 0x0243001811007844 */ /* 0x0005ec0000000200 */
[----:B------:R-:W3:Y:S01]  /*f120*/  MUFU.EX2 R38, R38 ;  /* 0x0000002600267308 */ /* 0x000ee20000000800 */
[----:B------:R-:W-:-:S07]  /*f130*/  FADD.FTZ R36, R68, R31 ;  /* 0x0000001f44247221 */ /* 0x000fce0000010000 */
[----:B------:R-:W4:Y:S01]  /*f140*/  MUFU.EX2 R58, R58 ;  /* 0x0000003a003a7308 */ /* 0x000f220000000800 */
[----:B--2---:R-:W-:Y:S01]  /*f150*/  F2FP.F16.F32.PACK_AB R26, R53, R52 ;  /* 0x00000034351a723e */ /* 0x004fe200000000ff */
[----:B------:R-:W-:Y:S01]  /*f160*/  FADD.FTZ R53, R37, R32 ;  /* 0x0000002025357221 */ /* 0x000fe20000010000 */
[----:B------:R-:W-:-:S05]  /*f170*/  F2FP.F16.F32.PACK_AB R24, R51, R48 ;  /* 0x000000303318723e */ /* 0x000fca00000000ff */
[----:B------:R-:W-:Y:S01]  /*f180*/  MUFU.EX2 R60, R60 ;  /* 0x0000003c003c7308 */ /* 0x000fe20000000800 */
[----:B------:R-:W-:Y:S01]  /*f190*/  FADD.FTZ R48, R42, R53 ;  /* 0x000000352a307221 */ /* 0x000fe20000010000 */
[----:B------:R-:W-:-:S06]  /*f1a0*/  FADD.FTZ R36, R77, R36 ;  /* 0x000000244d247221 */ /* 0x000fcc0000010000 */
[----:B------:R-:W2:Y:S01]  /*f1b0*/  MUFU.EX2 R62, R62 ;  /* 0x0000003e003e7308 */ /* 0x000ea20000000800 */
[----:B------:R-:W-:Y:S02]  /*f1c0*/  F2FP.F16.F32.PACK_AB R27, R81, R28 ;  /* 0x0000001c511b723e */ /* 0x000fe400000000ff */
[----:B------:R-:W-:-:S05]  /*f1d0*/  F2FP.F16.F32.PACK_AB R28, R40, R55 ;  /* 0x00000037281c723e */ /* 0x000fca00000000ff */
[----:B------:R-:W-:Y:S01]  /*f1e0*/  MUFU.EX2 R69, R69 ;  /* 0x0000004500457308 */ /* 0x000fe20000000800 */
[----:B------:R-:W-:Y:S01]  /*f1f0*/  F2FP.F16.F32.PACK_AB R30, R66, R57 ;  /* 0x00000039421e723e */ /* 0x000fe200000000ff */
[----:B0-----:R-:W-:Y:S01]  /*f200*/  FADD.FTZ R55, R41, R48 ;  /* 0x0000003029377221 */ /* 0x001fe20000010000 */
[----:B-1----:R-:W-:-:S05]  /*f210*/  FADD.FTZ R57, R39, R36 ;  /* 0x0000002427397221 */ /* 0x002fca0000010000 */
[----:B------:R-:W0:Y:S01]  /*f220*/  MUFU.EX2 R47, R110 ;  /* 0x0000006e002f7308 */ /* 0x000e220000000800 */
[----:B---3--:R-:W-:Y:S01]  /*f230*/  FADD.FTZ R55, R38, R55 ;  /* 0x0000003726377221 */ /* 0x008fe20000010000 */
[----:B----4-:R-:W-:-:S06]  /*f240*/  FADD.FTZ R57, R58, R57 ;  /* 0x000000393a397221 */ /* 0x010fcc0000010000 */
[----:B------:R-:W1:Y:S08]  /*f250*/  MUFU.EX2 R45, R45 ;  /* 0x0000002d002d7308 */ /* 0x000e700000000800 */
[----:B------:R-:W3:Y:S01]  /*f260*/  MUFU.EX2 R44, R44 ;  /* 0x0000002c002c7308 */ /* 0x000ee20000000800 */
[----:B--2---:R-:W-:-:S07]  /*f270*/  FADD.FTZ R36, R62, R57 ;  /* 0x000000393e247221 */ /* 0x004fce0000010000 */
[----:B------:R-:W2:Y:S08]  /*f280*/  MUFU.EX2 R114, R114 ;  /* 0x0000007200727308 */ /* 0x000eb00000000800 */
[----:B------:R-:W4:Y:S08]  /*f290*/  MUFU.EX2 R49, R49 ;  /* 0x0000003100317308 */ /* 0x000f300000000800 */
[----:B------:R0:W-:Y:S01]  /*f2a0*/  MUFU.EX2 R40, R34 ;  /* 0x0000002200287308 */ /* 0x0001e20000000800 */
[----:B------:R-:W-:-:S07]  /*f2b0*/  F2FP.F16.F32.PACK_AB R25, R82, R75 ;  /* 0x0000004b5219723e */ /* 0x000fce00000000ff */
[----:B------:R-:W4:Y:S01]  /*f2c0*/  MUFU.EX2 R61, R61 ;  /* 0x0000003d003d7308 */ /* 0x000f220000000800 */
[----:B0-----:R-:W-:Y:S01]  /*f2d0*/  F2FP.F16.F32.PACK_AB R34, R15, R14 ;  /* 0x0000000e0f22723e */ /* 0x001fe200000000ff */
[----:B------:R-:W-:Y:S01]  /*f2e0*/  FADD.FTZ R14, R60, R55 ;  /* 0x000000373c0e7221 */ /* 0x000fe20000010000 */
[----:B------:R-:W-:-:S05]  /*f2f0*/  FADD.FTZ R55, R47, R36 ;  /* 0x000000242f377221 */ /* 0x000fca0000010000 */
[----:B------:R-:W0:Y:S01]  /*f300*/  MUFU.EX2 R46, R46 ;  /* 0x0000002e002e7308 */ /* 0x000e220000000800 */
[----:B------:R-:W-:-:S07]  /*f310*/  FADD.FTZ R14, R69, R14 ;  /* 0x0000000e450e7221 */ /* 0x000fce0000010000 */
[----:B------:R-:W0:Y:S01]  /*f320*/  MUFU.EX2 R116, R116 ;  /* 0x0000007400747308 */ /* 0x000e220000000800 */
[----:B-1----:R-:W-:Y:S01]  /*f330*/  FADD.FTZ R57, R45, R14 ;  /* 0x0000000e2d397221 */ /* 0x002fe20000010000 */
[----:B---3--:R-:W-:-:S06]  /*f340*/  FADD.FTZ R14, R44, R55 ;  /* 0x000000372c0e7221 */ /* 0x008fcc0000010000 */
[----:B------:R-:W1:Y:S01]  /*f350*/  MUFU.EX2 R83, R83 ;  /* 0x0000005300537308 */ /* 0x000e620000000800 */
[----:B------:R2:W-:Y:S07]  /*f360*/  STSM.16.M88.4 [R17+0x25b00], R24 ;  /* 0x025b001811007844 */ /* 0x0005ee0000000200 */
[----:B------:R-:W3:Y:S08]  /*f370*/  MUFU.EX2 R63, R63 ;  /* 0x0000003f003f7308 */ /* 0x000ef00000000800 */
[----:B------:R-:W3:Y:S01]  /*f380*/  MUFU.EX2 R84, R84 ;  /* 0x0000005400547308 */ /* 0x000ee20000000800 */
[----:B--2---:R-:W-:Y:S01]  /*f390*/  FADD.FTZ R24, R114, R57 ;  /* 0x0000003972187221 */ /* 0x004fe20000010000 */
[----:B----4-:R-:W-:-:S06]  /*f3a0*/  FADD.FTZ R25, R49, R14 ;  /* 0x0000000e31197221 */ /* 0x010fcc0000010000 */
[----:B------:R-:W2:Y:S01]  /*f3b0*/  MUFU.EX2 R118, R118 ;  /* 0x0000007600767308 */ /* 0x000ea20000000800 */
[----:B------:R-:W-:Y:S01]  /*f3c0*/  FADD.FTZ R27, R61, R24 ;  /* 0x000000183d1b7221 */ /* 0x000fe20000010000 */
[----:B0-----:R-:W-:-:S06]  /*f3d0*/  FADD.FTZ R14, R46, R25 ;  /* 0x000000192e0e7221 */ /* 0x001fcc0000010000 */
[----:B------:R-:W0:Y:S01]  /*f3e0*/  MUFU.EX2 R51, R146 ;  /* 0x0000009200337308 */ /* 0x000e220000000800 */
[----:B------:R-:W-:Y:S01]  /*f3f0*/  FADD.FTZ R24, R116, R27 ;  /* 0x0000001b74187221 */ /* 0x000fe20000010000 */
[----:B-1----:R-:W-:-:S06]  /*f400*/  FADD.FTZ R25, R83, R14 ;  /* 0x0000000e53197221 */ /* 0x002fcc0000010000 */
[----:B------:R-:W1:Y:S01]  /*f410*/  MUFU.EX2 R65, R65 ;  /* 0x0000004100417308 */ /* 0x000e620000000800 */
[----:B---3--:R-:W-:Y:S01]  /*f420*/  FADD.FTZ R27, R63, R24 ;  /* 0x000000183f1b7221 */ /* 0x008fe20000010000 */
[----:B------:R-:W-:-:S06]  /*f430*/  FADD.FTZ R14, R84, R25 ;  /* 0x00000019540e7221 */ /* 0x000fcc0000010000 */
[----:B------:R-:W3:Y:S08]  /*f440*/  MUFU.EX2 R120, R120 ;  /* 0x0000007800787308 */ /* 0x000ef00000000800 */
[----:B------:R-:W4:Y:S01]  /*f450*/  MUFU.EX2 R53, R148 ;  /* 0x0000009400357308 */ /* 0x000f220000000800 */
[----:B--2---:R-:W-:Y:S01]  /*f460*/  FADD.FTZ R24, R118, R27 ;  /* 0x0000001b76187221 */ /* 0x004fe20000010000 */
[----:B------:R-:W-:-:S06]  /*f470*/  F2FP.F16.F32.PACK_AB R29, R80, R73 ;  /* 0x00000049501d723e */ /* 0x000fcc00000000ff */
[----:B------:R-:W2:Y:S01]  /*f480*/  MUFU.EX2 R67, R67 ;  /* 0x0000004300437308 */ /* 0x000ea20000000800 */
[----:B------:R-:W-:Y:S01]  /*f490*/  F2FP.F16.F32.PACK_AB R31, R79, R72 ;  /* 0x000000484f1f723e */ /* 0x000fe200000000ff */
[----:B0-----:R-:W-:-:S06]  /*f4a0*/  FADD.FTZ R25, R51, R14 ;  /* 0x0000000e33197221 */ /* 0x001fcc0000010000 */
[----:B------:R-:W0:Y:S01]  /*f4b0*/  MUFU.EX2 R150, R150 ;  /* 0x0000009600967308 */ /* 0x000e220000000800 */
[----:B------:R-:W-:Y:S02]  /*f4c0*/  F2FP.F16.F32.PACK_AB R32, R59, R56 ;  /* 0x000000383b20723e */ /* 0x000fe400000000ff */
[----:B------:R-:W-:Y:S02]  /*f4d0*/  F2FP.F16.F32.PACK_AB R33, R76, R33 ;  /* 0x000000214c21723e */ /* 0x000fe400000000ff */
[----:B------:R-:W-:-:S03]  /*f4e0*/  F2FP.F16.F32.PACK_AB R35, R70, R35 ;  /* 0x000000234623723e */ /* 0x000fc600000000ff */
[----:B------:R-:W0:Y:S01]  /*f4f0*/  MUFU.EX2 R122, R122 ;  /* 0x0000007a007a7308 */ /* 0x000e220000000800 */
[----:B-1----:R-:W-:Y:S01]  /*f500*/  FADD.FTZ R27, R65, R24 ;  /* 0x00000018411b7221 */ /* 0x002fe20000010000 */
[----:B------:R-:W-:-:S06]  /*f510*/  FADD.FTZ R14, R40, R25 ;  /* 0x00000019280e7221 */ /* 0x000fcc0000010000 */
[----:B------:R-:W1:Y:S01]  /*f520*/  MUFU.EX2 R15, R152 ;  /* 0x00000098000f7308 */ /* 0x000e620000000800 */
[----:B------:R2:W-:Y:S01]  /*f530*/  STSM.16.M88.4 [R17+0x27300], R28 ;  /* 0x0273001c11007844 */ /* 0x0005e20000000200 */
[----:B---3--:R-:W-:-:S06]  /*f540*/  FADD.FTZ R26, R120, R27 ;  /* 0x0000001b781a7221 */ /* 0x008fcc0000010000 */
[----:B------:R-:W3:Y:S01]  /*f550*/  MUFU.EX2 R54, R54 ;  /* 0x0000003600367308 */ /* 0x000ee20000000800 */
[----:B------:R0:W-:Y:S01]  /*f560*/  STSM.16.M88.4 [R17+0x28b00], R32 ;  /* 0x028b002011007844 */ /* 0x0001e20000000200 */
[----:B------:R-:W-:Y:S01]  /*f570*/  F2FP.F16.F32.PACK_AB R36, R42, R37 ;  /* 0x000000252a24723e */ /* 0x000fe200000000ff */
[----:B----4-:R-:W-:-:S05]  /*f580*/  FADD.FTZ R27, R53, R14 ;  /* 0x0000000e351b7221 */ /* 0x010fca0000010000 */
[----:B------:R-:W4:Y:S01]  /*f590*/  MUFU.EX2 R154, R154 ;  /* 0x0000009a009a7308 */ /* 0x000f220000000800 */
[----:B------:R-:W-:Y:S02]  /*f5a0*/  F2FP.F16.F32.PACK_AB R38, R38, R41 ;  /* 0x000000292626723e */ /* 0x000fe400000000ff */
[----:B------:R-:W-:Y:S02]  /*f5b0*/  F2FP.F16.F32.PACK_AB R37, R77, R68 ;  /* 0x000000444d25723e */ /* 0x000fe400000000ff */
[----:B------:R-:W-:-:S03]  /*f5c0*/  F2FP.F16.F32.PACK_AB R39, R58, R39 ;  /* 0x000000273a27723e */ /* 0x000fc600000000ff */
[----:B------:R-:W4:Y:S01]  /*f5d0*/  MUFU.EX2 R71, R71 ;  /* 0x0000004700477308 */ /* 0x000f220000000800 */
[----:B--2---:R-:W-:Y:S01]  /*f5e0*/  F2FP.F16.F32.PACK_AB R28, R69, R60 ;  /* 0x0000003c451c723e */ /* 0x004fe200000000ff */
[----:B0-----:R-:W-:Y:S01]  /*f5f0*/  FADD.FTZ R35, R67, R26 ;  /* 0x0000001a43237221 */ /* 0x001fe20000010000 */
[----:B------:R-:W-:Y:S02]  /*f600*/  F2FP.F16.F32.PACK_AB R29, R47, R62 ;  /* 0x0000003e2f1d723e */ /* 0x000fe400000000ff */
[----:B------:R-:W-:-:S03]  /*f610*/  F2FP.F16.F32.PACK_AB R30, R114, R45 ;  /* 0x0000002d721e723e */ /* 0x000fc600000000ff */
[----:B------:R-:W0:Y:S01]  /*f620*/  MUFU.EX2 R33, R156 ;  /* 0x0000009c00217308 */ /* 0x000e220000000800 */
[----:B------:R-:W-:Y:S01]  /*f630*/  F2FP.F16.F32.PACK_AB R31, R49, R44 ;  /* 0x0000002c311f723e */ /* 0x000fe200000000ff */
[----:B------:R-:W-:Y:S01]  /*f640*/  FADD.FTZ R14, R150, R27 ;  /* 0x0000001b960e7221 */ /* 0x000fe20000010000 */
[----:B------:R-:W-:Y:S05]  /*f650*/  STSM.16.M88.4 [R17+0x2a300], R36 ;  /* 0x02a3002411007844 */ /* 0x000fea0000000200 */
[----:B------:R-:W-:Y:S01]  /*f660*/  MUFU.EX2 R43, R43 ;  /* 0x0000002b002b7308 */ /* 0x000fe20000000800 */
[----:B------:R1:W-:Y:S01]  /*f670*/  STSM.16.M88.4 [R17+0x2bb00], R28 ;  /* 0x02bb001c11007844 */ /* 0x0003e20000000200 */
[----:B------:R-:W-:-:S06]  /*f680*/  FADD.FTZ R35, R122, R35 ;  /* 0x000000237a237221 */ /* 0x000fcc0000010000 */
[----:B------:R-:W2:Y:S08]  /*f690*/  MUFU.EX2 R50, R50 ;  /* 0x0000003200327308 */ /* 0x000eb00000000800 */
[----:B------:R-:W-:Y:S01]  /*f6a0*/  MUFU.EX2 R78, R78 ;  /* 0x0000004e004e7308 */ /* 0x000fe20000000800 */
[----:B-1----:R-:W-:-:S07]  /*f6b0*/  FADD.FTZ R31, R15, R14 ;  /* 0x0000000e0f1f7221 */ /* 0x002fce0000010000 */
[----:B------:R-:W1:Y:S01]  /*f6c0*/  MUFU.EX2 R41, R64 ;  /* 0x0000004000297308 */ /* 0x000e620000000800 */
[----:B---3--:R-:W-:Y:S01]  /*f6d0*/  FADD.FTZ R14, R54, R35 ;  /* 0x00000023360e7221 */ /* 0x008fe20000010000 */
[----:B----4-:R-:W-:Y:S01]  /*f6e0*/  FADD.FTZ R34, R154, R31 ;  /* 0x0000001f9a227221 */ /* 0x010fe20000010000 */
[----:B------:R-:W-:Y:S02]  /*f6f0*/  F2FP.F16.F32.PACK_AB R31, R15, R150 ;  /* 0x000000960f1f723e */ /* 0x000fe400000000ff */
[----:B------:R-:W-:Y:S01]  /*f700*/  FADD.FTZ R14, R71, R14 ;  /* 0x0000000e470e7221 */ /* 0x000fe20000010000 */
[----:B------:R-:W-:Y:S01]  /*f710*/  F2FP.F16.F32.PACK_AB R24, R116, R61 ;  /* 0x0000003d7418723e */ /* 0x000fe200000000ff */
[----:B0-----:R-:W-:Y:S01]  /*f720*/  FADD.FTZ R15, R33, R34 ;  /* 0x00000022210f7221 */ /* 0x001fe20000010000 */
[----:B------:R-:W-:Y:S02]  /*f730*/  F2FP.F16.F32.PACK_AB R25, R83, R46 ;  /* 0x0000002e5319723e */ /* 0x000fe400000000ff */
[----:B------:R-:W-:-:S02]  /*f740*/  F2FP.F16.F32.PACK_AB R26, R118, R63 ;  /* 0x0000003f761a723e */ /* 0x000fc400000000ff */
[----:B------:R-:W-:Y:S02]  /*f750*/  F2FP.F16.F32.PACK_AB R27, R51, R84 ;  /* 0x00000054331b723e */ /* 0x000fe400000000ff */
[----:B------:R-:W-:Y:S02]  /*f760*/  F2FP.F16.F32.PACK_AB R28, R120, R65 ;  /* 0x00000041781c723e */ /* 0x000fe400000000ff */
[----:B------:R-:W-:Y:S02]  /*f770*/  F2FP.F16.F32.PACK_AB R29, R53, R40 ;  /* 0x00000028351d723e */ /* 0x000fe400000000ff */
[----:B------:R-:W-:Y:S02]  /*f780*/  F2FP.F16.F32.PACK_AB R30, R122, R67 ;  /* 0x000000437a1e723e */ /* 0x000fe400000000ff */
[----:B------:R-:W-:Y:S02]  /*f790*/  F2FP.F16.F32.PACK_AB R32, R71, R54 ;  /* 0x000000364720723e */ /* 0x000fe400000000ff */
[----:B------:R-:W-:-:S02]  /*f7a0*/  F2FP.F16.F32.PACK_AB R33, R33, R154 ;  /* 0x0000009a2121723e */ /* 0x000fc400000000ff */
[----:B--2---:R-:W-:Y:S01]  /*f7b0*/  F2FP.F16.F32.PACK_AB R34, R50, R43 ;  /* 0x0000002b3222723e */ /* 0x004fe200000000ff */
[----:B------:R-:W-:Y:S01]  /*f7c0*/  FADD.FTZ R43, R43, R14 ;  /* 0x0000000e2b2b7221 */ /* 0x000fe20000010000 */
[----:B-1----:R-:W-:Y:S01]  /*f7d0*/  F2FP.F16.F32.PACK_AB R35, R41, R78 ;  /* 0x0000004e2923723e */ /* 0x002fe200000000ff */
[----:B------:R-:W-:Y:S01]  /*f7e0*/  FADD.FTZ R78, R78, R15 ;  /* 0x0000000f4e4e7221 */ /* 0x000fe20000010000 */
[----:B------:R0:W-:Y:S01]  /*f7f0*/  STSM.16.M88.4 [R17+0x2d300], R24 ;  /* 0x02d3001811007844 */ /* 0x0001e20000000200 */
[----:B------:R-:W-:-:S03]  /*f800*/  VIADD R14, R108, 0xfffffffe ;  /* 0xfffffffe6c0e7836 */ /* 0x000fc60000000000 */
[----:B------:R1:W-:Y:S01]  /*f810*/  STSM.16.M88.4 [R17+0x2eb00], R28 ;  /* 0x02eb001c11007844 */ /* 0x0003e20000000200 */
[----:B------:R-:W-:-:S03]  /*f820*/  FADD.FTZ R15, R41, R78 ;  /* 0x0000004e290f7221 */ /* 0x000fc60000010000 */
[----:B------:R2:W-:Y:S01]  /*f830*/  STSM.16.M88.4 [R17+0x30300], R32 ;  /* 0x0303002011007844 */ /* 0x0005e20000000200 */
[----:B------:R-:W-:Y:S01]  /*f840*/  VIMNMX R0, RZ, R0, !PT ;  /* 0x00000000ff007248 */ /* 0x000fe20007fe0100 */
[----:B------:R3:W-:Y:S06]  /*f850*/  MEMBAR.ALL.CTA ;  /* 0x0000000000007992 */ /* 0x0007ec0000008000 */
[----:B---3--:R-:W3:Y:S01]  /*f860*/  FENCE.VIEW.ASYNC.S ;  /* 0x00000000000073c6 */ /* 0x008ee20000000000 */
[----:B0-----:R-:W-:-:S05]  /*f870*/  FADD.FTZ R24, R50, R43 ;  /* 0x0000002b32187221 */ /* 0x001fca0000010000 */
[----:B------:R0:W-:Y:S04]  /*f880*/  STL [R1+0x18], R24 ;  /* 0x0000181801007387 */ /* 0x0001e80000100800 */
[----:B------:R4:W-:Y:S04]  /*f890*/  STL [R1+0x3c], R15 ;  /* 0x00003c0f01007387 */ /* 0x0009e80000100800 */
[----:B------:R4:W-:Y:S04]  /*f8a0*/  STL [R1+0x20], R14 ;  /* 0x0000200e01007387 */ /* 0x0009e80000100800 */
[----:B------:R4:W-:Y:S01]  /*f8b0*/  STL [R1+0x30], R0 ;  /* 0x0000300001007387 */ /* 0x0009e20000100800 */
[----:B------:R-:W-:Y:S01]  /*f8c0*/  ISETP.GE.AND P2, PT, R14, R0, PT ;  /* 0x000000000e00720c */ /* 0x000fe20003f46270 */
[----:B------:R-:W-:-:S04]  /*f8d0*/  IMAD.MOV.U32 R71, RZ, RZ, RZ ;  /* 0x000000ffff477224 */ /* 0x000fc800078e00ff */
[--C-:B------:R-:W-:Y:S01]  /*f8e0*/  IMAD.MOV.U32 R70, RZ, RZ, R71.reuse ;  /* 0x000000ffff467224 */ /* 0x100fe200078e0047 */
[-C--:B------:R-:W-:Y:S01]  /*f8f0*/  MOV R64, R71.reuse ;  /* 0x0000004700407202 */ /* 0x080fe20000000f00 */
[--C-:B------:R-:W-:Y:S01]  /*f900*/  IMAD.MOV.U32 R69, RZ, RZ, R71.reuse ;  /* 0x000000ffff457224 */ /* 0x100fe200078e0047 */
[-C--:B------:R-:W-:Y:S01]  /*f910*/  MOV R47, R71.reuse ;  /* 0x00000047002f7202 */ /* 0x080fe20000000f00 */
[--C-:B------:R-:W-:Y:S01]  /*f920*/  IMAD.MOV.U32 R68, RZ, RZ, R71.reuse ;  /* 0x000000ffff447224 */ /* 0x100fe200078e0047 */
[----:B-1----:R-:W-:Y:S01]  /*f930*/  MOV R30, R71 ;  /* 0x00000047001e7202 */ /* 0x002fe20000000f00 */
        /* <DEDUP_REMOVED lines=30> */
[--C-:B--2---:R-:W-:Y:S02]  /*fb20*/  IMAD.MOV.U32 R35, RZ, RZ, R71.reuse ;  /* 0x000000ffff237224 */ /* 0x104fe400078e0047 */
        /* <DEDUP_REMOVED lines=9> */
[----:B0-----:R-:W-:Y:S01]  /*fbc0*/  IMAD.MOV.U32 R24, RZ, RZ, R71 ;  /* 0x000000ffff187224 */ /* 0x001fe200078e0047 */
[----:B---3--:R-:W-:Y:S01]  /*fbd0*/  NOP ;  /* 0x0000000000007918 */ /* 0x008fe20000000000 */
[----:B----4-:R-:W-:Y:S05]  /*fbe0*/  @!P2 BRA `(.L_x_1966) ;  /* 0x0000005c0048a947 */ /* 0x010fea0003800000 */
[----:B------:R0:W-:Y:S01]  /*fbf0*/  STL [R1+0x1c], R74 ;  /* 0x00001c4a01007387 */ /* 0x0001e20000100800 */
[----:B------:R-:W-:-:S03]  /*fc00*/  IMAD.MOV.U32 R0, RZ, RZ, R20 ;  /* 0x000000ffff007224 */ /* 0x000fc600078e0014 */
[----:B------:R0:W5:Y:S01]  /*fc10*/  LDL.LU R145, [R1+0x38] ;  /* 0x0000380001917983 */ /* 0x0001620000300800 */
        /* <DEDUP_REMOVED lines=24> */
[----:B0-----:R-:W-:-:S07]  /*fda0*/  CS2R R24, SRZ ;  /* 0x0000000000187805 */ /* 0x001fce000001ff00 */
.L_x_1976:
        /* <DEDUP_REMOVED lines=12> */
.L_x_1968:
[----:B------:R-:W-:Y:S01]  /*fe70*/  IMAD R20, R22, 0x8, R16 ;  /* 0x0000000816147824 */ /* 0x000fe200078e0210 */
[----:B0-----:R-:W-:-:S04]  /*fe80*/  SHF.L.U32 R21, R21, 0x1f, RZ ;  /* 0x0000001f15157819 */ /* 0x001fc800000006ff */
[----:B------:R0:W1:Y:S01]  /*fe90*/  SYNCS.PHASECHK.TRANS64.TRYWAIT P3, [R20+URZ+0x31c30], R21 ;  /* 0x031c3015140075a7 */ /* 0x000062000806017f */
[----:B------:R-:W-:Y:S05]  /*fea0*/  @!P0 BRA `(.L_x_1969) ;  /* 0x0000000000048947 */ /* 0x000fea0003800000 */
[----:B------:R-:W-:Y:S01]  /*feb0*/  BPT.TRAP 0x1 ;  /* 0x000000040000795c */ /* 0x000fe20000300000 */
.L_x_1969:
[----:B------:R-:W-:Y:S04]  /*fec0*/  BSSY B0, `(.L_x_1967) ;  /* 0x0000004000007945 */ /* 0x000fe80003800000 */
[----:B-1----:R-:W-:Y:S05]  /*fed0*/  @P3 BRA `(.L_x_1970) ;  /* 0x0000000000083947 */ /* 0x002fea0003800000 */
[----:B------:R-:W1:Y:S02]  /*fee0*/  SYNCS.PHASECHK.TRANS64.TRYWAIT P3, [R20+URZ+0x31c30], R21 ;  /* 0x031c3015140075a7 */ /* 0x000e64000806017f */
[----:B-1----:R-:W-:Y:S05]  /*fef0*/  @!P3 BRA `(.L_x_1971) ;  /* 0x00000134001cb947 */ /* 0x002fea0003800000 */
.L_x_1970:
[----:B------:R-:W-:Y:S05]  /*ff00*/  BSYNC B0 ;  /* 0x0000000000007941 */ /* 0x000fea0003800000 */
.L_x_1967:
[----:B01----:R-:W2:Y:S01]  /*ff10*/  LDL R20, [R1+0x58] ;  /* 0x0000580001147983 */ /* 0x003ea20000100800 */
[----:B------:R-:W-:Y:S05]  /*ff20*/  WARPSYNC.ALL ;  /* 0x0000000000007948 */ /* 0x000fea0003800000 */
[----:B------:R-:W0:Y:S01]  /*ff30*/  S2R R72, SR_TID.X ;  /* 0x0000000000487919 */ /* 0x000e220000002100 */
[----:B------:R-:W-:Y:S01]  /*ff40*/  IMAD.MOV.U32 R21, RZ, RZ, -0x7fffffe0 ;  /* 0x80000020ff157424 */ /* 0x000fe200078e00ff */
[C---:B------:R-:W-:Y:S01]  /*ff50*/  R2UR UR44, R2.reuse ;  /* 0x00000000022c72ca */ /* 0x040fe200000e0000 */
[----:B------:R-:W-:Y:S01]  /*ff60*/  IMAD.MOV.U32 R73, RZ, RZ, -0x7fffffe0 ;  /* 0x80000020ff497424 */ /* 0x000fe200078e00ff */
[----:B------:R-:W-:Y:S01]  /*ff70*/  R2UR UR45, R3 ;  /* 0x00000000032d72ca */ /* 0x000fe200000e0000 */
[----:B------:R-:W-:Y:S01]  /*ff80*/  IMAD.MOV.U32 R75, RZ, RZ, -0x7fffffe0 ;  /* 0x80000020ff4b7424 */ /* 0x000fe200078e00ff */
[----:B------:R-:W-:Y:S01]  /*ff90*/  R2UR UR47, R21 ;  /* 0x00000000152f72ca */ /* 0x000fe200000e0000 */
[----:B------:R-:W-:Y:S01]  /*ffa0*/  IMAD.MOV.U32 R79, RZ, RZ, -0x7fffffe0 ;  /* 0x80000020ff4f7424 */ /* 0x000fe200078e00ff */
[----:B------:R-:W-:Y:S01]  /*ffb0*/  R2UR UR51, R73 ;  /* 0x00000000493372ca */ /* 0x000fe200000e0000 */
[----:B------:R-:W-:Y:S01]  /*ffc0*/  STL [R1+0xb0], R24 ;  /* 0x0000b01801007387 */ /* 0x000fe20000100800 */
[----:B------:R-:W-:Y:S01]  /*ffd0*/  R2UR UR48, R2 ;  /* 0x00000000023072ca */ /* 0x000fe200000e0000 */
[----:B------:R-:W-:Y:S01]  /*ffe0*/  IMAD.MOV.U32 R147, RZ, RZ, -0x7fffffe0 ;  /* 0x80000020ff937424 */ /* 0x000fe200078e00ff */
[----:B------:R-:W-:Y:S01]  /*fff0*/  R2UR UR49, R3 ;  /* 0x00000000033172ca */ /* 0x000fe200000e0000 */
[----:B------:R-:W-:Y:S01]  /*10000*/  STL [R1+0xac], R23 ;  /* 0x0000ac1701007387 */ /* 0x000fe20000100800 */
[----:B------:R-:W-:-:S02]  /*10010*/  MOV R77, 0x80000020 ;  /* 0x80000020004d7802 */ /* 0x000fc40000000f00 */
[C---:B------:R-:W-:Y:S01]  /*10020*/  R2UR UR52, R2.reuse ;  /* 0x00000000023472ca */ /* 0x040fe200000e0000 */
[----:B------:R1:W-:Y:S01]  /*10030*/  STL [R1+0xa8], R19 ;  /* 0x0000a81301007387 */ /* 0x0003e20000100800 */
[----:B------:R-:W-:Y:S02]  /*10040*/  R2UR UR55, R77 ;  /* 0x000000004d3772ca */ /* 0x000fe400000e0000 */
[----:B------:R-:W-:Y:S01]  /*10050*/  R2UR UR53, R3 ;  /* 0x00000000033572ca */ /* 0x000fe200000e0000 */
[----:B------:R-:W-:Y:S01]  /*10060*/  STL [R1+0xa4], R18 ;  /* 0x0000a41201007387 */ /* 0x000fe20000100800 */
[----:B------:R-:W-:Y:S02]  /*10070*/  R2UR UR15, R75 ;  /* 0x000000004b0f72ca */ /* 0x000fe400000e0000 */
[----:B------:R-:W-:Y:S01]  /*10080*/  R2UR UR12, R2 ;  /* 0x00000000020c72ca */ /* 0x000fe200000e0000 */
[----:B------:R3:W-:Y:S01]  /*10090*/  STL [R1+0xa0], R17 ;  /* 0x0000a01101007387 */ /* 0x0007e20000100800 */
[----:B------:R-:W-:-:S02]  /*100a0*/  R2UR UR13, R3 ;  /* 0x00000000030d72ca */ /* 0x000fc400000e0000 */
[C---:B------:R-:W-:Y:S01]  /*100b0*/  R2UR UR5, R77.reuse ;  /* 0x000000004d0572ca */ /* 0x040fe200000e0000 */
[----:B------:R4:W-:Y:S01]  /*100c0*/  STL [R1+0x9c], R16 ;  /* 0x00009c1001007387 */ /* 0x0009e20000100800 */
[C---:B------:R-:W-:Y:S02]  /*100d0*/  R2UR UR19, R77.reuse ;  /* 0x000000004d1372ca */ /* 0x040fe400000e0000 */
[----:B0-----:R-:W-:Y:S01]  /*100e0*/  SHF.R.U32.HI R72, RZ, 0x7, R72 ;  /* 0x00000007ff487819 */ /* 0x001fe20000011648 */
[----:B------:R0:W-:Y:S01]  /*100f0*/  STL [R1+0x98], R15 ;  /* 0x0000980f01007387 */ /* 0x0001e20000100800 */
[C---:B------:R-:W-:Y:S02]  /*10100*/  R2UR UR35, R77.reuse ;  /* 0x000000004d2372ca */ /* 0x040fe400000e0000 */
[C---:B------:R-:W-:Y:S01]  /*10110*/  R2UR UR33, R77.reuse ;  /* 0x000000004d2172ca */ /* 0x040fe200000e0000 */
[----:B------:R-:W-:Y:S01]  /*10120*/  VIADD R78, R72, 0x8 ;  /* 0x00000008484e7836 */ /* 0x000fe20000000000 */
[----:B------:R-:W-:Y:S01]  /*10130*/  R2UR UR57, R77 ;  /* 0x000000004d3972ca */ /* 0x000fe200000e0000 */
[----:B------:R-:W-:Y:S01]  /*10140*/  IMAD.MOV.U32 R77, RZ, RZ, -0x7fffffe0 ;  /* 0x80000020ff4d7424 */ /* 0x000fe200078e00ff */
[C---:B------:R-:W-:Y:S01]  /*10150*/  R2UR UR11, R75.reuse ;  /* 0x000000004b0b72ca */ /* 0x040fe200000e0000 */
[----:B------:R0:W-:Y:S01]  /*10160*/  STL [R1+0x94], R14 ;  /* 0x0000940e01007387 */ /* 0x0001e20000100800 */
[----:B------:R-:W-:-:S02]  /*10170*/  R2UR UR27, R75 ;  /* 0x000000004b1b72ca */ /* 0x000fc400000e0000 */
[C---:B------:R-:W-:Y:S01]  /*10180*/  R2UR UR39, R75.reuse ;  /* 0x000000004b2772ca */ /* 0x040fe200000e0000 */
[----:B------:R3:W-:Y:S01]  /*10190*/  BAR.SYNC.DEFER_BLOCKING R78, 0x100 ;  /* 0x0004004e0000751d */ /* 0x0007e20000010000 */
[----:B------:R-:W-:Y:S01]  /*101a0*/  R2UR UR29, R75 ;  /* 0x000000004b1d72ca */ /* 0x000fe200000e0000 */
[----:B------:R-:W-:Y:S01]  /*101b0*/  IMAD.U32 R75, RZ, RZ, UR5 ;  /* 0x00000005ff4b7e24 */ /* 0x000fe2000f8e00ff */
[C---:B------:R-:W-:Y:S02]  /*101c0*/  R2UR UR5, R73.reuse ;  /* 0x00000000490572ca */ /* 0x040fe400000e0000 */
[C---:B------:R-:W-:Y:S02]  /*101d0*/  R2UR UR7, R73.reuse ;  /* 0x00000000490772ca */ /* 0x040fe400000e0000 */
[C---:B------:R-:W-:Y:S01]  /*101e0*/  R2UR UR23, R73.reuse ;  /* 0x00000000491772ca */ /* 0x040fe200000e0000 */
[----:B------:R0:W-:Y:S01]  /*101f0*/  STL [R1+0x90], R0 ;  /* 0x0000900001007387 */ /* 0x0001e20000100800 */
[----:B------:R-:W-:-:S02]  /*10200*/  R2UR UR31, R73 ;  /* 0x00000000491f72ca */ /* 0x000fc400000e0000 */
[C---:B------:R-:W-:Y:S02]  /*10210*/  R2UR UR25, R73.reuse ;  /* 0x00000000491972ca */ /* 0x040fe400000e0000 */
[C---:B------:R-:W-:Y:S02]  /*10220*/  R2UR UR21, R73.reuse ;  /* 0x00000000491572ca */ /* 0x040fe400000e0000 */
[----:B------:R-:W-:Y:S02]  /*10230*/  R2UR UR41, R73 ;  /* 0x00000000492972ca */ /* 0x000fe400000e0000 */
[----:B------:R-:W-:Y:S02]  /*10240*/  R2UR UR9, R79 ;  /* 0x000000004f0972ca */ /* 0x000fe400000e0000 */
[----:B------:R-:W-:Y:S02]  /*10250*/  R2UR UR16, R2 ;  /* 0x00000000021072ca */ /* 0x000fe400000e0000 */
[----:B------:R-:W-:-:S02]  /*10260*/  R2UR UR17, R3 ;  /* 0x00000000031172ca */ /* 0x000fc400000e0000 */
[C---:B------:R-:W-:Y:S01]  /*10270*/  R2UR UR37, R79.reuse ;  /* 0x000000004f2572ca */ /* 0x040fe200000e0000 */
[----:B------:R-:W-:Y:S01]  /*10280*/  WARPGROUP.ARRIVE ;  /* 0x00000000000079c5 */ /* 0x000fe20000000000 */
[----:B------:R-:W-:-:S13]  /*10290*/  R2UR UR43, R79 ;  /* 0x000000004f2b72ca */ /* 0x000fda00000e0000 */
[----:B-1----:R-:W-:Y:S01]  /*102a0*/  MOV R19, UR43 ;  /* 0x0000002b00137c02 */ /* 0x002fe20008000f00 */
[----:B------:R-:W-:Y:S01]  /*102b0*/  UMOV UR43, UR33 ;  /* 0x00000021002b7c82 */ /* 0x000fe20008000000 */
[----:B------:R-:W-:Y:S01]  /*102c0*/  R2UR UR33, R13 ;  /* 0x000000000d2172ca */ /* 0x000fe200000e0000 */
[----:B--2---:R-:W-:-:S04]  /*102d0*/  IMAD R20, R22, 0x6c0, R20 ;  /* 0x000006c016147824 */ /* 0x004fc800078e0214 */
[C---:B------:R-:W-:Y:S01]  /*102e0*/  VIADD R72, R20.reuse, 0x40 ;  /* 0x0000004014487836 */ /* 0x040fe20000000000 */
[C---:B------:R-:W-:Y:S01]  /*102f0*/  R2UR UR46, R20.reuse ;  /* 0x00000000142e72ca */ /* 0x040fe200000e0000 */
[C---:B------:R-:W-:Y:S02]  /*10300*/  VIADD R76, R20.reuse, 0x80 ;  /* 0x00000080144c7836 */ /* 0x040fe40000000000 */
[----:B------:R-:W-:Y:S01]  /*10310*/  VIADD R74, R20, 0xc0 ;  /* 0x000000c0144a7836 */ /* 0x000fe20000000000 */
[----:B------:R-:W-:Y:S01]  /*10320*/  R2UR UR50, R72 ;  /* 0x00000000483272ca */ /* 0x000fe200000e0000 */
        /* <DEDUP_REMOVED lines=8> */
[----:B------:R-:W-:Y:S01]  /*103b0*/  HGMMA.64x16x16.F32 R136, gdesc[UR44], RZ, !UPT, gsb0 ;  /* 0x002000002c8879f0 */ /* 0x000fe2000c0008ff */
        /* <DEDUP_REMOVED lines=20> */
[----:B---3--:R-:W-:Y:S01]  /*10500*/  VIADD R78, R20, 0x1c2 ;  /* 0x000001c2144e7836 */ /* 0x008fe20000000000 */
[----:B------:R-:W-:Y:S01]  /*10510*/  R2UR UR20, R72 ;  /* 0x00000000481472ca */ /* 0x000fe200000e0000 */
[----:B------:R-:W-:Y:S01]  /*10520*/  VIADD R146, R20, 0x382 ;  /* 0x0000038214927836 */ /* 0x000fe20000000000 */
[----:B------:R-:W-:Y:S01]  /*10530*/  R2UR UR56, R76 ;  /* 0x000000004c3872ca */ /* 0x000fe200000e0000 */
[C---:B------:R-:W-:Y:S01]  /*10540*/  VIADD R76, R20.reuse, 0x3c0 ;  /* 0x000003c0144c7836 */ /* 0x040fe20000000000 */
[----:B------:R-:W-:Y:S01]  /*10550*/  IADD3 R72, R20, 0x202, RZ ;  /* 0x0000020214487810 */ /* 0x000fe20007ffe0ff */
[----:B------:R-:W-:Y:S01]  /*10560*/  IMAD.U32 R74, RZ, RZ, UR4 ;  /* 0x00000004ff4a7e24 */ /* 0x000fe2000f8e00ff */
[----:B------:R-:W-:Y:S01]  /*10570*/  R2UR UR47, R73 ;  /* 0x00000000492f72ca */ /* 0x000fe200000e0000 */
[----:B------:R-:W-:Y:S01]  /*10580*/  IMAD.MOV.U32 R73, RZ, RZ, -0x7fffffe0 ;  /* 0x80000020ff497424 */ /* 0x000fe200078e00ff */
[----:B------:R-:W-:Y:S01]  /*10590*/  R2UR UR4, R72 ;  /* 0x00000000480472ca */ /* 0x000fe200000e0000 */
[----:B------:R-:W-:Y:S01]  /*105a0*/  VIADD R72, R20, 0x2c0 ;  /* 0x000002c014487836 */ /* 0x000fe20000000000 */
[----:B------:R-:W-:Y:S01]  /*105b0*/  R2UR UR8, R78 ;  /* 0x000000004e0872ca */ /* 0x000fe200000e0000 */
[----:B------:R-:W-:-:S03]  /*105c0*/  VIADD R78, R20, 0x280 ;  /* 0x00000280144e7836 */ /* 0x000fc60000000000 */
[----:B------:R-:W-:Y:S01]  /*105d0*/  R2UR UR40, R72 ;  /* 0x00000000482872ca */ /* 0x000fe200000e0000 */
[----:B------:R-:W-:Y:S01]  /*105e0*/  VIADD R72, R20, 0x380 ;  /* 0x0000038014487836 */ /* 0x000fe20000000000 */
[----:B------:R-:W-:Y:S01]  /*105f0*/  R2UR UR36, R78 ;  /* 0x000000004e2472ca */ /* 0x000fe200000e0000 */
[----:B------:R-:W-:Y:S02]  /*10600*/  VIADD R78, R20, 0x340 ;  /* 0x00000340144e7836 */ /* 0x000fe40000000000 */
[----:B------:R-:W-:Y:S01]  /*10610*/  MOV R17, UR47 ;  /* 0x0000002f00117c02 */ /* 0x000fe20008000f00 */
[----:B------:R-:W-:Y:S01]  /*10620*/  UMOV UR47, UR37 ;  /* 0x00000025002f7c82 */ /* 0x000fe20008000000 */
[----:B------:R-:W-:Y:S01]  /*10630*/  R2UR UR46, R72 ;  /* 0x00000000482e72ca */ /* 0x000fe200000e0000 */
[----:B------:R-:W-:Y:S01]  /*10640*/  VIADD R72, R20, 0x400 ;  /* 0x0000040014487836 */ /* 0x000fe20000000000 */
[----:B------:R-:W-:Y:S02]  /*10650*/  R2UR UR42, R78 ;  /* 0x000000004e2a72ca */ /* 0x000fe400000e0000 */
[----:B------:R-:W-:Y:S01]  /*10660*/  R2UR UR37, R13 ;  /* 0x000000000d2572ca */ /* 0x000fe200000e0000 */
[----:B------:R-:W-:-:S02]  /*10670*/  WARPGROUP.DEPBAR.LE gsb0, 0x0 ;  /* 0x00008000000079c5 */ /* 0x000fc40000010000 */
[----:B------:R-:W-:-:S06]  /*10680*/  WARPGROUP.ARRIVE ;  /* 0x00000000000079c5 */ /* 0x000fcc0000000000 */
[----:B----4-:R-:W-:Y:S01]  /*10690*/  MOV R16, UR46 ;  /* 0x0000002e00107c02 */ /* 0x010fe20008000f00 */
[----:B------:R-:W-:Y:S01]  /*106a0*/  UMOV UR46, UR36 ;  /* 0x00000024002e7c82 */ /* 0x000fe20008000000 */
[----:B------:R-:W-:Y:S01]  /*106b0*/  MOV R18, UR42 ;  /* 0x0000002a00127c02 */ /* 0x000fe20008000f00 */
[----:B------:R-:W-:Y:S01]  /*106c0*/  UMOV UR42, UR32 ;  /* 0x00000020002a7c82 */ /* 0x000fe20008000000 */
[----:B------:R-:W-:Y:S01]  /*106d0*/  HGMMA.64x16x16.F32 R128, gdesc[UR48], RZ, !UPT, gsb0 ;  /* 0x00200000308079f0 */ /* 0x000fe2000c0008ff */
[----:B------:R-:W-:Y:S01]  /*106e0*/  R2UR UR50, R76 ;  /* 0x000000004c3272ca */ /* 0x000fe200000e0000 */
[----:B------:R-:W-:Y:S01]  /*106f0*/  VIADD R76, R20, 0x440 ;  /* 0x00000440144c7836 */ /* 0x000fe20000000000 */
[----:B------:R-:W-:Y:S01]  /*10700*/  R2UR UR51, R77 ;  /* 0x000000004d3372ca */ /* 0x000fe200000e0000 */
[----:B------:R-:W-:Y:S01]  /*10710*/  IMAD.MOV.U32 R77, RZ, RZ, -0x7fffffe0 ;  /* 0x80000020ff4d7424 */ /* 0x000fe200078e00ff */
[----:B------:R-:W-:Y:S02]  /*10720*/  R2UR UR32, R12 ;  /* 0x000000000c2072ca */ /* 0x000fe400000e0000 */
[----:B------:R-:W-:Y:S01]  /*10730*/  R2UR UR58, R76 ;  /* 0x000000004c3a72ca */ /* 0x000fe200000e0000 */
[----:B------:R-:W-:Y:S01]  /*10740*/  VIADD R76, R20, 0x282 ;  /* 0x00000282144c7836 */ /* 0x000fe20000000000 */
[----:B------:R-:W-:Y:S01]  /*10750*/  R2UR UR59, R77 ;  /* 0x000000004d3b72ca */ /* 0x000fe200000e0000 */
[----:B------:R-:W-:Y:S01]  /*10760*/  IMAD.MOV.U32 R77, RZ, RZ, -0x7fffffe0 ;  /* 0x80000020ff4d7424 */ /* 0x000fe200078e00ff */
[----:B------:R-:W-:-:S02]  /*10770*/  R2UR UR36, R12 ;  /* 0x000000000c2472ca */ /* 0x000fc400000e0000 */
[----:B------:R-:W-:Y:S02]  /*10780*/  R2UR UR48, R12 ;  /* 0x000000000c3072ca */ /* 0x000fe400000e0000 */
[----:B------:R-:W-:Y:S01]  /*10790*/  MOV R151, UR50 ;  /* 0x0000003200977c02 */ /* 0x000fe20008000f00 */
[----:B------:R-:W-:Y:S01]  /*107a0*/  UMOV UR50, UR4 ;  /* 0x0000000400327c82 */ /* 0x000fe20008000000 */
[----:B------:R-:W-:Y:S01]  /*107b0*/  MOV R152, UR51 ;  /* 0x0000003300987c02 */ /* 0x000fe20008000f00 */
[----:B------:R-:W-:Y:S01]  /*107c0*/  UMOV UR51, UR5 ;  /* 0x0000000500337c82 */ /* 0x000fe20008000000 */
[----:B------:R-:W-:Y:S02]  /*107d0*/  R2UR UR4, R2 ;  /* 0x00000000020472ca */ /* 0x000fe400000e0000 */
[----:B------:R-:W-:Y:S02]  /*107e0*/  R2UR UR5, R3 ;  /* 0x00000000030572ca */ /* 0x000fe400000e0000 */
[----:B------:R-:W-:Y:S01]  /*107f0*/  MOV R21, UR51 ;  /* 0x0000003300157c02 */ /* 0x000fe20008000f00 */
[----:B------:R-:W-:Y:S01]  /*10800*/  UMOV UR51, UR29 ;  /* 0x0000001d00337c82 */ /* 0x000fe20008000000 */
[----:B------:R-:W-:Y:S01]  /*10810*/  MOV R148, UR50 ;  /* 0x0000003200947c02 */ /* 0x000fe20008000f00 */
[----:B------:R-:W-:Y:S01]  /*10820*/  UMOV UR50, UR28 ;  /* 0x0000001c00327c82 */ /* 0x000fe20008000000 */
[----:B------:R-:W-:-:S02]  /*10830*/  R2UR UR28, R12 ;  /* 0x000000000c1c72ca */ /* 0x000fc400000e0000 */
[C---:B------:R-:W-:Y:S02]  /*10840*/  R2UR UR29, R13.reuse ;  /* 0x000000000d1d72ca */ /* 0x040fe400000e0000 */
[----:B------:R-:W-:Y:S02]  /*10850*/  R2UR UR49, R13 ;  /* 0x000000000d3172ca */ /* 0x000fe400000e0000 */
[----:B0-----:R-:W-:Y:S01]  /*10860*/  MOV R15, UR59 ;  /* 0x0000003b000f7c02 */ /* 0x001fe20008000f00 */
[----:B------:R-:W-:Y:S01]  /*10870*/  UMOV UR59, UR41 ;  /* 0x00000029003b7c82 */ /* 0x000fe20008000000 */
[----:B------:R-:W-:Y:S01]  /*10880*/  MOV R14, UR58 ;  /* 0x0000003a000e7c02 */ /* 0x000fe20008000f00 */
[----:B------:R-:W-:Y:S01]  /*10890*/  UMOV UR58, UR40 ;  /* 0x00000028003a7c82 */ /* 0x000fe20008000000 */
        /* <DEDUP_REMOVED lines=23> */
[----:B------:R-:W-:Y:S03]  /*10a10*/  HGMMA.64x16x16.F32 R112, gdesc[UR12], RZ, !UPT, gsb0 ;  /* 0x002000000c7079f0 */ /* 0x000fe6000c0008ff */
[----:B------:R-:W-:Y:S02]  /*10a20*/  WARPGROUP.DEPBAR.LE gsb0, 0x0 ;  /* 0x00008000000079c5 */ /* 0x000fe40000010000 */
[----:B------:R-:W-:-:S06]  /*10a30*/  WARPGROUP.ARRIVE ;  /* 0x00000000000079c5 */ /* 0x000fcc0000000000 */
[----:B------:R-:W-:Y:S01]  /*10a40*/  HGMMA.64x16x16.F32 R104, gdesc[UR4], RZ, !UPT, gsb0 ;  /* 0x00200000046879f0 */ /* 0x000fe2000c0008ff */
[----:B------:R-:W-:Y:S02]  /*10a50*/  R2UR UR6, R72 ;  /* 0x00000000480672ca */ /* 0x000fe400000e0000 */
[----:B------:R-:W-:Y:S01]  /*10a60*/  R2UR UR7, R73 ;  /* 0x00000000490772ca */ /* 0x000fe200000e0000 */
[----:B------:R-:W-:Y:S01]  /*10a70*/  IMAD.MOV.U32 R73, RZ, RZ, -0x7fffffe0 ;  /* 0x80000020ff497424 */ /* 0x000fe200078e00ff */
[----:B------:R-:W-:Y:S02]  /*10a80*/  IADD3 R72, R20, 0x2c2, RZ ;  /* 0x000002c214487810 */ /* 0x000fe40007ffe0ff */
[----:B------:R-:W-:Y:S02]  /*10a90*/  R2UR UR4, R12 ;  /* 0x000000000c0472ca */ /* 0x000fe400000e0000 */
[----:B------:R-:W-:Y:S01]  /*10aa0*/  R2UR UR14, R72 ;  /* 0x00000000480e72ca */ /* 0x000fe200000e0000 */
[----:B------:R-:W-:Y:S01]  /*10ab0*/  VIADD R72, R20, 0x342 ;  /* 0x0000034214487836 */ /* 0x000fe20000000000 */
[----:B------:R-:W-:Y:S01]  /*10ac0*/  R2UR UR15, R73 ;  /* 0x00000000490f72ca */ /* 0x000fe200000e0000 */
[----:B------:R-:W-:Y:S01]  /*10ad0*/  IMAD.MOV.U32 R73, RZ, RZ, -0x7fffffe0 ;  /* 0x80000020ff497424 */ /* 0x000fe200078e00ff */
[----:B------:R-:W-:-:S02]  /*10ae0*/  R2UR UR5, R13 ;  /* 0x000000000d0572ca */ /* 0x000fc400000e0000 */
        /* <DEDUP_REMOVED lines=12> */
[----:B------:R-:W-:-:S07]  /*10bb0*/  R2UR UR9, R13 ;  /* 0x000000000d0972ca */ /* 0x000fce00000e0000 */
[----:B------:R-:W-:Y:S02]  /*10bc0*/  MOV R156, UR10 ;  /* 0x0000000a009c7c02 */ /* 0x000fe40008000f00 */
[----:B------:R-:W-:Y:S02]  /*10bd0*/  MOV R24, UR11 ;  /* 0x0000000b00187c02 */ /* 0x000fe40008000f00 */
[----:B------:R-:W-:Y:S01]  /*10be0*/  R2UR UR10, R74 ;  /* 0x000000004a0a72ca */ /* 0x000fe200000e0000 */
[----:B------:R-:W-:Y:S01]  /*10bf0*/  VIADD R74, R20, 0x302 ;  /* 0x00000302144a7836 */ /* 0x000fe20000000000 */
[----:B------:R-:W-:Y:S01]  /*10c00*/  R2UR UR11, R75 ;  /* 0x000000004b0b72ca */ /* 0x000fe200000e0000 */
[----:B------:R-:W-:Y:S01]  /*10c10*/  IMAD.MOV.U32 R75, RZ, RZ, -0x7fffffe0 ;  /* 0x80000020ff4b7424 */ /* 0x000fe200078e00ff */
[----:B------:R-:W-:Y:S02]  /*10c20*/  WARPGROUP.DEPBAR.LE gsb0, 0x0 ;  /* 0x00008000000079c5 */ /* 0x000fe40000010000 */
[----:B------:R-:W-:-:S06]  /*10c30*/  WARPGROUP.ARRIVE ;  /* 0x00000000000079c5 */ /* 0x000fcc0000000000 */
[----:B------:R-:W-:Y:S01]  /*10c40*/  HGMMA.64x16x16.F32 R88, gdesc[UR16], RZ, !UPT, gsb0 ;  /* 0x00200000105879f0 */ /* 0x000fe2000c0008ff */
[----:B------:R-:W-:Y:S02]  /*10c50*/  R2UR UR18, R74 ;  /* 0x000000004a1272ca */ /* 0x000fe400000e0000 */
[----:B------:R-:W-:Y:S01]  /*10c60*/  R2UR UR19, R75 ;  /* 0x000000004b1372ca */ /* 0x000fe200000e0000 */
        /* <DEDUP_REMOVED lines=8> */
[C---:B------:R-:W-:Y:S02]  /*10cf0*/  R2UR UR40, R8.reuse ;  /* 0x00000000082872ca */ /* 0x040fe400000e0000 */
[C---:B------:R-:W-:Y:S02]  /*10d00*/  R2UR UR41, R9.reuse ;  /* 0x00000000092972ca */ /* 0x040fe400000e0000 */
[----:B------:R-:W-:Y:S02]  /*10d10*/  R2UR UR44, R8 ;  /* 0x00000000082c72ca */ /* 0x000fe400000e0000 */
[----:B------:R-:W-:Y:S02]  /*10d20*/  R2UR UR45, R9 ;  /* 0x00000000092d72ca */ /* 0x000fe400000e0000 */
[----:B------:R-:W-:Y:S01]  /*10d30*/  R2UR UR26, R146 ;  /* 0x00000000921a72ca */ /* 0x000fe200000e0000 */
[----:B------:R-:W-:Y:S01]  /*10d40*/  VIADD R146, R20, 0x3c2 ;  /* 0x000003c214927836 */ /* 0x000fe20000000000 */
[----:B------:R-:W-:Y:S01]  /*10d50*/  R2UR UR27, R147 ;  /* 0x00000000931b72ca */ /* 0x000fe200000e0000 */
[----:B------:R-:W-:-:S10]  /*10d60*/  IMAD.MOV.U32 R147, RZ, RZ, -0x7fffffe0 ;  /* 0x80000020ff937424 */ /* 0x000fd400078e00ff */
[----:B------:R-:W-:Y:S01]  /*10d70*/  MOV R157, UR26 ;  /* 0x0000001a009d7c02 */ /* 0x000fe20008000f00 */
[----:B------:R-:W-:Y:S01]  /*10d80*/  UMOV UR26, UR56 ;  /* 0x00000038001a7c82 */ /* 0x000fe20008000000 */
[----:B------:R-:W-:Y:S01]  /*10d90*/  MOV R0, UR27 ;  /* 0x0000001b00007c02 */ /* 0x000fe20008000f00 */
[----:B------:R-:W-:Y:S01]  /*10da0*/  UMOV UR27, UR57 ;  /* 0x00000039001b7c82 */ /* 0x000fe20008000000 */
[----:B------:R-:W-:Y:S02]  /*10db0*/  WARPGROUP.DEPBAR.LE gsb0, 0x0 ;  /* 0x00008000000079c5 */ /* 0x000fe40000010000 */
[----:B------:R-:W-:-:S06]  /*10dc0*/  WARPGROUP.ARRIVE ;  /* 0x00000000000079c5 */ /* 0x000fcc0000000000 */
[----:B------:R-:W-:Y:S01]  /*10dd0*/  HGMMA.64x16x16.F32 R136, gdesc[UR28], R136, gsb0 ;  /* 0x002000001c8879f0 */ /* 0x000fe20008000888 */
[C---:B------:R-:W-:Y:S02]  /*10de0*/  R2UR UR56, R8.reuse ;  /* 0x00000000083872ca */ /* 0x040fe400000e0000 */
[C---:B------:R-:W-:Y:S02]  /*10df0*/  R2UR UR57, R9.reuse ;  /* 0x00000000093972ca */ /* 0x040fe400000e0000 */
        /* <DEDUP_REMOVED lines=9> */
[----:B------:R-:W-:Y:S01]  /*10e90*/  R2UR UR35, R147 ;  /* 0x00000000932372ca */ /* 0x000fe200000e0000 */
[----:B------:R-:W-:Y:S01]  /*10ea0*/  IMAD.MOV.U32 R147, RZ, RZ, -0x7fffffe0 ;  /* 0x80000020ff937424 */ /* 0x000fe200078e00ff */
[----:B------:R-:W-:Y:S01]  /*10eb0*/  R2UR UR34, R146 ;  /* 0x00000000922272ca */ /* 0x000fe200000e0000 */
[----:B------:R-:W-:Y:S01]  /*10ec0*/  VIADD R146, R20, 0x442 ;  /* 0x0000044214927836 */ /* 0x000fe20000000000 */
[----:B------:R-:W-:Y:S02]  /*10ed0*/  WARPGROUP.DEPBAR.LE gsb0, 0x0 ;  /* 0x00008000000079c5 */ /* 0x000fe40000010000 */
[----:B------:R-:W-:-:S06]  /*10ee0*/  WARPGROUP.ARRIVE ;  /* 0x00000000000079c5 */ /* 0x000fcc0000000000 */
[----:B------:R-:W-:Y:S01]  /*10ef0*/  HGMMA.64x16x16.F32 R120, gdesc[UR36], R120, gsb0 ;  /* 0x00200000247879f0 */ /* 0x000fe20008000878 */
[----:B------:R-:W-:Y:S02]  /*10f00*/  R2UR UR39, R147 ;  /* 0x00000000932772ca */ /* 0x000fe400000e0000 */
[----:B------:R-:W-:Y:S01]  /*10f10*/  R2UR UR38, R146 ;  /* 0x00000000922672ca */ /* 0x000fe200000e0000 */
[----:B------:R-:W-:Y:S02]  /*10f20*/  WARPGROUP.DEPBAR.LE gsb0, 0x0 ;  /* 0x00008000000079c5 */ /* 0x000fe40000010000 */
[----:B------:R-:W-:Y:S01]  /*10f30*/  WARPGROUP.ARRIVE ;  /* 0x00000000000079c5 */ /* 0x000fe20000000000 */
[----:B------:R-:W-:Y:S02]  /*10f40*/  IMAD.MOV.U32 R147, RZ, RZ, -0x7fffffe0 ;  /* 0x80000020ff937424 */ /* 0x000fe400078e00ff */
[----:B------:R-:W-:-:S03]  /*10f50*/  VIADD R146, R20, 0x480 ;  /* 0x0000048014927836 */ /* 0x000fc60000000000 */
[----:B------:R-:W-:Y:S01]  /*10f60*/  HGMMA.64x16x16.F32 R112, gdesc[UR52], R112, gsb0 ;  /* 0x00200000347079f0 */ /* 0x000fe20008000870 */
[----:B------:R-:W-:Y:S02]  /*10f70*/  R2UR UR55, R150 ;  /* 0x00000000963772ca */ /* 0x000fe400000e0000 */
[----:B------:R-:W-:Y:S02]  /*10f80*/  R2UR UR54, R149 ;  /* 0x00000000953672ca */ /* 0x000fe400000e0000 */
[----:B------:R-:W-:Y:S02]  /*10f90*/  R2UR UR52, R12 ;  /* 0x000000000c3472ca */ /* 0x000fe400000e0000 */
[----:B------:R-:W-:Y:S01]  /*10fa0*/  R2UR UR53, R13 ;  /* 0x000000000d3572ca */ /* 0x000fe200000e0000 */
[----:B------:R-:W-:Y:S02]  /*10fb0*/  WARPGROUP.DEPBAR.LE gsb0, 0x0 ;  /* 0x00008000000079c5 */ /* 0x000fe40000010000 */
[----:B------:R-:W-:-:S06]  /*10fc0*/  WARPGROUP.ARRIVE ;  /* 0x00000000000079c5 */ /* 0x000fcc0000000000 */
        /* <DEDUP_REMOVED lines=10> */
[----:B------:R-:W-:Y:S01]  /*11070*/  R2UR UR11, R24 ;  /* 0x00000000180b72ca */ /* 0x000fe200000e0000 */
[----:B------:R-:W-:Y:S02]  /*11080*/  WARPGROUP.DEPBAR.LE gsb0, 0x0 ;  /* 0x00008000000079c5 */ /* 0x000fe40000010000 */
[----:B------:R-:W-:Y:S01]  /*11090*/  WARPGROUP.ARRIVE ;  /* 0x00000000000079c5 */ /* 0x000fe20000000000 */
[----:B------:R-:W-:Y:S01]  /*110a0*/  IMAD.MOV.U32 R147, RZ, RZ, -0x7fffffe0 ;  /* 0x80000020ff937424 */ /* 0x000fe200078e00ff */
[----:B------:R-:W-:Y:S01]  /*110b0*/  IADD3 R146, R20, 0x4c0, RZ ;  /* 0x000004c014927810 */ /* 0x000fe20007ffe0ff */
[----:B------:R0:W5:Y:S01]  /*110c0*/  LDL.LU R24, [R1+0xb0] ;  /* 0x0000b00001187983 */ /* 0x0001620000300800 */
[----:B------:R-:W-:-:S02]  /*110d0*/  R2UR UR10, R156 ;  /* 0x000000009c0a72ca */ /* 0x000fc400000e0000 */
[----:B------:R-:W-:Y:S01]  /*110e0*/  HGMMA.64x16x16.F32 R88, gdesc[UR4], R88, gsb0 ;  /* 0x00200000045879f0 */ /* 0x000fe20008000858 */
[----:B------:R-:W-:Y:S02]  /*110f0*/  R2UR UR12, R146 ;  /* 0x00000000920c72ca */ /* 0x000fe400000e0000 */
[----:B------:R-:W-:Y:S02]  /*11100*/  R2UR UR13, R147 ;  /* 0x00000000930d72ca */ /* 0x000fe400000e0000 */
[----:B------:R-:W-:Y:S01]  /*11110*/  R2UR UR7, R23 ;  /* 0x00000000170772ca */ /* 0x000fe200000e0000 */
[----:B------:R-:W-:Y:S02]  /*11120*/  WARPGROUP.DEPBAR.LE gsb0, 0x0 ;  /* 0x00008000000079c5 */ /* 0x000fe40000010000 */
[----:B------:R-:W-:Y:S01]  /*11130*/  WARPGROUP.ARRIVE ;  /* 0x00000000000079c5 */ /* 0x000fe20000000000 */
[----:B------:R-:W-:Y:S01]  /*11140*/  VIADD R146, R20, 0x500 ;  /* 0x0000050014927836 */ /* 0x000fe20000000000 */
[----:B------:R-:W-:Y:S01]  /*11150*/  R2UR UR6, R155 ;  /* 0x000000009b0672ca */ /* 0x000fe200000e0000 */
[----:B------:R-:W-:Y:S01]  /*11160*/  IMAD.MOV.U32 R147, RZ, RZ, -0x7fffffe0 ;  /* 0x80000020ff937424 */ /* 0x000fe200078e00ff */
[----:B------:R-:W-:Y:S01]  /*11170*/  R2UR UR28, R6 ;  /* 0x00000000061c72ca */ /* 0x000fe200000e0000 */
[----:B------:R0:W5:Y:S01]  /*11180*/  LDL.LU R23, [R1+0xac] ;  /* 0x0000ac0001177983 */ /* 0x0001620000300800 */
[----:B------:R-:W-:Y:S01]  /*11190*/  HGMMA.64x16x16.F32 R80, gdesc[UR52], R80, gsb0 ;  /* 0x00200000345079f0 */ /* 0x000fe20008000850 */
[----:B------:R-:W-:-:S02]  /*111a0*/  R2UR UR55, R154 ;  /* 0x000000009a3772ca */ /* 0x000fc400000e0000 */
[----:B------:R-:W-:Y:S02]  /*111b0*/  R2UR UR54, R153 ;  /* 0x00000000993672ca */ /* 0x000fe400000e0000 */
[----:B------:R-:W-:Y:S01]  /*111c0*/  R2UR UR8, R146 ;  /* 0x00000000920872ca */ /* 0x000fe200000e0000 */
[----:B------:R-:W-:Y:S01]  /*111d0*/  VIADD R146, R20, 0x540 ;  /* 0x0000054014927836 */ /* 0x000fe20000000000 */
[----:B------:R-:W-:Y:S02]  /*111e0*/  R2UR UR52, R8 ;  /* 0x00000000083472ca */ /* 0x000fe400000e0000 */
[----:B------:R-:W-:Y:S02]  /*111f0*/  R2UR UR53, R9 ;  /* 0x00000000093572ca */ /* 0x000fe400000e0000 */
[----:B------:R-:W-:Y:S01]  /*11200*/  R2UR UR9, R147 ;  /* 0x00000000930972ca */ /* 0x000fe200000e0000 */
[----:B------:R-:W-:Y:S01]  /*11210*/  IMAD.MOV.U32 R147, RZ, RZ, -0x7fffffe0 ;  /* 0x80000020ff937424 */ /* 0x000fe200078e00ff */
[----:B------:R-:W-:-:S04]  /*11220*/  R2UR UR4, R146 ;  /* 0x00000000920472ca */ /* 0x000fc800000e0000 */
[----:B------:R-:W-:Y:S01]  /*11230*/  R2UR UR5, R147 ;  /* 0x00000000930572ca */ /* 0x000fe200000e0000 */
[----:B------:R-:W-:Y:S02]  /*11240*/  WARPGROUP.DEPBAR.LE gsb0, 0x0 ;  /* 0x00008000000079c5 */ /* 0x000fe40000010000 */
[----:B------:R-:W-:-:S06]  /*11250*/  WARPGROUP.ARRIVE ;  /* 0x00000000000079c5 */ /* 0x000fcc0000000000 */
[----:B------:R-:W-:Y:S01]  /*11260*/  HGMMA.64x16x16.F32 R72, gdesc[UR48], R72, gsb0 ;  /* 0x00200000304879f0 */ /* 0x000fe20008000848 */
[----:B------:R-:W-:Y:S02]  /*11270*/  R2UR UR51, R152 ;  /* 0x00000000983372ca */ /* 0x000fe400000e0000 */
[----:B------:R-:W-:Y:S01]  /*11280*/  R2UR UR50, R151 ;  /* 0x00000000973272ca */ /* 0x000fe200000e0000 */
[----:B------:R-:W-:Y:S02]  /*11290*/  WARPGROUP.DEPBAR.LE gsb0, 0x0 ;  /* 0x00008000000079c5 */ /* 0x000fe40000010000 */
[----:B------:R-:W-:-:S06]  /*112a0*/  WARPGROUP.ARRIVE ;  /* 0x00000000000079c5 */ /* 0x000fcc0000000000 */
[----:B------:R-:W-:Y:S01]  /*112b0*/  HGMMA.64x16x16.F32 R136, gdesc[UR40], R136, gsb0 ;  /* 0x00200000288879f0 */ /* 0x000fe20008000888 */
[----:B------:R-:W-:Y:S02]  /*112c0*/  R2UR UR43, R19 ;  /* 0x00000000132b72ca */ /* 0x000fe400000e0000 */
[----:B------:R-:W-:Y:S01]  /*112d0*/  R2UR UR42, R18 ;  /* 0x00000000122a72ca */ /* 0x000fe200000e0000 */
[----:B------:R-:W-:Y:S01]  /*112e0*/  VIADD R146, R20, 0x580 ;  /* 0x0000058014927836 */ /* 0x000fe20000000000 */
[C---:B------:R-:W-:Y:S01]  /*112f0*/  R2UR UR40, R8.reuse ;  /* 0x00000000082872ca */ /* 0x040fe200000e0000 */
[----:B------:R-:W-:Y:S01]  /*11300*/  IMAD.MOV.U32 R147, RZ, RZ, -0x7fffffe0 ;  /* 0x80000020ff937424 */ /* 0x000fe200078e00ff */
[----:B------:R-:W-:Y:S01]  /*11310*/  R2UR UR41, R9 ;  /* 0x00000000092972ca */ /* 0x000fe200000e0000 */
[----:B------:R0:W5:Y:S01]  /*11320*/  LDL.LU R19, [R1+0xa8] ;  /* 0x0000a80001137983 */ /* 0x0001620000300800 */
[----:B------:R-:W-:Y:S02]  /*11330*/  WARPGROUP.DEPBAR.LE gsb0, 0x0 ;  /* 0x00008000000079c5 */ /* 0x000fe40000010000 */
[----:B------:R-:W-:Y:S01]  /*11340*/  WARPGROUP.ARRIVE ;  /* 0x00000000000079c5 */ /* 0x000fe20000000000 */
[----:B------:R-:W-:Y:S01]  /*11350*/  R2UR UR48, R8 ;  /* 0x00000000083072ca */ /* 0x000fe200000e0000 */
[----:B------:R0:W5:Y:S04]  /*11360*/  LDL.LU R18, [R1+0xa4] ;  /* 0x0000a40001127983 */ /* 0x0001680000300800 */
[----:B------:R-:W-:Y:S03]  /*11370*/  HGMMA.64x16x16.F32 R128, gdesc[UR44], R128, gsb0 ;  /* 0x002000002c8079f0 */ /* 0x000fe60008000880 */
        /* <DEDUP_REMOVED lines=10> */
[----:B------:R-:W-:Y:S02]  /*11420*/  R2UR UR46, R16 ;  /* 0x00000000102e72ca */ /* 0x000fe400000e0000 */
[----:B------:R-:W-:Y:S02]  /*11430*/  R2UR UR44, R8 ;  /* 0x00000000082c72ca */ /* 0x000fe400000e0000 */
[C---:B------:R-:W-:Y:S02]  /*11440*/  R2UR UR45, R9.reuse ;  /* 0x00000000092d72ca */ /* 0x040fe400000e0000 */
[----:B------:R-:W-:Y:S02]  /*11450*/  R2UR UR49, R9 ;  /* 0x00000000093172ca */ /* 0x000fe400000e0000 */
[----:B------:R-:W-:-:S02]  /*11460*/  R2UR UR59, R15 ;  /* 0x000000000f3b72ca */ /* 0x000fc400000e0000 */
[----:B------:R-:W-:Y:S02]  /*11470*/  R2UR UR58, R14 ;  /* 0x000000000e3a72ca */ /* 0x000fe400000e0000 */
[----:B------:R-:W-:Y:S02]  /*11480*/  R2UR UR56, R8 ;  /* 0x00000000083872ca */ /* 0x000fe400000e0000 */
[----:B------:R-:W-:Y:S01]  /*11490*/  R2UR UR57, R9 ;  /* 0x00000000093972ca */ /* 0x000fe200000e0000 */
[----:B------:R-:W-:Y:S01]  /*114a0*/  UMOV UR40, UR16 ;  /* 0x0000001000287c82 */ /* 0x000fe20008000000 */
[----:B------:R-:W-:Y:S02]  /*114b0*/  WARPGROUP.DEPBAR.LE gsb0, 0x0 ;  /* 0x00008000000079c5 */ /* 0x000fe40000010000 */
[----:B------:R-:W-:Y:S01]  /*114c0*/  WARPGROUP.ARRIVE ;  /* 0x00000000000079c5 */ /* 0x000fe20000000000 */
[----:B------:R-:W-:Y:S01]  /*114d0*/  UMOV UR41, UR17 ;  /* 0x0000001100297c82 */ /* 0x000fe20008000000 */
[----:B------:R-:W-:Y:S01]  /*114e0*/  R2UR UR20, R146 ;  /* 0x00000000921472ca */ /* 0x000fe200000e0000 */
[----:B------:R0:W5:Y:S03]  /*114f0*/  LDL.LU R17, [R1+0xa0] ;  /* 0x0000a00001117983 */ /* 0x0001660000300800 */
[----:B------:R-:W-:Y:S01]  /*11500*/  HGMMA.64x16x16.F32 R96, gdesc[UR44], R96, gsb0 ;  /* 0x002000002c6079f0 */ /* 0x000fe20008000860 */
[----:B------:R-:W-:-:S02]  /*11510*/  R2UR UR16, R6 ;  /* 0x00000000061072ca */ /* 0x000fc400000e0000 */
[----:B------:R-:W-:Y:S02]  /*11520*/  R2UR UR17, R7 ;  /* 0x00000000071172ca */ /* 0x000fe400000e0000 */
[----:B------:R-:W-:Y:S02]  /*11530*/  R2UR UR21, R147 ;  /* 0x00000000931572ca */ /* 0x000fe400000e0000 */
[----:B------:R-:W-:Y:S02]  /*11540*/  R2UR UR27, R0 ;  /* 0x00000000001b72ca */ /* 0x000fe400000e0000 */
[----:B------:R-:W-:Y:S02]  /*11550*/  R2UR UR26, R157 ;  /* 0x000000009d1a72ca */ /* 0x000fe400000e0000 */
[----:B------:R-:W-:Y:S02]  /*11560*/  R2UR UR24, R6 ;  /* 0x00000000061872ca */ /* 0x000fe400000e0000 */
[----:B------:R-:W-:-:S02]  /*11570*/  R2UR UR25, R7 ;  /* 0x00000000071972ca */ /* 0x000fc400000e0000 */
[C---:B------:R-:W-:Y:S02]  /*11580*/  R2UR UR29, R7.reuse ;  /* 0x00000000071d72ca */ /* 0x040fe400000e0000 */
[C---:B------:R-:W-:Y:S02]  /*11590*/  R2UR UR32, R6.reuse ;  /* 0x00000000062072ca */ /* 0x040fe400000e0000 */
[C---:B------:R-:W-:Y:S02]  /*115a0*/  R2UR UR33, R7.reuse ;  /* 0x00000000072172ca */ /* 0x040fe400000e0000 */
[----:B------:R-:W-:Y:S02]  /*115b0*/  R2UR UR36, R6 ;  /* 0x00000000062472ca */ /* 0x000fe400000e0000 */
[----:B------:R-:W-:Y:S01]  /*115c0*/  R2UR UR37, R7 ;  /* 0x00000000072572ca */ /* 0x000fe200000e0000 */
[----:B------:R-:W-:Y:S01]  /*115d0*/  VIADD R146, R20, 0x5c0 ;  /* 0x000005c014927836 */ /* 0x000fe20000000000 */
[----:B------:R0:W5:Y:S01]  /*115e0*/  LDL.LU R16, [R1+0x9c] ;  /* 0x00009c0001107983 */ /* 0x0001620000300800 */
[----:B------:R-:W-:-:S02]  /*115f0*/  WARPGROUP.DEPBAR.LE gsb0, 0x0 ;  /* 0x00008000000079c5 */ /* 0x000fc40000010000 */
[----:B------:R-:W-:Y:S01]  /*11600*/  WARPGROUP.ARRIVE ;  /* 0x00000000000079c5 */ /* 0x000fe20000000000 */
[----:B------:R-:W-:Y:S01]  /*11610*/  UMOV UR44, UR12 ;  /* 0x0000000c002c7c82 */ /* 0x000fe20008000000 */
[----:B------:R-:W-:Y:S01]  /*11620*/  UMOV UR45, UR13 ;  /* 0x0000000d002d7c82 */ /* 0x000fe20008000000 */
[----:B------:R-:W-:Y:S01]  /*11630*/  IMAD.MOV.U32 R147, RZ, RZ, -0x7fffffe0 ;  /* 0x80000020ff937424 */ /* 0x000fe200078e00ff */
[----:B------:R0:W5:Y:S02]  /*11640*/  LDL.LU R15, [R1+0x98] ;  /* 0x00009800010f7983 */ /* 0x0001640000300800 */
[----:B------:R-:W-:Y:S01]  /*11650*/  HGMMA.64x16x16.F32 R88, gdesc[UR48], R88, gsb0 ;  /* 0x00200000305879f0 */ /* 0x000fe20008000858 */
[----:B------:R-:W-:Y:S01]  /*11660*/  R2UR UR12, R6 ;  /* 0x00000000060c72ca */ /* 0x000fe200000e0000 */
[----:B------:R0:W5:Y:S01]  /*11670*/  LDL.LU R14, [R1+0x94] ;  /* 0x00009400010e7983 */ /* 0x0001620000300800 */
[----:B------:R-:W-:Y:S01]  /*11680*/  UMOV UR48, UR8 ;  /* 0x0000000800307c82 */ /* 0x000fe20008000000 */
[----:B------:R-:W-:-:S02]  /*11690*/  WARPGROUP.DEPBAR.LE gsb0, 0x0 ;  /* 0x00008000000079c5 */ /* 0x000fc40000010000 */
[----:B------:R-:W-:Y:S01]  /*116a0*/  WARPGROUP.ARRIVE ;  /* 0x00000000000079c5 */ /* 0x000fe20000000000 */
[----:B------:R-:W-:Y:S01]  /*116b0*/  UMOV UR49, UR9 ;  /* 0x0000000900317c82 */ /* 0x000fe20008000000 */
[----:B------:R-:W-:Y:S01]  /*116c0*/  R2UR UR13, R7 ;  /* 0x00000000070d72ca */ /* 0x000fe200000e0000 */
[----:B------:R0:W5:Y:S03]  /*116d0*/  LDL.LU R0, [R1+0x90] ;  /* 0x0000900001007983 */ /* 0x0001660000300800 */
        /* <DEDUP_REMOVED lines=193> */
.L_x_1973:
[----:B------:R-:W-:Y:S01]  /*122f0*/  SHF.L.U32 R20, R145, 0x1f, RZ ;  /* 0x0000001f91147819 */ /* 0x000fe200000006ff */
[----:B-----5:R-:W-:-:S04]  /*12300*/  IMAD R21, R15, 0x8, R16 ;  /* 0x000000080f157824 */ /* 0x020fc800078e0210 */
[----:B------:R0:W1:Y:S01]  /*12310*/  SYNCS.PHASECHK.TRANS64.TRYWAIT P2, [R21+URZ+0x31c50], R20 ;  /* 0x031c5014150075a7 */ /* 0x000062000804017f */
[----:B------:R-:W-:Y:S05]  /*12320*/  @!P0 BRA `(.L_x_1974) ;  /* 0x0000000000048947 */ /* 0x000fea0003800000 */
[----:B------:R-:W-:Y:S01]  /*12330*/  BPT.TRAP 0x1 ;  /* 0x000000040000795c */ /* 0x000fe20000300000 */
.L_x_1974:
[----:B-1----:R-:W-:Y:S05]  /*12340*/  @P2 BRA `(.L_x_1972) ;  /* 0x0000000000082947 */ /* 0x002fea0003800000 */
[----:B------:R-:W1:Y:S02]  /*12350*/  SYNCS.PHASECHK.TRANS64.TRYWAIT P2, [R21+URZ+0x31c50], R20 ;  /* 0x031c5014150075a7 */ /* 0x000e64000804017f */
[----:B-1----:R-:W-:Y:S05]  /*12360*/  @!P2 BRA `(.L_x_1975) ;  /* 0x000001100014a947 */ /* 0x002fea0003800000 */
.L_x_1972:
[----:B------:R-:W-:Y:S05]  /*12370*/  WARPSYNC.ALL ;  /* 0x0000000000007948 */ /* 0x000fea0003800000 */
[----:B------:R-:W-:Y:S01]  /*12380*/  ULDC UR4, c[0x0][0x9d8] ;  /* 0x0002760000047ab9 */ /* 0x000fe20000000800 */
[----:B------:R-:W-:Y:S01]  /*12390*/  ULDC UR5, c[0x0][0x988] ;  /* 0x0002620000057ab9 */ /* 0x000fe20000000800 */
[----:B------:R-:W-:Y:S01]  /*123a0*/  FMUL.FTZ R138, R138, UR4 ;  /* 0x000000048a8a7c20 */ /* 0x000fe20008410000 */
[----:B------:R-:W-:Y:S01]  /*123b0*/  FMUL.FTZ R139, R139, UR4 ;  /* 0x000000048b8b7c20 */ /* 0x000fe20008410000 */
[----:B------:R-:W-:Y:S01]  /*123c0*/  FMUL.FTZ R131, R131, UR4 ;  /* 0x0000000483837c20 */ /* 0x000fe20008410000 */
[----:B------:R-:W-:Y:S01]  /*123d0*/  FMUL.FTZ R130, R130, UR4 ;  /* 0x0000000482827c20 */ /* 0x000fe20008410000 */
[----:B01----:R0:W1:Y:S01]  /*123e0*/  MUFU.TANH R20, R138 ;  /* 0x0000008a00147308 */ /* 0x0030620000002400 */
[----:B------:R-:W-:Y:S01]  /*123f0*/  FMUL.FTZ R21, R137, UR4 ;  /* 0x0000000489157c20 */ /* 0x000fe20008410000 */
[----:B------:R-:W-:Y:S01]  /*12400*/  FMUL.FTZ R122, R122, UR4 ;  /* 0x000000047a7a7c20 */ /* 0x000fe20008410000 */
[----:B------:R-:W-:Y:S01]  /*12410*/  FMUL.FTZ R137, R141, UR4 ;  /* 0x000000048d897c20 */ /* 0x000fe20008410000 */
        /* <DEDUP_REMOVED lines=11> */
[----:B0-----:R-:W-:Y:S01]  /*124d0*/  FMUL.FTZ R138, R140, UR4 ;  /* 0x000000048c8a7c20 */ /* 0x001fe20008410000 */
[----:B------:R0:W3:Y:S01]  /*124e0*/  MUFU.TANH R147, R131 ;  /* 0x0000008300937308 */ /* 0x0000e20000002400 */
[----:B-1----:R-:W-:-:S02]  /*124f0*/  IMAD.MOV.U32 R120, RZ, RZ, R20 ;  /* 0x000000ffff787224 */ /* 0x002fc400078e0014 */
[----:B------:R-:W-:Y:S01]  /*12500*/  FMUL.FTZ R123, R123, UR4 ;  /* 0x000000047b7b7c20 */ /* 0x000fe20008410000 */
[----:B------:R-:W-:Y:S01]  /*12510*/  FMUL.FTZ R126, R126, UR4 ;  /* 0x000000047e7e7c20 */ /* 0x000fe20008410000 */
[----:B------:R-:W-:Y:S01]  /*12520*/  FMUL.FTZ R128, R128, UR4 ;  /* 0x0000000480807c20 */ /* 0x000fe20008410000 */
[----:B------:R-:W-:Y:S01]  /*12530*/  FMUL.FTZ R129, R129, UR4 ;  /* 0x0000000481817c20 */ /* 0x000fe20008410000 */
[----:B------:R-:W-:Y:S01]  /*12540*/  FMUL.FTZ R156, R114, UR4 ;  /* 0x00000004729c7c20 */ /* 0x000fe20008410000 */
[----:B------:R-:W-:Y:S01]  /*12550*/  FMUL.FTZ R152, R106, UR4 ;  /* 0x000000046a987c20 */ /* 0x000fe20008410000 */
[----:B------:R1:W-:Y:S01]  /*12560*/  MUFU.TANH R148, R130 ;  /* 0x0000008200947308 */ /* 0x0003e20000002400 */
[----:B------:R-:W-:-:S07]  /*12570*/  FMUL.FTZ R154, R118, UR4 ;  /* 0x00000004769a7c20 */ /* 0x000fce0008410000 */
[----:B------:R-:W4:Y:S01]  /*12580*/  MUFU.TANH R149, R143 ;  /* 0x0000008f00957308 */ /* 0x000f220000002400 */
[----:B------:R-:W-:Y:S01]  /*12590*/  FMUL.FTZ R100, R91, UR4 ;  /* 0x000000045b647c20 */ /* 0x000fe20008410000 */
[----:B------:R-:W-:Y:S01]  /*125a0*/  FMUL.FTZ R119, R111, UR4 ;  /* 0x000000046f777c20 */ /* 0x000fe20008410000 */
[----:B------:R-:W4:Y:S01]  /*125b0*/  LDL R91, [R1+0x34] ;  /* 0x00003400015b7983 */ /* 0x000f220000100800 */
[----:B0-----:R-:W-:Y:S01]  /*125c0*/  FMUL.FTZ R131, R132, UR4 ;  /* 0x0000000484837c20 */ /* 0x001fe20008410000 */
[----:B------:R-:W-:Y:S01]  /*125d0*/  FMUL.FTZ R132, R105, UR4 ;  /* 0x0000000469847c20 */ /* 0x000fe20008410000 */
[----:B------:R-:W-:Y:S01]  /*125e0*/  FMUL.FTZ R105, R108, UR4 ;  /* 0x000000046c697c20 */ /* 0x000fe20008410000 */
[----:B-1----:R-:W-:Y:S01]  /*125f0*/  FMUL.FTZ R130, R133, UR4 ;  /* 0x0000000485827c20 */ /* 0x002fe20008410000 */
[----:B------:R0:W1:Y:S01]  /*12600*/  MUFU.TANH R20, R122 ;  /* 0x0000007a00147308 */ /* 0x0000620000002400 */
[----:B------:R-:W-:Y:S01]  /*12610*/  FMUL.FTZ R140, R121, UR4 ;  /* 0x00000004798c7c20 */ /* 0x000fe20008410000 */
[----:B------:R-:W-:Y:S01]  /*12620*/  FMUL.FTZ R139, R124, UR4 ;  /* 0x000000047c8b7c20 */ /* 0x000fe20008410000 */
[----:B------:R-:W-:Y:S01]  /*12630*/  FMUL.FTZ R121, R125, UR4 ;  /* 0x000000047d797c20 */ /* 0x000fe20008410000 */
[----:B------:R-:W-:Y:S01]  /*12640*/  FMUL.FTZ R133, R104, UR4 ;  /* 0x0000000468857c20 */ /* 0x000fe20008410000 */
[----:B------:R-:W-:Y:S01]  /*12650*/  FMUL.FTZ R104, R109, UR4 ;  /* 0x000000046d687c20 */ /* 0x000fe20008410000 */
[----:B------:R-:W-:Y:S01]  /*12660*/  FMUL.FTZ R106, R96, UR4 ;  /* 0x00000004606a7c20 */ /* 0x000fe20008410000 */
[----:B------:R-:W-:Y:S01]  /*12670*/  FMUL.FTZ R96, R97, UR4 ;  /* 0x0000000461607c20 */ /* 0x000fe20008410000 */
[----:B------:R1:W1:Y:S01]  /*12680*/  MUFU.TANH R145, R135 ;  /* 0x0000008700917308 */ /* 0x0002620000002400 */
[----:B0-----:R-:W-:Y:S01]  /*12690*/  FMUL.FTZ R122, R112, UR4 ;  /* 0x00000004707a7c20 */ /* 0x001fe20008410000 */
[----:B------:R-:W-:Y:S01]  /*126a0*/  FMUL.FTZ R112, R113, UR4 ;  /* 0x0000000471707c20 */ /* 0x000fe20008410000 */
[----:B--2---:R-:W-:-:S02]  /*126b0*/  IMAD.MOV.U32 R113, RZ, RZ, R151 ;  /* 0x000000ffff717224 */ /* 0x004fc400078e0097 */
[----:B------:R-:W-:Y:S01]  /*126c0*/  FMUL.FTZ R151, R107, UR4 ;  /* 0x000000046b977c20 */ /* 0x000fe20008410000 */
[----:B---3--:R-:W-:Y:S02]  /*126d0*/  IMAD.MOV.U32 R107, RZ, RZ, R147 ;  /* 0x000000ffff6b7224 */ /* 0x008fe400078e0093 */
[----:B------:R-:W-:Y:S01]  /*126e0*/  FMUL.FTZ R124, R89, UR4 ;  /* 0x00000004597c7c20 */ /* 0x000fe20008410000 */
[----:B------:R-:W2:Y:S01]  /*126f0*/  LDL R147, [R1+0x2c] ;  /* 0x00002c0001937983 */ /* 0x000ea20000100800 */
[----:B----4-:R-:W-:Y:S02]  /*12700*/  IMAD.MOV.U32 R115, RZ, RZ, R149 ;  /* 0x000000ffff737224 */ /* 0x010fe400078e0095 */
[----:B-1----:R-:W-:Y:S01]  /*12710*/  FMUL.FTZ R135, R116, UR4 ;  /* 0x0000000474877c20 */ /* 0x002fe20008410000 */
[----:B------:R-:W-:Y:S01]  /*12720*/  IMAD.MOV.U32 R116, RZ, RZ, R148 ;  /* 0x000000ffff747224 */ /* 0x000fe200078e0094 */
[----:B------:R-:W3:Y:S01]  /*12730*/  LDL R149, [R1+0x68] ;  /* 0x0000680001957983 */ /* 0x000ee20000100800 */
[----:B------:R-:W-:-:S02]  /*12740*/  IMAD.MOV.U32 R111, RZ, RZ, R20 ;  /* 0x000000ffff6f7224 */ /* 0x000fc400078e0014 */
[----:B------:R-:W-:Y:S01]  /*12750*/  FMUL.FTZ R20, R103, UR4 ;  /* 0x0000000467147c20 */ /* 0x000fe20008410000 */
[----:B------:R0:W1:Y:S01]  /*12760*/  MUFU.TANH R146, R134 ;  /* 0x0000008600927308 */ /* 0x0000620000002400 */
[----:B------:R-:W4:Y:S01]  /*12770*/  LDL R148, [R1+0x40] ;  /* 0x0000400001947983 */ /* 0x000f220000100800 */
[----:B------:R-:W-:Y:S01]  /*12780*/  FMUL.FTZ R118, R98, UR4 ;  /* 0x0000000462767c20 */ /* 0x000fe20008410000 */
[----:B------:R-:W-:Y:S02]  /*12790*/  IMAD.MOV.U32 R109, RZ, RZ, R145 ;  /* 0x000000ffff6d7224 */ /* 0x000fe400078e0091 */
[----:B------:R-:W-:Y:S01]  /*127a0*/  FMUL.FTZ R125, R88, UR4 ;  /* 0x00000004587d7c20 */ /* 0x000fe20008410000 */
[----:B------:R-:W3:Y:S02]  /*127b0*/  LDL R103, [R1+0x6c] ;  /* 0x00006c0001677983 */ /* 0x000ee40000100800 */
[----:B------:R-:W1:Y:S01]  /*127c0*/  MUFU.TANH R150, R142 ;  /* 0x0000008e00967308 */ /* 0x000e620000002400 */
[----:B0-----:R-:W-:Y:S01]  /*127d0*/  FMUL.FTZ R134, R117, UR4 ;  /* 0x0000000475867c20 */ /* 0x001fe20008410000 */
[----:B------:R-:W-:-:S06]  /*127e0*/  FMUL.FTZ R117, R99, UR4 ;  /* 0x0000000463757c20 */ /* 0x000fcc0008410000 */
[----:B------:R-:W0:Y:S01]  /*127f0*/  MUFU.TANH R143, R123 ;  /* 0x0000007b008f7308 */ /* 0x000e220000002400 */
[----:B-1----:R-:W-:Y:S02]  /*12800*/  IMAD.MOV.U32 R108, RZ, RZ, R146 ;  /* 0x000000ffff6c7224 */ /* 0x002fe400078e0092 */
[----:B------:R-:W-:-:S05]  /*12810*/  FMUL.FTZ R146, R72, UR4 ;  /* 0x0000000448927c20 */ /* 0x000fca0008410000 */
[----:B------:R-:W-:Y:S01]  /*12820*/  MUFU.TANH R136, R136 ;  /* 0x0000008800887308 */ /* 0x000fe20000002400 */
[----:B------:R-:W-:Y:S02]  /*12830*/  IMAD.MOV.U32 R114, RZ, RZ, R150 ;  /* 0x000000ffff727224 */ /* 0x000fe400078e0096 */
[----:B------:R-:W-:Y:S01]  /*12840*/  FMUL.FTZ R150, R110, UR4 ;  /* 0x000000046e967c20 */ /* 0x000fe20008410000 */
[----:B------:R-:W-:Y:S01]  /*12850*/  FMUL.FTZ R110, R102, UR4 ;  /* 0x00000004666e7c20 */ /* 0x000fe20008410000 */
[----:B------:R-:W-:-:S03]  /*12860*/  FMUL.FTZ R102, R90, UR4 ;  /* 0x000000045a667c20 */ /* 0x000fc60008410000 */
[----:B------:R-:W-:Y:S01]  /*12870*/  MUFU.TANH R21, R21 ;  /* 0x0000001500157308 */ /* 0x000fe20000002400 */
[----:B0-----:R-:W-:-:S07]  /*12880*/  IMAD.MOV.U32 R90, RZ, RZ, R143 ;  /* 0x000000ffff5a7224 */ /* 0x001fce00078e008f */
[----:B------:R-:W-:Y:S08]  /*12890*/  MUFU.TANH R138, R138 ;  /* 0x0000008a008a7308 */ /* 0x000ff00000002400 */
[----:B------:R-:W-:Y:S08]  /*128a0*/  MUFU.TANH R137, R137 ;  /* 0x0000008900897308 */ /* 0x000ff00000002400 */
[----:B------:R0:W1:Y:S08]  /*128b0*/  MUFU.TANH R142, R126 ;  /* 0x0000007e008e7308 */ /* 0x0000700000002400 */
[----:B------:R-:W3:Y:S01]  /*128c0*/  MUFU.TANH R128, R128 ;  /* 0x0000008000807308 */ /* 0x000ee20000002400 */
[----:B0-----:R-:W-:-:S07]  /*128d0*/  FMUL.FTZ R126, R101, UR4 ;  /* 0x00000004657e7c20 */ /* 0x001fce0008410000 */
[----:B------:R-:W0:Y:S08]  /*128e0*/  MUFU.TANH R129, R129 ;  /* 0x0000008100817308 */ /* 0x000e300000002400 */
[----:B------:R-:W0:Y:S08]  /*128f0*/  MUFU.TANH R131, R131 ;  /* 0x0000008300837308 */ /* 0x000e300000002400 */
[----:B------:R-:W0:Y:S01]  /*12900*/  MUFU.TANH R130, R130 ;  /* 0x0000008200827308 */ /* 0x000e220000002400 */
[----:B------:R-:W-:Y:S01]  /*12910*/  FMUL.FTZ R99, R94, UR4 ;  /* 0x000000045e637c20 */ /* 0x000fe20008410000 */
[----:B------:R-:W-:-:S06]  /*12920*/  FMUL.FTZ R143, R84, UR4 ;  /* 0x00000004548f7c20 */ /* 0x000fcc0008410000 */
[----:B------:R-:W0:Y:S01]  /*12930*/  MUFU.TANH R141, R141 ;  /* 0x0000008d008d7308 */ /* 0x000e220000002400 */
[----:B------:R-:W-:Y:S01]  /*12940*/  FMUL.FTZ R101, R86, UR4 ;  /* 0x0000000456657c20 */ /* 0x000fe20008410000 */
[----:B------:R-:W-:-:S06]  /*12950*/  IMAD.MOV.U32 R94, RZ, RZ, R116 ;  /* 0x000000ffff5e7224 */ /* 0x000fcc00078e0074 */
[----:B------:R-:W0:Y:S01]  /*12960*/  MUFU.TANH R140, R140 ;  /* 0x0000008c008c7308 */ /* 0x000e220000002400 */
[----:B-1----:R-:W-:-:S07]  /*12970*/  IMAD.MOV.U32 R97, RZ, RZ, R142 ;  /* 0x000000ffff617224 */ /* 0x002fce00078e008e */
[----:B------:R-:W1:Y:S08]  /*12980*/  MUFU.TANH R139, R139 ;  /* 0x0000008b008b7308 */ /* 0x000e700000002400 */
[----:B------:R-:W1:Y:S01]  /*12990*/  MUFU.TANH R121, R121 ;  /* 0x0000007900797308 */ /* 0x000e620000002400 */
[----:B------:R-:W-:Y:S01]  /*129a0*/  FMUL.FTZ R123, R92, UR4 ;  /* 0x000000045c7b7c20 */ /* 0x000fe20008410000 */
[----:B------:R-:W-:Y:S01]  /*129b0*/  FMUL.FTZ R89, R93, UR4 ;  /* 0x000000045d597c20 */ /* 0x000fe20008410000 */
[----:B------:R-:W-:-:S05]  /*129c0*/  FMUL.FTZ R98, R95, UR4 ;  /* 0x000000045f627c20 */ /* 0x000fca0008410000 */
[----:B------:R-:W1:Y:S01]  /*129d0*/  MUFU.TANH R122, R122 ;  /* 0x0000007a007a7308 */ /* 0x000e620000002400 */
[----:B------:R-:W-:Y:S01]  /*129e0*/  FMUL.FTZ R142, R81, UR4 ;  /* 0x00000004518e7c20 */ /* 0x000fe20008410000 */
[----:B------:R-:W-:-:S06]  /*129f0*/  IMAD.MOV.U32 R92, RZ, RZ, R109 ;  /* 0x000000ffff5c7224 */ /* 0x000fcc00078e006d */
[----:B------:R-:W1:Y:S01]  /*12a00*/  MUFU.TANH R112, R112 ;  /* 0x0000007000707308 */ /* 0x000e620000002400 */
[----:B------:R-:W-:-:S07]  /*12a10*/  IMAD.MOV.U32 R93, RZ, RZ, R108 ;  /* 0x000000ffff5d7224 */ /* 0x000fce00078e006c */
[----:B------:R-:W1:Y:S01]  /*12a20*/  MUFU.TANH R135, R135 ;  /* 0x0000008700877308 */ /* 0x000e620000002400 */
[----:B------:R-:W-:-:S07]  /*12a30*/  IMAD.MOV.U32 R109, RZ, RZ, R115 ;  /* 0x000000ffff6d7224 */ /* 0x000fce00078e0073 */
[----:B------:R-:W1:Y:S01]  /*12a40*/  MUFU.TANH R134, R134 ;  /* 0x0000008600867308 */ /* 0x000e620000002400 */
[----:B------:R-:W-:Y:S02]  /*12a50*/  IMAD.MOV.U32 R95, RZ, RZ, R114 ;  /* 0x000000ffff5f7224 */ /* 0x000fe400078e0072 */
[----:B------:R-:W-:Y:S02]  /*12a60*/  IMAD.MOV.U32 R108, RZ, RZ, R113 ;  /* 0x000000ffff6c7224 */ /* 0x000fe400078e0071 */
[----:B------:R-:W-:-:S03]  /*12a70*/  IMAD.MOV.U32 R81, RZ, RZ, R120 ;  /* 0x000000ffff517224 */ /* 0x000fc600078e0078 */
[----:B------:R-:W1:Y:S08]  /*12a80*/  MUFU.TANH R133, R133 ;  /* 0x0000008500857308 */ /* 0x000e700000002400 */
[----:B------:R-:W1:Y:S08]  /*12a90*/  MUFU.TANH R132, R132 ;  /* 0x0000008400847308 */ /* 0x000e700000002400 */
[----:B------:R-:W1:Y:S08]  /*12aa0*/  MUFU.TANH R105, R105 ;  /* 0x0000006900697308 */ /* 0x000e700000002400 */
[----:B------:R-:W1:Y:S01]  /*12ab0*/  MUFU.TANH R104, R104 ;  /* 0x0000006800687308 */ /* 0x000e620000002400 */
[----:B------:R-:W-:Y:S01]  /*12ac0*/  FMUL.FTZ R80, R80, UR4 ;  /* 0x0000000450507c20 */ /* 0x000fe20008410000 */
[----:B------:R-:W-:-:S06]  /*12ad0*/  FMUL.FTZ R145, R85, UR4 ;  /* 0x0000000455917c20 */ /* 0x000fcc0008410000 */
        /* <DEDUP_REMOVED lines=8> */
[----:B------:R-:W-:Y:S08]  /*12b60*/  MUFU.TANH R155, R155 ;  /* 0x0000009b009b7308 */ /* 0x000ff00000002400 */
[----:B------:R-:W-:Y:S01]  /*12b70*/  MUFU.TANH R154, R154 ;  /* 0x0000009a009a7308 */ /* 0x000fe20000002400 */
[----:B------:R-:W-:-:S07]  /*12b80*/  FMUL.FTZ R88, R82, UR4 ;  /* 0x0000000452587c20 */ /* 0x000fce0008410000 */
[----:B------:R-:W-:Y:S08]  /*12b90*/  MUFU.TANH R157, R157 ;  /* 0x0000009d009d7308 */ /* 0x000ff00000002400 */
[----:B------:R-:W-:Y:S08]  /*12ba0*/  MUFU.TANH R153, R153 ;  /* 0x0000009900997308 */ /* 0x000ff00000002400 */
[----:B------:R-:W-:Y:S01]  /*12bb0*/  MUFU.TANH R119, R119 ;  /* 0x0000007700777308 */ /* 0x000fe20000002400 */
[----:B--2---:R-:W-:-:S07]  /*12bc0*/  IMAD R72, R147, 0xc0, RZ ;  /* 0x000000c093487824 */ /* 0x004fce00078e02ff */
[----:B------:R-:W-:Y:S01]  /*12bd0*/  MUFU.TANH R146, R146 ;  /* 0x0000009200927308 */ /* 0x000fe20000002400 */
[----:B-----5:R-:W-:-:S05]  /*12be0*/  IMAD R72, R14, -0x90, R72 ;  /* 0xffffff700e487824 */ /* 0x020fca00078e0248 */
[----:B----4-:R-:W-:Y:S02]  /*12bf0*/  IADD3 R72, R72, 0x1, R148 ;  /* 0x0000000148487810 */ /* 0x010fe40007ffe094 */
[----:B------:R-:W-:Y:S03]  /*12c00*/  MUFU.TANH R20, R20 ;  /* 0x0000001400147308 */ /* 0x000fe60000002400 */
[----:B------:R-:W-:-:S04]  /*12c10*/  IMAD.IADD R72, R72, 0x1, -R91 ;  /* 0x0000000148487824 */ /* 0x000fc800078e0a5b */
[----:B---3--:R-:W-:Y:S01]  /*12c20*/  IMAD R72, R149, -0x2, R72 ;  /* 0xfffffffe95487824 */ /* 0x008fe200078e0248 */
[----:B------:R-:W-:Y:S03]  /*12c30*/  MUFU.TANH R150, R150 ;  /* 0x0000009600967308 */ /* 0x000fe60000002400 */
[----:B------:R-:W-:Y:S01]  /*12c40*/  IMAD.IADD R103, R103, 0x1, R72 ;  /* 0x0000000167677824 */ /* 0x000fe200078e0248 */
[----:B------:R-:W-:-:S04]  /*12c50*/  MOV R91, R111 ;  /* 0x0000006f005b7202 */ /* 0x000fc80000000f00 */
[C---:B------:R-:W-:Y:S01]  /*12c60*/  ISETP.GT.AND P2, PT, R103.reuse, RZ, PT ;  /* 0x000000ff6700720c */ /* 0x040fe20003f44270 */
[----:B------:R-:W-:Y:S01]  /*12c70*/  MUFU.TANH R156, R156 ;  /* 0x0000009c009c7308 */ /* 0x000fe20000002400 */
[C---:B------:R-:W-:Y:S02]  /*12c80*/  ISETP.GT.AND P3, PT, R103.reuse, 0x1, PT ;  /* 0x000000016700780c */ /* 0x040fe40003f64270 */
[C---:B------:R-:W-:Y:S02]  /*12c90*/  ISETP.GT.AND P4, PT, R103.reuse, 0x8, PT ;  /* 0x000000086700780c */ /* 0x040fe40003f84270 */
[----:B------:R-:W-:Y:S02]  /*12ca0*/  ISETP.GT.AND P5, PT, R103, 0x9, PT ;  /* 0x000000096700780c */ /* 0x000fe40003fa4270 */
[----:B------:R-:W-:Y:S01]  /*12cb0*/  FSEL R111, R136, -INF , P2 ;  /* 0xff800000886f7808 */ /* 0x000fe20001000000 */
[----:B------:R-:W-:Y:S01]  /*12cc0*/  MUFU.TANH R110, R110 ;  /* 0x0000006e006e7308 */ /* 0x000fe20000002400 */
[----:B------:R-:W-:-:S02]  /*12cd0*/  FSEL R84, R21, -INF , P3 ;  /* 0xff80000015547808 */ /* 0x000fc40001800000 */
[----:B------:R-:W-:Y:S02]  /*12ce0*/  FSEL R86, R138, -INF , P4 ;  /* 0xff8000008a567808 */ /* 0x000fe40002000000 */
[----:B------:R-:W-:Y:S02]  /*12cf0*/  FSEL R116, R137, -INF , P5 ;  /* 0xff80000089747808 */ /* 0x000fe40002800000 */
[C---:B------:R-:W-:Y:S01]  /*12d00*/  ISETP.GT.AND P2, PT, R103.reuse, 0x10, PT ;  /* 0x000000106700780c */ /* 0x040fe20003f44270 */
[----:B------:R-:W-:Y:S01]  /*12d10*/  MUFU.TANH R152, R152 ;  /* 0x0000009800987308 */ /* 0x000fe20000002400 */
[C---:B------:R-:W-:Y:S02]  /*12d20*/  ISETP.GT.AND P3, PT, R103.reuse, 0x11, PT ;  /* 0x000000116700780c */ /* 0x040fe40003f64270 */
[C---:B------:R-:W-:Y:S02]  /*12d30*/  ISETP.GT.AND P4, PT, R103.reuse, 0x18, PT ;  /* 0x000000186700780c */ /* 0x040fe40003f84270 */
[----:B------:R-:W-:-:S02]  /*12d40*/  ISETP.GT.AND P5, PT, R103, 0x19, PT ;  /* 0x000000196700780c */ /* 0x000fc40003fa4270 */
[----:B------:R-:W-:Y:S01]  /*12d50*/  FSEL R120, R128, -INF , P2 ;  /* 0xff80000080787808 */ /* 0x000fe20001000000 */
[----:B------:R-:W-:Y:S01]  /*12d60*/  MUFU.TANH R151, R151 ;  /* 0x0000009700977308 */ /* 0x000fe20000002400 */
[----:B0-----:R-:W-:Y:S02]  /*12d70*/  FSEL R113, R129, -INF , P3 ;  /* 0xff80000081717808 */ /* 0x001fe40001800000 */
[----:B------:R-:W-:Y:S02]  /*12d80*/  FSEL R114, R131, -INF , P4 ;  /* 0xff80000083727808 */ /* 0x000fe40002000000 */
[----:B------:R-:W-:Y:S02]  /*12d90*/  FSEL R115, R130, -INF , P5 ;  /* 0xff80000082737808 */ /* 0x000fe40002800000 */
[C---:B------:R-:W-:Y:S01]  /*12da0*/  ISETP.GT.AND P2, PT, R103.reuse, 0x20, PT ;  /* 0x000000206700780c */ /* 0x040fe20003f44270 */
[----:B------:R-:W-:Y:S01]  /*12db0*/  MUFU.TANH R118, R118 ;  /* 0x0000007600767308 */ /* 0x000fe20000002400 */
[----:B------:R-:W-:-:S02]  /*12dc0*/  ISETP.GT.AND P3, PT, R103, 0x21, PT ;  /* 0x000000216700780c */ /* 0x000fc40003f64270 */
[C---:B------:R-:W-:Y:S02]  /*12dd0*/  ISETP.GT.AND P4, PT, R103.reuse, 0x28, PT ;  /* 0x000000286700780c */ /* 0x040fe40003f84270 */
[----:B------:R-:W-:Y:S02]  /*12de0*/  ISETP.GT.AND P5, PT, R103, 0x29, PT ;  /* 0x000000296700780c */ /* 0x000fe40003fa4270 */
[----:B------:R-:W-:Y:S01]  /*12df0*/  FSEL R141, R141, -INF , P2 ;  /* 0xff8000008d8d7808 */ /* 0x000fe20001000000 */
[----:B------:R-:W-:Y:S01]  /*12e00*/  MUFU.TANH R117, R117 ;  /* 0x0000007500757308 */ /* 0x000fe20000002400 */
[----:B------:R-:W-:Y:S02]  /*12e10*/  FSEL R140, R140, -INF , P3 ;  /* 0xff8000008c8c7808 */ /* 0x000fe40001800000 */
[----:B-1----:R-:W-:Y:S02]  /*12e20*/  FSEL R139, R139, -INF , P4 ;  /* 0xff8000008b8b7808 */ /* 0x002fe40002000000 */
[----:B------:R-:W-:-:S02]  /*12e30*/  FSEL R138, R121, -INF , P5 ;  /* 0xff800000798a7808 */ /* 0x000fc40002800000 */
[C---:B------:R-:W-:Y:S02]  /*12e40*/  ISETP.GT.AND P2, PT, R103.reuse, 0x30, PT ;  /* 0x000000306700780c */ /* 0x040fe40003f44270 */
[C---:B------:R-:W-:Y:S02]  /*12e50*/  ISETP.GT.AND P3, PT, R103.reuse, 0x31, PT ;  /* 0x000000316700780c */ /* 0x040fe40003f64270 */
[C---:B------:R-:W-:Y:S02]  /*12e60*/  ISETP.GT.AND P4, PT, R103.reuse, 0x38, PT ;  /* 0x000000386700780c */ /* 0x040fe40003f84270 */
[----:B------:R-:W-:Y:S02]  /*12e70*/  ISETP.GT.AND P5, PT, R103, 0x39, PT ;  /* 0x000000396700780c */ /* 0x000fe40003fa4270 */
[----:B------:R-:W-:Y:S02]  /*12e80*/  FSEL R137, R122, -INF , P2 ;  /* 0xff8000007a897808 */ /* 0x000fe40001000000 */
[----:B------:R-:W-:-:S02]  /*12e90*/  FSEL R136, R112, -INF , P3 ;  /* 0xff80000070887808 */ /* 0x000fc40001800000 */
[----:B------:R-:W-:Y:S02]  /*12ea0*/  FSEL R135, R135, -INF , P4 ;  /* 0xff80000087877808 */ /* 0x000fe40002000000 */
[----:B------:R-:W-:Y:S02]  /*12eb0*/  FSEL R134, R134, -INF , P5 ;  /* 0xff80000086867808 */ /* 0x000fe40002800000 */
[C---:B------:R-:W-:Y:S02]  /*12ec0*/  ISETP.GT.AND P2, PT, R103.reuse, 0x40, PT ;  /* 0x000000406700780c */ /* 0x040fe40003f44270 */
[C---:B------:R-:W-:Y:S02]  /*12ed0*/  ISETP.GT.AND P3, PT, R103.reuse, 0x41, PT ;  /* 0x000000416700780c */ /* 0x040fe40003f64270 */
[C---:B------:R-:W-:Y:S02]  /*12ee0*/  ISETP.GT.AND P4, PT, R103.reuse, 0x48, PT ;  /* 0x000000486700780c */ /* 0x040fe40003f84270 */
[----:B------:R-:W-:Y:S01]  /*12ef0*/  ISETP.GT.AND P5, PT, R103, 0x49, PT ;  /* 0x000000496700780c */ /* 0x000fe20003fa4270 */
[----:B------:R-:W0:Y:S01]  /*12f00*/  MUFU.TANH R80, R80 ;  /* 0x0000005000507308 */ /* 0x000e220000002400 */
[----:B------:R-:W-:Y:S01]  /*12f10*/  FMUL.FTZ R147, R73, UR4 ;  /* 0x0000000449937c20 */ /* 0x000fe20008410000 */
[----:B------:R-:W-:Y:S01]  /*12f20*/  FMUL.FTZ R148, R76, UR4 ;  /* 0x000000044c947c20 */ /* 0x000fe20008410000 */
[----:B------:R-:W-:-:S02]  /*12f30*/  FSEL R133, R133, -INF , P2 ;  /* 0xff80000085857808 */ /* 0x000fc40001000000 */
[----:B------:R-:W-:-:S03]  /*12f40*/  FSEL R132, R132, -INF , P3 ;  /* 0xff80000084847808 */ /* 0x000fc60001800000 */
[----:B------:R-:W1:Y:S01]  /*12f50*/  MUFU.TANH R142, R142 ;  /* 0x0000008e008e7308 */ /* 0x000e620000002400 */
[----:B------:R-:W-:Y:S02]  /*12f60*/  FSEL R131, R105, -INF , P4 ;  /* 0xff80000069837808 */ /* 0x000fe40002000000 */
[----:B------:R-:W-:Y:S02]  /*12f70*/  FSEL R130, R104, -INF , P5 ;  /* 0xff80000068827808 */ /* 0x000fe40002800000 */
[----:B------:R-:W-:-:S03]  /*12f80*/  ISETP.GT.AND P2, PT, R103, 0x50, PT ;  /* 0x000000506700780c */ /* 0x000fc60003f44270 */
[----:B------:R-:W2:Y:S01]  /*12f90*/  MUFU.TANH R143, R143 ;  /* 0x0000008f008f7308 */ /* 0x000ea20000002400 */
[C---:B------:R-:W-:Y:S02]  /*12fa0*/  ISETP.GT.AND P3, PT, R103.reuse, 0x51, PT ;  /* 0x000000516700780c */ /* 0x040fe40003f64270 */
[C---:B------:R-:W-:Y:S02]  /*12fb0*/  ISETP.GT.AND P4, PT, R103.reuse, 0x58, PT ;  /* 0x000000586700780c */ /* 0x040fe40003f84270 */
[----:B------:R-:W-:-:S03]  /*12fc0*/  ISETP.GT.AND P5, PT, R103, 0x59, PT ;  /* 0x000000596700780c */ /* 0x000fc60003fa4270 */
[----:B------:R-:W3:Y:S01]  /*12fd0*/  MUFU.TANH R145, R145 ;  /* 0x0000009100917308 */ /* 0x000ee20000002400 */
[----:B------:R-:W-:Y:S02]  /*12fe0*/  FSEL R129, R106, -INF , P2 ;  /* 0xff8000006a817808 */ /* 0x000fe40001000000 */
[----:B------:R-:W-:Y:S02]  /*12ff0*/  FSEL R128, R96, -INF , P3 ;  /* 0xff80000060807808 */ /* 0x000fe40001800000 */
[----:B------:R-:W-:Y:S02]  /*13000*/  FSEL R127, R127, -INF , P4 ;  /* 0xff8000007f7f7808 */ /* 0x000fe40002000000 */
[----:B------:R-:W-:Y:S01]  /*13010*/  FSEL R126, R126, -INF , P5 ;  /* 0xff8000007e7e7808 */ /* 0x000fe20002800000 */
[----:B------:R-:W4:Y:S01]  /*13020*/  MUFU.TANH R147, R147 ;  /* 0x0000009300937308 */ /* 0x000f220000002400 */
[----:B------:R-:W-:Y:S01]  /*13030*/  ISETP.GT.AND P2, PT, R103, 0x60, PT ;  /* 0x000000606700780c */ /* 0x000fe20003f44270 */
[----:B------:R-:W-:Y:S01]  /*13040*/  FMUL.FTZ R149, R77, UR4 ;  /* 0x000000044d957c20 */ /* 0x000fe20008410000 */
[----:B------:R-:W-:-:S02]  /*13050*/  ISETP.GT.AND P3, PT, R103, 0x61, PT ;  /* 0x000000616700780c */ /* 0x000fc40003f64270 */
[C---:B------:R-:W-:Y:S02]  /*13060*/  ISETP.GT.AND P4, PT, R103.reuse, 0x68, PT ;  /* 0x000000686700780c */ /* 0x040fe40003f84270 */
[----:B------:R-:W-:Y:S01]  /*13070*/  ISETP.GT.AND P5, PT, R103, 0x69, PT ;  /* 0x000000696700780c */ /* 0x000fe20003fa4270 */
[----:B------:R-:W4:Y:S01]  /*13080*/  MUFU.TANH R148, R148 ;  /* 0x0000009400947308 */ /* 0x000f220000002400 */
[----:B------:R-:W-:Y:S02]  /*13090*/  FSEL R125, R125, -INF , P2 ;  /* 0xff8000007d7d7808 */ /* 0x000fe40001000000 */
[----:B------:R-:W-:Y:S02]  /*130a0*/  FSEL R124, R124, -INF , P3 ;  /* 0xff8000007c7c7808 */ /* 0x000fe40001800000 */
[----:B------:R-:W-:Y:S02]  /*130b0*/  FSEL R123, R123, -INF , P4 ;  /* 0xff8000007b7b7808 */ /* 0x000fe40002000000 */
[----:B------:R-:W-:-:S02]  /*130c0*/  FSEL R122, R89, -INF , P5 ;  /* 0xff800000597a7808 */ /* 0x000fc40002800000 */
[C---:B------:R-:W-:Y:S02]  /*130d0*/  ISETP.GT.AND P2, PT, R103.reuse, 0x70, PT ;  /* 0x000000706700780c */ /* 0x040fe40003f44270 */
[C---:B------:R-:W-:Y:S02]  /*130e0*/  ISETP.GT.AND P3, PT, R103.reuse, 0x71, PT ;  /* 0x000000716700780c */ /* 0x040fe40003f64270 */
[C---:B------:R-:W-:Y:S02]  /*130f0*/  ISETP.GT.AND P4, PT, R103.reuse, 0x78, PT ;  /* 0x000000786700780c */ /* 0x040fe40003f84270 */
[----:B------:R-:W-:Y:S01]  /*13100*/  ISETP.GT.AND P5, PT, R103, 0x79, PT ;  /* 0x000000796700780c */ /* 0x000fe20003fa4270 */
[----:B------:R-:W4:Y:S01]  /*13110*/  MUFU.TANH R149, R149 ;  /* 0x0000009500957308 */ /* 0x000f220000002400 */
[----:B0-----:R-:W-:Y:S02]  /*13120*/  FSEL R121, R80, -INF , P2 ;  /* 0xff80000050797808 */ /* 0x001fe40001000000 */
[----:B-1----:R-:W-:-:S02]  /*13130*/  FSEL R142, R142, -INF , P3 ;  /* 0xff8000008e8e7808 */ /* 0x002fc40001800000 */
[----:B--2---:R-:W-:Y:S02]  /*13140*/  FSEL R143, R143, -INF , P4 ;  /* 0xff8000008f8f7808 */ /* 0x004fe40002000000 */
[----:B---3--:R-:W-:Y:S02]  /*13150*/  FSEL R145, R145, -INF , P5 ;  /* 0xff80000091917808 */ /* 0x008fe40002800000 */
[C---:B------:R-:W-:Y:S02]  /*13160*/  ISETP.GT.AND P2, PT, R103.reuse, 0x80, PT ;  /* 0x000000806700780c */ /* 0x040fe40003f44270 */
[C---:B------:R-:W-:Y:S02]  /*13170*/  ISETP.GT.AND P3, PT, R103.reuse, 0x81, PT ;  /* 0x000000816700780c */ /* 0x040fe40003f64270 */
[C---:B------:R-:W-:Y:S02]  /*13180*/  ISETP.GT.AND P4, PT, R103.reuse, 0x88, PT ;  /* 0x000000886700780c */ /* 0x040fe40003f84270 */
[C---:B------:R-:W-:Y:S01]  /*13190*/  ISETP.GT.AND P5, PT, R103.reuse, 0x89, PT ;  /* 0x000000896700780c */ /* 0x040fe20003fa4270 */
[----:B------:R-:W-:Y:S01]  /*131a0*/  VIADD R103, R103, 0x8 ;  /* 0x0000000867677836 */ /* 0x000fe20000000000 */
[----:B----4-:R-:W-:-:S02]  /*131b0*/  FSEL R147, R147, -INF , P3 ;  /* 0xff80000093937808 */ /* 0x010fc40001800000 */
[----:B------:R-:W-:Y:S02]  /*131c0*/  FSEL R148, R148, -INF , P4 ;  /* 0xff80000094947808 */ /* 0x000fe40002000000 */
[C---:B------:R-:W-:Y:S02]  /*131d0*/  ISETP.GT.AND P3, PT, R103.reuse, 0x1, PT ;  /* 0x000000016700780c */ /* 0x040fe40003f64270 */
[C---:B------:R-:W-:Y:S02]  /*131e0*/  ISETP.GT.AND P4, PT, R103.reuse, 0x8, PT ;  /* 0x000000086700780c */ /* 0x040fe40003f84270 */
[----:B------:R-:W-:Y:S02]  /*131f0*/  FSEL R108, R108, -INF , P3 ;  /* 0xff8000006c6c7808 */ /* 0x000fe40001800000 */
[----:B------:R-:W-:Y:S02]  /*13200*/  ISETP.GT.AND P3, PT, R103, 0x11, PT ;  /* 0x000000116700780c */ /* 0x000fe40003f64270 */
[----:B------:R-:W-:-:S02]  /*13210*/  FSEL R85, R95, -INF , P4 ;  /* 0xff8000005f557808 */ /* 0x000fc40002000000 */
[----:B------:R-:W-:Y:S02]  /*13220*/  ISETP.GT.AND P4, PT, R103, 0x18, PT ;  /* 0x000000186700780c */ /* 0x000fe40003f84270 */
[----:B------:R-:W-:Y:S02]  /*13230*/  FSEL R149, R149, -INF , P5 ;  /* 0xff80000095957808 */ /* 0x000fe40002800000 */
[----:B------:R-:W-:Y:S02]  /*13240*/  ISETP.GT.AND P5, PT, R103, 0x9, PT ;  /* 0x000000096700780c */ /* 0x000fe40003fa4270 */
[----:B------:R-:W-:Y:S02]  /*13250*/  FSEL R107, R107, -INF , P3 ;  /* 0xff8000006b6b7808 */ /* 0x000fe40001800000 */
[----:B------:R-:W-:Y:S02]  /*13260*/  ISETP.GT.AND P3, PT, R103, 0x21, PT ;  /* 0x000000216700780c */ /* 0x000fe40003f64270 */
[----:B------:R-:W-:-:S02]  /*13270*/  FSEL R105, R93, -INF , P4 ;  /* 0xff8000005d697808 */ /* 0x000fc40002000000 */
[----:B------:R-:W-:Y:S02]  /*13280*/  ISETP.GT.AND P4, PT, R103, 0x28, PT ;  /* 0x000000286700780c */ /* 0x000fe40003f84270 */
[----:B------:R-:W-:Y:S02]  /*13290*/  FSEL R109, R109, -INF , P5 ;  /* 0xff8000006d6d7808 */ /* 0x000fe40002800000 */
[C---:B------:R-:W-:Y:S02]  /*132a0*/  ISETP.GT.AND P5, PT, R103.reuse, 0x19, PT ;  /* 0x000000196700780c */ /* 0x040fe40003fa4270 */
[----:B------:R-:W-:Y:S02]  /*132b0*/  FSEL R93, R90, -INF , P3 ;  /* 0xff8000005a5d7808 */ /* 0x000fe40001800000 */
[----:B------:R-:W-:Y:S02]  /*132c0*/  ISETP.GT.AND P3, PT, R103, 0x31, PT ;  /* 0x000000316700780c */ /* 0x000fe40003f64270 */
[----:B------:R-:W-:-:S02]  /*132d0*/  FSEL R82, R97, -INF , P4 ;  /* 0xff80000061527808 */ /* 0x000fc40002000000 */
[----:B------:R-:W-:Y:S02]  /*132e0*/  ISETP.GT.AND P4, PT, R103, 0x38, PT ;  /* 0x000000386700780c */ /* 0x000fe40003f84270 */
[----:B------:R-:W-:Y:S02]  /*132f0*/  FSEL R104, R92, -INF , P5 ;  /* 0xff8000005c687808 */ /* 0x000fe40002800000 */
[----:B------:R-:W-:Y:S02]  /*13300*/  FSEL R92, R155, -INF , P3 ;  /* 0xff8000009b5c7808 */ /* 0x000fe40001800000 */
[----:B------:R-:W2:Y:S01]  /*13310*/  LDL.LU R155, [R1+0x1c] ;  /* 0x00001c00019b7983 */ /* 0x000ea20000300800 */
[----:B------:R-:W-:-:S03]  /*13320*/  FSEL R90, R154, -INF , P4 ;  /* 0xff8000009a5a7808 */ /* 0x000fc60002000000 */
[----:B------:R-:W3:Y:S01]  /*13330*/  LDL.LU R154, [R1+0x18] ;  /* 0x00001800019a7983 */ /* 0x000ee20000300800 */
[----:B------:R-:W-:Y:S02]  /*13340*/  FSEL R146, R146, -INF , P2 ;  /* 0xff80000092927808 */ /* 0x000fe40001000000 */
[----:B------:R-:W-:-:S04]  /*13350*/  ISETP.GT.AND P2, PT, R103, RZ, PT ;  /* 0x000000ff6700720c */ /* 0x000fc80003f44270 */
[----:B------:R-:W-:Y:S02]  /*13360*/  FSEL R112, R81, -INF , P2 ;  /* 0xff80000051707808 */ /* 0x000fe40001000000 */
[C---:B------:R-:W-:Y:S02]  /*13370*/  ISETP.GT.AND P2, PT, R103.reuse, 0x10, PT ;  /* 0x000000106700780c */ /* 0x040fe40003f44270 */
[C---:B------:R-:W-:Y:S02]  /*13380*/  ISETP.GT.AND P5, PT, R103.reuse, 0x29, PT ;  /* 0x000000296700780c */ /* 0x040fe40003fa4270 */
[----:B------:R-:W-:Y:S02]  /*13390*/  FSEL R106, R94, -INF , P2 ;  /* 0xff8000005e6a7808 */ /* 0x000fe40001000000 */
[----:B------:R-:W-:-:S04]  /*133a0*/  ISETP.GT.AND P2, PT, R103, 0x20, PT ;  /* 0x000000206700780c */ /* 0x000fc80003f44270 */
[----:B------:R-:W-:Y:S02]  /*133b0*/  FSEL R96, R91, -INF , P2 ;  /* 0xff8000005b607808 */ /* 0x000fe40001000000 */
[----:B------:R-:W-:Y:S02]  /*133c0*/  FSEL R91, R157, -INF , P5 ;  /* 0xff8000009d5b7808 */ /* 0x000fe40002800000 */
[----:B------:R-:W-:-:S04]  /*133d0*/  ISETP.GT.AND P5, PT, R103, 0x39, PT ;  /* 0x000000396700780c */ /* 0x000fc80003fa4270 */
[----:B------:R-:W-:Y:S02]  /*133e0*/  FSEL R72, R153, -INF , P5 ;  /* 0xff80000099487808 */ /* 0x000fe40002800000 */
[----:B------:R-:W-:-:S04]  /*133f0*/  ISETP.GT.AND P5, PT, R103, 0x49, PT ;  /* 0x000000496700780c */ /* 0x000fc80003fa4270 */
[----:B------:R-:W-:Y:S02]  /*13400*/  FSEL R97, R119, -INF , P5 ;  /* 0xff80000077617808 */ /* 0x000fe40002800000 */
[----:B------:R-:W-:-:S04]  /*13410*/  ISETP.GT.AND P5, PT, R103, 0x59, PT ;  /* 0x000000596700780c */ /* 0x000fc80003fa4270 */
[----:B------:R-:W-:Y:S02]  /*13420*/  FSEL R94, R20, -INF , P5 ;  /* 0xff800000145e7808 */ /* 0x000fe40002800000 */
        /* <DEDUP_REMOVED lines=36> */
[----:B------:R-:W0:Y:S01]  /*13670*/  SHFL.BFLY PT, R21, R20, 0x2, 0x1f ;  /* 0x0c401f0014157f89 */ /* 0x000e2200000e0000 */
[----:B------:R-:W-:-:S04]  /*13680*/  ISETP.GT.AND P4, PT, R103, 0x48, PT ;  /* 0x000000486700780c */ /* 0x000fc80003f84270 */
[----:B------:R-:W-:Y:S02]  /*13690*/  FSEL R76, R150, -INF , P4 ;  /* 0xff800000964c7808 */ /* 0x000fe40002000000 */
[----:B------:R-:W4:Y:S01]  /*136a0*/  LDL R150, [R1+0x5c] ;  /* 0x00005c0001967983 */ /* 0x000f220000100800 */
[----:B0-----:R-:W-:-:S05]  /*136b0*/  FMNMX.FTZ R20, R20, R21, !PT ;  /* 0x0000001514147209 */ /* 0x001fca0007810000 */
[----:B------:R-:W0:Y:S01]  /*136c0*/  SHFL.BFLY PT, R21, R20, 0x1, 0x1f ;  /* 0x0c201f0014157f89 */ /* 0x000e2200000e0000 */
[----:B------:R-:W-:Y:S01]  /*136d0*/  ISETP.GT.AND P2, PT, R103, 0x30, PT ;  /* 0x000000306700780c */ /* 0x000fe20003f44270 */
[----:B------:R-:W-:Y:S01]  /*136e0*/  FMUL.FTZ R83, R83, UR4 ;  /* 0x0000000453537c20 */ /* 0x000fe20008410000 */
[----:B------:R-:W-:Y:S01]  /*136f0*/  ISETP.GT.AND P4, PT, R103, 0x58, PT ;  /* 0x000000586700780c */ /* 0x000fe20003f84270 */
[----:B------:R-:W1:Y:S01]  /*13700*/  MUFU.TANH R102, R102 ;  /* 0x0000006600667308 */ /* 0x000e620000002400 */
[----:B------:R-:W-:Y:S01]  /*13710*/  FMUL.FTZ R87, R87, UR4 ;  /* 0x0000000457577c20 */ /* 0x000fe20008410000 */
[----:B------:R-:W-:Y:S02]  /*13720*/  FSEL R89, R156, -INF , P2 ;  /* 0xff8000009c597808 */ /* 0x000fe40001000000 */
[----:B0-----:R-:W-:-:S04]  /*13730*/  FMNMX.FTZ R20, R20, R21, !PT ;  /* 0x0000001514147209 */ /* 0x001fc80007810000 */
[----:B------:R-:W-:-:S04]  /*13740*/  FSETP.NEU.FTZ.AND P6, PT, R20, -INF , PT ;  /* 0xff8000001400780b */ /* 0x000fc80003fdd000 */
[----:B------:R-:W-:Y:S01]  /*13750*/  FSEL R21, R20, RZ, P6 ;  /* 0x000000ff14157208 */ /* 0x000fe20003000000 */
[----:B------:R-:W0:Y:S04]  /*13760*/  MUFU.TANH R100, R100 ;  /* 0x0000006400647308 */ /* 0x000e280000002400 */
[----:B------:R-:W-:Y:S01]  /*13770*/  FADD.FTZ R0, -R21, R0 ;  /* 0x0000000015007221 */ /* 0x000fe20000010100 */
[----:B------:R-:W-:Y:S01]  /*13780*/  IMAD.U32 R21, RZ, RZ, UR5 ;  /* 0x00000005ff157e24 */ /* 0x000fe2000f8e00ff */
[----:B------:R-:W-:Y:S02]  /*13790*/  FSEL R73, R110, -INF , P4 ;  /* 0xff8000006e497808 */ /* 0x000fe40002000000 */
[----:B------:R-:W0:Y:S01]  /*137a0*/  MUFU.TANH R99, R99 ;  /* 0x0000006300637308 */ /* 0x000e220000002400 */
[C---:B------:R-:W-:Y:S01]  /*137b0*/  ISETP.GT.AND P2, PT, R103.reuse, 0x40, PT ;  /* 0x000000406700780c */ /* 0x040fe20003f44270 */
[----:B------:R-:W-:Y:S01]  /*137c0*/  FMUL.FTZ R110, R20, R21 ;  /* 0x00000015146e7220 */ /* 0x000fe20000410000 */
[----:B------:R-:W-:-:S02]  /*137d0*/  ISETP.GT.AND P3, PT, R103, 0x41, PT ;  /* 0x000000416700780c */ /* 0x000fc40003f64270 */
[----:B------:R-:W-:-:S03]  /*137e0*/  FSEL R81, R152, -INF , P2 ;  /* 0xff80000098517808 */ /* 0x000fc60001000000 */
[----:B------:R-:W0:Y:S01]  /*137f0*/  MUFU.TANH R98, R98 ;  /* 0x0000006200627308 */ /* 0x000e220000002400 */
[----:B------:R-:W-:Y:S02]  /*13800*/  FSEL R80, R151, -INF , P3 ;  /* 0xff80000097507808 */ /* 0x000fe40001800000 */
[C---:B------:R-:W-:Y:S02]  /*13810*/  ISETP.GT.AND P2, PT, R103.reuse, 0x50, PT ;  /* 0x000000506700780c */ /* 0x040fe40003f44270 */
[----:B------:R-:W-:-:S03]  /*13820*/  ISETP.GT.AND P3, PT, R103, 0x51, PT ;  /* 0x000000516700780c */ /* 0x000fc60003f64270 */
[----:B------:R-:W2:Y:S01]  /*13830*/  MUFU.TANH R88, R88 ;  /* 0x0000005800587308 */ /* 0x000ea20000002400 */
[----:B------:R-:W-:-:S07]  /*13840*/  FSEL R110, R110, RZ, P6 ;  /* 0x000000ff6e6e7208 */ /* 0x000fce0003000000 */
[----:B------:R-:W2:Y:S01]  /*13850*/  MUFU.TANH R83, R83 ;  /* 0x0000005300537308 */ /* 0x000ea20000002400 */
[----:B------:R-:W-:-:S07]  /*13860*/  FSEL R77, R118, -INF , P2 ;  /* 0xff800000764d7808 */ /* 0x000fce0001000000 */
[----:B------:R-:W3:Y:S01]  /*13870*/  MUFU.TANH R101, R101 ;  /* 0x0000006500657308 */ /* 0x000ee20000002400 */
[----:B------:R-:W-:Y:S01]  /*13880*/  FSEL R95, R117, -INF , P3 ;  /* 0xff800000755f7808 */ /* 0x000fe20001800000 */
[----:B------:R-:W-:-:S06]  /*13890*/  FFMA.FTZ R111, R111, R21, -R110 ;  /* 0x000000156f6f7223 */ /* 0x000fcc000001086e */
[----:B------:R-:W3:Y:S01]  /*138a0*/  MUFU.TANH R87, R87 ;  /* 0x0000005700577308 */ /* 0x000ee20000002400 */
[C---:B------:R-:W-:Y:S01]  /*138b0*/  ISETP.GT.AND P2, PT, R103.reuse, 0x60, PT ;  /* 0x000000606700780c */ /* 0x040fe20003f44270 */
[-C--:B------:R-:W-:Y:S01]  /*138c0*/  FMUL.FTZ R0, R0, R21.reuse ;  /* 0x0000001500007220 */ /* 0x080fe20000410000 */
[C---:B------:R-:W-:Y:S02]  /*138d0*/  ISETP.GT.AND P3, PT, R103.reuse, 0x61, PT ;  /* 0x000000616700780c */ /* 0x040fe40003f64270 */
[----:B------:R-:W-:Y:S01]  /*138e0*/  ISETP.GT.AND P4, PT, R103, 0x68, PT ;  /* 0x000000686700780c */ /* 0x000fe20003f84270 */
[----:B------:R-:W-:Y:S01]  /*138f0*/  FFMA.FTZ R84, R84, R21, -R110 ;  /* 0x0000001554547223 */ /* 0x000fe2000001086e */
[----:B-1----:R-:W-:Y:S02]  /*13900*/  FSEL R102, R102, -INF , P2 ;  /* 0xff80000066667808 */ /* 0x002fe40001000000 */
[----:B0-----:R-:W-:Y:S02]  /*13910*/  FSEL R100, R100, -INF , P3 ;  /* 0xff80000064647808 */ /* 0x001fe40001800000 */
[----:B------:R-:W-:Y:S01]  /*13920*/  FSEL R99, R99, -INF , P4 ;  /* 0xff80000063637808 */ /* 0x000fe20002000000 */
[----:B------:R-:W-:Y:S01]  /*13930*/  MUFU.EX2 R111, R111 ;  /* 0x0000006f006f7308 */ /* 0x000fe20000000800 */
[----:B------:R-:W-:-:S02]  /*13940*/  ISETP.GT.AND P5, PT, R103, 0x69, PT ;  /* 0x000000696700780c */ /* 0x000fc40003fa4270 */
[C---:B------:R-:W-:Y:S02]  /*13950*/  ISETP.GT.AND P2, PT, R103.reuse, 0x70, PT ;  /* 0x000000706700780c */ /* 0x040fe40003f44270 */
[C---:B------:R-:W-:Y:S02]  /*13960*/  ISETP.GT.AND P3, PT, R103.reuse, 0x71, PT ;  /* 0x000000716700780c */ /* 0x040fe40003f64270 */
[C---:B------:R-:W-:Y:S01]  /*13970*/  ISETP.GT.AND P4, PT, R103.reuse, 0x78, PT ;  /* 0x000000786700780c */ /* 0x040fe20003f84270 */
[----:B------:R-:W0:Y:S01]  /*13980*/  MUFU.EX2 R0, R0 ;  /* 0x0000000000007308 */ /* 0x000e220000000800 */
[----:B------:R-:W-:Y:S01]  /*13990*/  ISETP.GT.AND P6, PT, R103, 0x79, PT ;  /* 0x000000796700780c */ /* 0x000fe20003fc4270 */
[----:B------:R-:W-:Y:S01]  /*139a0*/  FFMA.FTZ R86, R86, R21, -R110 ;  /* 0x0000001556567223 */ /* 0x000fe2000001086e */
[----:B------:R-:W-:Y:S02]  /*139b0*/  FSEL R98, R98, -INF , P5 ;  /* 0xff80000062627808 */ /* 0x000fe40002800000 */
[----:B--2---:R-:W-:-:S02]  /*139c0*/  FSEL R88, R88, -INF , P2 ;  /* 0xff80000058587808 */ /* 0x004fc40001000000 */
[----:B------:R-:W-:Y:S01]  /*139d0*/  FSEL R83, R83, -INF , P3 ;  /* 0xff80000053537808 */ /* 0x000fe20001800000 */
[----:B------:R-:W1:Y:S01]  /*139e0*/  MUFU.EX2 R84, R84 ;  /* 0x0000005400547308 */ /* 0x000e620000000800 */
[----:B---3--:R-:W-:Y:S02]  /*139f0*/  FSEL R101, R101, -INF , P4 ;  /* 0xff80000065657808 */ /* 0x008fe40002000000 */
[C---:B------:R-:W-:Y:S02]  /*13a00*/  ISETP.GT.AND P2, PT, R103.reuse, 0x80, PT ;  /* 0x000000806700780c */ /* 0x040fe40003f44270 */
[C---:B------:R-:W-:Y:S02]  /*13a10*/  ISETP.GT.AND P3, PT, R103.reuse, 0x81, PT ;  /* 0x000000816700780c */ /* 0x040fe40003f64270 */
[C---:B------:R-:W-:Y:S02]  /*13a20*/  ISETP.GT.AND P4, PT, R103.reuse, 0x88, PT ;  /* 0x000000886700780c */ /* 0x040fe40003f84270 */
[----:B------:R-:W-:-:S02]  /*13a30*/  ISETP.GT.AND P5, PT, R103, 0x89, PT ;  /* 0x000000896700780c */ /* 0x000fc40003fa4270 */
[----:B------:R-:W-:Y:S01]  /*13a40*/  FSEL R103, R87, -INF , P6 ;  /* 0xff80000057677808 */ /* 0x000fe20003000000 */
[-CC-:B------:R-:W-:Y:S01]  /*13a50*/  FFMA.FTZ R87, R116, R21.reuse, -R110.reuse ;  /* 0x0000001574577223 */ /* 0x180fe2000001086e */
[----:B------:R-:W2:Y:S01]  /*13a60*/  MUFU.EX2 R86, R86 ;  /* 0x0000005600567308 */ /* 0x000ea20000000800 */
[-CC-:B------:R-:W-:Y:S01]  /*13a70*/  FFMA.FTZ R120, R120, R21.reuse, -R110.reuse ;  /* 0x0000001578787223 */ /* 0x180fe2000001086e */
[-CC-:B------:R-:W-:Y:S01]  /*13a80*/  FFMA.FTZ R113, R113, R21.reuse, -R110.reuse ;  /* 0x0000001571717223 */ /* 0x180fe2000001086e */
[-CC-:B------:R-:W-:Y:S01]  /*13a90*/  FFMA.FTZ R114, R114, R21.reuse, -R110.reuse ;  /* 0x0000001572727223 */ /* 0x180fe2000001086e */
[----:B------:R-:W-:-:S04]  /*13aa0*/  FFMA.FTZ R115, R115, R21, -R110 ;  /* 0x0000001573737223 */ /* 0x000fc8000001086e */
        /* <DEDUP_REMOVED lines=29> */
[----:B0-----:R-:W-:-:S04]  /*13c80*/  FFMA.FTZ R110, R0, R154, R111 ;  /* 0x0000009a006e7223 */ /* 0x001fc8000001006f */
[----:B-1----:R-:W-:-:S04]  /*13c90*/  FADD.FTZ R110, R84, R110 ;  /* 0x0000006e546e7221 */ /* 0x002fc80000010000 */
[----:B--2---:R-:W-:Y:S01]  /*13ca0*/  FADD.FTZ R110, R86, R110 ;  /* 0x0000006e566e7221 */ /* 0x004fe20000010000 */
[----:B---3--:R-:W-:-:S03]  /*13cb0*/  F2FP.F16.F32.PACK_AB R86, R87, R86 ;  /* 0x000000565756723e */ /* 0x008fc600000000ff */
[----:B------:R-:W-:Y:S01]  /*13cc0*/  FADD.FTZ R116, R87, R110 ;  /* 0x0000006e57747221 */ /* 0x000fe20000010000 */
        /* <DEDUP_REMOVED lines=25> */
[----:B------:R-:W-:-:S03]  /*13e60*/  FMUL.FTZ R74, R74, UR4 ;  /* 0x000000044a4a7c20 */ /* 0x000fc60008410000 */
[----:B------:R-:W-:Y:S01]  /*13e70*/  FMNMX.FTZ R87, R100, R87, !PT ;  /* 0x0000005764577209 */ /* 0x000fe20007810000 */
[----:B------:R-:W-:-:S03]  /*13e80*/  FMUL.FTZ R117, R75, UR4 ;  /* 0x000000044b757c20 */ /* 0x000fc60008410000 */
[----:B------:R-:W-:Y:S01]  /*13e90*/  FMNMX.FTZ R87, R99, R87, !PT ;  /* 0x0000005763577209 */ /* 0x000fe20007810000 */
[----:B------:R-:W0:Y:S01]  /*13ea0*/  MUFU.TANH R74, R74 ;  /* 0x0000004a004a7308 */ /* 0x000e220000002400 */
[----:B------:R-:W-:Y:S02]  /*13eb0*/  FMUL.FTZ R118, R78, UR4 ;  /* 0x000000044e767c20 */ /* 0x000fe40008410000 */
[----:B------:R-:W-:Y:S01]  /*13ec0*/  FMNMX.FTZ R87, R98, R87, !PT ;  /* 0x0000005762577209 */ /* 0x000fe20007810000 */
[----:B------:R-:W-:-:S03]  /*13ed0*/  FMUL.FTZ R119, R79, UR4 ;  /* 0x000000044f777c20 */ /* 0x000fc60008410000 */
[----:B------:R-:W-:Y:S01]  /*13ee0*/  FMNMX.FTZ R87, R88, R87, !PT ;  /* 0x0000005758577209 */ /* 0x000fe20007810000 */
[----:B------:R-:W1:Y:S03]  /*13ef0*/  MUFU.TANH R117, R117 ;  /* 0x0000007500757308 */ /* 0x000e660000002400 */
[----:B------:R-:W-:-:S05]  /*13f00*/  FMNMX.FTZ R87, R83, R87, !PT ;  /* 0x0000005753577209 */ /* 0x000fca0007810000 */
[----:B------:R-:W2:Y:S01]  /*13f10*/  MUFU.TANH R118, R118 ;  /* 0x0000007600767308 */ /* 0x000ea20000002400 */
[----:B------:R-:W-:Y:S02]  /*13f20*/  FMNMX.FTZ R87, R101, R87, !PT ;  /* 0x0000005765577209 */ /* 0x000fe40007810000 */
[----:B0-----:R-:W-:-:S05]  /*13f30*/  FSEL R75, R74, -INF , P2 ;  /* 0xff8000004a4b7808 */ /* 0x001fca0001000000 */
[----:B------:R-:W0:Y:S01]  /*13f40*/  MUFU.TANH R119, R119 ;  /* 0x0000007700777308 */ /* 0x000e220000002400 */
[----:B------:R-:W-:Y:S02]  /*13f50*/  FMNMX.FTZ R87, R103, R87, !PT ;  /* 0x0000005767577209 */ /* 0x000fe40007810000 */
[----:B-1----:R-:W-:Y:S02]  /*13f60*/  FSEL R117, R117, -INF , P3 ;  /* 0xff80000075757808 */ /* 0x002fe40001800000 */
[----:B------:R-:W-:Y:S02]  /*13f70*/  FMNMX.FTZ R87, R75, R87, !PT ;  /* 0x000000574b577209 */ /* 0x000fe40007810000 */
[----:B--2---:R-:W-:Y:S02]  /*13f80*/  FSEL R118, R118, -INF , P4 ;  /* 0xff80000076767808 */ /* 0x004fe40002000000 */
[----:B------:R-:W-:-:S04]  /*13f90*/  FMNMX.FTZ R87, R117, R87, !PT ;  /* 0x0000005775577209 */ /* 0x000fc80007810000 */
[----:B------:R-:W-:Y:S02]  /*13fa0*/  FMNMX.FTZ R74, R118, R87, !PT ;  /* 0x00000057764a7209 */ /* 0x000fe40007810000 */
[----:B0-----:R-:W-:-:S04]  /*13fb0*/  FSEL R119, R119, -INF , P5 ;  /* 0xff80000077777808 */ /* 0x001fc80002800000 */
[----:B------:R-:W-:-:S05]  /*13fc0*/  FMNMX.FTZ R74, R119, R74, !PT ;  /* 0x0000004a774a7209 */ /* 0x000fca0007810000 */
[----:B------:R-:W0:Y:S02]  /*13fd0*/  SHFL.BFLY PT, R78, R74, 0x2, 0x1f ;  /* 0x0c401f004a4e7f89 */ /* 0x000e2400000e0000 */
[----:B0-----:R-:W-:-:S05]  /*13fe0*/  FMNMX.FTZ R74, R74, R78, !PT ;  /* 0x0000004e4a4a7209 */ /* 0x001fca0007810000 */
[----:B------:R-:W0:Y:S02]  /*13ff0*/  SHFL.BFLY PT, R78, R74, 0x1, 0x1f ;  /* 0x0c201f004a4e7f89 */ /* 0x000e2400000e0000 */
[----:B0-----:R-:W-:Y:S02]  /*14000*/  FMNMX.FTZ R74, R74, R78, !PT ;  /* 0x0000004e4a4a7209 */ /* 0x001fe40007810000 */
[----:B----4-:R-:W-:Y:S01]  /*14010*/  LOP3.LUT R78, R150, 0x10000, RZ, 0xfc, !PT ;  /* 0x00010000964e7812 */ /* 0x010fe200078efcff */
[----:B------:R-:W-:Y:S01]  /*14020*/  IMAD.MOV.U32 R79, RZ, RZ, -0x3ffffff0 ;  /* 0xc0000010ff4f7424 */ /* 0x000fe200078e00ff */
[----:B------:R-:W-:Y:S01]  /*14030*/  WARPGROUP.ARRIVE ;  /* 0x00000000000079c5 */ /* 0x000fe20000000000 */
[----:B------:R-:W-:Y:S01]  /*14040*/  F2FP.F16.F32.PACK_AB R84, R84, R111 ;  /* 0x0000006f5454723e */ /* 0x000fe200000000ff */
[----:B------:R-:W2:Y:S01]  /*14050*/  LDL.LU R150, [R1+0x3c] ;  /* 0x00003c0001967983 */ /* 0x000ea20000300800 */
[----:B------:R-:W-:-:S05]  /*14060*/  VIADD R110, R78, 0x180 ;  /* 0x000001804e6e7836 */ /* 0x000fca0000000000 */
[----:B------:R-:W-:Y:S01]  /*14070*/  R2UR UR8, R110 ;  /* 0x000000006e0872ca */ /* 0x000fe200000e0000 */
[----:B------:R-:W-:-:S05]  /*14080*/  VIADD R110, R78, 0x300 ;  /* 0x000003004e6e7836 */ /* 0x000fca0000000000 */
[----:B------:R-:W-:Y:S01]  /*14090*/  R2UR UR12, R110 ;  /* 0x000000006e0c72ca */ /* 0x000fe200000e0000 */
[----:B------:R-:W-:-:S05]  /*140a0*/  VIADD R110, R78, 0x480 ;  /* 0x000004804e6e7836 */ /* 0x000fca0000000000 */
[----:B------:R-:W-:Y:S01]  /*140b0*/  R2UR UR16, R110 ;  /* 0x000000006e1072ca */ /* 0x000fe200000e0000 */
[----:B------:R-:W-:-:S05]  /*140c0*/  VIADD R110, R78, 0x600 ;  /* 0x000006004e6e7836 */ /* 0x000fca0000000000 */
[----:B------:R-:W-:Y:S02]  /*140d0*/  R2UR UR20, R110 ;  /* 0x000000006e1472ca */ /* 0x000fe400000e0000 */
[----:B------:R-:W-:-:S04]  /*140e0*/  IADD3 R110, R78, 0x780, RZ ;  /* 0x000007804e6e7810 */ /* 0x000fc80007ffe0ff */
[----:B------:R-:W-:Y:S01]  /*140f0*/  R2UR UR24, R110 ;  /* 0x000000006e1872ca */ /* 0x000fe200000e0000 */
[C---:B------:R-:W-:Y:S01]  /*14100*/  VIADD R110, R78.reuse, 0x900 ;  /* 0x000009004e6e7836 */ /* 0x040fe20000000000 */
[----:B------:R-:W-:-:S04]  /*14110*/  R2UR UR4, R78 ;  /* 0x000000004e0472ca */ /* 0x000fc800000e0000 */
[----:B------:R-:W-:Y:S01]  /*14120*/  R2UR UR28, R110 ;  /* 0x000000006e1c72ca */ /* 0x000fe200000e0000 */
[C---:B------:R-:W-:Y:S02]  /*14130*/  VIADD R110, R78.reuse, 0xa80 ;  /* 0x00000a804e6e7836 */ /* 0x040fe40000000000 */
[----:B------:R-:W-:-:S05]  /*14140*/  VIADD R78, R78, 0xc00 ;  /* 0x00000c004e4e7836 */ /* 0x000fca0000000000 */
[----:B------:R-:W-:Y:S01]  /*14150*/  R2UR UR36, R78 ;  /* 0x000000004e2472ca */ /* 0x000fe200000e0000 */
[----:B------:R-:W-:-:S05]  /*14160*/  VIADD R78, R16, 0x200 ;  /* 0x00000200104e7836 */ /* 0x000fca0000000000 */
[----:B------:R-:W-:-:S04]  /*14170*/  SHF.R.U32.HI R78, RZ, 0x4, R78 ;  /* 0x00000004ff4e7819 */ /* 0x000fc8000001164e */
[----:B------:R-:W-:-:S04]  /*14180*/  LOP3.LUT R78, R78, 0x3fff, RZ, 0xc0, !PT ;  /* 0x00003fff4e4e7812 */ /* 0x000fc800078ec0ff */
[----:B------:R-:W-:Y:S02]  /*14190*/  LOP3.LUT R78, R78, 0x2400000, RZ, 0xfc, !PT ;  /* 0x024000004e4e7812 */ /* 0x000fe400078efcff */
[C---:B------:R-:W-:Y:S02]  /*141a0*/  R2UR UR5, R79.reuse ;  /* 0x000000004f0572ca */ /* 0x040fe400000e0000 */
[----:B------:R-:W-:Y:S01]  /*141b0*/  R2UR UR37, R79 ;  /* 0x000000004f2572ca */ /* 0x000fe200000e0000 */
[----:B------:R-:W-:Y:S02]  /*141c0*/  IMAD R78, R15, 0x6c0, R78 ;  /* 0x000006c00f4e7824 */ /* 0x000fe400078e024e */
[----:B------:R-:W-:-:S03]  /*141d0*/  IMAD.MOV.U32 R79, RZ, RZ, -0x7fffffe0 ;  /* 0x80000020ff4f7424 */ /* 0x000fc600078e00ff */
[----:B------:R-:W-:Y:S02]  /*141e0*/  R2UR UR6, R78 ;  /* 0x000000004e0672ca */ /* 0x000fe400000e0000 */
[----:B------:R-:W-:-:S13]  /*141f0*/  R2UR UR7, R79 ;  /* 0x000000004f0772ca */ /* 0x000fda00000e0000 */
[----:B------:R-:W-:Y:S01]  /*14200*/  HGMMA.64x96x16.F32 R24, gdesc[UR4].tnspB, R24, gsb0 ;  /* 0x41600000041879f0 */ /* 0x000fe20008000818 */
[----:B------:R-:W-:Y:S01]  /*14210*/  IMAD.MOV.U32 R111, RZ, RZ, -0x3ffffff0 ;  /* 0xc0000010ff6f7424 */ /* 0x000fe200078e00ff */
[----:B------:R-:W-:Y:S01]  /*14220*/  R2UR UR32, R110 ;  /* 0x000000006e2072ca */ /* 0x000fe200000e0000 */
[----:B------:R-:W-:-:S03]  /*14230*/  VIADD R110, R78, 0x40 ;  /* 0x000000404e6e7836 */ /* 0x000fc60000000000 */
[C---:B------:R-:W-:Y:S02]  /*14240*/  R2UR UR9, R111.reuse ;  /* 0x000000006f0972ca */ /* 0x040fe400000e0000 */
[C---:B------:R-:W-:Y:S02]  /*14250*/  R2UR UR13, R111.reuse ;  /* 0x000000006f0d72ca */ /* 0x040fe400000e0000 */
[C---:B------:R-:W-:Y:S02]  /*14260*/  R2UR UR17, R111.reuse ;  /* 0x000000006f1172ca */ /* 0x040fe400000e0000 */
[C---:B------:R-:W-:Y:S02]  /*14270*/  R2UR UR21, R111.reuse ;  /* 0x000000006f1572ca */ /* 0x040fe400000e0000 */
[C---:B------:R-:W-:Y:S02]  /*14280*/  R2UR UR25, R111.reuse ;  /* 0x000000006f1972ca */ /* 0x040fe400000e0000 */
[----:B------:R-:W-:-:S02]  /*14290*/  R2UR UR29, R111 ;  /* 0x000000006f1d72ca */ /* 0x000fc400000e0000 */
[----:B------:R-:W-:Y:S01]  /*142a0*/  R2UR UR33, R111 ;  /* 0x000000006f2172ca */ /* 0x000fe200000e0000 */
[----:B------:R-:W-:Y:S01]  /*142b0*/  IMAD.MOV.U32 R111, RZ, RZ, -0x7fffffe0 ;  /* 0x80000020ff6f7424 */ /* 0x000fe200078e00ff */
[----:B------:R-:W-:-:S04]  /*142c0*/  R2UR UR10, R110 ;  /* 0x000000006e0a72ca */ /* 0x000fc800000e0000 */
[----:B------:R-:W-:Y:S01]  /*142d0*/  R2UR UR11, R111 ;  /* 0x000000006f0b72ca */ /* 0x000fe200000e0000 */
[----:B------:R-:W-:Y:S02]  /*142e0*/  WARPGROUP.DEPBAR.LE gsb0, 0x0 ;  /* 0x00008000000079c5 */ /* 0x000fe40000010000 */
[----:B------:R-:W-:-:S10]  /*142f0*/  WARPGROUP.ARRIVE ;  /* 0x00000000000079c5 */ /* 0x000fd40000000000 */
[----:B------:R-:W-:Y:S01]  /*14300*/  HGMMA.64x96x16.F32 R24, gdesc[UR8].tnspB, R24, gsb0 ;  /* 0x41600000081879f0 */ /* 0x000fe20008000818 */
[----:B------:R-:W-:Y:S02]  /*14310*/  VIADD R110, R78, 0x80 ;  /* 0x000000804e6e7836 */ /* 0x000fe40000000000 */
[----:B------:R-:W-:-:S03]  /*14320*/  IMAD.MOV.U32 R111, RZ, RZ, -0x7fffffe0 ;  /* 0x80000020ff6f7424 */ /* 0x000fc600078e00ff */
[----:B------:R-:W-:Y:S02]  /*14330*/  R2UR UR14, R110 ;  /* 0x000000006e0e72ca */ /* 0x000fe400000e0000 */
[----:B------:R-:W-:Y:S01]  /*14340*/  R2UR UR15, R111 ;  /* 0x000000006f0f72ca */ /* 0x000fe200000e0000 */
[----:B------:R-:W-:Y:S02]  /*14350*/  VIADD R110, R78, 0xc0 ;  /* 0x000000c04e6e7836 */ /* 0x000fe40000000000 */
[----:B------:R-:W-:Y:S01]  /*14360*/  IMAD.MOV.U32 R111, RZ, RZ, -0x7fffffe0 ;  /* 0x80000020ff6f7424 */ /* 0x000fe200078e00ff */
[----:B------:R-:W-:Y:S02]  /*14370*/  WARPGROUP.DEPBAR.LE gsb0, 0x0 ;  /* 0x00008000000079c5 */ /* 0x000fe40000010000 */
[----:B------:R-:W-:-:S07]  /*14380*/  WARPGROUP.ARRIVE ;  /* 0x00000000000079c5 */ /* 0x000fce0000000000 */
[----:B------:R-:W-:Y:S01]  /*14390*/  HGMMA.64x96x16.F32 R24, gdesc[UR12].tnspB, R24, gsb0 ;  /* 0x416000000c1879f0 */ /* 0x000fe20008000818 */
[----:B------:R-:W-:Y:S02]  /*143a0*/  R2UR UR18, R110 ;  /* 0x000000006e1272ca */ /* 0x000fe400000e0000 */
[----:B------:R-:W-:Y:S01]  /*143b0*/  R2UR UR19, R111 ;  /* 0x000000006f1372ca */ /* 0x000fe200000e0000 */
[----:B------:R-:W-:Y:S02]  /*143c0*/  VIADD R110, R78, 0x100 ;  /* 0x000001004e6e7836 */ /* 0x000fe40000000000 */
[----:B------:R-:W-:-:S03]  /*143d0*/  IMAD.MOV.U32 R111, RZ, RZ, -0x7fffffe0 ;  /* 0x80000020ff6f7424 */ /* 0x000fc600078e00ff */
[----:B------:R-:W-:Y:S01]  /*143e0*/  R2UR UR22, R110 ;  /* 0x000000006e1672ca */ /* 0x000fe200000e0000 */
[----:B------:R-:W-:Y:S02]  /*143f0*/  WARPGROUP.DEPBAR.LE gsb0, 0x0 ;  /* 0x00008000000079c5 */ /* 0x000fe40000010000 */
[----:B------:R-:W-:-:S06]  /*14400*/  WARPGROUP.ARRIVE ;  /* 0x00000000000079c5 */ /* 0x000fcc0000000000 */
        /* <DEDUP_REMOVED lines=9> */
[----:B------:R-:W-:Y:S01]  /*144a0*/  IMAD.MOV.U32 R111, RZ, RZ, -0x7fffffe0 ;  /* 0x80000020ff6f7424 */ /* 0x000fe200078e00ff */
[----:B------:R-:W-:-:S04]  /*144b0*/  IADD3 R110, R78, 0x180, RZ ;  /* 0x000001804e6e7810 */ /* 0x000fc80007ffe0ff */
        /* <DEDUP_REMOVED lines=19> */
[C---:B------:R-:W-:Y:S01]  /*145f0*/  FMUL.FTZ R78, R74.reuse, R21 ;  /* 0x000000154a4e7220 */ /* 0x040fe20000410000 */
[----:B------:R-:W-:-:S04]  /*14600*/  FSETP.NEU.FTZ.AND P3, PT, R74, -INF , PT ;  /* 0xff8000004a00780b */ /* 0x000fc80003f7d000 */
[----:B------:R-:W-:-:S05]  /*14610*/  FSEL R78, R78, RZ, P3 ;  /* 0x000000ff4e4e7208 */ /* 0x000fca0001800000 */
[----:B------:R-:W-:Y:S02]  /*14620*/  FFMA.FTZ R79, R112, R21, -R78 ;  /* 0x00000015704f7223 */ /* 0x000fe4000001084e */
[----:B------:R0:W-:Y:S02]  /*14630*/  MUFU.EX2 R112, R143 ;  /* 0x0000008f00707308 */ /* 0x0001e40000000800 */
[----:B0-----:R-:W3:Y:S01]  /*14640*/  LDL R143, [R1+0x30] ;  /* 0x00003000018f7983 */ /* 0x001ee20000100800 */
[----:B------:R-:W0:Y:S01]  /*14650*/  S2R R154, SR_TID.X ;  /* 0x00000000009a7919 */ /* 0x000e220000002100 */
[----:B------:R-:W-:Y:S02]  /*14660*/  WARPGROUP.DEPBAR.LE gsb0, 0x0 ;  /* 0x00008000000079c5 */ /* 0x000fe40000010000 */
[----:B------:R-:W-:-:S06]  /*14670*/  WARPGROUP.ARRIVE ;  /* 0x00000000000079c5 */ /* 0x000fcc0000000000 */
[----:B------:R-:W-:Y:S01]  /*14680*/  HGMMA.64x96x16.F32 R24, gdesc[UR36].tnspB, R24, gsb0 ;  /* 0x41600000241879f0 */ /* 0x000fe20008000818 */
[----:B0-----:R-:W-:Y:S02]  /*14690*/  SHF.R.U32.HI R87, RZ, 0x7, R154 ;  /* 0x00000007ff577819 */ /* 0x001fe4000001169a */
[----:B------:R-:W-:-:S03]  /*146a0*/  ISETP.GE.U32.AND P2, PT, R154, 0x180, PT ;  /* 0x000001809a00780c */ /* 0x000fc60003f46070 */
[----:B------:R-:W-:Y:S02]  /*146b0*/  VIADD R87, R87, 0x9 ;  /* 0x0000000957577836 */ /* 0x000fe40000000000 */
[-CC-:B------:R-:W-:Y:S01]  /*146c0*/  FFMA.FTZ R108, R108, R21.reuse, -R78.reuse ;  /* 0x000000156c6c7223 */ /* 0x180fe2000001084e */
[-CC-:B------:R-:W-:Y:S01]  /*146d0*/  FFMA.FTZ R110, R85, R21.reuse, -R78.reuse ;  /* 0x00000015556e7223 */ /* 0x180fe2000001084e */
[----:B------:R-:W-:Y:S01]  /*146e0*/  FFMA.FTZ R109, R109, R21, -R78 ;  /* 0x000000156d6d7223 */ /* 0x000fe2000001084e */
[----:B------:R-:W-:Y:S01]  /*146f0*/  SEL R85, R87, 0x9, !P2 ;  /* 0x0000000957557807 */ /* 0x000fe20005000000 */
[----:B------:R-:W-:Y:S08]  /*14700*/  MUFU.EX2 R79, R79 ;  /* 0x0000004f004f7308 */ /* 0x000ff00000000800 */
[----:B------:R-:W-:Y:S08]  /*14710*/  MUFU.EX2 R108, R108 ;  /* 0x0000006c006c7308 */ /* 0x000ff00000000800 */
[----:B------:R-:W-:Y:S08]  /*14720*/  MUFU.EX2 R110, R110 ;  /* 0x0000006e006e7308 */ /* 0x000ff00000000800 */
[----:B------:R-:W0:Y:S02]  /*14730*/  MUFU.EX2 R109, R109 ;  /* 0x0000006d006d7308 */ /* 0x000e240000000800 */
[----:B0-----:R-:W-:Y:S01]  /*14740*/  F2FP.F16.F32.PACK_AB R87, R109, R110 ;  /* 0x0000006e6d57723e */ /* 0x001fe200000000ff */
[----:B------:R-:W-:-:S02]  /*14750*/  WARPGROUP.DEPBAR.LE gsb0, 0x0 ;  /* 0x00008000000079c5 */ /* 0x000fc40000010000 */
[----:B------:R0:W-:Y:S06]  /*14760*/  BAR.ARV R85, 0x100 ;  /* 0x000400550000751d */ /* 0x0001ec0000002000 */
[--C-:B0-----:R-:W-:Y:S02]  /*14770*/  @!P1 IMAD R85, R15, 0x8, R16.reuse ;  /* 0x000000080f559824 */ /* 0x101fe400078e0210 */
[----:B------:R-:W-:Y:S02]  /*14780*/  @!P1 IMAD R15, R22, 0x8, R16 ;  /* 0x00000008160f9824 */ /* 0x000fe400078e0210 */
[----:B------:R-:W-:-:S02]  /*14790*/  @!P1 VIADD R85, R85, 0x31c60 ;  /* 0x00031c6055559836 */ /* 0x000fc40000000000 */
[----:B------:R-:W-:-:S03]  /*147a0*/  @!P1 VIADD R15, R15, 0x31c40 ;  /* 0x00031c400f0f9836 */ /* 0x000fc60000000000 */
[----:B------:R-:W-:Y:S02]  /*147b0*/  @!P1 PRMT R85, RZ, 0x654, R85 ;  /* 0x00000654ff559816 */ /* 0x000fe40000000055 */
[----:B------:R-:W-:-:S04]  /*147c0*/  @!P1 PRMT R15, RZ, 0x654, R15 ;  /* 0x00000654ff0f9816 */ /* 0x000fc8000000000f */
[----:B------:R-:W-:Y:S01]  /*147d0*/  @!P1 SYNCS.ARRIVE.TRANS64.RED.A1T0 RZ, [R15+URZ], RZ ;  /* 0x000000ff0fff99a7 */ /* 0x000fe2000810043f */
[----:B------:R0:W-:Y:S02]  /*147e0*/  @!P1 SYNCS.ARRIVE.TRANS64.RED.A1T0 RZ, [R85+URZ], RZ ;  /* 0x000000ff55ff99a7 */ /* 0x0001e4000810043f */
[----:B0-----:R-:W-:-:S05]  /*147f0*/  F2FP.F16.F32.PACK_AB R85, R108, R79 ;  /* 0x0000004f6c55723e */ /* 0x001fca00000000ff */
[----:B------:R0:W-:Y:S01]  /*14800*/  STSM.16.M88.4 [R17+0x24300], R84 ;  /* 0x0243005411007844 */ /* 0x0001e20000000200 */
[-CC-:B------:R-:W-:Y:S01]  /*14810*/  FFMA.FTZ R15, R106, R21.reuse, -R78.reuse ;  /* 0x000000156a0f7223 */ /* 0x180fe2000001084e */
[----:B0-----:R-:W0:Y:S01]  /*14820*/  MUFU.EX2 R84, R120 ;  /* 0x0000007800547308 */ /* 0x001e220000000800 */
[----:B------:R-:W-:Y:S01]  /*14830*/  FFMA.FTZ R106, R107, R21, -R78 ;  /* 0x000000156b6a7223 */ /* 0x000fe2000001084e */
[----:B0-----:R-:W-:-:S06]  /*14840*/  FADD.FTZ R107, R84, R116 ;  /* 0x00000074546b7221 */ /* 0x001fcc0000010000 */
[----:B------:R0:W-:Y:S02]  /*14850*/  MUFU.EX2 R116, R128 ;  /* 0x0000008000747308 */ /* 0x0001e40000000800 */
[----:B0-----:R-:W-:Y:S01]  /*14860*/  FFMA.FTZ R128, R82, R21, -R78 ;  /* 0x0000001552807223 */ /* 0x001fe2000001084e */
[----:B------:R-:W-:-:S05]  /*14870*/  FSEL R82, R74, RZ, P3 ;  /* 0x000000ff4a527208 */ /* 0x000fca0001800000 */
[----:B------:R-:W-:-:S04]  /*14880*/  FADD.FTZ R82, -R82, R155 ;  /* 0x0000009b52527221 */ /* 0x000fc80000010100 */
[----:B------:R-:W-:-:S06]  /*14890*/  FMUL.FTZ R82, R82, R21 ;  /* 0x0000001552527220 */ /* 0x000fcc0000410000 */
[----:B------:R-:W2:Y:S01]  /*148a0*/  MUFU.EX2 R82, R82 ;  /* 0x0000005200527308 */ /* 0x000ea20000000800 */
[----:B------:R-:W-:-:S07]  /*148b0*/  FFMA.FTZ R105, R105, R21, -R78 ;  /* 0x0000001569697223 */ /* 0x000fce000001084e */
[----:B------:R-:W0:Y:S01]  /*148c0*/  MUFU.EX2 R113, R113 ;  /* 0x0000007100717308 */ /* 0x000e220000000800 */
[----:B------:R-:W-:-:S07]  /*148d0*/  FFMA.FTZ R104, R104, R21, -R78 ;  /* 0x0000001568687223 */ /* 0x000fce000001084e */
[----:B------:R-:W1:Y:S01]  /*148e0*/  MUFU.EX2 R15, R15 ;  /* 0x0000000f000f7308 */ /* 0x000e620000000800 */
[----:B--2---:R-:W-:-:S04]  /*148f0*/  FFMA.FTZ R79, R82, R150, R79 ;  /* 0x00000096524f7223 */ /* 0x004fc8000001004f */
[----:B------:R-:W-:-:S03]  /*14900*/  FADD.FTZ R79, R108, R79 ;  /* 0x0000004f6c4f7221 */ /* 0x000fc60000010000 */
[----:B------:R-:W2:Y:S01]  /*14910*/  MUFU.EX2 R114, R114 ;  /* 0x0000007200727308 */ /* 0x000ea20000000800 */
[----:B------:R-:W-:Y:S01]  /*14920*/  FADD.FTZ R79, R110, R79 ;  /* 0x0000004f6e4f7221 */ /* 0x000fe20000010000 */
[----:B------:R-:W-:-:S06]  /*14930*/  FFMA.FTZ R96, R96, R21, -R78 ;  /* 0x0000001560607223 */ /* 0x000fcc000001084e */
[----:B------:R-:W4:Y:S01]  /*14940*/  MUFU.EX2 R106, R106 ;  /* 0x0000006a006a7308 */ /* 0x000f220000000800 */
[----:B------:R-:W-:-:S07]  /*14950*/  FADD.FTZ R79, R109, R79 ;  /* 0x0000004f6d4f7221 */ /* 0x000fce0000010000 */
[----:B------:R-:W4:Y:S01]  /*14960*/  MUFU.EX2 R115, R115 ;  /* 0x0000007300737308 */ /* 0x000f220000000800 */
[----:B------:R-:W-:-:S07]  /*14970*/  FFMA.FTZ R93, R93, R21, -R78 ;  /* 0x000000155d5d7223 */ /* 0x000fce000001084e */
[----:B------:R-:W4:Y:S01]  /*14980*/  MUFU.EX2 R105, R105 ;  /* 0x0000006900697308 */ /* 0x000f220000000800 */
[----:B0-----:R-:W-:Y:S01]  /*14990*/  FADD.FTZ R107, R113, R107 ;  /* 0x0000006b716b7221 */ /* 0x001fe20000010000 */
[----:B-1----:R-:W-:-:S06]  /*149a0*/  FADD.FTZ R79, R15, R79 ;  /* 0x0000004f0f4f7221 */ /* 0x002fcc0000010000 */
[----:B------:R-:W0:Y:S08]  /*149b0*/  MUFU.EX2 R141, R141 ;  /* 0x0000008d008d7308 */ /* 0x000e300000000800 */
[----:B------:R-:W1:Y:S01]  /*149c0*/  MUFU.EX2 R104, R104 ;  /* 0x0000006800687308 */ /* 0x000e620000000800 */
[----:B--2---:R-:W-:Y:S01]  /*149d0*/  FADD.FTZ R107, R114, R107 ;  /* 0x0000006b726b7221 */ /* 0x004fe20000010000 */
[----:B----4-:R-:W-:-:S06]  /*149e0*/  FADD.FTZ R79, R106, R79 ;  /* 0x0000004f6a4f7221 */ /* 0x010fcc0000010000 */
[----:B------:R-:W2:Y:S01]  /*149f0*/  MUFU.EX2 R140, R140 ;  /* 0x0000008c008c7308 */ /* 0x000ea20000000800 */
[----:B------:R-:W-:-:S07]  /*14a00*/  FFMA.FTZ R91, R91, R21, -R78 ;  /* 0x000000155b5b7223 */ /* 0x000fce000001084e */
[----:B------:R-:W4:Y:S01]  /*14a10*/  MUFU.EX2 R96, R96 ;  /* 0x0000006000607308 */ /* 0x000f220000000800 */
[----:B------:R-:W-:Y:S01]  /*14a20*/  F2FP.F16.F32.PACK_AB R84, R113, R84 ;  /* 0x000000547154723e */ /* 0x000fe200000000ff */
[----:B------:R-:W-:-:S06]  /*14a30*/  FADD.FTZ R107, R115, R107 ;  /* 0x0000006b736b7221 */ /* 0x000fcc0000010000 */
[----:B------:R-:W3:Y:S01]  /*14a40*/  MUFU.EX2 R139, R139 ;  /* 0x0000008b008b7308 */ /* 0x000ee20000000800 */
[----:B------:R-:W-:Y:S01]  /*14a50*/  FADD.FTZ R79, R105, R79 ;  /* 0x0000004f694f7221 */ /* 0x000fe20000010000 */
[----:B------:R-:W-:-:S06]  /*14a60*/  FFMA.FTZ R89, R89, R21, -R78 ;  /* 0x0000001559597223 */ /* 0x000fcc000001084e */
[----:B------:R-:W3:Y:S01]  /*14a70*/  MUFU.EX2 R93, R93 ;  /* 0x0000005d005d7308 */ /* 0x000ee20000000800 */
[----:B0-----:R-:W-:-:S07]  /*14a80*/  FADD.FTZ R107, R141, R107 ;  /* 0x0000006b8d6b7221 */ /* 0x001fce0000010000 */
[----:B------:R-:W0:Y:S01]  /*14a90*/  MUFU.EX2 R138, R138 ;  /* 0x0000008a008a7308 */ /* 0x000e220000000800 */
[----:B------:R-:W-:-:S07]  /*14aa0*/  FFMA.FTZ R92, R92, R21, -R78 ;  /* 0x000000155c5c7223 */ /* 0x000fce000001084e */
[----:B------:R-:W0:Y:S08]  /*14ab0*/  MUFU.EX2 R128, R128 ;  /* 0x0000008000807308 */ /* 0x000e300000000800 */
[----:B------:R1:W-:Y:S01]  /*14ac0*/  MUFU.EX2 R113, R142 ;  /* 0x0000008e00717308 */ /* 0x0003e20000000800 */
[----:B------:R-:W-:-:S07]  /*14ad0*/  F2FP.F16.F32.PACK_AB R85, R106, R15 ;  /* 0x0000000f6a55723e */ /* 0x000fce00000000ff */
[----:B------:R-:W0:Y:S01]  /*14ae0*/  MUFU.EX2 R137, R137 ;  /* 0x0000008900897308 */ /* 0x000e220000000800 */
[-CC-:B-1----:R-:W-:Y:S01]  /*14af0*/  FFMA.FTZ R142, R72, R21.reuse, -R78.reuse ;  /* 0x00000015488e7223 */ /* 0x182fe2000001084e */
[-CC-:B------:R-:W-:Y:S01]  /*14b00*/  FFMA.FTZ R72, R81, R21.reuse, -R78.reuse ;  /* 0x0000001551487223 */ /* 0x180fe2000001084e */
[----:B------:R-:W-:Y:S01]  /*14b10*/  FFMA.FTZ R81, R76, R21, -R78 ;  /* 0x000000154c517223 */ /* 0x000fe2000001084e */
[----:B------:R-:W-:-:S04]  /*14b20*/  FADD.FTZ R76, R104, R79 ;  /* 0x0000004f684c7221 */ /* 0x000fc80000010000 */
[----:B------:R-:W1:Y:S01]  /*14b30*/  MUFU.EX2 R91, R91 ;  /* 0x0000005b005b7308 */ /* 0x000e620000000800 */
[----:B--2---:R-:W-:Y:S01]  /*14b40*/  FADD.FTZ R79, R140, R107 ;  /* 0x0000006b8c4f7221 */ /* 0x004fe20000010000 */
[----:B----4-:R-:W-:Y:S01]  /*14b50*/  FADD.FTZ R76, R96, R76 ;  /* 0x0000004c604c7221 */ /* 0x010fe20000010000 */
[-CC-:B------:R-:W-:Y:S01]  /*14b60*/  FFMA.FTZ R90, R90, R21.reuse, -R78.reuse ;  /* 0x000000155a5a7223 */ /* 0x180fe2000001084e */
[----:B------:R-:W-:-:S04]  /*14b70*/  FFMA.FTZ R106, R94, R21, -R78 ;  /* 0x000000155e6a7223 */ /* 0x000fc8000001084e */
[----:B------:R-:W2:Y:S01]  /*14b80*/  MUFU.EX2 R120, R136 ;  /* 0x0000008800787308 */ /* 0x000ea20000000800 */
[----:B---3--:R-:W-:Y:S01]  /*14b90*/  FADD.FTZ R79, R139, R79 ;  /* 0x0000004f8b4f7221 */ /* 0x008fe20000010000 */
[----:B------:R-:W-:Y:S01]  /*14ba0*/  FFMA.FTZ R94, R100, R21, -R78 ;  /* 0x00000015645e7223 */ /* 0x000fe2000001084e */
[----:B------:R-:W-:-:S05]  /*14bb0*/  FADD.FTZ R100, R93, R76 ;  /* 0x0000004c5d647221 */ /* 0x000fca0000010000 */
[----:B------:R-:W-:Y:S01]  /*14bc0*/  MUFU.EX2 R89, R89 ;  /* 0x0000005900597308 */ /* 0x000fe20000000800 */
[----:B0-----:R-:W-:Y:S01]  /*14bd0*/  FADD.FTZ R79, R138, R79 ;  /* 0x0000004f8a4f7221 */ /* 0x001fe20000010000 */
[----:B------:R-:W-:-:S06]  /*14be0*/  FADD.FTZ R100, R128, R100 ;  /* 0x0000006480647221 */ /* 0x000fcc0000010000 */
[----:B------:R-:W0:Y:S01]  /*14bf0*/  MUFU.EX2 R135, R135 ;  /* 0x0000008700877308 */ /* 0x000e220000000800 */
[----:B------:R-:W-:-:S07]  /*14c00*/  FFMA.FTZ R108, R77, R21, -R78 ;  /* 0x000000154d6c7223 */ /* 0x000fce000001084e */
[----:B------:R-:W-:Y:S01]  /*14c10*/  MUFU.EX2 R92, R92 ;  /* 0x0000005c005c7308 */ /* 0x000fe20000000800 */
[-CC-:B------:R-:W-:Y:S01]  /*14c20*/  FFMA.FTZ R76, R98, R21.reuse, -R78.reuse ;  /* 0x00000015624c7223 */ /* 0x180fe2000001084e */
[----:B------:R-:W-:Y:S01]  /*14c30*/  FFMA.FTZ R77, R99, R21, -R78 ;  /* 0x00000015634d7223 */ /* 0x000fe2000001084e */
[----:B------:R-:W-:-:S05]  /*14c40*/  FADD.FTZ R79, R137, R79 ;  /* 0x0000004f894f7221 */ /* 0x000fca0000010000 */
[----:B------:R-:W3:Y:S01]  /*14c50*/  MUFU.EX2 R134, R134 ;  /* 0x0000008600867308 */ /* 0x000ee20000000800 */
[----:B------:R-:W-:Y:S01]  /*14c60*/  FFMA.FTZ R98, R88, R21, -R78 ;  /* 0x0000001558627223 */ /* 0x000fe2000001084e */
[----:B-1----:R-:W-:-:S06]  /*14c70*/  FADD.FTZ R88, R91, R100 ;  /* 0x000000645b587221 */ /* 0x002fcc0000010000 */
[----:B------:R-:W1:Y:S01]  /*14c80*/  MUFU.EX2 R90, R90 ;  /* 0x0000005a005a7308 */ /* 0x000e620000000800 */
[-CC-:B------:R-:W-:Y:S01]  /*14c90*/  FFMA.FTZ R80, R80, R21.reuse, -R78.reuse ;  /* 0x0000001550507223 */ /* 0x180fe2000001084e */
[----:B------:R-:W-:Y:S01]  /*14ca0*/  FFMA.FTZ R99, R83, R21, -R78 ;  /* 0x0000001553637223 */ /* 0x000fe2000001084e */
[----:B--2---:R-:W-:-:S05]  /*14cb0*/  FADD.FTZ R79, R120, R79 ;  /* 0x0000004f784f7221 */ /* 0x004fca0000010000 */
[----:B------:R-:W2:Y:S08]  /*14cc0*/  MUFU.EX2 R133, R133 ;  /* 0x0000008500857308 */ /* 0x000eb00000000800 */
[----:B------:R-:W4:Y:S01]  /*14cd0*/  MUFU.EX2 R142, R142 ;  /* 0x0000008e008e7308 */ /* 0x000f220000000800 */
[----:B0-----:R-:W-:-:S07]  /*14ce0*/  FADD.FTZ R79, R135, R79 ;  /* 0x0000004f874f7221 */ /* 0x001fce0000010000 */
[----:B------:R-:W0:Y:S01]  /*14cf0*/  MUFU.EX2 R132, R132 ;  /* 0x0000008400847308 */ /* 0x000e220000000800 */
[----:B------:R-:W-:-:S07]  /*14d00*/  FFMA.FTZ R97, R97, R21, -R78 ;  /* 0x0000001561617223 */ /* 0x000fce000001084e */
[----:B------:R-:W0:Y:S08]  /*14d10*/  MUFU.EX2 R72, R72 ;  /* 0x0000004800487308 */ /* 0x000e300000000800 */
[----:B------:R1:W-:Y:S01]  /*14d20*/  MUFU.EX2 R83, R77 ;  /* 0x0000004d00537308 */ /* 0x0003e20000000800 */
[----:B---3--:R-:W-:Y:S01]  /*14d30*/  FADD.FTZ R79, R134, R79 ;  /* 0x0000004f864f7221 */ /* 0x008fe20000010000 */
[----:B-1----:R-:W-:-:S06]  /*14d40*/  FADD.FTZ R77, R89, R88 ;  /* 0x00000058594d7221 */ /* 0x002fcc0000010000 */
[----:B------:R-:W1:Y:S01]  /*14d50*/  MUFU.EX2 R131, R131 ;  /* 0x0000008300837308 */ /* 0x000e620000000800 */
[----:B------:R-:W-:-:S07]  /*14d60*/  FADD.FTZ R77, R92, R77 ;  /* 0x0000004d5c4d7221 */ /* 0x000fce0000010000 */
[----:B------:R-:W3:Y:S01]  /*14d70*/  MUFU.EX2 R80, R80 ;  /* 0x0000005000507308 */ /* 0x000ee20000000800 */
[----:B------:R-:W-:Y:S01]  /*14d80*/  FADD.FTZ R77, R90, R77 ;  /* 0x0000004d5a4d7221 */ /* 0x000fe20000010000 */
[----:B--2---:R-:W-:-:S06]  /*14d90*/  FADD.FTZ R79, R133, R79 ;  /* 0x0000004f854f7221 */ /* 0x004fcc0000010000 */
[----:B------:R-:W2:Y:S01]  /*14da0*/  MUFU.EX2 R130, R130 ;  /* 0x0000008200827308 */ /* 0x000ea20000000800 */
[----:B----4-:R-:W-:Y:S01]  /*14db0*/  FADD.FTZ R77, R142, R77 ;  /* 0x0000004d8e4d7221 */ /* 0x010fe20000010000 */
[----:B------:R-:W-:-:S06]  /*14dc0*/  FFMA.FTZ R95, R95, R21, -R78 ;  /* 0x000000155f5f7223 */ /* 0x000fcc000001084e */
[----:B------:R-:W4:Y:S01]  /*14dd0*/  MUFU.EX2 R81, R81 ;  /* 0x0000005100517308 */ /* 0x000f220000000800 */
[----:B0-----:R-:W-:Y:S01]  /*14de0*/  FADD.FTZ R79, R132, R79 ;  /* 0x0000004f844f7221 */ /* 0x001fe20000010000 */
[----:B------:R-:W-:-:S06]  /*14df0*/  FADD.FTZ R77, R72, R77 ;  /* 0x0000004d484d7221 */ /* 0x000fcc0000010000 */
[----:B------:R-:W0:Y:S01]  /*14e00*/  MUFU.EX2 R129, R129 ;  /* 0x0000008100817308 */ /* 0x000e220000000800 */
[----:B------:R-:W-:-:S07]  /*14e10*/  FFMA.FTZ R15, R73, R21, -R78 ;  /* 0x00000015490f7223 */ /* 0x000fce000001084e */
[----:B------:R-:W0:Y:S01]  /*14e20*/  MUFU.EX2 R97, R97 ;  /* 0x0000006100617308 */ /* 0x000e220000000800 */
[----:B-1----:R-:W-:Y:S01]  /*14e30*/  FADD.FTZ R79, R131, R79 ;  /* 0x0000004f834f7221 */ /* 0x002fe20000010000 */
[----:B---3--:R-:W-:-:S06]  /*14e40*/  FADD.FTZ R77, R80, R77 ;  /* 0x0000004d504d7221 */ /* 0x008fcc0000010000 */
[----:B------:R-:W1:Y:S01]  /*14e50*/  MUFU.EX2 R108, R108 ;  /* 0x0000006c006c7308 */ /* 0x000e620000000800 */
[----:B--2---:R-:W-:Y:S01]  /*14e60*/  FADD.FTZ R79, R130, R79 ;  /* 0x0000004f824f7221 */ /* 0x004fe20000010000 */
[----:B----4-:R-:W-:-:S06]  /*14e70*/  FADD.FTZ R77, R81, R77 ;  /* 0x0000004d514d7221 */ /* 0x010fcc0000010000 */
[----:B------:R-:W2:Y:S01]  /*14e80*/  MUFU.EX2 R127, R127 ;  /* 0x0000007f007f7308 */ /* 0x000ea20000000800 */
[----:B------:R-:W-:-:S07]  /*14e90*/  FFMA.FTZ R73, R102, R21, -R78 ;  /* 0x0000001566497223 */ /* 0x000fce000001084e */
[----:B------:R-:W3:Y:S01]  /*14ea0*/  MUFU.EX2 R95, R95 ;  /* 0x0000005f005f7308 */ /* 0x000ee20000000800 */
[----:B------:R-:W-:Y:S01]  /*14eb0*/  F2FP.F16.F32.PACK_AB R138, R138, R139 ;  /* 0x0000008b8a8a723e */ /* 0x000fe200000000ff */
[----:B0-----:R-:W-:Y:S01]  /*14ec0*/  FADD.FTZ R79, R129, R79 ;  /* 0x0000004f814f7221 */ /* 0x001fe20000010000 */
[----:B------:R-:W-:-:S05]  /*14ed0*/  F2FP.F16.F32.PACK_AB R139, R91, R128 ;  /* 0x000000805b8b723e */ /* 0x000fca00000000ff */
[----:B------:R-:W0:Y:S01]  /*14ee0*/  MUFU.EX2 R126, R126 ;  /* 0x0000007e007e7308 */ /* 0x000e220000000800 */
[----:B------:R-:W-:-:S07]  /*14ef0*/  FADD.FTZ R91, R97, R77 ;  /* 0x0000004d615b7221 */ /* 0x000fce0000010000 */
[----:B------:R-:W4:Y:S01]  /*14f00*/  MUFU.EX2 R15, R15 ;  /* 0x0000000f000f7308 */ /* 0x000f220000000800 */
[----:B------:R-:W-:Y:S01]  /*14f10*/  FADD.FTZ R79, R116, R79 ;  /* 0x0000004f744f7221 */ /* 0x000fe20000010000 */
[----:B------:R-:W-:-:S06]  /*14f20*/  F2FP.F16.F32.PACK_AB R77, R92, R89 ;  /* 0x000000595c4d723e */ /* 0x000fcc00000000ff */
[----:B------:R-:W4:Y:S01]  /*14f30*/  MUFU.EX2 R125, R125 ;  /* 0x0000007d007d7308 */ /* 0x000f220000000800 */
[----:B-1----:R-:W-:-:S07]  /*14f40*/  FADD.FTZ R92, R108, R91 ;  /* 0x0000005b6c5c7221 */ /* 0x002fce0000010000 */
[----:B------:R-:W1:Y:S01]  /*14f50*/  MUFU.EX2 R106, R106 ;  /* 0x0000006a006a7308 */ /* 0x000e620000000800 */
[----:B--2---:R-:W-:Y:S01]  /*14f60*/  FADD.FTZ R89, R127, R79 ;  /* 0x0000004f7f597221 */ /* 0x004fe20000010000 */
[----:B---3--:R-:W-:-:S06]  /*14f70*/  FADD.FTZ R92, R95, R92 ;  /* 0x0000005c5f5c7221 */ /* 0x008fcc0000010000 */
[----:B------:R-:W2:Y:S01]  /*14f80*/  MUFU.EX2 R124, R124 ;  /* 0x0000007c007c7308 */ /* 0x000ea20000000800 */
[----:B------:R-:W-:-:S07]  /*14f90*/  F2FP.F16.F32.PACK_AB R79, R142, R90 ;  /* 0x0000005a8e4f723e */ /* 0x000fce00000000ff */
[----:B------:R-:W3:Y:S01]  /*14fa0*/  MUFU.EX2 R73, R73 ;  /* 0x0000004900497308 */ /* 0x000ee20000000800 */
[----:B0-----:R-:W-:Y:S01]  /*14fb0*/  FADD.FTZ R90, R126, R89 ;  /* 0x000000597e5a7221 */ /* 0x001fe20000010000 */
[----:B------:R-:W-:-:S06]  /*14fc0*/  FFMA.FTZ R88, R75, R21, -R78 ;  /* 0x000000154b587223 */ /* 0x000fcc000001084e */
[----:B------:R-:W0:Y:S01]  /*14fd0*/  MUFU.EX2 R123, R123 ;  /* 0x0000007b007b7308 */ /* 0x000e220000000800 */
[----:B----4-:R-:W-:-:S07]  /*14fe0*/  FADD.FTZ R89, R15, R92 ;  /* 0x0000005c0f597221 */ /* 0x010fce0000010000 */
[----:B------:R-:W-:Y:S01]  /*14ff0*/  MUFU.EX2 R94, R94 ;  /* 0x0000005e005e7308 */ /* 0x000fe20000000800 */
[----:B------:R-:W-:Y:S01]  /*15000*/  F2FP.F16.F32.PACK_AB R86, R115, R114 ;  /* 0x000000727356723e */ /* 0x000fe200000000ff */
[----:B------:R-:W-:Y:S01]  /*15010*/  FFMA.FTZ R101, R101, R21, -R78 ;  /* 0x0000001565657223 */ /* 0x000fe2000001084e */
[----:B------:R-:W-:-:S05]  /*15020*/  F2FP.F16.F32.PACK_AB R87, R104, R105 ;  /* 0x000000696857723e */ /* 0x000fca00000000ff */
[----:B------:R-:W4:Y:S01]  /*15030*/  MUFU.EX2 R122, R122 ;  /* 0x0000007a007a7308 */ /* 0x000f220000000800 */
[-CC-:B------:R-:W-:Y:S01]  /*15040*/  FFMA.FTZ R103, R103, R21.reuse, -R78.reuse ;  /* 0x0000001567677223 */ /* 0x180fe2000001084e */
[-CC-:B------:R-:W-:Y:S01]  /*15050*/  FFMA.FTZ R117, R117, R21.reuse, -R78.reuse ;  /* 0x0000001575757223 */ /* 0x180fe2000001084e */
[-CC-:B------:R-:W-:Y:S01]  /*15060*/  FFMA.FTZ R118, R118, R21.reuse, -R78.reuse ;  /* 0x0000001576767223 */ /* 0x180fe2000001084e */
[----:B------:R-:W-:Y:S01]  /*15070*/  FFMA.FTZ R119, R119, R21, -R78 ;  /* 0x0000001577777223 */ /* 0x000fe2000001084e */
[----:B------:R-:W-:Y:S01]  /*15080*/  F2FP.F16.F32.PACK_AB R136, R140, R141 ;  /* 0x0000008d8c88723e */ /* 0x000fe200000000ff */
[----:B------:R-:W-:Y:S02]  /*15090*/  FADD.FTZ R91, R125, R90 ;  /* 0x0000005a7d5b7221 */ /* 0x000fe40000010000 */
[----:B------:R2:W-:Y:S01]  /*150a0*/  MUFU.EX2 R75, R76 ;  /* 0x0000004c004b7308 */ /* 0x0005e20000000800 */
[----:B------:R-:W-:Y:S01]  /*150b0*/  F2FP.F16.F32.PACK_AB R78, R134, R135 ;  /* 0x00000087864e723e */ /* 0x000fe200000000ff */
[----:B-1----:R-:W-:Y:S01]  /*150c0*/  FADD.FTZ R90, R106, R89 ;  /* 0x000000596a5a7221 */ /* 0x002fe20000010000 */
[----:B------:R-:W-:Y:S05]  /*150d0*/  STSM.16.M88.4 [R17+0x25b00], R84 ;  /* 0x025b005411007844 */ /* 0x000fea0000000200 */
[----:B------:R-:W1:Y:S01]  /*150e0*/  MUFU.EX2 R121, R121 ;  /* 0x0000007900797308 */ /* 0x000e620000000800 */
[----:B--2---:R-:W-:-:S02]  /*150f0*/  F2FP.F16.F32.PACK_AB R76, R120, R137 ;  /* 0x00000089784c723e */ /* 0x004fc400000000ff */
[----:B------:R-:W-:Y:S01]  /*15100*/  F2FP.F16.F32.PACK_AB R137, R93, R96 ;  /* 0x000000605d89723e */ /* 0x000fe200000000ff */
[----:B------:R-:W-:Y:S01]  /*15110*/  FADD.FTZ R92, R124, R91 ;  /* 0x0000005b7c5c7221 */ /* 0x000fe20000010000 */
[----:B---3--:R-:W-:-:S03]  /*15120*/  FADD.FTZ R91, R73, R90 ;  /* 0x0000005a495b7221 */ /* 0x008fc60000010000 */
[----:B------:R-:W2:Y:S01]  /*15130*/  MUFU.EX2 R98, R98 ;  /* 0x0000006200627308 */ /* 0x000ea20000000800 */
[----:B------:R-:W-:Y:S01]  /*15140*/  STSM.16.M88.4 [R17+0x27300], R136 ;  /* 0x0273008811007844 */ /* 0x000fe20000000200 */
[----:B0-----:R-:W-:-:S03]  /*15150*/  FADD.FTZ R93, R123, R92 ;  /* 0x0000005c7b5d7221 */ /* 0x001fc60000010000 */
[----:B------:R0:W-:Y:S03]  /*15160*/  STSM.16.M88.4 [R17+0x28b00], R76 ;  /* 0x028b004c11007844 */ /* 0x0001e60000000200 */
[----:B------:R-:W3:Y:S01]  /*15170*/  MUFU.EX2 R99, R99 ;  /* 0x0000006300637308 */ /* 0x000ee20000000800 */
[----:B----4-:R-:W-:-:S07]  /*15180*/  FADD.FTZ R90, R122, R93 ;  /* 0x0000005d7a5a7221 */ /* 0x010fce0000010000 */
[----:B------:R-:W-:Y:S01]  /*15190*/  MUFU.EX2 R111, R145 ;  /* 0x00000091006f7308 */ /* 0x000fe20000000800 */
[----:B0-----:R-:W-:Y:S02]  /*151a0*/  F2FP.F16.F32.PACK_AB R76, R116, R129 ;  /* 0x00000081744c723e */ /* 0x001fe400000000ff */
[----:B------:R-:W-:Y:S01]  /*151b0*/  F2FP.F16.F32.PACK_AB R129, R80, R72 ;  /* 0x000000485081723e */ /* 0x000fe200000000ff */
[----:B------:R-:W-:-:S04]  /*151c0*/  FADD.FTZ R80, R94, R91 ;  /* 0x0000005b5e507221 */ /* 0x000fc80000010000 */
[----:B------:R-:W0:Y:S01]  /*151d0*/  MUFU.EX2 R101, R101 ;  /* 0x0000006500657308 */ /* 0x000e220000000800 */
[----:B------:R-:W-:Y:S01]  /*151e0*/  FADD.FTZ R80, R83, R80 ;  /* 0x0000005053507221 */ /* 0x000fe20000010000 */
[----:B-1----:R-:W-:Y:S01]  /*151f0*/  FADD.FTZ R90, R121, R90 ;  /* 0x0000005a795a7221 */ /* 0x002fe20000010000 */
[----:B------:R-:W-:-:S05]  /*15200*/  F2FP.F16.F32.PACK_AB R79, R106, R15 ;  /* 0x0000000f6a4f723e */ /* 0x000fca00000000ff */
[----:B------:R-:W1:Y:S01]  /*15210*/  MUFU.EX2 R87, R146 ;  /* 0x0000009200577308 */ /* 0x000e620000000800 */
[----:B------:R-:W-:Y:S01]  /*15220*/  FADD.FTZ R15, R75, R80 ;  /* 0x000000504b0f7221 */ /* 0x000fe20000010000 */
[----:B------:R-:W-:Y:S02]  /*15230*/  F2FP.F16.F32.PACK_AB R130, R130, R131 ;  /* 0x000000838282723e */ /* 0x000fe400000000ff */
[----:B------:R-:W-:-:S04]  /*15240*/  F2FP.F16.F32.PACK_AB R131, R97, R81 ;  /* 0x000000516183723e */ /* 0x000fc800000000ff */
[----:B------:R-:W4:Y:S01]  /*15250*/  MUFU.EX2 R103, R103 ;  /* 0x0000006700677308 */ /* 0x000f220000000800 */
[----:B------:R-:W-:Y:S01]  /*15260*/  FADD.FTZ R81, R113, R90 ;  /* 0x0000005a71517221 */ /* 0x000fe20000010000 */
[----:B--2---:R-:W-:-:S06]  /*15270*/  FADD.FTZ R80, R98, R15 ;  /* 0x0000000f62507221 */ /* 0x004fcc0000010000 */
[----:B------:R-:W2:Y:S01]  /*15280*/  MUFU.EX2 R86, R147 ;  /* 0x0000009300567308 */ /* 0x000ea20000000800 */
[----:B---3--:R-:W-:-:S07]  /*15290*/  FADD.FTZ R80, R99, R80 ;  /* 0x0000005063507221 */ /* 0x008fce0000010000 */
[----:B------:R3:W2:Y:S01]  /*152a0*/  MUFU.EX2 R89, R88 ;  /* 0x0000005800597308 */ /* 0x0006a20000000800 */
[----:B0-----:R-:W-:-:S07]  /*152b0*/  FADD.FTZ R80, R101, R80 ;  /* 0x0000005065507221 */ /* 0x001fce0000010000 */
[----:B------:R-:W0:Y:S01]  /*152c0*/  MUFU.EX2 R72, R117 ;  /* 0x0000007500487308 */ /* 0x000e220000000800 */
[----:B---3--:R-:W-:-:S04]  /*152d0*/  FADD.FTZ R88, R112, R81 ;  /* 0x0000005170587221 */ /* 0x008fc80000010000 */
[----:B------:R-:W-:-:S03]  /*152e0*/  FADD.FTZ R88, R111, R88 ;  /* 0x000000586f587221 */ /* 0x000fc60000010000 */
[----:B------:R-:W-:Y:S01]  /*152f0*/  MUFU.EX2 R84, R148 ;  /* 0x0000009400547308 */ /* 0x000fe20000000800 */
[----:B-1----:R-:W-:-:S07]  /*15300*/  FADD.FTZ R15, R87, R88 ;  /* 0x00000058570f7221 */ /* 0x002fce0000010000 */
[----:B------:R-:W1:Y:S01]  /*15310*/  MUFU.EX2 R85, R149 ;  /* 0x0000009500557308 */ /* 0x000e620000000800 */
[----:B----4-:R-:W-:-:S07]  /*15320*/  FADD.FTZ R80, R103, R80 ;  /* 0x0000005067507221 */ /* 0x010fce0000010000 */
[----:B------:R-:W-:Y:S08]  /*15330*/  MUFU.EX2 R118, R118 ;  /* 0x0000007600767308 */ /* 0x000ff00000000800 */
[----:B------:R-:W3:Y:S01]  /*15340*/  MUFU.EX2 R119, R119 ;  /* 0x0000007700777308 */ /* 0x000ee20000000800 */
[----:B------:R-:W-:Y:S01]  /*15350*/  F2FP.F16.F32.PACK_AB R128, R132, R133 ;  /* 0x000000858480723e */ /* 0x000fe200000000ff */
[----:B--2---:R-:W-:Y:S01]  /*15360*/  FADD.FTZ R81, R86, R15 ;  /* 0x0000000f56517221 */ /* 0x004fe20000010000 */
[----:B------:R-:W-:Y:S01]  /*15370*/  F2FP.F16.F32.PACK_AB R78, R126, R127 ;  /* 0x0000007f7e4e723e */ /* 0x000fe200000000ff */
[----:B------:R-:W-:Y:S01]  /*15380*/  FADD.FTZ R15, R89, R80 ;  /* 0x00000050590f7221 */ /* 0x000fe20000010000 */
[----:B------:R-:W-:Y:S01]  /*15390*/  F2FP.F16.F32.PACK_AB R77, R95, R108 ;  /* 0x0000006c5f4d723e */ /* 0x000fe200000000ff */
[----:B------:R-:W-:Y:S01]  /*153a0*/  STSM.16.M88.4 [R17+0x2a300], R128 ;  /* 0x02a3008011007844 */ /* 0x000fe20000000200 */
[----:B------:R-:W-:Y:S01]  /*153b0*/  F2FP.F16.F32.PACK_AB R124, R124, R125 ;  /* 0x0000007d7c7c723e */ /* 0x000fe200000000ff */
[----:B0-----:R-:W-:Y:S01]  /*153c0*/  FADD.FTZ R15, R72, R15 ;  /* 0x0000000f480f7221 */ /* 0x001fe20000010000 */
[----:B------:R-:W-:Y:S01]  /*153d0*/  F2FP.F16.F32.PACK_AB R126, R122, R123 ;  /* 0x0000007b7a7e723e */ /* 0x000fe200000000ff */
[----:B------:R0:W-:Y:S01]  /*153e0*/  STSM.16.M88.4 [R17+0x2bb00], R76 ;  /* 0x02bb004c11007844 */ /* 0x0001e20000000200 */
[----:B------:R-:W-:-:S02]  /*153f0*/  F2FP.F16.F32.PACK_AB R125, R94, R73 ;  /* 0x000000495e7d723e */ /* 0x000fc400000000ff */
[----:B------:R-:W-:Y:S02]  /*15400*/  F2FP.F16.F32.PACK_AB R127, R75, R83 ;  /* 0x000000534b7f723e */ /* 0x000fe400000000ff */
[----:B------:R-:W-:Y:S02]  /*15410*/  F2FP.F16.F32.PACK_AB R88, R86, R87 ;  /* 0x000000575658723e */ /* 0x000fe400000000ff */
[----:B------:R-:W-:Y:S02]  /*15420*/  F2FP.F16.F32.PACK_AB R89, R72, R89 ;  /* 0x000000594859723e */ /* 0x000fe400000000ff */
[----:B-1----:R-:W-:Y:S01]  /*15430*/  F2FP.F16.F32.PACK_AB R90, R85, R84 ;  /* 0x00000054555a723e */ /* 0x002fe200000000ff */
[----:B------:R-:W-:Y:S01]  /*15440*/  FADD.FTZ R84, R84, R81 ;  /* 0x0000005154547221 */ /* 0x000fe20000010000 */
[----:B---3--:R-:W-:Y:S01]  /*15450*/  F2FP.F16.F32.PACK_AB R91, R119, R118 ;  /* 0x00000076775b723e */ /* 0x008fe200000000ff */
[----:B------:R-:W-:Y:S01]  /*15460*/  FADD.FTZ R15, R118, R15 ;  /* 0x0000000f760f7221 */ /* 0x000fe20000010000 */
[----:B0-----:R-:W-:-:S02]  /*15470*/  F2FP.F16.F32.PACK_AB R76, R113, R121 ;  /* 0x00000079714c723e */ /* 0x001fc400000000ff */
[----:B------:R-:W-:Y:S02]  /*15480*/  F2FP.F16.F32.PACK_AB R78, R111, R112 ;  /* 0x000000706f4e723e */ /* 0x000fe400000000ff */
[----:B------:R-:W-:Y:S02]  /*15490*/  F2FP.F16.F32.PACK_AB R77, R99, R98 ;  /* 0x00000062634d723e */ /* 0x000fe400000000ff */
[----:B------:R-:W-:Y:S01]  /*154a0*/  F2FP.F16.F32.PACK_AB R79, R103, R101 ;  /* 0x00000065674f723e */ /* 0x000fe200000000ff */
[----:B------:R-:W-:Y:S01]  /*154b0*/  STSM.16.M88.4 [R17+0x2d300], R124 ;  /* 0x02d3007c11007844 */ /* 0x000fe20000000200 */
[----:B------:R-:W-:Y:S01]  /*154c0*/  FADD.FTZ R72, R85, R84 ;  /* 0x0000005455487221 */ /* 0x000fe20000010000 */
[----:B------:R-:W-:Y:S02]  /*154d0*/  FADD.FTZ R15, R119, R15 ;  /* 0x0000000f770f7221 */ /* 0x000fe40000010000 */
[----:B------:R-:W-:Y:S04]  /*154e0*/  STSM.16.M88.4 [R17+0x2eb00], R76 ;  /* 0x02eb004c11007844 */ /* 0x000fe80000000200 */
[----:B------:R-:W-:Y:S01]  /*154f0*/  STSM.16.M88.4 [R17+0x30300], R88 ;  /* 0x0303005811007844 */ /* 0x000fe20000000200 */
[----:B------:R-:W-:Y:S01]  /*15500*/  @!PT LDS RZ, [RZ] ;  /* 0x00000000fffff984 */ /* 0x000fe20000000800 */
[----:B------:R-:W-:Y:S01]  /*15510*/  @!PT LDS RZ, [RZ] ;  /* 0x00000000fffff984 */ /* 0x000fe20000000800 */
[----:B------:R-:W-:Y:S01]  /*15520*/  @!PT LDS RZ, [RZ] ;  /* 0x00000000fffff984 */ /* 0x000fe20000000800 */
[----:B------:R-:W-:Y:S01]  /*15530*/  @!PT LDS RZ, [RZ] ;  /* 0x00000000fffff984 */ /* 0x000fe20000000800 */
[----:B------:R0:W-:Y:S06]  /*15540*/  MEMBAR.ALL.CTA ;  /* 0x0000000000007992 */ /* 0x0001ec0000008000 */
[----:B0-----:R-:W0:Y:S04]  /*15550*/  FENCE.VIEW.ASYNC.S ;  /* 0x00000000000073c6 */ /* 0x001e280000000000 */
[----:B------:R-:W-:Y:S04]  /*15560*/  STL [R1+0x18], R72 ;  /* 0x0000184801007387 */ /* 0x000fe80000100800 */
[----:B------:R1:W-:Y:S04]  /*15570*/  STL [R1+0x3c], R15 ;  /* 0x00003c0f01007387 */ /* 0x0003e80000100800 */
[----:B------:R2:W5:Y:S04]  /*15580*/  LDL R145, [R1+0x38] ;  /* 0x0000380001917983 */ /* 0x0005680000100800 */
[----:B------:R2:W-:Y:S01]  /*15590*/  STL [R1+0x1c], R74 ;  /* 0x00001c4a01007387 */ /* 0x0005e20000100800 */
[----:B------:R-:W-:Y:S01]  /*155a0*/  ISETP.GT.AND P2, PT, R14, R143, PT ;  /* 0x0000008f0e00720c */ /* 0x000fe20003f44270 */
        /* <DEDUP_REMOVED lines=49> */
[----:B-1----:R-:W-:-:S02]  /*158c0*/  IMAD.MOV.U32 R15, RZ, RZ, R22 ;  /* 0x000000ffff0f7224 */ /* 0x002fc400078e0016 */
[----:B------:R-:W-:Y:S01]  /*158d0*/  IMAD.MOV.U32 R0, RZ, RZ, R20 ;  /* 0x000000ffff007224 */ /* 0x000fe200078e0014 */
[----:B0-----:R-:W-:Y:S01]  /*158e0*/  NOP ;  /* 0x0000000000007918 */ /* 0x001fe20000000000 */
[----:B--2---:R-:W-:Y:S05]  /*158f0*/  @P2 BRA `(.L_x_1976) ;  /* 0xffffffa4002c2947 */ /* 0x004fea000383ffff */
[----:B------:R0:W-:Y:S02]  /*15900*/  STL [R1+0x20], R14 ;  /* 0x0000200e01007387 */ /* 0x0001e40000100800 */
.L_x_1966:
[----:B------:R-:W2:Y:S02]  /*15910*/  LDL R0, [R1+0x20] ;  /* 0x0000200001007983 */ /* 0x000ea40000100800 */
[----:B--2---:R-:W-:-:S13]  /*15920*/  ISETP.GE.AND P2, PT, R0, RZ, PT ;  /* 0x000000ff0000720c */ /* 0x004fda0003f46270 */
[----:B------:R-:W-:Y:S05]  /*15930*/  @!P2 BRA `(.L_x_1977) ;  /* 0x000000500068a947 */ /* 0x000fea0003800000 */
[----:B------:R1:W-:Y:S01]  /*15940*/  STL [R1+0x14], R74 ;  /* 0x0000144a01007387 */ /* 0x0003e20000100800 */
[----:B------:R-:W-:-:S03]  /*15950*/  IMAD.MOV.U32 R0, RZ, RZ, R20 ;  /* 0x000000ffff007224 */ /* 0x000fc600078e0014 */
[----:B0-----:R1:W5:Y:S01]  /*15960*/  LDL.LU R14, [R1+0x38] ;  /* 0x00003800010e7983 */ /* 0x0013620000300800 */
[----:B------:R-:W-:-:S07]  /*15970*/  IMAD.MOV.U32 R15, RZ, RZ, R22 ;  /* 0x000000ffff0f7224 */ /* 0x000fce00078e0016 */
.L_x_1987:
[----:B--2---:R-:W2:Y:S01]  /*15980*/  LDL R20, [R1+0x54] ;  /* 0x0000540001147983 */ /* 0x004ea20000100800 */
[----:B------:R-:W-:Y:S01]  /*15990*/  IADD3 R22, R15, 0x1, RZ ;  /* 0x000000010f167810 */ /* 0x000fe20007ffe0ff */
[----:B------:R-:W-:Y:S05]  /*159a0*/  YIELD ;  /* 0x0000000000007946 */ /* 0x000fea0003800000 */
[----:B------:R-:W-:-:S04]  /*159b0*/  ISETP.NE.AND P3, PT, R22, 0x2, PT ;  /* 0x000000021600780c */ /* 0x000fc80003f65270 */
[----:B------:R-:W-:Y:S02]  /*159c0*/  SEL R21, RZ, 0x1, P3 ;  /* 0x00000001ff157807 */ /* 0x000fe40001800000 */
[----:B------:R-:W-:Y:S02]  /*159d0*/  SEL R22, R22, RZ, P3 ;  /* 0x000000ff16167207 */ /* 0x000fe40001800000 */
[----:B-----5:R-:W-:-:S05]  /*159e0*/  LOP3.LUT R21, R14, R21, RZ, 0x3c, !PT ;  /* 0x000000150e157212 */ /* 0x020fca00078e3cff */
[----:B------:R0:W-:Y:S01]  /*159f0*/  STL [R1+0x38], R21 ;  /* 0x0000381501007387 */ /* 0x0001e20000100800 */
[----:B--2---:R-:W-:-:S13]  /*15a00*/  ISETP.NE.AND P2, PT, R20, RZ, PT ;  /* 0x000000ff1400720c */ /* 0x004fda0003f45270 */
[----:B0-----:R-:W-:Y:S05]  /*15a10*/  @P2 BRA `(.L_x_1978) ;  /* 0x0000000000302947 */ /* 0x001fea0003800000 */
[----:B------:R-:W-:Y:S05]  /*15a20*/  @!P0 BRA `(.L_x_1979) ;  /* 0x0000000000048947 */ /* 0x000fea0003800000 */
[----:B------:R-:W-:Y:S01]  /*15a30*/  BPT.TRAP 0x1 ;  /* 0x000000040000795c */ /* 0x000fe20000300000 */
.L_x_1979:
[----:B------:R-:W-:Y:S01]  /*15a40*/  IMAD R20, R22, 0x8, R16 ;  /* 0x0000000816147824 */ /* 0x000fe200078e0210 */
[----:B------:R-:W-:-:S04]  /*15a50*/  SHF.L.U32 R21, R21, 0x1f, RZ ;  /* 0x0000001f15157819 */ /* 0x000fc800000006ff */
[----:B------:R0:W2:Y:S01]  /*15a60*/  SYNCS.PHASECHK.TRANS64.TRYWAIT P3, [R20+URZ+0x31c30], R21 ;  /* 0x031c3015140075a7 */ /* 0x0000a2000806017f */
[----:B------:R-:W-:Y:S05]  /*15a70*/  @!P0 BRA `(.L_x_1980) ;  /* 0x0000000000048947 */ /* 0x000fea0003800000 */
[----:B------:R-:W-:Y:S01]  /*15a80*/  BPT.TRAP 0x1 ;  /* 0x000000040000795c */ /* 0x000fe20000300000 */
.L_x_1980:
[----:B------:R-:W-:Y:S04]  /*15a90*/  BSSY B0, `(.L_x_1978) ;  /* 0x0000004000007945 */ /* 0x000fe80003800000 */
[----:B--2---:R-:W-:Y:S05]  /*15aa0*/  @P3 BRA `(.L_x_1981) ;  /* 0x0000000000083947 */ /* 0x004fea0003800000 */
[----:B------:R-:W2:Y:S02]  /*15ab0*/  SYNCS.PHASECHK.TRANS64.TRYWAIT P3, [R20+URZ+0x31c30], R21 ;  /* 0x031c3015140075a7 */ /* 0x000ea4000806017f */
[----:B--2---:R-:W-:Y:S05]  /*15ac0*/  @!P3 BRA `(.L_x_1982) ;  /* 0x000000d80050b947 */ /* 0x004fea0003800000 */
.L_x_1981:
[----:B------:R-:W-:Y:S05]  /*15ad0*/  BSYNC B0 ;  /* 0x0000000000007941 */ /* 0x000fea0003800000 */
.L_x_1978:
[----:B0-2---:R-:W2:Y:S01]  /*15ae0*/  LDL R20, [R1+0x58] ;  /* 0x0000580001147983 */ /* 0x005ea20000100800 */
        /* <DEDUP_REMOVED lines=14> */
[----:B------:R3:W-:Y:S01]  /*15bd0*/  STL [R1+0xa8], R19 ;  /* 0x0000a81301007387 */ /* 0x0007e20000100800 */
[----:B------:R-:W-:Y:S01]  /*15be0*/  R2UR UR55, R75 ;  /* 0x000000004b3772ca */ /* 0x000fe200000e0000 */
[----:B------:R-:W-:Y:S01]  /*15bf0*/  IMAD.MOV.U32 R147, RZ, RZ, -0x7fffffe0 ;  /* 0x80000020ff937424 */ /* 0x000fe200078e00ff */
[----:B------:R-:W-:Y:S01]  /*15c00*/  R2UR UR52, R2 ;  /* 0x00000000023472ca */ /* 0x000fe200000e0000 */
[----:B------:R-:W-:Y:S01]  /*15c10*/  STL [R1+0xa4], R18 ;  /* 0x0000a41201007387 */ /* 0x000fe20000100800 */
[----:B------:R-:W-:-:S02]  /*15c20*/  R2UR UR53, R3 ;  /* 0x00000000033572ca */ /* 0x000fc400000e0000 */
[----:B------:R-:W-:Y:S01]  /*15c30*/  R2UR UR15, R77 ;  /* 0x000000004d0f72ca */ /* 0x000fe200000e0000 */
[----:B------:R4:W-:Y:S01]  /*15c40*/  STL [R1+0xa0], R17 ;  /* 0x0000a01101007387 */ /* 0x0009e20000100800 */
[----:B------:R-:W-:Y:S02]  /*15c50*/  R2UR UR12, R2 ;  /* 0x00000000020c72ca */ /* 0x000fe400000e0000 */
[----:B------:R-:W-:Y:S01]  /*15c60*/  R2UR UR13, R3 ;  /* 0x00000000030d72ca */ /* 0x000fe200000e0000 */
[----:B------:R4:W-:Y:S01]  /*15c70*/  STL [R1+0x9c], R16 ;  /* 0x00009c1001007387 */ /* 0x0009e20000100800 */
[C---:B------:R-:W-:Y:S02]  /*15c80*/  R2UR UR5, R77.reuse ;  /* 0x000000004d0572ca */ /* 0x040fe400000e0000 */
[C---:B------:R-:W-:Y:S01]  /*15c90*/  R2UR UR19, R77.reuse ;  /* 0x000000004d1372ca */ /* 0x040fe200000e0000 */
[----:B------:R4:W-:Y:S01]  /*15ca0*/  STL [R1+0x98], R15 ;  /* 0x0000980f01007387 */ /* 0x0009e20000100800 */
[----:B------:R-:W-:-:S02]  /*15cb0*/  R2UR UR35, R77 ;  /* 0x000000004d2372ca */ /* 0x000fc400000e0000 */
        /* <DEDUP_REMOVED lines=16> */
[C---:B------:R-:W-:Y:S02]  /*15dc0*/  R2UR UR23, R73.reuse ;  /* 0x00000000491772ca */ /* 0x040fe400000e0000 */
[----:B------:R-:W-:-:S02]  /*15dd0*/  R2UR UR31, R73 ;  /* 0x00000000491f72ca */ /* 0x000fc400000e0000 */
[C---:B------:R-:W-:Y:S02]  /*15de0*/  R2UR UR25, R73.reuse ;  /* 0x00000000491972ca */ /* 0x040fe400000e0000 */
[C---:B------:R-:W-:Y:S02]  /*15df0*/  R2UR UR21, R73.reuse ;  /* 0x00000000491572ca */ /* 0x040fe400000e0000 */
[----:B------:R-:W-:Y:S02]  /*15e00*/  R2UR UR41, R73 ;  /* 0x00000000492972ca */ /* 0x000fe400000e0000 */
[----:B------:R-:W-:Y:S02]  /*15e10*/  R2UR UR16, R2 ;  /* 0x00000000021072ca */ /* 0x000fe400000e0000 */
[----:B------:R-:W-:Y:S02]  /*15e20*/  R2UR UR17, R3 ;  /* 0x00000000031172ca */ /* 0x000fe400000e0000 */
[----:B------:R-:W-:-:S02]  /*15e30*/  R2UR UR33, R79 ;  /* 0x000000004f2172ca */ /* 0x000fc400000e0000 */
[----:B------:R-:W-:Y:S01]  /*15e40*/  R2UR UR43, R79 ;  /* 0x000000004f2b72ca */ /* 0x000fe200000e0000 */
[----:B------:R-:W-:-:S12]  /*15e50*/  WARPGROUP.ARRIVE ;  /* 0x00000000000079c5 */ /* 0x000fd80000000000 */
[----:B---3--:R-:W-:Y:S01]  /*15e60*/  MOV R19, UR43 ;  /* 0x0000002b00137c02 */ /* 0x008fe20008000f00 */
[----:B------:R-:W-:Y:S01]  /*15e70*/  UMOV UR43, UR33 ;  /* 0x00000021002b7c82 */ /* 0x000fe20008000000 */
[----:B------:R-:W-:Y:S01]  /*15e80*/  R2UR UR33, R13 ;  /* 0x000000000d2172ca */ /* 0x000fe200000e0000 */
[----:B--2---:R-:W-:-:S04]  /*15e90*/  IMAD R20, R22, 0x6c0, R20 ;  /* 0x000006c016147824 */ /* 0x004fc800078e0214 */
[C---:B------:R-:W-:Y:S01]  /*15ea0*/  VIADD R72, R20.reuse, 0x40 ;  /* 0x0000004014487836 */ /* 0x040fe20000000000 */
[C---:B------:R-:W-:Y:S01]  /*15eb0*/  R2UR UR46, R20.reuse ;  /* 0x00000000142e72ca */ /* 0x040fe200000e0000 */
[C---:B-1----:R-:W-:Y:S02]  /*15ec0*/  VIADD R74, R20.reuse, 0x80 ;  /* 0x00000080144a7836 */ /* 0x042fe40000000000 */
        /* <DEDUP_REMOVED lines=11> */
[----:B------:R-:W-:Y:S01]  /*15f80*/  R2UR UR18, R76 ;  /* 0x000000004c1272ca */ /* 0x000fe200000e0000 */
[C---:B------:R-:W-:Y:S01]  /*15f90*/  VIADD R74, R20.reuse, 0x200 ;  /* 0x00000200144a7836 */ /* 0x040fe20000000000 */
[C---:B------:R-:W-:Y:S01]  /*15fa0*/  IADD3 R76, R20.reuse, 0x42, RZ ;  /* 0x00000042144c7810 */ /* 0x040fe20007ffe0ff */
[----:B----4-:R-:W-:Y:S01]  /*15fb0*/  VIADD R78, R20, 0x240 ;  /* 0x00000240144e7836 */ /* 0x010fe20000000000 */
        /* <DEDUP_REMOVED lines=23> */
[----:B------:R-:W-:Y:S01]  /*16130*/  IMAD.U32 R74, RZ, RZ, UR4 ;  /* 0x00000004ff4a7e24 */ /* 0x000fe2000f8e00ff */
[----:B------:R-:W-:Y:S01]  /*16140*/  R2UR UR4, R72 ;  /* 0x00000000480472ca */ /* 0x000fe200000e0000 */
[----:B------:R-:W-:Y:S01]  /*16150*/  VIADD R72, R20, 0x2c0 ;  /* 0x000002c014487836 */ /* 0x000fe20000000000 */
[----:B------:R-:W-:Y:S01]  /*16160*/  R2UR UR56, R76 ;  /* 0x000000004c3872ca */ /* 0x000fe200000e0000 */
[----:B------:R-:W-:Y:S01]  /*16170*/  VIADD R76, R20, 0x3c0 ;  /* 0x000003c0144c7836 */ /* 0x000fe20000000000 */
[----:B------:R-:W-:Y:S01]  /*16180*/  R2UR UR32, R78 ;  /* 0x000000004e2072ca */ /* 0x000fe200000e0000 */
[----:B------:R-:W-:Y:S01]  /*16190*/  IMAD.MOV.U32 R73, RZ, RZ, -0x7fffffe0 ;  /* 0x80000020ff497424 */ /* 0x000fe200078e00ff */
[----:B------:R-:W-:Y:S01]  /*161a0*/  R2UR UR40, R72 ;  /* 0x00000000482872ca */ /* 0x000fe200000e0000 */
[C---:B------:R-:W-:Y:S01]  /*161b0*/  VIADD R78, R20.reuse, 0x340 ;  /* 0x00000340144e7836 */ /* 0x040fe20000000000 */
[----:B------:R-:W-:-:S03]  /*161c0*/  IADD3 R72, R20, 0x380, RZ ;  /* 0x0000038014487810 */ /* 0x000fc60007ffe0ff */
[----:B------:R-:W-:Y:S01]  /*161d0*/  MOV R17, UR47 ;  /* 0x0000002f00117c02 */ /* 0x000fe20008000f00 */
[----:B------:R-:W-:Y:S01]  /*161e0*/  UMOV UR47, UR37 ;  /* 0x00000025002f7c82 */ /* 0x000fe20008000000 */
[----:B------:R-:W-:Y:S01]  /*161f0*/  R2UR UR46, R72 ;  /* 0x00000000482e72ca */ /* 0x000fe200000e0000 */
[----:B------:R-:W-:Y:S01]  /*16200*/  VIADD R72, R20, 0x400 ;  /* 0x0000040014487836 */ /* 0x000fe20000000000 */
[----:B------:R-:W-:Y:S02]  /*16210*/  R2UR UR42, R78 ;  /* 0x000000004e2a72ca */ /* 0x000fe400000e0000 */
[----:B------:R-:W-:Y:S01]  /*16220*/  R2UR UR37, R13 ;  /* 0x000000000d2572ca */ /* 0x000fe200000e0000 */
[----:B------:R-:W-:Y:S02]  /*16230*/  WARPGROUP.DEPBAR.LE gsb0, 0x0 ;  /* 0x00008000000079c5 */ /* 0x000fe40000010000 */
[----:B------:R-:W-:-:S06]  /*16240*/  WARPGROUP.ARRIVE ;  /* 0x00000000000079c5 */ /* 0x000fcc0000000000 */
[----:B------:R-:W-:Y:S01]  /*16250*/  MOV R16, UR46 ;  /* 0x0000002e00107c02 */ /* 0x000fe20008000f00 */
[----:B------:R-:W-:Y:S01]  /*16260*/  UMOV UR46, UR36 ;  /* 0x00000024002e7c82 */ /* 0x000fe20008000000 */
[----:B------:R-:W-:Y:S01]  /*16270*/  MOV R18, UR42 ;  /* 0x0000002a00127c02 */ /* 0x000fe20008000f00 */
[----:B------:R-:W-:Y:S01]  /*16280*/  UMOV UR42, UR32 ;  /* 0x00000020002a7c82 */ /* 0x000fe20008000000 */
[----:B------:R-:W-:Y:S01]  /*16290*/  R2UR UR32, R12 ;  /* 0x000000000c2072ca */ /* 0x000fe200000e0000 */
[----:B------:R-:W-:Y:S01]  /*162a0*/  HGMMA.64x16x16.F32 R128, gdesc[UR48], RZ, !UPT, gsb0 ;  /* 0x00200000308079f0 */ /* 0x000fe2000c0008ff */
[----:B------:R-:W-:Y:S01]  /*162b0*/  R2UR UR50, R76 ;  /* 0x000000004c3272ca */ /* 0x000fe200000e0000 */
[----:B------:R-:W-:Y:S01]  /*162c0*/  VIADD R76, R20, 0x440 ;  /* 0x00000440144c7836 */ /* 0x000fe20000000000 */
[----:B------:R-:W-:Y:S01]  /*162d0*/  R2UR UR51, R77 ;  /* 0x000000004d3372ca */ /* 0x000fe200000e0000 */
[----:B------:R-:W-:Y:S01]  /*162e0*/  IMAD.MOV.U32 R77, RZ, RZ, -0x7fffffe0 ;  /* 0x80000020ff4d7424 */ /* 0x000fe200078e00ff */
[----:B------:R-:W-:-:S02]  /*162f0*/  R2UR UR36, R12 ;  /* 0x000000000c2472ca */ /* 0x000fc400000e0000 */
[----:B------:R-:W-:Y:S01]  /*16300*/  R2UR UR58, R76 ;  /* 0x000000004c3a72ca */ /* 0x000fe200000e0000 */
[----:B------:R-:W-:Y:S01]  /*16310*/  VIADD R76, R20, 0x282 ;  /* 0x00000282144c7836 */ /* 0x000fe20000000000 */
[----:B------:R-:W-:Y:S01]  /*16320*/  R2UR UR59, R77 ;  /* 0x000000004d3b72ca */ /* 0x000fe200000e0000 */
[----:B------:R-:W-:Y:S01]  /*16330*/  IMAD.MOV.U32 R77, RZ, RZ, -0x7fffffe0 ;  /* 0x80000020ff4d7424 */ /* 0x000fe200078e00ff */
[----:B------:R-:W-:Y:S02]  /*16340*/  R2UR UR48, R12 ;  /* 0x000000000c3072ca */ /* 0x000fe400000e0000 */
[----:B------:R-:W-:Y:S02]  /*16350*/  R2UR UR49, R13 ;  /* 0x000000000d3172ca */ /* 0x000fe400000e0000 */
[----:B------:R-:W-:Y:S01]  /*16360*/  MOV R150, UR50 ;  /* 0x0000003200967c02 */ /* 0x000fe20008000f00 */
[----:B------:R-:W-:Y:S01]  /*16370*/  UMOV UR50, UR4 ;  /* 0x0000000400327c82 */ /* 0x000fe20008000000 */
[----:B------:R-:W-:Y:S01]  /*16380*/  MOV R151, UR51 ;  /* 0x0000003300977c02 */ /* 0x000fe20008000f00 */
[----:B------:R-:W-:Y:S01]  /*16390*/  UMOV UR51, UR5 ;  /* 0x0000000500337c82 */ /* 0x000fe20008000000 */
        /* <DEDUP_REMOVED lines=10> */
[----:B0-----:R-:W-:Y:S01]  /*16440*/  MOV R14, UR58 ;  /* 0x0000003a000e7c02 */ /* 0x001fe20008000f00 */
[----:B------:R-:W-:Y:S01]  /*16450*/  UMOV UR58, UR40 ;  /* 0x00000028003a7c82 */ /* 0x000fe20008000000 */
[----:B------:R-:W-:-:S02]  /*16460*/  WARPGROUP.DEPBAR.LE gsb0, 0x0 ;  /* 0x00008000000079c5 */ /* 0x000fc40000010000 */
        /* <DEDUP_REMOVED lines=33> */
[----:B------:R-:W-:Y:S02]  /*16680*/  R2UR UR15, R73 ;  /* 0x00000000490f72ca */ /* 0x000fe400000e0000 */
[----:B------:R-:W-:-:S02]  /*16690*/  MOV R73, 0x80000020 ;  /* 0x8000002000497802 */ /* 0x000fc40000000f00 */
[----:B------:R-:W-:Y:S02]  /*166a0*/  R2UR UR5, R13 ;  /* 0x000000000d0572ca */ /* 0x000fe400000e0000 */
        /* <DEDUP_REMOVED lines=52> */
[----:B------:R-:W-:Y:S01]  /*169f0*/  VIADD R146, R20, 0x402 ;  /* 0x0000040214927836 */ /* 0x000fe20000000000 */
[----:B------:R-:W-:Y:S01]  /*16a00*/  R2UR UR31, R147 ;  /* 0x00000000931f72ca */ /* 0x000fe200000e0000 */
[----:B------:R-:W-:Y:S01]  /*16a10*/  IMAD.MOV.U32 R147, RZ, RZ, -0x7fffffe0 ;  /* 0x80000020ff937424 */ /* 0x000fe200078e00ff */
[----:B------:R-:W-:-:S02]  /*16a20*/  WARPGROUP.DEPBAR.LE gsb0, 0x0 ;  /* 0x00008000000079c5 */ /* 0x000fc40000010000 */
[----:B------:R-:W-:-:S06]  /*16a30*/  WARPGROUP.ARRIVE ;  /* 0x00000000000079c5 */ /* 0x000fcc0000000000 */
[----:B------:R-:W-:Y:S01]  /*16a40*/  HGMMA.64x16x16.F32 R128, gdesc[UR32], R128, gsb0 ;  /* 0x00200000208079f0 */ /* 0x000fe20008000880 */
[----:B------:R-:W-:Y:S01]  /*16a50*/  R2UR UR34, R146 ;  /* 0x00000000922272ca */ /* 0x000fe200000e0000 */
[----:B------:R-:W-:Y:S01]  /*16a60*/  VIADD R146, R20, 0x442 ;  /* 0x0000044214927836 */ /* 0x000fe20000000000 */
[----:B------:R-:W-:Y:S01]  /*16a70*/  R2UR UR35, R147 ;  /* 0x00000000932372ca */ /* 0x000fe200000e0000 */
[----:B------:R-:W-:Y:S01]  /*16a80*/  IMAD.MOV.U32 R147, RZ, RZ, -0x7fffffe0 ;  /* 0x80000020ff937424 */ /* 0x000fe200078e00ff */
[----:B------:R-:W-:Y:S02]  /*16a90*/  WARPGROUP.DEPBAR.LE gsb0, 0x0 ;  /* 0x00008000000079c5 */ /* 0x000fe40000010000 */
[----:B------:R-:W-:-:S06]  /*16aa0*/  WARPGROUP.ARRIVE ;  /* 0x00000000000079c5 */ /* 0x000fcc0000000000 */
[----:B------:R-:W-:Y:S01]  /*16ab0*/  HGMMA.64x16x16.F32 R120, gdesc[UR36], R120, gsb0 ;  /* 0x00200000247879f0 */ /* 0x000fe20008000878 */
[----:B------:R-:W-:Y:S01]  /*16ac0*/  R2UR UR38, R146 ;  /* 0x00000000922672ca */ /* 0x000fe200000e0000 */
[----:B------:R-:W-:Y:S01]  /*16ad0*/  VIADD R146, R20, 0x480 ;  /* 0x0000048014927836 */ /* 0x000fe20000000000 */
        /* <DEDUP_REMOVED lines=18> */
[----:B------:R-:W-:Y:S01]  /*16c00*/  IMAD.MOV.U32 R147, RZ, RZ, -0x7fffffe0 ;  /* 0x80000020ff937424 */ /* 0x000fe200078e00ff */
[----:B------:R-:W-:Y:S02]  /*16c10*/  R2UR UR16, R146 ;  /* 0x00000000921072ca */ /* 0x000fe400000e0000 */
[----:B------:R-:W-:Y:S01]  /*16c20*/  R2UR UR11, R23 ;  /* 0x00000000170b72ca */ /* 0x000fe200000e0000 */
[----:B------:R-:W-:Y:S02]  /*16c30*/  WARPGROUP.DEPBAR.LE gsb0, 0x0 ;  /* 0x00008000000079c5 */ /* 0x000fe40000010000 */
[----:B------:R-:W-:Y:S01]  /*16c40*/  WARPGROUP.ARRIVE ;  /* 0x00000000000079c5 */ /* 0x000fe20000000000 */
[----:B------:R-:W-:Y:S01]  /*16c50*/  R2UR UR17, R147 ;  /* 0x00000000931172ca */ /* 0x000fe200000e0000 */
[----:B------:R-:W-:Y:S01]  /*16c60*/  VIADD R146, R20, 0x4c0 ;  /* 0x000004c014927836 */ /* 0x000fe20000000000 */
[----:B------:R-:W-:Y:S01]  /*16c70*/  R2UR UR10, R156 ;  /* 0x000000009c0a72ca */ /* 0x000fe200000e0000 */
[----:B------:R0:W5:Y:S01]  /*16c80*/  LDL.LU R23, [R1+0xac] ;  /* 0x0000ac0001177983 */ /* 0x0001620000300800 */
[----:B------:R-:W-:Y:S01]  /*16c90*/  IMAD.MOV.U32 R147, RZ, RZ, -0x7fffffe0 ;  /* 0x80000020ff937424 */ /* 0x000fe200078e00ff */
[----:B------:R-:W-:Y:S01]  /*16ca0*/  HGMMA.64x16x16.F32 R88, gdesc[UR4], R88, gsb0 ;  /* 0x00200000045879f0 */ /* 0x000fe20008000858 */
[----:B------:R-:W-:Y:S01]  /*16cb0*/  R2UR UR12, R146 ;  /* 0x00000000920c72ca */ /* 0x000fe200000e0000 */
[----:B------:R-:W-:Y:S01]  /*16cc0*/  VIADD R146, R20, 0x500 ;  /* 0x0000050014927836 */ /* 0x000fe20000000000 */
[----:B------:R-:W-:-:S02]  /*16cd0*/  R2UR UR7, R155 ;  /* 0x000000009b0772ca */ /* 0x000fc400000e0000 */
[----:B------:R-:W-:Y:S01]  /*16ce0*/  R2UR UR13, R147 ;  /* 0x00000000930d72ca */ /* 0x000fe200000e0000 */
[----:B------:R-:W-:Y:S01]  /*16cf0*/  IMAD.MOV.U32 R147, RZ, RZ, -0x7fffffe0 ;  /* 0x80000020ff937424 */ /* 0x000fe200078e00ff */
[----:B------:R-:W-:Y:S01]  /*16d00*/  R2UR UR8, R146 ;  /* 0x00000000920872ca */ /* 0x000fe200000e0000 */
[----:B------:R-:W-:Y:S01]  /*16d10*/  VIADD R146, R20, 0x540 ;  /* 0x0000054014927836 */ /* 0x000fe20000000000 */
[----:B------:R-:W-:Y:S02]  /*16d20*/  R2UR UR6, R154 ;  /* 0x000000009a0672ca */ /* 0x000fe400000e0000 */
[----:B------:R-:W-:Y:S02]  /*16d30*/  R2UR UR9, R147 ;  /* 0x00000000930972ca */ /* 0x000fe400000e0000 */
[----:B------:R-:W-:Y:S02]  /*16d40*/  MOV R147, 0x80000020 ;  /* 0x8000002000937802 */ /* 0x000fe40000000f00 */
[----:B------:R-:W-:-:S02]  /*16d50*/  R2UR UR4, R146 ;  /* 0x00000000920472ca */ /* 0x000fc400000e0000 */
        /* <DEDUP_REMOVED lines=37> */
[C---:B------:R-:W-:Y:S02]  /*16fb0*/  R2UR UR44, R8.reuse ;  /* 0x00000000082c72ca */ /* 0x040fe400000e0000 */
[C---:B------:R-:W-:Y:S02]  /*16fc0*/  R2UR UR45, R9.reuse ;  /* 0x00000000092d72ca */ /* 0x040fe400000e0000 */
[----:B------:R-:W-:Y:S02]  /*16fd0*/  R2UR UR49, R9 ;  /* 0x00000000093172ca */ /* 0x000fe400000e0000 */
[----:B------:R-:W-:-:S02]  /*16fe0*/  R2UR UR52, R8 ;  /* 0x00000000083472ca */ /* 0x000fc400000e0000 */
[----:B------:R-:W-:Y:S02]  /*16ff0*/  R2UR UR53, R9 ;  /* 0x00000000093572ca */ /* 0x000fe400000e0000 */
[----:B------:R-:W-:Y:S02]  /*17000*/  R2UR UR59, R15 ;  /* 0x000000000f3b72ca */ /* 0x000fe400000e0000 */
[----:B------:R-:W-:Y:S02]  /*17010*/  R2UR UR58, R14 ;  /* 0x000000000e3a72ca */ /* 0x000fe400000e0000 */
[----:B------:R-:W-:Y:S02]  /*17020*/  R2UR UR56, R8 ;  /* 0x00000000083872ca */ /* 0x000fe400000e0000 */
[----:B------:R-:W-:Y:S01]  /*17030*/  R2UR UR57, R9 ;  /* 0x00000000093972ca */ /* 0x000fe200000e0000 */
[----:B------:R-:W-:Y:S01]  /*17040*/  UMOV UR40, UR16 ;  /* 0x0000001000287c82 */ /* 0x000fe20008000000 */
[----:B------:R-:W-:-:S02]  /*17050*/  WARPGROUP.DEPBAR.LE gsb0, 0x0 ;  /* 0x00008000000079c5 */ /* 0x000fc40000010000 */
[----:B------:R-:W-:Y:S01]  /*17060*/  WARPGROUP.ARRIVE ;  /* 0x00000000000079c5 */ /* 0x000fe20000000000 */
[----:B------:R-:W-:Y:S01]  /*17070*/  UMOV UR41, UR17 ;  /* 0x0000001100297c82 */ /* 0x000fe20008000000 */
[----:B------:R-:W-:Y:S01]  /*17080*/  R2UR UR20, R146 ;  /* 0x00000000921472ca */ /* 0x000fe200000e0000 */
[----:B------:R0:W5:Y:S03]  /*17090*/  LDL.LU R17, [R1+0xa0] ;  /* 0x0000a00001117983 */ /* 0x0001660000300800 */
[----:B------:R-:W-:Y:S01]  /*170a0*/  HGMMA.64x16x16.F32 R96, gdesc[UR44], R96, gsb0 ;  /* 0x002000002c6079f0 */ /* 0x000fe20008000860 */
[----:B------:R-:W-:Y:S02]  /*170b0*/  R2UR UR16, R6 ;  /* 0x00000000061072ca */ /* 0x000fe400000e0000 */
[----:B------:R-:W-:Y:S02]  /*170c0*/  R2UR UR17, R7 ;  /* 0x00000000071172ca */ /* 0x000fe400000e0000 */
[----:B------:R-:W-:-:S02]  /*170d0*/  R2UR UR21, R147 ;  /* 0x00000000931572ca */ /* 0x000fc400000e0000 */
[----:B------:R-:W-:Y:S02]  /*170e0*/  R2UR UR27, R0 ;  /* 0x00000000001b72ca */ /* 0x000fe400000e0000 */
[----:B------:R-:W-:Y:S02]  /*170f0*/  R2UR UR26, R157 ;  /* 0x000000009d1a72ca */ /* 0x000fe400000e0000 */
[C---:B------:R-:W-:Y:S02]  /*17100*/  R2UR UR24, R6.reuse ;  /* 0x00000000061872ca */ /* 0x040fe400000e0000 */
[C---:B------:R-:W-:Y:S02]  /*17110*/  R2UR UR25, R7.reuse ;  /* 0x00000000071972ca */ /* 0x040fe400000e0000 */
[----:B------:R-:W-:Y:S02]  /*17120*/  R2UR UR28, R6 ;  /* 0x00000000061c72ca */ /* 0x000fe400000e0000 */
[----:B------:R-:W-:-:S02]  /*17130*/  R2UR UR29, R7 ;  /* 0x00000000071d72ca */ /* 0x000fc400000e0000 */
[C---:B------:R-:W-:Y:S02]  /*17140*/  R2UR UR32, R6.reuse ;  /* 0x00000000062072ca */ /* 0x040fe400000e0000 */
[C---:B------:R-:W-:Y:S02]  /*17150*/  R2UR UR33, R7.reuse ;  /* 0x00000000072172ca */ /* 0x040fe400000e0000 */
[----:B------:R-:W-:Y:S02]  /*17160*/  R2UR UR36, R6 ;  /* 0x00000000062472ca */ /* 0x000fe400000e0000 */
[----:B------:R-:W-:Y:S01]  /*17170*/  R2UR UR37, R7 ;  /* 0x00000000072572ca */ /* 0x000fe200000e0000 */
[----:B------:R-:W-:Y:S01]  /*17180*/  VIADD R146, R20, 0x5c0 ;  /* 0x000005c014927836 */ /* 0x000fe20000000000 */
[----:B------:R0:W5:Y:S01]  /*17190*/  LDL.LU R16, [R1+0x9c] ;  /* 0x00009c0001107983 */ /* 0x0001620000300800 */
[----:B------:R-:W-:Y:S02]  /*171a0*/  WARPGROUP.DEPBAR.LE gsb0, 0x0 ;  /* 0x00008000000079c5 */ /* 0x000fe40000010000 */
        /* <DEDUP_REMOVED lines=207> */
.L_x_1984:
[----:B-----5:R-:W-:Y:S01]  /*17ea0*/  SHF.L.U32 R14, R14, 0x1f, RZ ;  /* 0x0000001f0e0e7819 */ /* 0x020fe200000006ff */
[----:B------:R-:W-:-:S04]  /*17eb0*/  IMAD R20, R15, 0x8, R16 ;  /* 0x000000080f147824 */ /* 0x000fc800078e0210 */
[----:B------:R0:W1:Y:S01]  /*17ec0*/  SYNCS.PHASECHK.TRANS64.TRYWAIT P2, [R20+URZ+0x31c50], R14 ;  /* 0x031c500e140075a7 */ /* 0x000062000804017f */
[----:B------:R-:W-:Y:S05]  /*17ed0*/  @!P0 BRA `(.L_x_1985) ;  /* 0x0000000000048947 */ /* 0x000fea0003800000 */
[----:B------:R-:W-:Y:S01]  /*17ee0*/  BPT.TRAP 0x1 ;  /* 0x000000040000795c */ /* 0x000fe20000300000 */
.L_x_1985:
[----:B-1----:R-:W-:Y:S05]  /*17ef0*/  @P2 BRA `(.L_x_1983) ;  /* 0x0000000000082947 */ /* 0x002fea0003800000 */
[----:B------:R-:W1:Y:S02]  /*17f00*/  SYNCS.PHASECHK.TRANS64.TRYWAIT P2, [R20+URZ+0x31c50], R14 ;  /* 0x031c500e140075a7 */ /* 0x000e64000804017f */
[----:B-1----:R-:W-:Y:S05]  /*17f10*/  @!P2 BRA `(.L_x_1986) ;  /* 0x000000b40050a947 */ /* 0x002fea0003800000 */
.L_x_1983:
[----:B------:R-:W-:Y:S05]  /*17f20*/  WARPSYNC.ALL ;  /* 0x0000000000007948 */ /* 0x000fea0003800000 */
[----:B------:R-:W-:Y:S01]  /*17f30*/  ULDC UR4, c[0x0][0x9d8] ;  /* 0x0002760000047ab9 */ /* 0x000fe20000000800 */
[----:B------:R-:W-:Y:S01]  /*17f40*/  STL [R1+0x98], R4 ;  /* 0x0000980401007387 */ /* 0x000fe20000100800 */
        /* <DEDUP_REMOVED lines=9> */
[----:B------:R-:W-:Y:S01]  /*17fe0*/  STL [R1+0x94], R3 ;  /* 0x0000940301007387 */ /* 0x000fe20000100800 */
[----:B------:R-:W-:Y:S01]  /*17ff0*/  FMUL.FTZ R137, R120, UR4 ;  /* 0x0000000478897c20 */ /* 0x000fe20008410000 */
[----:B------:R-:W-:Y:S01]  /*18000*/  FMUL.FTZ R129, R121, UR4 ;  /* 0x0000000479817c20 */ /* 0x000fe20008410000 */
[----:B------:R-:W-:Y:S01]  /*18010*/  FMUL.FTZ R128, R124, UR4 ;  /* 0x000000047c807c20 */ /* 0x000fe20008410000 */
[----:B------:R3:W-:Y:S01]  /*18020*/  STL [R1+0x90], R2 ;  /* 0x0000900201007387 */ /* 0x0007e20000100800 */
[----:B------:R-:W4:Y:S01]  /*18030*/  MUFU.TANH R155, R155 ;  /* 0x0000009b009b7308 */ /* 0x000f220000002400 */
[----:B01---5:R-:W-:Y:S01]  /*18040*/  FMUL.FTZ R14, R125, UR4 ;  /* 0x000000047d0e7c20 */ /* 0x023fe20008410000 */
[----:B------:R-:W-:Y:S01]  /*18050*/  FMUL.FTZ R112, R112, UR4 ;  /* 0x0000000470707c20 */ /* 0x000fe20008410000 */
[----:B------:R-:W-:Y:S01]  /*18060*/  FMUL.FTZ R125, R113, UR4 ;  /* 0x00000004717d7c20 */ /* 0x000fe20008410000 */
[----:B------:R-:W-:Y:S01]  /*18070*/  FMUL.FTZ R113, R116, UR4 ;  /* 0x0000000474717c20 */ /* 0x000fe20008410000 */
[----:B------:R-:W-:Y:S01]  /*18080*/  FMUL.FTZ R116, R117, UR4 ;  /* 0x0000000475747c20 */ /* 0x000fe20008410000 */
[----:B------:R-:W-:Y:S01]  /*18090*/  FMUL.FTZ R104, R104, UR4 ;  /* 0x0000000468687c20 */ /* 0x000fe20008410000 */
[----:B------:R-:W-:Y:S01]  /*180a0*/  FMUL.FTZ R105, R105, UR4 ;  /* 0x0000000469697c20 */ /* 0x000fe20008410000 */
[----:B------:R-:W0:Y:S01]  /*180b0*/  MUFU.TANH R146, R146 ;  /* 0x0000009200927308 */ /* 0x000e220000002400 */
[----:B--2---:R-:W-:Y:S01]  /*180c0*/  FMNMX.FTZ R20, R156, R0, !PT ;  /* 0x000000009c147209 */ /* 0x004fe20007810000 */
[----:B------:R-:W-:Y:S01]  /*180d0*/  FMUL.FTZ R108, R108, UR4 ;  /* 0x000000046c6c7c20 */ /* 0x000fe20008410000 */
[----:B------:R-:W-:Y:S01]  /*180e0*/  FMUL.FTZ R109, R109, UR4 ;  /* 0x000000046d6d7c20 */ /* 0x000fe20008410000 */
[----:B------:R-:W-:Y:S01]  /*180f0*/  FMUL.FTZ R96, R96, UR4 ;  /* 0x0000000460607c20 */ /* 0x000fe20008410000 */
[----:B------:R-:W-:Y:S01]  /*18100*/  FMUL.FTZ R117, R97, UR4 ;  /* 0x0000000461757c20 */ /* 0x000fe20008410000 */
[----:B------:R-:W-:Y:S01]  /*18110*/  FMUL.FTZ R100, R100, UR4 ;  /* 0x0000000464647c20 */ /* 0x000fe20008410000 */
[----:B------:R-:W-:Y:S01]  /*18120*/  FMUL.FTZ R101, R101, UR4 ;  /* 0x0000000465657c20 */ /* 0x000fe20008410000 */
[----:B------:R-:W1:Y:S01]  /*18130*/  MUFU.TANH R145, R145 ;  /* 0x0000009100917308 */ /* 0x000e620000002400 */
[----:B----4-:R-:W-:Y:S01]  /*18140*/  FMNMX.FTZ R20, R155, R20, !PT ;  /* 0x000000149b147209 */ /* 0x010fe20007810000 */
        /* <DEDUP_REMOVED lines=17> */
[----:B------:R-:W-:Y:S01]  /*18260*/  ULDC UR5, c[0x0][0x988] ;  /* 0x0002620000057ab9 */ /* 0x000fe20000000800 */
[----:B------:R-:W-:Y:S01]  /*18270*/  FMUL.FTZ R123, R123, UR4 ;  /* 0x000000047b7b7c20 */ /* 0x000fe20008410000 */
[----:B------:R-:W-:Y:S01]  /*18280*/  FMUL.FTZ R139, R139, UR4 ;  /* 0x000000048b8b7c20 */ /* 0x000fe20008410000 */
[----:B------:R-:W-:Y:S01]  /*18290*/  FMUL.FTZ R115, R115, UR4 ;  /* 0x0000000473737c20 */ /* 0x000fe20008410000 */
[----:B------:R-:W-:Y:S01]  /*182a0*/  FMUL.FTZ R130, R130, UR4 ;  /* 0x0000000482827c20 */ /* 0x000fe20008410000 */
[----:B---3--:R1:W3:Y:S01]  /*182b0*/  MUFU.TANH R2, R138 ;  /* 0x0000008a00027308 */ /* 0x0082e20000002400 */
        /* <DEDUP_REMOVED lines=8> */
[----:B-1----:R-:W-:Y:S01]  /*18340*/  FMUL.FTZ R138, R133, UR4 ;  /* 0x00000004858a7c20 */ /* 0x002fe20008410000 */
[----:B0-----:R-:W-:Y:S01]  /*18350*/  FMNMX.FTZ R20, R140, R20, !PT ;  /* 0x000000148c147209 */ /* 0x001fe20007810000 */
[----:B------:R-:W-:Y:S01]  /*18360*/  FMUL.FTZ R122, R122, UR4 ;  /* 0x000000047a7a7c20 */ /* 0x000fe20008410000 */
[----:B------:R-:W-:-:S04]  /*18370*/  FMUL.FTZ R135, R135, UR4 ;  /* 0x0000000487877c20 */ /* 0x000fc80008410000 */
[----:B------:R-:W0:Y:S01]  /*18380*/  MUFU.TANH R138, R138 ;  /* 0x0000008a008a7308 */ /* 0x000e220000002400 */
[----:B---3--:R-:W-:Y:S07]  /*18390*/  STL [R1+0x40], R2 ;  /* 0x0000400201007387 */ /* 0x008fee0000100800 */
        /* <DEDUP_REMOVED lines=58> */
[----:B------:R0:W-:Y:S01]  /*18740*/  MUFU.TANH R81, R123 ;  /* 0x0000007b00517308 */ /* 0x0001e20000002400 */
[----:B-1----:R-:W-:-:S05]  /*18750*/  FMNMX.FTZ R20, R148, R20, !PT ;  /* 0x0000001494147209 */ /* 0x002fca0007810000 */
[----:B------:R-:W1:Y:S02]  /*18760*/  SHFL.BFLY PT, R21, R20, 0x2, 0x1f ;  /* 0x0c401f0014157f89 */ /* 0x000e6400000e0000 */
[----:B------:R3:W-:Y:S02]  /*18770*/  MUFU.TANH R97, R115 ;  /* 0x0000007300617308 */ /* 0x0007e40000002400 */
[----:B0-----:R-:W4:Y:S06]  /*18780*/  LDL.LU R123, [R1+0x40] ;  /* 0x00004000017b7983 */ /* 0x001f2c0000300800 */
[----:B------:R-:W-:Y:S08]  /*18790*/  MUFU.TANH R4, R139 ;  /* 0x0000008b00047308 */ /* 0x000ff00000002400 */
[----:B------:R0:W-:Y:S01]  /*187a0*/  MUFU.TANH R139, R130 ;  /* 0x00000082008b7308 */ /* 0x0001e20000002400 */
[----:B-1----:R-:W-:-:S07]  /*187b0*/  FMNMX.FTZ R20, R20, R21, !PT ;  /* 0x0000001514147209 */ /* 0x002fce0007810000 */
[----:B------:R-:W1:Y:S01]  /*187c0*/  MUFU.TANH R93, R127 ;  /* 0x0000007f005d7308 */ /* 0x000e620000002400 */
[----:B------:R-:W2:Y:S07]  /*187d0*/  SHFL.BFLY PT, R21, R20, 0x1, 0x1f ;  /* 0x0c201f0014157f89 */ /* 0x000eae00000e0000 */
[----:B------:R1:W-:Y:S08]  /*187e0*/  MUFU.TANH R92, R114 ;  /* 0x00000072005c7308 */ /* 0x0003f00000002400 */
[----:B------:R-:W-:Y:S08]  /*187f0*/  MUFU.TANH R3, R142 ;  /* 0x0000008e00037308 */ /* 0x000ff00000002400 */
[----:B------:R-:W-:Y:S01]  /*18800*/  MUFU.TANH R89, R131 ;  /* 0x0000008300597308 */ /* 0x000fe20000002400 */
[----:B--2---:R-:W-:Y:S01]  /*18810*/  FMNMX.FTZ R20, R20, R21, !PT ;  /* 0x0000001514147209 */ /* 0x004fe20007810000 */
[----:B------:R-:W-:-:S04]  /*18820*/  IMAD.U32 R21, RZ, RZ, UR5 ;  /* 0x00000005ff157e24 */ /* 0x000fc8000f8e00ff */
[CC--:B------:R-:W-:Y:S02]  /*18830*/  FMUL.FTZ R154, R20.reuse, R21.reuse ;  /* 0x00000015149a7220 */ /* 0x0c0fe40000410000 */
[----:B------:R-:W-:Y:S02]  /*18840*/  MUFU.TANH R2, R143 ;  /* 0x0000008f00027308 */ /* 0x000fe40000002400 */
[-CC-:B---3--:R-:W-:Y:S01]  /*18850*/  FFMA.FTZ R115, R155, R21.reuse, -R154.reuse ;  /* 0x000000159b737223 */ /* 0x188fe2000001089a */
[-C--:B0-----:R-:W-:Y:S01]  /*18860*/  FFMA.FTZ R130, R137, R21.reuse, -R154 ;  /* 0x0000001589827223 */ /* 0x081fe2000001089a */
[----:B------:R-:W4:Y:S01]  /*18870*/  LDL.LU R155, [R1+0x14] ;  /* 0x00001400019b7983 */ /* 0x000f220000300800 */
[----:B------:R-:W-:Y:S02]  /*18880*/  IMAD.MOV.U32 R137, RZ, RZ, R80 ;  /* 0x000000ffff897224 */ /* 0x000fe400078e0050 */
[-C--:B------:R-:W-:Y:S01]  /*18890*/  FFMA.FTZ R80, R105, R21.reuse, -R154 ;  /* 0x0000001569507223 */ /* 0x080fe2000001089a */
[----:B------:R0:W2:Y:S01]  /*188a0*/  MUFU.TANH R85, R134 ;  /* 0x0000008600557308 */ /* 0x0000a20000002400 */
[----:B------:R-:W3:Y:S01]  /*188b0*/  LDL.LU R105, [R1+0x18] ;  /* 0x0000180001697983 */ /* 0x000ee20000300800 */
[----:B------:R-:W-:Y:S01]  /*188c0*/  FADD.FTZ R0, -R20, R0 ;  /* 0x0000000014007221 */ /* 0x000fe20000010100 */
[----:B-1----:R-:W-:-:S03]  /*188d0*/  FFMA.FTZ R114, R156, R21, -R154 ;  /* 0x000000159c727223 */ /* 0x002fc6000001089a */
[-C--:B------:R-:W-:Y:S01]  /*188e0*/  FMUL.FTZ R0, R0, R21.reuse ;  /* 0x0000001500007220 */ /* 0x080fe20000410000 */
[-CC-:B------:R-:W-:Y:S01]  /*188f0*/  FFMA.FTZ R73, R104, R21.reuse, -R154.reuse ;  /* 0x0000001568497223 */ /* 0x180fe2000001089a */
[----:B------:R-:W-:Y:S01]  /*18900*/  MUFU.TANH R122, R122 ;  /* 0x0000007a007a7308 */ /* 0x000fe20000002400 */
[-CC-:B------:R-:W-:Y:S01]  /*18910*/  FFMA.FTZ R146, R146, R21.reuse, -R154.reuse ;  /* 0x0000001592927223 */ /* 0x180fe2000001089a */
[----:B------:R-:W-:-:S06]  /*18920*/  FFMA.FTZ R72, R117, R21, -R154 ;  /* 0x0000001575487223 */ /* 0x000fcc000001089a */
[----:B------:R-:W-:Y:S01]  /*18930*/  MUFU.EX2 R0, R0 ;  /* 0x0000000000007308 */ /* 0x000fe20000000800 */
[----:B------:R-:W-:-:S07]  /*18940*/  FMUL.FTZ R117, R106, UR4 ;  /* 0x000000046a757c20 */ /* 0x000fce0008410000 */
[----:B------:R-:W-:Y:S01]  /*18950*/  MUFU.EX2 R104, R114 ;  /* 0x0000007200687308 */ /* 0x000fe20000000800 */
[-CC-:B------:R-:W-:Y:S01]  /*18960*/  FFMA.FTZ R145, R145, R21.reuse, -R154.reuse ;  /* 0x0000001591917223 */ /* 0x180fe2000001089a */
[----:B------:R-:W-:-:S06]  /*18970*/  FFMA.FTZ R126, R112, R21, -R154 ;  /* 0x00000015707e7223 */ /* 0x000fcc000001089a */
[----:B------:R-:W-:Y:S01]  /*18980*/  MUFU.EX2 R115, R115 ;  /* 0x0000007300737308 */ /* 0x000fe20000000800 */
[-CC-:B------:R-:W-:Y:S01]  /*18990*/  FFMA.FTZ R127, R14, R21.reuse, -R154.reuse ;  /* 0x000000150e7f7223 */ /* 0x180fe2000001089a */
[----:B------:R-:W-:Y:S02]  /*189a0*/  IMAD.MOV.U32 R112, RZ, RZ, R93 ;  /* 0x000000ffff707224 */ /* 0x000fe400078e005d */
[-CC-:B------:R-:W-:Y:S01]  /*189b0*/  FFMA.FTZ R14, R101, R21.reuse, -R154.reuse ;  /* 0x00000015650e7223 */ /* 0x180fe2000001089a */
[----:B------:R-:W-:-:S03]  /*189c0*/  FFMA.FTZ R93, R121, R21, -R154 ;  /* 0x00000015795d7223 */ /* 0x000fc6000001089a */
[----:B------:R-:W-:Y:S01]  /*189d0*/  MUFU.EX2 R106, R146 ;  /* 0x00000092006a7308 */ /* 0x000fe20000000800 */
[----:B------:R-:W-:Y:S01]  /*189e0*/  FMUL.FTZ R121, R98, UR4 ;  /* 0x0000000462797c20 */ /* 0x000fe20008410000 */
[-CC-:B0-----:R-:W-:Y:S01]  /*189f0*/  FFMA.FTZ R134, R141, R21.reuse, -R154.reuse ;  /* 0x000000158d867223 */ /* 0x181fe2000001089a */
[----:B------:R-:W-:Y:S02]  /*18a00*/  IMAD.MOV.U32 R141, RZ, RZ, R97 ;  /* 0x000000ffff8d7224 */ /* 0x000fe400078e0061 */
[----:B------:R-:W-:-:S03]  /*18a10*/  FFMA.FTZ R97, R96, R21, -R154 ;  /* 0x0000001560617223 */ /* 0x000fc6000001089a */
[----:B------:R-:W-:Y:S01]  /*18a20*/  MUFU.EX2 R101, R145 ;  /* 0x0000009100657308 */ /* 0x000fe20000000800 */
[----:B------:R-:W-:-:S07]  /*18a30*/  FFMA.FTZ R96, R100, R21, -R154 ;  /* 0x0000001564607223 */ /* 0x000fce000001089a */
[----:B------:R0:W1:Y:S01]  /*18a40*/  MUFU.TANH R84, R135 ;  /* 0x0000008700547308 */ /* 0x0000620000002400 */
[-CC-:B------:R-:W-:Y:S01]  /*18a50*/  FFMA.FTZ R133, R140, R21.reuse, -R154.reuse ;  /* 0x000000158c857223 */ /* 0x180fe2000001089a */
[----:B--2---:R-:W-:Y:S02]  /*18a60*/  IMAD.MOV.U32 R140, RZ, RZ, R85 ;  /* 0x000000ffff8c7224 */ /* 0x004fe400078e0055 */
[-CC-:B------:R-:W-:Y:S01]  /*18a70*/  FFMA.FTZ R131, R138, R21.reuse, -R154.reuse ;  /* 0x000000158a837223 */ /* 0x180fe2000001089a */
[----:B0-----:R-:W-:Y:S02]  /*18a80*/  IMAD.MOV.U32 R135, RZ, RZ, R89 ;  /* 0x000000ffff877224 */ /* 0x001fe400078e0059 */
[----:B------:R-:W-:Y:S01]  /*18a90*/  FFMA.FTZ R89, R108, R21, -R154 ;  /* 0x000000156c597223 */ /* 0x000fe2000001089a */
[----:B------:R-:W-:Y:S01]  /*18aa0*/  FMUL.FTZ R108, R102, UR4 ;  /* 0x00000004666c7c20 */ /* 0x000fe20008410000 */
[----:B------:R-:W-:Y:S01]  /*18ab0*/  IMAD.MOV.U32 R102, RZ, RZ, R135 ;  /* 0x000000ffff667224 */ /* 0x000fe200078e0087 */
[----:B-1----:R-:W-:Y:S01]  /*18ac0*/  MOV R138, R84 ;  /* 0x00000054008a7202 */ /* 0x002fe20000000f00 */
[----:B------:R-:W-:Y:S01]  /*18ad0*/  FMUL.FTZ R157, R118, UR4 ;  /* 0x00000004769d7c20 */ /* 0x000fe20008410000 */
[----:B------:R-:W-:-:S02]  /*18ae0*/  IMAD.MOV.U32 R118, RZ, RZ, R81 ;  /* 0x000000ffff767224 */ /* 0x000fc400078e0051 */
[-CC-:B------:R-:W-:Y:S01]  /*18af0*/  FFMA.FTZ R81, R116, R21.reuse, -R154.reuse ;  /* 0x0000001574517223 */ /* 0x180fe2000001089a */
[----:B------:R-:W-:Y:S02]  /*18b00*/  IMAD.MOV.U32 R114, RZ, RZ, R137 ;  /* 0x000000ffff727224 */ /* 0x000fe400078e0089 */
[----:B------:R-:W-:Y:S01]  /*18b10*/  FMUL.FTZ R116, R119, UR4 ;  /* 0x0000000477747c20 */ /* 0x000fe20008410000 */
[----:B------:R-:W0:Y:S01]  /*18b20*/  MUFU.TANH R157, R157 ;  /* 0x0000009d009d7308 */ /* 0x000e220000002400 */
[----:B------:R-:W-:Y:S01]  /*18b30*/  FFMA.FTZ R76, R113, R21, -R154 ;  /* 0x00000015714c7223 */ /* 0x000fe2000001089a */
[----:B------:R-:W-:-:S06]  /*18b40*/  IMAD.MOV.U32 R113, RZ, RZ, R92 ;  /* 0x000000ffff717224 */ /* 0x000fcc00078e005c */
[----:B------:R-:W1:Y:S01]  /*18b50*/  MUFU.TANH R116, R116 ;  /* 0x0000007400747308 */ /* 0x000e620000002400 */
[----:B------:R-:W-:Y:S01]  /*18b60*/  FMUL.FTZ R119, R110, UR4 ;  /* 0x000000046e777c20 */ /* 0x000fe20008410000 */
[----:B------:R-:W-:-:S06]  /*18b70*/  FFMA.FTZ R85, R120, R21, -R154 ;  /* 0x0000001578557223 */ /* 0x000fcc000001089a */
[----:B------:R-:W2:Y:S01]  /*18b80*/  MUFU.TANH R117, R117 ;  /* 0x0000007500757308 */ /* 0x000ea20000002400 */
[----:B------:R-:W-:-:S07]  /*18b90*/  FMUL.FTZ R120, R111, UR4 ;  /* 0x000000046f787c20 */ /* 0x000fce0008410000 */
[----:B------:R-:W-:Y:S08]  /*18ba0*/  MUFU.TANH R119, R119 ;  /* 0x0000007700777308 */ /* 0x000ff00000002400 */
[----:B------:R-:W-:Y:S01]  /*18bb0*/  MUFU.TANH R120, R120 ;  /* 0x0000007800787308 */ /* 0x000fe20000002400 */
[----:B------:R-:W-:Y:S01]  /*18bc0*/  FFMA.FTZ R77, R109, R21, -R154 ;  /* 0x000000156d4d7223 */ /* 0x000fe2000001089a */
[----:B------:R-:W-:-:S06]  /*18bd0*/  FMUL.FTZ R109, R103, UR4 ;  /* 0x00000004676d7c20 */ /* 0x000fcc0008410000 */
[----:B------:R-:W-:Y:S01]  /*18be0*/  MUFU.TANH R121, R121 ;  /* 0x0000007900797308 */ /* 0x000fe20000002400 */
[----:B------:R-:W-:Y:S01]  /*18bf0*/  FMUL.FTZ R90, R90, UR4 ;  /* 0x000000045a5a7c20 */ /* 0x000fe20008410000 */
[----:B------:R-:W-:-:S06]  /*18c00*/  FMUL.FTZ R110, R91, UR4 ;  /* 0x000000045b6e7c20 */ /* 0x000fcc0008410000 */
[----:B------:R-:W-:Y:S01]  /*18c10*/  MUFU.TANH R108, R108 ;  /* 0x0000006c006c7308 */ /* 0x000fe20000002400 */
[----:B------:R-:W-:-:S07]  /*18c20*/  FMUL.FTZ R111, R94, UR4 ;  /* 0x000000045e6f7c20 */ /* 0x000fce0008410000 */
[----:B------:R-:W-:Y:S01]  /*18c30*/  MUFU.TANH R109, R109 ;  /* 0x0000006d006d7308 */ /* 0x000fe20000002400 */
[----:B------:R-:W-:-:S07]  /*18c40*/  FMUL.FTZ R135, R95, UR4 ;  /* 0x000000045f877c20 */ /* 0x000fce0008410000 */
[----:B------:R-:W-:Y:S01]  /*18c50*/  MUFU.TANH R90, R90 ;  /* 0x0000005a005a7308 */ /* 0x000fe20000002400 */
[-CC-:B------:R-:W-:Y:S01]  /*18c60*/  FFMA.FTZ R92, R88, R21.reuse, -R154.reuse ;  /* 0x00000015585c7223 */ /* 0x180fe2000001089a */
[----:B------:R-:W-:-:S06]  /*18c70*/  FFMA.FTZ R88, R136, R21, -R154 ;  /* 0x0000001588587223 */ /* 0x000fcc000001089a */
[----:B------:R-:W-:Y:S01]  /*18c80*/  MUFU.TANH R110, R110 ;  /* 0x0000006e006e7308 */ /* 0x000fe20000002400 */
[----:B------:R-:W-:Y:S01]  /*18c90*/  FMUL.FTZ R136, R82, UR4 ;  /* 0x0000000452887c20 */ /* 0x000fe20008410000 */
[----:B------:R-:W-:-:S06]  /*18ca0*/  FMUL.FTZ R137, R83, UR4 ;  /* 0x0000000453897c20 */ /* 0x000fcc0008410000 */
[----:B------:R-:W-:Y:S08]  /*18cb0*/  MUFU.TANH R111, R111 ;  /* 0x0000006f006f7308 */ /* 0x000ff00000002400 */
[----:B------:R-:W-:Y:S01]  /*18cc0*/  MUFU.TANH R135, R135 ;  /* 0x0000008700877308 */ /* 0x000fe20000002400 */
[----:B------:R-:W-:-:S07]  /*18cd0*/  IMAD.MOV.U32 R103, RZ, RZ, R139 ;  /* 0x000000ffff677224 */ /* 0x000fce00078e008b */
[----:B------:R-:W-:Y:S01]  /*18ce0*/  MUFU.TANH R136, R136 ;  /* 0x0000008800887308 */ /* 0x000fe20000002400 */
[----:B------:R-:W-:-:S07]  /*18cf0*/  FMUL.FTZ R146, R74, UR4 ;  /* 0x000000044a927c20 */ /* 0x000fce0008410000 */
[----:B------:R-:W-:Y:S01]  /*18d00*/  MUFU.TANH R137, R137 ;  /* 0x0000008900897308 */ /* 0x000fe20000002400 */
[-CC-:B------:R-:W-:Y:S01]  /*18d10*/  FFMA.FTZ R132, R132, R21.reuse, -R154.reuse ;  /* 0x0000001584847223 */ /* 0x180fe2000001089a */
[-CC-:B------:R-:W-:Y:S01]  /*18d20*/  FFMA.FTZ R129, R129, R21.reuse, -R154.reuse ;  /* 0x0000001581817223 */ /* 0x180fe2000001089a */
[-CC-:B------:R-:W-:Y:S01]  /*18d30*/  FFMA.FTZ R128, R128, R21.reuse, -R154.reuse ;  /* 0x0000001580807223 */ /* 0x180fe2000001089a */
[-CC-:B------:R-:W-:Y:S01]  /*18d40*/  FFMA.FTZ R125, R125, R21.reuse, -R154.reuse ;  /* 0x000000157d7d7223 */ /* 0x180fe2000001089a */
[-CC-:B------:R-:W-:Y:S01]  /*18d50*/  FFMA.FTZ R84, R124, R21.reuse, -R154.reuse ;  /* 0x000000157c547223 */ /* 0x180fe2000001089a */
[----:B------:R-:W-:Y:S01]  /*18d60*/  FFMA.FTZ R142, R150, R21, -R154 ;  /* 0x00000015968e7223 */ /* 0x000fe2000001089a */
[----:B----4-:R-:W-:Y:S01]  /*18d70*/  FMNMX.FTZ R98, R123, R155, !PT ;  /* 0x0000009b7b627209 */ /* 0x010fe20007810000 */
[----:B---3--:R-:W-:-:S03]  /*18d80*/  FFMA.FTZ R100, R0, R105, R104 ;  /* 0x0000006900647223 */ /* 0x008fc60000010068 */
[----:B------:R-:W-:Y:S01]  /*18d90*/  FMNMX.FTZ R98, R4, R98, !PT ;  /* 0x0000006204627209 */ /* 0x000fe20007810000 */
[----:B------:R-:W-:-:S03]  /*18da0*/  FADD.FTZ R100, R115, R100 ;  /* 0x0000006473647221 */ /* 0x000fc60000010000 */
[----:B------:R-:W-:Y:S01]  /*18db0*/  FMNMX.FTZ R98, R3, R98, !PT ;  /* 0x0000006203627209 */ /* 0x000fe20007810000 */
[----:B------:R-:W-:-:S03]  /*18dc0*/  FADD.FTZ R100, R106, R100 ;  /* 0x000000646a647221 */ /* 0x000fc60000010000 */
[----:B------:R-:W-:Y:S02]  /*18dd0*/  FMNMX.FTZ R98, R2, R98, !PT ;  /* 0x0000006202627209 */ /* 0x000fe40007810000 */
[C---:B------:R-:W-:Y:S01]  /*18de0*/  F2FP.F16.F32.PACK_AB R106, R101.reuse, R106 ;  /* 0x0000006a656a723e */ /* 0x040fe200000000ff */
[----:B------:R-:W-:Y:S01]  /*18df0*/  FADD.FTZ R145, R101, R100 ;  /* 0x0000006465917221 */ /* 0x000fe20000010000 */
[----:B------:R-:W-:Y:S01]  /*18e00*/  FMNMX.FTZ R98, R139, R98, !PT ;  /* 0x000000628b627209 */ /* 0x000fe20007810000 */
[----:B------:R-:W-:Y:S02]  /*18e10*/  IMAD.MOV.U32 R101, RZ, RZ, R122 ;  /* 0x000000ffff657224 */ /* 0x000fe400078e007a */
[----:B------:R-:W-:Y:S01]  /*18e20*/  FMUL.FTZ R122, R99, UR4 ;  /* 0x00000004637a7c20 */ /* 0x000fe20008410000 */
[----:B------:R-:W-:Y:S01]  /*18e30*/  IMAD.MOV.U32 R99, RZ, RZ, R140 ;  /* 0x000000ffff637224 */ /* 0x000fe200078e008c */
[----:B------:R-:W-:Y:S01]  /*18e40*/  FMNMX.FTZ R98, R102, R98, !PT ;  /* 0x0000006266627209 */ /* 0x000fe20007810000 */
[----:B------:R-:W-:-:S03]  /*18e50*/  IMAD.MOV.U32 R100, RZ, RZ, R138 ;  /* 0x000000ffff647224 */ /* 0x000fc600078e008a */
[----:B------:R-:W-:Y:S02]  /*18e60*/  FMNMX.FTZ R98, R99, R98, !PT ;  /* 0x0000006263627209 */ /* 0x000fe40007810000 */
[----:B------:R-:W-:Y:S02]  /*18e70*/  F2FP.F16.F32.PACK_AB R104, R115, R104 ;  /* 0x000000687368723e */ /* 0x000fe400000000ff */
[----:B------:R-:W-:Y:S01]  /*18e80*/  FMNMX.FTZ R98, R100, R98, !PT ;  /* 0x0000006264627209 */ /* 0x000fe20007810000 */
[----:B------:R-:W-:-:S03]  /*18e90*/  IMAD.MOV.U32 R115, RZ, RZ, R118 ;  /* 0x000000ffff737224 */ /* 0x000fc600078e0076 */
[----:B------:R-:W-:-:S04]  /*18ea0*/  FMNMX.FTZ R98, R101, R98, !PT ;  /* 0x0000006265627209 */ /* 0x000fc80007810000 */
[----:B------:R-:W-:-:S04]  /*18eb0*/  FMNMX.FTZ R98, R115, R98, !PT ;  /* 0x0000006273627209 */ /* 0x000fc80007810000 */
[----:B------:R-:W-:Y:S01]  /*18ec0*/  FMNMX.FTZ R98, R114, R98, !PT ;  /* 0x0000006272627209 */ /* 0x000fe20007810000 */
[----:B------:R-:W-:-:S03]  /*18ed0*/  FMUL.FTZ R118, R107, UR4 ;  /* 0x000000046b767c20 */ /* 0x000fc60008410000 */
[----:B------:R-:W-:-:S04]  /*18ee0*/  FMNMX.FTZ R98, R112, R98, !PT ;  /* 0x0000006270627209 */ /* 0x000fc80007810000 */
[----:B------:R-:W-:Y:S01]  /*18ef0*/  FMNMX.FTZ R98, R113, R98, !PT ;  /* 0x0000006271627209 */ /* 0x000fe20007810000 */
[----:B------:R-:W3:Y:S03]  /*18f00*/  MUFU.TANH R118, R118 ;  /* 0x0000007600767308 */ /* 0x000ee60000002400 */
[----:B------:R-:W-:-:S04]  /*18f10*/  FMNMX.FTZ R98, R141, R98, !PT ;  /* 0x000000628d627209 */ /* 0x000fc80007810000 */
[----:B0-----:R-:W-:-:S04]  /*18f20*/  FMNMX.FTZ R98, R157, R98, !PT ;  /* 0x000000629d627209 */ /* 0x001fc80007810000 */
[----:B-1----:R-:W-:Y:S01]  /*18f30*/  FMNMX.FTZ R98, R116, R98, !PT ;  /* 0x0000006274627209 */ /* 0x002fe20007810000 */
[----:B------:R-:W0:Y:S03]  /*18f40*/  MUFU.TANH R122, R122 ;  /* 0x0000007a007a7308 */ /* 0x000e260000002400 */
[----:B--2---:R-:W-:-:S04]  /*18f50*/  FMNMX.FTZ R98, R117, R98, !PT ;  /* 0x0000006275627209 */ /* 0x004fc80007810000 */
[----:B---3--:R-:W-:-:S04]  /*18f60*/  FMNMX.FTZ R98, R118, R98, !PT ;  /* 0x0000006276627209 */ /* 0x008fc80007810000 */
[----:B------:R-:W-:-:S04]  /*18f70*/  FMNMX.FTZ R98, R119, R98, !PT ;  /* 0x0000006277627209 */ /* 0x000fc80007810000 */
[----:B------:R-:W-:-:S04]  /*18f80*/  FMNMX.FTZ R98, R120, R98, !PT ;  /* 0x0000006278627209 */ /* 0x000fc80007810000 */
[----:B------:R-:W-:-:S04]  /*18f90*/  FMNMX.FTZ R98, R121, R98, !PT ;  /* 0x0000006279627209 */ /* 0x000fc80007810000 */
[----:B0-----:R-:W-:-:S04]  /*18fa0*/  FMNMX.FTZ R98, R122, R98, !PT ;  /* 0x000000627a627209 */ /* 0x001fc80007810000 */
[----:B------:R-:W-:-:S04]  /*18fb0*/  FMNMX.FTZ R98, R108, R98, !PT ;  /* 0x000000626c627209 */ /* 0x000fc80007810000 */
[----:B------:R-:W-:Y:S01]  /*18fc0*/  FMNMX.FTZ R98, R109, R98, !PT ;  /* 0x000000626d627209 */ /* 0x000fe20007810000 */
[----:B------:R-:W-:-:S03]  /*18fd0*/  FMUL.FTZ R138, R86, UR4 ;  /* 0x00000004568a7c20 */ /* 0x000fc60008410000 */
[----:B------:R-:W-:Y:S01]  /*18fe0*/  FMNMX.FTZ R98, R90, R98, !PT ;  /* 0x000000625a627209 */ /* 0x000fe20007810000 */
[----:B------:R-:W-:-:S03]  /*18ff0*/  FMUL.FTZ R139, R87, UR4 ;  /* 0x00000004578b7c20 */ /* 0x000fc60008410000 */
[----:B------:R-:W-:Y:S01]  /*19000*/  FMNMX.FTZ R98, R110, R98, !PT ;  /* 0x000000626e627209 */ /* 0x000fe20007810000 */
[----:B------:R-:W0:Y:S03]  /*19010*/  MUFU.TANH R138, R138 ;  /* 0x0000008a008a7308 */ /* 0x000e260000002400 */
[----:B------:R-:W-:Y:S01]  /*19020*/  FMNMX.FTZ R98, R111, R98, !PT ;  /* 0x000000626f627209 */ /* 0x000fe20007810000 */
[-CC-:B------:R-:W-:Y:S01]  /*19030*/  FFMA.FTZ R143, R149, R21.reuse, -R154.reuse ;  /* 0x00000015958f7223 */ /* 0x180fe2000001089a */
[-CC-:B------:R-:W-:Y:S01]  /*19040*/  FFMA.FTZ R147, R147, R21.reuse, -R154.reuse ;  /* 0x0000001593937223 */ /* 0x180fe2000001089a */
[-CC-:B------:R-:W-:Y:S01]  /*19050*/  FFMA.FTZ R151, R151, R21.reuse, -R154.reuse ;  /* 0x0000001597977223 */ /* 0x180fe2000001089a */
[-CC-:B------:R-:W-:Y:S01]  /*19060*/  FFMA.FTZ R152, R152, R21.reuse, -R154.reuse ;  /* 0x0000001598987223 */ /* 0x180fe2000001089a */
[-CC-:B------:R-:W-:Y:S01]  /*19070*/  FFMA.FTZ R153, R153, R21.reuse, -R154.reuse ;  /* 0x0000001599997223 */ /* 0x180fe2000001089a */
[----:B------:R-:W1:Y:S01]  /*19080*/  MUFU.TANH R139, R139 ;  /* 0x0000008b008b7308 */ /* 0x000e620000002400 */
[----:B------:R-:W-:Y:S01]  /*19090*/  FFMA.FTZ R154, R148, R21, -R154 ;  /* 0x00000015949a7223 */ /* 0x000fe2000001089a */
[----:B------:R-:W-:Y:S01]  /*190a0*/  FMNMX.FTZ R98, R135, R98, !PT ;  /* 0x0000006287627209 */ /* 0x000fe20007810000 */
[----:B------:R-:W-:Y:S01]  /*190b0*/  FMUL.FTZ R148, R75, UR4 ;  /* 0x000000044b947c20 */ /* 0x000fe20008410000 */
[----:B------:R-:W-:-:S02]  /*190c0*/  FMUL.FTZ R149, R78, UR4 ;  /* 0x000000044e957c20 */ /* 0x000fc40008410000 */
[----:B------:R-:W-:Y:S02]  /*190d0*/  FMNMX.FTZ R98, R136, R98, !PT ;  /* 0x0000006288627209 */ /* 0x000fe40007810000 */
[----:B------:R-:W2:Y:S01]  /*190e0*/  MUFU.TANH R146, R146 ;  /* 0x0000009200927308 */ /* 0x000ea20000002400 */
[----:B------:R-:W-:Y:S01]  /*190f0*/  FMUL.FTZ R150, R79, UR4 ;  /* 0x000000044f967c20 */ /* 0x000fe20008410000 */
[----:B------:R-:W-:-:S06]  /*19100*/  FMNMX.FTZ R98, R137, R98, !PT ;  /* 0x0000006289627209 */ /* 0x000fcc0007810000 */
[----:B------:R-:W3:Y:S01]  /*19110*/  MUFU.TANH R148, R148 ;  /* 0x0000009400947308 */ /* 0x000ee20000002400 */
[----:B0-----:R-:W-:-:S07]  /*19120*/  FMNMX.FTZ R98, R138, R98, !PT ;  /* 0x000000628a627209 */ /* 0x001fce0007810000 */
[----:B------:R-:W0:Y:S01]  /*19130*/  MUFU.TANH R149, R149 ;  /* 0x0000009500957308 */ /* 0x000e220000002400 */
[----:B-1----:R-:W-:-:S07]  /*19140*/  FMNMX.FTZ R98, R139, R98, !PT ;  /* 0x000000628b627209 */ /* 0x002fce0007810000 */
[----:B------:R-:W1:Y:S01]  /*19150*/  MUFU.TANH R150, R150 ;  /* 0x0000009600967308 */ /* 0x000e620000002400 */
[----:B--2---:R-:W-:-:S04]  /*19160*/  FMNMX.FTZ R98, R146, R98, !PT ;  /* 0x0000006292627209 */ /* 0x004fc80007810000 */
[----:B---3--:R-:W-:-:S04]  /*19170*/  FMNMX.FTZ R98, R148, R98, !PT ;  /* 0x0000006294627209 */ /* 0x008fc80007810000 */
[----:B0-----:R-:W-:-:S04]  /*19180*/  FMNMX.FTZ R74, R149, R98, !PT ;  /* 0x00000062954a7209 */ /* 0x001fc80007810000 */
[----:B-1----:R-:W-:-:S05]  /*19190*/  FMNMX.FTZ R74, R150, R74, !PT ;  /* 0x0000004a964a7209 */ /* 0x002fca0007810000 */
[----:B------:R-:W0:Y:S02]  /*191a0*/  SHFL.BFLY PT, R75, R74, 0x2, 0x1f ;  /* 0x0c401f004a4b7f89 */ /* 0x000e2400000e0000 */
[----:B0-----:R-:W-:-:S05]  /*191b0*/  FMNMX.FTZ R74, R74, R75, !PT ;  /* 0x0000004b4a4a7209 */ /* 0x001fca0007810000 */
[----:B------:R-:W0:Y:S02]  /*191c0*/  SHFL.BFLY PT, R75, R74, 0x1, 0x1f ;  /* 0x0c201f004a4b7f89 */ /* 0x000e2400000e0000 */
[----:B0-----:R-:W-:-:S05]  /*191d0*/  FMNMX.FTZ R74, R74, R75, !PT ;  /* 0x0000004b4a4a7209 */ /* 0x001fca0007810000 */
[----:B------:R-:W-:-:S04]  /*191e0*/  FMUL.FTZ R140, R74, R21 ;  /* 0x000000154a8c7220 */ /* 0x000fc80000410000 */
[-CC-:B------:R-:W-:Y:S01]  /*191f0*/  FFMA.FTZ R105, R123, R21.reuse, -R140.reuse ;  /* 0x000000157b697223 */ /* 0x180fe2000001088c */
[-CC-:B------:R-:W-:Y:S01]  /*19200*/  FFMA.FTZ R107, R4, R21.reuse, -R140.reuse ;  /* 0x00000015046b7223 */ /* 0x180fe2000001088c */
[-CC-:B------:R-:W-:Y:S01]  /*19210*/  FFMA.FTZ R123, R3, R21.reuse, -R140.reuse ;  /* 0x00000015037b7223 */ /* 0x180fe2000001088c */
[----:B------:R2:W5:Y:S01]  /*19220*/  LDL.LU R4, [R1+0x98] ;  /* 0x0000980001047983 */ /* 0x0005620000300800 */
[-CC-:B------:R-:W-:Y:S01]  /*19230*/  FFMA.FTZ R95, R103, R21.reuse, -R140.reuse ;  /* 0x00000015675f7223 */ /* 0x180fe2000001088c */
[-CC-:B------:R-:W-:Y:S01]  /*19240*/  FFMA.FTZ R124, R2, R21.reuse, -R140.reuse ;  /* 0x00000015027c7223 */ /* 0x180fe2000001088c */
[-CC-:B------:R-:W-:Y:S01]  /*19250*/  FFMA.FTZ R103, R114, R21.reuse, -R140.reuse ;  /* 0x0000001572677223 */ /* 0x180fe2000001088c */
[----:B------:R2:W5:Y:S01]  /*19260*/  LDL.LU R3, [R1+0x94] ;  /* 0x0000940001037983 */ /* 0x0005620000300800 */
[----:B------:R-:W-:-:S03]  /*19270*/  FFMA.FTZ R114, R141, R21, -R140 ;  /* 0x000000158d727223 */ /* 0x000fc6000001088c */
[----:B------:R2:W5:Y:S04]  /*19280*/  LDL.LU R2, [R1+0x90] ;  /* 0x0000900001027983 */ /* 0x0005680000300800 */
[----:B------:R-:W3:Y:S01]  /*19290*/  LDL R141, [R1+0x5c] ;  /* 0x00005c00018d7983 */ /* 0x000ee20000100800 */
[----:B------:R-:W-:Y:S01]  /*192a0*/  FFMA.FTZ R94, R108, R21, -R140 ;  /* 0x000000156c5e7223 */ /* 0x000fe2000001088c */
[----:B------:R-:W-:-:S05]  /*192b0*/  VIADD R108, R16, 0x200 ;  /* 0x00000200106c7836 */ /* 0x000fca0000000000 */
[----:B------:R-:W-:-:S04]  /*192c0*/  SHF.R.U32.HI R108, RZ, 0x4, R108 ;  /* 0x00000004ff6c7819 */ /* 0x000fc8000001166c */
[----:B------:R-:W-:-:S04]  /*192d0*/  LOP3.LUT R108, R108, 0x3fff, RZ, 0xc0, !PT ;  /* 0x00003fff6c6c7812 */ /* 0x000fc800078ec0ff */
[----:B------:R-:W-:Y:S01]  /*192e0*/  LOP3.LUT R108, R108, 0x2400000, RZ, 0xfc, !PT ;  /* 0x024000006c6c7812 */ /* 0x000fe200078efcff */
[----:B------:R-:W-:-:S04]  /*192f0*/  FFMA.FTZ R78, R110, R21, -R140 ;  /* 0x000000156e4e7223 */ /* 0x000fc8000001088c */
[----:B------:R-:W-:-:S05]  /*19300*/  IMAD R108, R15, 0x6c0, R108 ;  /* 0x000006c00f6c7824 */ /* 0x000fca00078e026c */
[----:B------:R-:W-:-:S04]  /*19310*/  IADD3 R110, R108, 0x40, RZ ;  /* 0x000000406c6e7810 */ /* 0x000fc80007ffe0ff */
[----:B------:R-:W-:Y:S01]  /*19320*/  R2UR UR10, R110 ;  /* 0x000000006e0a72ca */ /* 0x000fe200000e0000 */
[----:B------:R-:W-:-:S05]  /*19330*/  VIADD R110, R108, 0x80 ;  /* 0x000000806c6e7836 */ /* 0x000fca0000000000 */
[----:B------:R-:W-:Y:S01]  /*19340*/  R2UR UR14, R110 ;  /* 0x000000006e0e72ca */ /* 0x000fe200000e0000 */
[----:B------:R-:W-:-:S05]  /*19350*/  VIADD R110, R108, 0xc0 ;  /* 0x000000c06c6e7836 */ /* 0x000fca0000000000 */
        /* <DEDUP_REMOVED lines=31> */
[----:B---3--:R-:W-:-:S04]  /*19550*/  LOP3.LUT R108, R141, 0x10000, RZ, 0xfc, !PT ;  /* 0x000100008d6c7812 */ /* 0x008fc800078efcff */
[----:B------:R-:W-:-:S13]  /*19560*/  R2UR UR4, R108 ;  /* 0x000000006c0472ca */ /* 0x000fda00000e0000 */
[----:B------:R-:W-:Y:S01]  /*19570*/  HGMMA.64x96x16.F32 R24, gdesc[UR4].tnspB, R24, gsb0 ;  /* 0x41600000041879f0 */ /* 0x000fe20008000818 */
[----:B------:R-:W-:-:S05]  /*19580*/  VIADD R110, R108, 0x180 ;  /* 0x000001806c6e7836 */ /* 0x000fca0000000000 */
[----:B------:R-:W-:Y:S01]  /*19590*/  R2UR UR8, R110 ;  /* 0x000000006e0872ca */ /* 0x000fe200000e0000 */
[----:B------:R-:W-:Y:S01]  /*195a0*/  VIADD R110, R108, 0x300 ;  /* 0x000003006c6e7836 */ /* 0x000fe20000000000 */
[----:B------:R-:W-:Y:S01]  /*195b0*/  R2UR UR13, R111 ;  /* 0x000000006f0d72ca */ /* 0x000fe200000e0000 */
[----:B------:R-:W-:Y:S02]  /*195c0*/  WARPGROUP.DEPBAR.LE gsb0, 0x0 ;  /* 0x00008000000079c5 */ /* 0x000fe40000010000 */
[----:B------:R-:W-:-:S08]  /*195d0*/  WARPGROUP.ARRIVE ;  /* 0x00000000000079c5 */ /* 0x000fd00000000000 */
        /* <DEDUP_REMOVED lines=24> */
[----:B------:R-:W-:Y:S02]  /*19760*/  IMAD.MOV.U32 R111, RZ, RZ, -0x3ffffff0 ;  /* 0xc0000010ff6f7424 */ /* 0x000fe400078e00ff */
[----:B------:R-:W-:Y:S01]  /*19770*/  FFMA.FTZ R82, R135, R21, -R140 ;  /* 0x0000001587527223 */ /* 0x000fe2000001088c */
[----:B------:R-:W-:Y:S01]  /*19780*/  R2UR UR28, R110 ;  /* 0x000000006e1c72ca */ /* 0x000fe200000e0000 */
[----:B------:R-:W3:Y:S01]  /*19790*/  LDL.LU R135, [R1+0x3c] ;  /* 0x00003c0001877983 */ /* 0x000ee20000300800 */
        /* <DEDUP_REMOVED lines=13> */
[----:B------:R-:W-:-:S03]  /*19870*/  VIADD R108, R108, 0xc00 ;  /* 0x00000c006c6c7836 */ /* 0x000fc60000000000 */
[----:B------:R0:W-:Y:S01]  /*19880*/  MUFU.EX2 R110, R109 ;  /* 0x0000006d006e7308 */ /* 0x0001e20000000800 */
[----:B------:R-:W-:Y:S02]  /*19890*/  WARPGROUP.DEPBAR.LE gsb0, 0x0 ;  /* 0x00008000000079c5 */ /* 0x000fe40000010000 */
[----:B------:R-:W-:-:S06]  /*198a0*/  WARPGROUP.ARRIVE ;  /* 0x00000000000079c5 */ /* 0x000fcc0000000000 */
[----:B------:R-:W-:Y:S01]  /*198b0*/  HGMMA.64x96x16.F32 R24, gdesc[UR32].tnspB, R24, gsb0 ;  /* 0x41600000201879f0 */ /* 0x000fe20008000818 */
[----:B0-----:R-:W-:Y:S01]  /*198c0*/  IMAD.MOV.U32 R109, RZ, RZ, -0x3ffffff0 ;  /* 0xc0000010ff6d7424 */ /* 0x001fe200078e00ff */
[----:B------:R-:W-:-:S04]  /*198d0*/  R2UR UR36, R108 ;  /* 0x000000006c2472ca */ /* 0x000fc800000e0000 */
[----:B------:R-:W-:Y:S01]  /*198e0*/  R2UR UR37, R109 ;  /* 0x000000006d2572ca */ /* 0x000fe200000e0000 */
[----:B------:R-:W0:Y:S01]  /*198f0*/  S2R R155, SR_TID.X ;  /* 0x00000000009b7919 */ /* 0x000e220000002100 */
[----:B------:R-:W3:Y:S01]  /*19900*/  MUFU.EX2 R105, R105 ;  /* 0x0000006900697308 */ /* 0x000ee20000000800 */
[----:B------:R-:W-:-:S07]  /*19910*/  FFMA.FTZ R83, R136, R21, -R140 ;  /* 0x0000001588537223 */ /* 0x000fce000001088c */
[----:B------:R-:W1:Y:S01]  /*19920*/  MUFU.EX2 R108, R107 ;  /* 0x0000006b006c7308 */ /* 0x000e620000000800 */
[----:B------:R-:W-:Y:S02]  /*19930*/  WARPGROUP.DEPBAR.LE gsb0, 0x0 ;  /* 0x00008000000079c5 */ /* 0x000fe40000010000 */
[----:B------:R-:W-:-:S06]  /*19940*/  WARPGROUP.ARRIVE ;  /* 0x00000000000079c5 */ /* 0x000fcc0000000000 */
[----:B------:R-:W-:Y:S01]  /*19950*/  HGMMA.64x96x16.F32 R24, gdesc[UR36].tnspB, R24, gsb0 ;  /* 0x41600000241879f0 */ /* 0x000fe20008000818 */
[----:B0-----:R-:W-:Y:S02]  /*19960*/  SHF.R.U32.HI R136, RZ, 0x7, R155 ;  /* 0x00000007ff887819 */ /* 0x001fe4000001169b */
[----:B------:R-:W-:-:S03]  /*19970*/  ISETP.GE.U32.AND P2, PT, R155, 0x180, PT ;  /* 0x000001809b00780c */ /* 0x000fc60003f46070 */
[----:B------:R-:W-:Y:S02]  /*19980*/  VIADD R109, R136, 0x9 ;  /* 0x00000009886d7836 */ /* 0x000fe40000000000 */
[----:B---3--:R-:W-:-:S03]  /*19990*/  FFMA.FTZ R111, R110, R135, R105 ;  /* 0x000000876e6f7223 */ /* 0x008fc60000010069 */
[----:B------:R-:W-:Y:S02]  /*199a0*/  SEL R109, R109, 0x9, !P2 ;  /* 0x000000096d6d7807 */ /* 0x000fe40005000000 */
[----:B-1----:R-:W-:Y:S01]  /*199b0*/  F2FP.F16.F32.PACK_AB R105, R108, R105 ;  /* 0x000000696c69723e */ /* 0x002fe200000000ff */
[----:B------:R-:W-:Y:S01]  /*199c0*/  MUFU.EX2 R107, R123 ;  /* 0x0000007b006b7308 */ /* 0x000fe20000000800 */
[----:B------:R-:W-:-:S07]  /*199d0*/  FFMA.FTZ R98, R102, R21, -R140 ;  /* 0x0000001566627223 */ /* 0x000fce000001088c */
[----:B------:R-:W0:Y:S08]  /*199e0*/  MUFU.EX2 R134, R134 ;  /* 0x0000008600867308 */ /* 0x000e300000000800 */
[----:B------:R-:W-:Y:S01]  /*199f0*/  MUFU.EX2 R124, R124 ;  /* 0x0000007c007c7308 */ /* 0x000fe20000000800 */
[----:B------:R-:W-:-:S07]  /*19a00*/  FFMA.FTZ R99, R99, R21, -R140 ;  /* 0x0000001563637223 */ /* 0x000fce000001088c */
[----:B------:R-:W1:Y:S01]  /*19a10*/  MUFU.EX2 R133, R133 ;  /* 0x0000008500857308 */ /* 0x000e620000000800 */
[----:B------:R-:W-:-:S07]  /*19a20*/  FFMA.FTZ R100, R100, R21, -R140 ;  /* 0x0000001564647223 */ /* 0x000fce000001088c */
[----:B------:R-:W3:Y:S01]  /*19a30*/  MUFU.EX2 R132, R132 ;  /* 0x0000008400847308 */ /* 0x000ee20000000800 */
[----:B0-----:R-:W-:-:S07]  /*19a40*/  FADD.FTZ R145, R134, R145 ;  /* 0x0000009186917221 */ /* 0x001fce0000010000 */
[----:B------:R-:W-:Y:S01]  /*19a50*/  MUFU.EX2 R98, R98 ;  /* 0x0000006200627308 */ /* 0x000fe20000000800 */
[----:B------:R-:W-:-:S07]  /*19a60*/  FFMA.FTZ R101, R101, R21, -R140 ;  /* 0x0000001565657223 */ /* 0x000fce000001088c */
[----:B------:R-:W0:Y:S01]  /*19a70*/  MUFU.EX2 R131, R131 ;  /* 0x0000008300837308 */ /* 0x000e220000000800 */
[-CC-:B------:R-:W-:Y:S01]  /*19a80*/  FFMA.FTZ R102, R115, R21.reuse, -R140.reuse ;  /* 0x0000001573667223 */ /* 0x180fe2000001088c */
[----:B------:R-:W-:Y:S01]  /*19a90*/  FFMA.FTZ R86, R137, R21, -R140 ;  /* 0x0000001589567223 */ /* 0x000fe2000001088c */
[----:B-1----:R-:W-:-:S05]  /*19aa0*/  FADD.FTZ R145, R133, R145 ;  /* 0x0000009185917221 */ /* 0x002fca0000010000 */
[----:B------:R-:W-:Y:S01]  /*19ab0*/  MUFU.EX2 R130, R130 ;  /* 0x0000008200827308 */ /* 0x000fe20000000800 */
[----:B------:R-:W-:Y:S02]  /*19ac0*/  WARPGROUP.DEPBAR.LE gsb0, 0x0 ;  /* 0x00008000000079c5 */ /* 0x000fe40000010000 */
[----:B------:R1:W-:Y:S06]  /*19ad0*/  BAR.ARV R109, 0x100 ;  /* 0x0004006d0000751d */ /* 0x0003ec0000002000 */
[----:B-1----:R-:W-:Y:S01]  /*19ae0*/  FADD.FTZ R109, R108, R111 ;  /* 0x0000006f6c6d7221 */ /* 0x002fe20000010000 */
[----:B------:R-:W-:-:S02]  /*19af0*/  @!P1 IMAD R108, R15, 0x8, R16 ;  /* 0x000000080f6c9824 */ /* 0x000fc400078e0210 */
[----:B------:R-:W-:Y:S02]  /*19b00*/  @!P1 IMAD R111, R22, 0x8, R16 ;  /* 0x00000008166f9824 */ /* 0x000fe400078e0210 */
[----:B------:R-:W-:Y:S02]  /*19b10*/  @!P1 VIADD R108, R108, 0x31c60 ;  /* 0x00031c606c6c9836 */ /* 0x000fe40000000000 */
[----:B------:R-:W-:-:S03]  /*19b20*/  @!P1 VIADD R111, R111, 0x31c40 ;  /* 0x00031c406f6f9836 */ /* 0x000fc60000000000 */
[----:B------:R-:W-:Y:S02]  /*19b30*/  @!P1 PRMT R108, RZ, 0x654, R108 ;  /* 0x00000654ff6c9816 */ /* 0x000fe4000000006c */
[----:B------:R-:W-:-:S04]  /*19b40*/  @!P1 PRMT R111, RZ, 0x654, R111 ;  /* 0x00000654ff6f9816 */ /* 0x000fc8000000006f */
[----:B------:R-:W-:Y:S01]  /*19b50*/  @!P1 SYNCS.ARRIVE.TRANS64.RED.A1T0 RZ, [R111+URZ], RZ ;  /* 0x000000ff6fff99a7 */ /* 0x000fe2000810043f */
[----:B------:R1:W-:Y:S02]  /*19b60*/  @!P1 SYNCS.ARRIVE.TRANS64.RED.A1T0 RZ, [R108+URZ], RZ ;  /* 0x000000ff6cff99a7 */ /* 0x0003e4000810043f */
[----:B-1----:R-:W-:Y:S08]  /*19b70*/  MUFU.EX2 R108, R89 ;  /* 0x00000059006c7308 */ /* 0x002ff00000000800 */
[----:B------:R-:W-:Y:S08]  /*19b80*/  MUFU.EX2 R89, R93 ;  /* 0x0000005d00597308 */ /* 0x000ff00000000800 */
[----:B------:R-:W1:Y:S01]  /*19b90*/  MUFU.EX2 R93, R95 ;  /* 0x0000005f005d7308 */ /* 0x000e620000000800 */
[----:B------:R-:W-:Y:S01]  /*19ba0*/  FADD.FTZ R15, R107, R109 ;  /* 0x0000006d6b0f7221 */ /* 0x000fe20000010000 */
[----:B------:R-:W-:-:S06]  /*19bb0*/  F2FP.F16.F32.PACK_AB R107, R124, R107 ;  /* 0x0000006b7c6b723e */ /* 0x000fcc00000000ff */
[----:B------:R-:W4:Y:S01]  /*19bc0*/  MUFU.EX2 R95, R99 ;  /* 0x00000063005f7308 */ /* 0x000f220000000800 */
[----:B------:R-:W-:Y:S01]  /*19bd0*/  FADD.FTZ R124, R124, R15 ;  /* 0x0000000f7c7c7221 */ /* 0x000fe20000010000 */
[----:B---3--:R-:W-:-:S06]  /*19be0*/  FADD.FTZ R145, R132, R145 ;  /* 0x0000009184917221 */ /* 0x008fcc0000010000 */
[----:B------:R-:W3:Y:S08]  /*19bf0*/  MUFU.EX2 R100, R100 ;  /* 0x0000006400647308 */ /* 0x000ef00000000800 */
[----:B------:R-:W2:Y:S01]  /*19c00*/  MUFU.EX2 R129, R129 ;  /* 0x0000008100817308 */ /* 0x000ea20000000800 */
[----:B------:R-:W-:-:S07]  /*19c10*/  FFMA.FTZ R112, R112, R21, -R140 ;  /* 0x0000001570707223 */ /* 0x000fce000001088c */
[----:B------:R-:W-:Y:S01]  /*19c20*/  MUFU.EX2 R137, R77 ;  /* 0x0000004d00897308 */ /* 0x000fe20000000800 */
[----:B0-----:R-:W-:-:S07]  /*19c30*/  FADD.FTZ R145, R131, R145 ;  /* 0x0000009183917221 */ /* 0x001fce0000010000 */
[----:B------:R1:W-:Y:S08]  /*19c40*/  MUFU.EX2 R111, R76 ;  /* 0x0000004c006f7308 */ /* 0x0003f00000000800 */
[----:B------:R-:W0:Y:S01]  /*19c50*/  MUFU.EX2 R77, R101 ;  /* 0x00000065004d7308 */ /* 0x000e220000000800 */
[----:B-1----:R-:W-:-:S07]  /*19c60*/  FADD.FTZ R76, R93, R124 ;  /* 0x0000007c5d4c7221 */ /* 0x002fce0000010000 */
[----:B------:R-:W1:Y:S01]  /*19c70*/  MUFU.EX2 R128, R128 ;  /* 0x0000008000807308 */ /* 0x000e620000000800 */
[----:B------:R-:W-:Y:S01]  /*19c80*/  FADD.FTZ R76, R98, R76 ;  /* 0x0000004c624c7221 */ /* 0x000fe20000010000 */
[----:B------:R-:W-:-:S06]  /*19c90*/  FADD.FTZ R145, R130, R145 ;  /* 0x0000009182917221 */ /* 0x000fcc0000010000 */
[----:B------:R-:W1:Y:S01]  /*19ca0*/  MUFU.EX2 R102, R102 ;  /* 0x0000006600667308 */ /* 0x000e620000000800 */
[----:B----4-:R-:W-:-:S07]  /*19cb0*/  FADD.FTZ R76, R95, R76 ;  /* 0x0000004c5f4c7221 */ /* 0x010fce0000010000 */
[----:B------:R-:W4:Y:S01]  /*19cc0*/  MUFU.EX2 R127, R127 ;  /* 0x0000007f007f7308 */ /* 0x000f220000000800 */
[-CC-:B------:R-:W-:Y:S01]  /*19cd0*/  FFMA.FTZ R113, R113, R21.reuse, -R140.reuse ;  /* 0x0000001571717223 */ /* 0x180fe2000001088c */
[----:B------:R-:W-:Y:S01]  /*19ce0*/  FFMA.FTZ R75, R90, R21, -R140 ;  /* 0x000000155a4b7223 */ /* 0x000fe2000001088c */
[----:B---3--:R-:W-:-:S05]  /*19cf0*/  FADD.FTZ R76, R100, R76 ;  /* 0x0000004c644c7221 */ /* 0x008fca0000010000 */
[----:B------:R-:W3:Y:S01]  /*19d00*/  MUFU.EX2 R103, R103 ;  /* 0x0000006700677308 */ /* 0x000ee20000000800 */
[----:B------:R0:W-:Y:S01]  /*19d10*/  STSM.16.M88.4 [R17+0x24300], R104 ;  /* 0x0243006811007844 */ /* 0x0001e20000000200 */
[----:B--2---:R-:W-:-:S06]  /*19d20*/  FADD.FTZ R145, R129, R145 ;  /* 0x0000009181917221 */ /* 0x004fcc0000010000 */
[----:B------:R-:W2:Y:S01]  /*19d30*/  MUFU.EX2 R126, R126 ;  /* 0x0000007e007e7308 */ /* 0x000ea20000000800 */
[----:B------:R-:W-:-:S07]  /*19d40*/  F2FP.F16.F32.PACK_AB R95, R100, R95 ;  /* 0x0000005f645f723e */ /* 0x000fce00000000ff */
[----:B------:R-:W2:Y:S01]  /*19d50*/  MUFU.EX2 R112, R112 ;  /* 0x0000007000707308 */ /* 0x000ea20000000800 */
[----:B------:R-:W-:-:S07]  /*19d60*/  FFMA.FTZ R115, R157, R21, -R140 ;  /* 0x000000159d737223 */ /* 0x000fce000001088c */
[----:B------:R-:W2:Y:S01]  /*19d70*/  MUFU.EX2 R125, R125 ;  /* 0x0000007d007d7308 */ /* 0x000ea20000000800 */
[----:B------:R-:W-:-:S07]  /*19d80*/  FFMA.FTZ R116, R116, R21, -R140 ;  /* 0x0000001574747223 */ /* 0x000fce000001088c */
[----:B0-----:R-:W-:Y:S08]  /*19d90*/  MUFU.EX2 R107, R97 ;  /* 0x00000061006b7308 */ /* 0x001ff00000000800 */
[----:B------:R-:W0:Y:S08]  /*19da0*/  MUFU.EX2 R97, R113 ;  /* 0x0000007100617308 */ /* 0x000e300000000800 */
[----:B------:R1:W-:Y:S02]  /*19db0*/  MUFU.EX2 R100, R75 ;  /* 0x0000004b00647308 */ /* 0x0003e40000000800 */
[----:B-1----:R-:W-:Y:S01]  /*19dc0*/  FADD.FTZ R75, R77, R76 ;  /* 0x0000004c4d4b7221 */ /* 0x002fe20000010000 */
[----:B------:R-:W-:-:S05]  /*19dd0*/  FADD.FTZ R76, R128, R145 ;  /* 0x00000091804c7221 */ /* 0x000fca0000010000 */
[----:B------:R-:W-:Y:S01]  /*19de0*/  MUFU.EX2 R114, R114 ;  /* 0x0000007200727308 */ /* 0x000fe20000000800 */
[----:B------:R-:W-:Y:S01]  /*19df0*/  FADD.FTZ R75, R102, R75 ;  /* 0x0000004b664b7221 */ /* 0x000fe20000010000 */
[----:B----4-:R-:W-:-:S06]  /*19e00*/  FADD.FTZ R76, R127, R76 ;  /* 0x0000004c7f4c7221 */ /* 0x010fcc0000010000 */
[----:B------:R-:W1:Y:S01]  /*19e10*/  MUFU.EX2 R135, R81 ;  /* 0x0000005100877308 */ /* 0x000e620000000800 */
[----:B---3--:R-:W-:Y:S01]  /*19e20*/  FADD.FTZ R75, R103, R75 ;  /* 0x0000004b674b7221 */ /* 0x008fe20000010000 */
[----:B------:R-:W-:-:S06]  /*19e30*/  FFMA.FTZ R117, R117, R21, -R140 ;  /* 0x0000001575757223 */ /* 0x000fcc000001088c */
[----:B------:R-:W-:Y:S01]  /*19e40*/  MUFU.EX2 R99, R115 ;  /* 0x0000007300637308 */ /* 0x000fe20000000800 */
[----:B------:R-:W-:-:S07]  /*19e50*/  FFMA.FTZ R118, R118, R21, -R140 ;  /* 0x0000001576767223 */ /* 0x000fce000001088c */
[----:B------:R-:W3:Y:S08]  /*19e60*/  MUFU.EX2 R109, R73 ;  /* 0x00000049006d7308 */ /* 0x000ef00000000800 */
[----:B------:R2:W-:Y:S01]  /*19e70*/  MUFU.EX2 R101, R78 ;  /* 0x0000004e00657308 */ /* 0x0005e20000000800 */
[----:B------:R-:W-:Y:S01]  /*19e80*/  FFMA.FTZ R119, R119, R21, -R140 ;  /* 0x0000001577777223 */ /* 0x000fe2000001088c */
[----:B--2---:R-:W-:-:S06]  /*19e90*/  FADD.FTZ R78, R126, R76 ;  /* 0x0000004c7e4e7221 */ /* 0x004fcc0000010000 */
[----:B------:R-:W2:Y:S01]  /*19ea0*/  MUFU.EX2 R116, R116 ;  /* 0x0000007400747308 */ /* 0x000ea20000000800 */
[----:B------:R-:W-:Y:S01]  /*19eb0*/  FADD.FTZ R76, R112, R75 ;  /* 0x0000004b704c7221 */ /* 0x000fe20000010000 */
[----:B------:R-:W-:-:S06]  /*19ec0*/  FADD.FTZ R78, R125, R78 ;  /* 0x0000004e7d4e7221 */ /* 0x000fcc0000010000 */
[----:B------:R-:W4:Y:S01]  /*19ed0*/  MUFU.EX2 R136, R80 ;  /* 0x0000005000887308 */ /* 0x000f220000000800 */
[----:B0-----:R-:W-:Y:S01]  /*19ee0*/  FADD.FTZ R76, R97, R76 ;  /* 0x0000004c614c7221 */ /* 0x001fe20000010000 */
[----:B------:R-:W-:-:S06]  /*19ef0*/  FADD.FTZ R78, R111, R78 ;  /* 0x0000004e6f4e7221 */ /* 0x000fcc0000010000 */
[----:B------:R-:W0:Y:S01]  /*19f00*/  MUFU.EX2 R117, R117 ;  /* 0x0000007500757308 */ /* 0x000e220000000800 */
[----:B------:R-:W-:Y:S01]  /*19f10*/  FFMA.FTZ R120, R120, R21, -R140 ;  /* 0x0000001578787223 */ /* 0x000fe2000001088c */
[----:B-1----:R-:W-:-:S06]  /*19f20*/  FADD.FTZ R78, R135, R78 ;  /* 0x0000004e874e7221 */ /* 0x002fcc0000010000 */
[----:B------:R-:W1:Y:S01]  /*19f30*/  MUFU.EX2 R118, R118 ;  /* 0x0000007600767308 */ /* 0x000e620000000800 */
[----:B---3--:R-:W-:-:S07]  /*19f40*/  FADD.FTZ R78, R109, R78 ;  /* 0x0000004e6d4e7221 */ /* 0x008fce0000010000 */
[----:B------:R3:W-:Y:S01]  /*19f50*/  MUFU.EX2 R75, R79 ;  /* 0x0000004f004b7308 */ /* 0x0007e20000000800 */
[-CC-:B------:R-:W-:Y:S01]  /*19f60*/  FFMA.FTZ R121, R121, R21.reuse, -R140.reuse ;  /* 0x0000001579797223 */ /* 0x180fe2000001088c */
[----:B------:R-:W-:Y:S01]  /*19f70*/  FFMA.FTZ R87, R138, R21, -R140 ;  /* 0x000000158a577223 */ /* 0x000fe2000001088c */
[----:B---3--:R-:W-:-:S05]  /*19f80*/  FADD.FTZ R79, R114, R76 ;  /* 0x0000004c724f7221 */ /* 0x008fca0000010000 */
[----:B------:R-:W3:Y:S01]  /*19f90*/  MUFU.EX2 R119, R119 ;  /* 0x0000007700777308 */ /* 0x000ee20000000800 */
[----:B------:R-:W-:Y:S01]  /*19fa0*/  FADD.FTZ R79, R99, R79 ;  /* 0x0000004f634f7221 */ /* 0x000fe20000010000 */
[-CC-:B------:R-:W-:Y:S01]  /*19fb0*/  FFMA.FTZ R122, R122, R21.reuse, -R140.reuse ;  /* 0x000000157a7a7223 */ /* 0x180fe2000001088c */
[-CC-:B------:R-:W-:Y:S01]  /*19fc0*/  FFMA.FTZ R90, R139, R21.reuse, -R140.reuse ;  /* 0x000000158b5a7223 */ /* 0x180fe2000001088c */
[----:B------:R-:W-:Y:S01]  /*19fd0*/  FFMA.FTZ R146, R146, R21, -R140 ;  /* 0x0000001592927223 */ /* 0x000fe2000001088c */
[----:B--2---:R-:W-:-:S03]  /*19fe0*/  FADD.FTZ R79, R116, R79 ;  /* 0x0000004f744f7221 */ /* 0x004fc60000010000 */
[----:B------:R-:W2:Y:S01]  /*19ff0*/  MUFU.EX2 R120, R120 ;  /* 0x0000007800787308 */ /* 0x000ea20000000800 */
[-CC-:B------:R-:W-:Y:S01]  /*1a000*/  FFMA.FTZ R148, R148, R21.reuse, -R140.reuse ;  /* 0x0000001594947223 */ /* 0x180fe2000001088c */
[-CC-:B------:R-:W-:Y:S01]  /*1a010*/  FFMA.FTZ R149, R149, R21.reuse, -R140.reuse ;  /* 0x0000001595957223 */ /* 0x180fe2000001088c */
[----:B------:R-:W-:-:S05]  /*1a020*/  FFMA.FTZ R150, R150, R21, -R140 ;  /* 0x0000001596967223 */ /* 0x000fca000001088c */
[----:B------:R-:W2:Y:S08]  /*1a030*/  MUFU.EX2 R138, R72 ;  /* 0x00000048008a7308 */ /* 0x000eb00000000800 */
[----:B------:R4:W-:Y:S08]  /*1a040*/  MUFU.EX2 R141, R84 ;  /* 0x00000054008d7308 */ /* 0x0009f00000000800 */
[----:B------:R-:W-:Y:S01]  /*1a050*/  MUFU.EX2 R140, R85 ;  /* 0x00000055008c7308 */ /* 0x000fe20000000800 */
[----:B----4-:R-:W-:-:S04]  /*1a060*/  FADD.FTZ R84, R136, R78 ;  /* 0x0000004e88547221 */ /* 0x010fc80000010000 */
[----:B------:R-:W-:-:S03]  /*1a070*/  FADD.FTZ R84, R108, R84 ;  /* 0x000000546c547221 */ /* 0x000fc60000010000 */
[----:B------:R0:W-:Y:S01]  /*1a080*/  MUFU.EX2 R106, R96 ;  /* 0x00000060006a7308 */ /* 0x0001e20000000800 */
[----:B------:R-:W-:-:S07]  /*1a090*/  FADD.FTZ R84, R137, R84 ;  /* 0x0000005489547221 */ /* 0x000fce0000010000 */
[----:B------:R-:W4:Y:S01]  /*1a0a0*/  MUFU.EX2 R85, R121 ;  /* 0x0000007900557308 */ /* 0x000f220000000800 */
[----:B0-----:R-:W-:Y:S01]  /*1a0b0*/  FADD.FTZ R96, R117, R79 ;  /* 0x0000004f75607221 */ /* 0x001fe20000010000 */
[----:B------:R-:W-:-:S03]  /*1a0c0*/  F2FP.F16.F32.PACK_AB R79, R112, R103 ;  /* 0x00000067704f723e */ /* 0x000fc600000000ff */
[----:B-1----:R-:W-:-:S03]  /*1a0d0*/  FADD.FTZ R96, R118, R96 ;  /* 0x0000006076607221 */ /* 0x002fc60000010000 */
[----:B------:R-:W0:Y:S01]  /*1a0e0*/  MUFU.EX2 R122, R122 ;  /* 0x0000007a007a7308 */ /* 0x000e220000000800 */
[----:B---3--:R-:W-:Y:S01]  /*1a0f0*/  FADD.FTZ R103, R119, R96 ;  /* 0x0000006077677221 */ /* 0x008fe20000010000 */
[----:B------:R-:W-:-:S06]  /*1a100*/  FADD.FTZ R113, R107, R84 ;  /* 0x000000546b717221 */ /* 0x000fcc0000010000 */
[----:B------:R-:W1:Y:S01]  /*1a110*/  MUFU.EX2 R139, R14 ;  /* 0x0000000e008b7308 */ /* 0x000e620000000800 */
[----:B------:R-:W-:Y:S01]  /*1a120*/  F2FP.F16.F32.PACK_AB R93, R98, R93 ;  /* 0x0000005d625d723e */ /* 0x000fe200000000ff */
[----:B--2---:R-:W-:-:S06]  /*1a130*/  FADD.FTZ R84, R120, R103 ;  /* 0x0000006778547221 */ /* 0x004fcc0000010000 */
[----:B------:R2:W3:Y:S01]  /*1a140*/  MUFU.EX2 R15, R94 ;  /* 0x0000005e000f7308 */ /* 0x0004e20000000800 */
[----:B------:R-:W-:Y:S01]  /*1a150*/  FADD.FTZ R113, R138, R113 ;  /* 0x000000718a717221 */ /* 0x000fe20000010000 */
[----:B------:R-:W-:-:S06]  /*1a160*/  F2FP.F16.F32.PACK_AB R76, R129, R130 ;  /* 0x00000082814c723e */ /* 0x000fcc00000000ff */
[----:B------:R4:W3:Y:S01]  /*1a170*/  MUFU.EX2 R105, R92 ;  /* 0x0000005c00697308 */ /* 0x0008e20000000800 */
[----:B--2---:R-:W-:Y:S02]  /*1a180*/  F2FP.F16.F32.PACK_AB R94, R131, R132 ;  /* 0x00000084835e723e */ /* 0x004fe400000000ff */
[----:B------:R-:W-:Y:S02]  /*1a190*/  F2FP.F16.F32.PACK_AB R77, R102, R77 ;  /* 0x0000004d664d723e */ /* 0x000fe400000000ff */
[----:B------:R-:W-:-:S03]  /*1a1a0*/  F2FP.F16.F32.PACK_AB R78, R127, R128 ;  /* 0x000000807f4e723e */ /* 0x000fc600000000ff */
[----:B------:R-:W2:Y:S01]  /*1a1b0*/  MUFU.EX2 R91, R91 ;  /* 0x0000005b005b7308 */ /* 0x000ea20000000800 */
[----:B----4-:R-:W-:-:S05]  /*1a1c0*/  F2FP.F16.F32.PACK_AB R92, R133, R134 ;  /* 0x00000086855c723e */ /* 0x010fca00000000ff */
[----:B------:R4:W-:Y:S04]  /*1a1d0*/  STSM.16.M88.4 [R17+0x25b00], R92 ;  /* 0x025b005c11007844 */ /* 0x0009e80000000200 */
[----:B------:R0:W-:Y:S01]  /*1a1e0*/  STSM.16.M88.4 [R17+0x27300], R76 ;  /* 0x0273004c11007844 */ /* 0x0001e20000000200 */
[----:B------:R-:W2:Y:S01]  /*1a1f0*/  MUFU.EX2 R88, R88 ;  /* 0x0000005800587308 */ /* 0x000ea20000000800 */
[----:B----4-:R-:W-:Y:S01]  /*1a200*/  FADD.FTZ R95, R85, R84 ;  /* 0x00000054555f7221 */ /* 0x010fe20000010000 */
[----:B------:R-:W-:-:S06]  /*1a210*/  FADD.FTZ R84, R106, R113 ;  /* 0x000000716a547221 */ /* 0x000fcc0000010000 */
[----:B------:R1:W-:Y:S01]  /*1a220*/  MUFU.EX2 R92, R86 ;  /* 0x00000056005c7308 */ /* 0x0003e20000000800 */
[----:B0-----:R-:W-:Y:S01]  /*1a230*/  FADD.FTZ R78, R122, R95 ;  /* 0x0000005f7a4e7221 */ /* 0x001fe20000010000 */
[----:B-1----:R-:W-:-:S03]  /*1a240*/  FADD.FTZ R86, R139, R84 ;  /* 0x000000548b567221 */ /* 0x002fc60000010000 */
[----:B---3--:R-:W-:-:S03]  /*1a250*/  FADD.FTZ R84, R15, R78 ;  /* 0x0000004e0f547221 */ /* 0x008fc60000010000 */
[----:B------:R-:W0:Y:S01]  /*1a260*/  MUFU.EX2 R82, R82 ;  /* 0x0000005200527308 */ /* 0x000e220000000800 */
[----:B------:R-:W-:-:S04]  /*1a270*/  FADD.FTZ R95, R105, R86 ;  /* 0x00000056695f7221 */ /* 0x000fc80000010000 */
[----:B------:R-:W-:-:S03]  /*1a280*/  FADD.FTZ R86, R140, R95 ;  /* 0x0000005f8c567221 */ /* 0x000fc60000010000 */
[----:B------:R2:W-:Y:S08]  /*1a290*/  MUFU.EX2 R93, R87 ;  /* 0x00000057005d7308 */ /* 0x0005f00000000800 */
[----:B------:R-:W1:Y:S01]  /*1a2a0*/  MUFU.EX2 R123, R142 ;  /* 0x0000008e007b7308 */ /* 0x000e620000000800 */
[----:B--2---:R-:W-:-:S04]  /*1a2b0*/  FADD.FTZ R87, R91, R84 ;  /* 0x000000545b577221 */ /* 0x004fc80000010000 */
[----:B------:R-:W-:-:S03]  /*1a2c0*/  FADD.FTZ R84, R100, R87 ;  /* 0x0000005764547221 */ /* 0x000fc60000010000 */
[----:B------:R-:W2:Y:S08]  /*1a2d0*/  MUFU.EX2 R83, R83 ;  /* 0x0000005300537308 */ /* 0x000eb00000000800 */
[----:B------:R-:W3:Y:S08]  /*1a2e0*/  MUFU.EX2 R81, R143 ;  /* 0x0000008f00517308 */ /* 0x000ef00000000800 */
[----:B------:R4:W-:Y:S02]  /*1a2f0*/  MUFU.EX2 R94, R90 ;  /* 0x0000005a005e7308 */ /* 0x0009e40000000800 */
[----:B----4-:R-:W-:-:S06]  /*1a300*/  FADD.FTZ R90, R89, R86 ;  /* 0x00000056595a7221 */ /* 0x010fcc0000010000 */
[----:B------:R-:W4:Y:S01]  /*1a310*/  MUFU.EX2 R104, R147 ;  /* 0x0000009300687308 */ /* 0x000f220000000800 */
[----:B------:R-:W-:Y:S01]  /*1a320*/  FADD.FTZ R86, R101, R84 ;  /* 0x0000005465567221 */ /* 0x000fe20000010000 */
[----:B------:R-:W-:-:S03]  /*1a330*/  FADD.FTZ R103, R141, R90 ;  /* 0x0000005a8d677221 */ /* 0x000fc60000010000 */
[----:B------:R-:W-:Y:S01]  /*1a340*/  FADD.FTZ R87, R75, R86 ;  /* 0x000000564b577221 */ /* 0x000fe20000010000 */
[----:B------:R-:W-:Y:S01]  /*1a350*/  F2FP.F16.F32.PACK_AB R96, R125, R126 ;  /* 0x0000007e7d60723e */ /* 0x000fe200000000ff */
[----:B------:R-:W-:Y:S01]  /*1a360*/  FADD.FTZ R102, R88, R103 ;  /* 0x0000006758667221 */ /* 0x000fe20000010000 */
[----:B------:R-:W4:Y:S01]  /*1a370*/  MUFU.EX2 R14, R151 ;  /* 0x00000097000e7308 */ /* 0x000f220000000800 */
[----:B------:R-:W-:Y:S02]  /*1a380*/  F2FP.F16.F32.PACK_AB R97, R114, R97 ;  /* 0x000000617261723e */ /* 0x000fe400000000ff */
[----:B------:R-:W-:Y:S02]  /*1a390*/  F2FP.F16.F32.PACK_AB R98, R135, R111 ;  /* 0x0000006f8762723e */ /* 0x000fe400000000ff */
[----:B------:R-:W-:Y:S01]  /*1a3a0*/  F2FP.F16.F32.PACK_AB R99, R116, R99 ;  /* 0x000000637463723e */ /* 0x000fe200000000ff */
[----:B0-----:R-:W-:Y:S01]  /*1a3b0*/  FADD.FTZ R90, R82, R87 ;  /* 0x00000057525a7221 */ /* 0x001fe20000010000 */
[----:B------:R-:W-:Y:S01]  /*1a3c0*/  F2FP.F16.F32.PACK_AB R76, R136, R109 ;  /* 0x0000006d884c723e */ /* 0x000fe200000000ff */
[----:B------:R-:W0:Y:S01]  /*1a3d0*/  MUFU.EX2 R72, R152 ;  /* 0x0000009800487308 */ /* 0x000e220000000800 */
[----:B------:R-:W-:-:S02]  /*1a3e0*/  F2FP.F16.F32.PACK_AB R77, R118, R117 ;  /* 0x00000075764d723e */ /* 0x000fc400000000ff */
[----:B------:R-:W-:Y:S02]  /*1a3f0*/  F2FP.F16.F32.PACK_AB R78, R137, R108 ;  /* 0x0000006c894e723e */ /* 0x000fe400000000ff */
[----:B------:R-:W-:Y:S01]  /*1a400*/  F2FP.F16.F32.PACK_AB R79, R120, R119 ;  /* 0x00000077784f723e */ /* 0x000fe200000000ff */
[----:B-1----:R-:W-:Y:S01]  /*1a410*/  FADD.FTZ R102, R123, R102 ;  /* 0x000000667b667221 */ /* 0x002fe20000010000 */
[----:B------:R-:W-:Y:S01]  /*1a420*/  STSM.16.M88.4 [R17+0x28b00], R96 ;  /* 0x028b006011007844 */ /* 0x000fe20000000200 */
[----:B------:R-:W1:Y:S01]  /*1a430*/  MUFU.EX2 R146, R146 ;  /* 0x0000009200927308 */ /* 0x000e620000000800 */
[----:B------:R-:W-:Y:S01]  /*1a440*/  F2FP.F16.F32.PACK_AB R87, R91, R15 ;  /* 0x0000000f5b57723e */ /* 0x000fe200000000ff */
[----:B--2---:R-:W-:Y:S01]  /*1a450*/  FADD.FTZ R15, R83, R90 ;  /* 0x0000005a530f7221 */ /* 0x004fe20000010000 */
[----:B------:R3:W-:Y:S05]  /*1a460*/  STSM.16.M88.4 [R17+0x2a300], R76 ;  /* 0x02a3004c11007844 */ /* 0x0007ea0000000200 */
[----:B------:R-:W2:Y:S01]  /*1a470*/  MUFU.EX2 R73, R153 ;  /* 0x0000009900497308 */ /* 0x000ea20000000800 */
[----:B------:R-:W-:Y:S01]  /*1a480*/  FADD.FTZ R90, R92, R15 ;  /* 0x0000000f5c5a7221 */ /* 0x000fe20000010000 */
[----:B---3--:R-:W-:Y:S01]  /*1a490*/  FADD.FTZ R79, R81, R102 ;  /* 0x00000066514f7221 */ /* 0x008fe20000010000 */
[----:B------:R-:W-:-:S03]  /*1a4a0*/  F2FP.F16.F32.PACK_AB R78, R141, R89 ;  /* 0x000000598d4e723e */ /* 0x000fc600000000ff */
[----:B----4-:R-:W-:Y:S01]  /*1a4b0*/  FADD.FTZ R89, R104, R79 ;  /* 0x0000004f68597221 */ /* 0x010fe20000010000 */
[----:B------:R-:W-:Y:S01]  /*1a4c0*/  FADD.FTZ R15, R93, R90 ;  /* 0x0000005a5d0f7221 */ /* 0x000fe20000010000 */
[----:B------:R-:W-:Y:S02]  /*1a4d0*/  F2FP.F16.F32.PACK_AB R79, R82, R75 ;  /* 0x0000004b524f723e */ /* 0x000fe400000000ff */
[----:B------:R-:W-:Y:S01]  /*1a4e0*/  FADD.FTZ R75, R14, R89 ;  /* 0x000000590e4b7221 */ /* 0x000fe20000010000 */
[----:B------:R-:W-:Y:S01]  /*1a4f0*/  FADD.FTZ R15, R94, R15 ;  /* 0x0000000f5e0f7221 */ /* 0x000fe20000010000 */
[----:B------:R-:W-:Y:S02]  /*1a500*/  F2FP.F16.F32.PACK_AB R89, R92, R83 ;  /* 0x000000535c59723e */ /* 0x000fe400000000ff */
[----:B0-----:R-:W-:Y:S01]  /*1a510*/  FADD.FTZ R92, R72, R75 ;  /* 0x0000004b485c7221 */ /* 0x001fe20000010000 */
[----:B-1----:R-:W-:-:S03]  /*1a520*/  FADD.FTZ R82, R146, R15 ;  /* 0x0000000f92527221 */ /* 0x002fc60000010000 */
[----:B--2---:R-:W-:Y:S01]  /*1a530*/  FADD.FTZ R15, R73, R92 ;  /* 0x0000005c490f7221 */ /* 0x004fe20000010000 */
[----:B------:R-:W-:Y:S02]  /*1a540*/  F2FP.F16.F32.PACK_AB R92, R72, R14 ;  /* 0x0000000e485c723e */ /* 0x000fe400000000ff */
[----:B------:R-:W2:Y:S01]  /*1a550*/  LDL.LU R14, [R1+0x20] ;  /* 0x00002000010e7983 */ /* 0x000ea20000300800 */
[----:B------:R-:W0:Y:S08]  /*1a560*/  MUFU.EX2 R95, R148 ;  /* 0x00000094005f7308 */ /* 0x000e300000000800 */
[----:B------:R-:W1:Y:S08]  /*1a570*/  MUFU.EX2 R80, R154 ;  /* 0x0000009a00507308 */ /* 0x000e700000000800 */
[----:B------:R-:W3:Y:S08]  /*1a580*/  MUFU.EX2 R149, R149 ;  /* 0x0000009500957308 */ /* 0x000ef00000000800 */
[----:B------:R-:W4:Y:S01]  /*1a590*/  MUFU.EX2 R150, R150 ;  /* 0x0000009600967308 */ /* 0x000f220000000800 */
[----:B------:R-:W-:Y:S01]  /*1a5a0*/  F2FP.F16.F32.PACK_AB R84, R138, R107 ;  /* 0x0000006b8a54723e */ /* 0x000fe200000000ff */
[----:B0-----:R-:W-:Y:S01]  /*1a5b0*/  FADD.FTZ R82, R95, R82 ;  /* 0x000000525f527221 */ /* 0x001fe20000010000 */
[----:B------:R-:W-:-:S02]  /*1a5c0*/  F2FP.F16.F32.PACK_AB R85, R122, R85 ;  /* 0x000000557a55723e */ /* 0x000fc400000000ff */
[----:B------:R-:W-:Y:S01]  /*1a5d0*/  F2FP.F16.F32.PACK_AB R86, R139, R106 ;  /* 0x0000006a8b56723e */ /* 0x000fe200000000ff */
[----:B-1----:R-:W-:Y:S01]  /*1a5e0*/  FADD.FTZ R15, R80, R15 ;  /* 0x0000000f500f7221 */ /* 0x002fe20000010000 */
[----:B------:R-:W-:Y:S02]  /*1a5f0*/  F2FP.F16.F32.PACK_AB R76, R140, R105 ;  /* 0x000000698c4c723e */ /* 0x000fe400000000ff */
[----:B------:R-:W-:Y:S02]  /*1a600*/  F2FP.F16.F32.PACK_AB R77, R101, R100 ;  /* 0x00000064654d723e */ /* 0x000fe400000000ff */
[----:B------:R-:W-:Y:S02]  /*1a610*/  F2FP.F16.F32.PACK_AB R91, R94, R93 ;  /* 0x0000005d5e5b723e */ /* 0x000fe400000000ff */
[----:B------:R-:W-:Y:S02]  /*1a620*/  F2FP.F16.F32.PACK_AB R88, R123, R88 ;  /* 0x000000587b58723e */ /* 0x000fe400000000ff */
[----:B------:R-:W-:-:S02]  /*1a630*/  F2FP.F16.F32.PACK_AB R90, R104, R81 ;  /* 0x00000051685a723e */ /* 0x000fc400000000ff */
[----:B------:R-:W-:Y:S01]  /*1a640*/  F2FP.F16.F32.PACK_AB R93, R95, R146 ;  /* 0x000000925f5d723e */ /* 0x000fe200000000ff */
[----:B---3--:R-:W-:Y:S01]  /*1a650*/  FADD.FTZ R82, R149, R82 ;  /* 0x0000005295527221 */ /* 0x008fe20000010000 */
[----:B------:R-:W-:Y:S02]  /*1a660*/  F2FP.F16.F32.PACK_AB R94, R80, R73 ;  /* 0x00000049505e723e */ /* 0x000fe400000000ff */
[----:B----4-:R-:W-:Y:S01]  /*1a670*/  F2FP.F16.F32.PACK_AB R95, R150, R149 ;  /* 0x00000095965f723e */ /* 0x010fe200000000ff */
[----:B------:R-:W-:Y:S01]  /*1a680*/  STSM.16.M88.4 [R17+0x2bb00], R84 ;  /* 0x02bb005411007844 */ /* 0x000fe20000000200 */
[----:B------:R-:W-:-:S03]  /*1a690*/  FMUL.FTZ R24, R24, R0 ;  /* 0x0000000018187220 */ /* 0x000fc60000410000 */
[----:B------:R-:W-:Y:S01]  /*1a6a0*/  STSM.16.M88.4 [R17+0x2d300], R76 ;  /* 0x02d3004c11007844 */ /* 0x000fe20000000200 */
[-C--:B------:R-:W-:Y:S01]  /*1a6b0*/  FMUL.FTZ R25, R25, R0.reuse ;  /* 0x0000000019197220 */ /* 0x080fe20000410000 */
[-C--:B------:R-:W-:Y:S02]  /*1a6c0*/  FMUL.FTZ R28, R28, R0.reuse ;  /* 0x000000001c1c7220 */ /* 0x080fe40000410000 */
[----:B------:R0:W-:Y:S01]  /*1a6d0*/  STL [R1+0x18], R15 ;  /* 0x0000180f01007387 */ /* 0x0001e20000100800 */
[-C--:B------:R-:W-:Y:S01]  /*1a6e0*/  FMUL.FTZ R29, R29, R0.reuse ;  /* 0x000000001d1d7220 */ /* 0x080fe20000410000 */
[-C--:B------:R-:W-:Y:S02]  /*1a6f0*/  FMUL.FTZ R32, R32, R0.reuse ;  /* 0x0000000020207220 */ /* 0x080fe40000410000 */
[----:B------:R-:W-:Y:S01]  /*1a700*/  STSM.16.M88.4 [R17+0x2eb00], R88 ;  /* 0x02eb005811007844 */ /* 0x000fe20000000200 */
[-C--:B------:R-:W-:Y:S01]  /*1a710*/  FMUL.FTZ R33, R33, R0.reuse ;  /* 0x0000000021217220 */ /* 0x080fe20000410000 */
[-C--:B------:R-:W-:Y:S01]  /*1a720*/  FMUL.FTZ R36, R36, R0.reuse ;  /* 0x0000000024247220 */ /* 0x080fe20000410000 */
[-C--:B------:R-:W-:Y:S01]  /*1a730*/  FMUL.FTZ R37, R37, R0.reuse ;  /* 0x0000000025257220 */ /* 0x080fe20000410000 */
[----:B------:R-:W-:Y:S01]  /*1a740*/  STSM.16.M88.4 [R17+0x30300], R92 ;  /* 0x0303005c11007844 */ /* 0x000fe20000000200 */
[-C--:B------:R-:W-:Y:S01]  /*1a750*/  FMUL.FTZ R40, R40, R0.reuse ;  /* 0x0000000028287220 */ /* 0x080fe20000410000 */
[----:B0-----:R-:W-:Y:S01]  /*1a760*/  FADD.FTZ R15, R150, R82 ;  /* 0x00000052960f7221 */ /* 0x001fe20000010000 */
        /* <DEDUP_REMOVED lines=15> */
[----:B------:R-:W-:Y:S01]  /*1a860*/  @!PT LDS RZ, [RZ] ;  /* 0x00000000fffff984 */ /* 0x000fe20000000800 */
[----:B------:R-:W-:Y:S01]  /*1a870*/  @!PT LDS RZ, [RZ] ;  /* 0x00000000fffff984 */ /* 0x000fe20000000800 */
[----:B------:R-:W-:Y:S01]  /*1a880*/  @!PT LDS RZ, [RZ] ;  /* 0x00000000fffff984 */ /* 0x000fe20000000800 */
[----:B------:R-:W-:Y:S01]  /*1a890*/  @!PT LDS RZ, [RZ] ;  /* 0x00000000fffff984 */ /* 0x000fe20000000800 */
[----:B------:R0:W-:Y:S06]  /*1a8a0*/  MEMBAR.ALL.CTA ;  /* 0x0000000000007992 */ /* 0x0001ec0000008000 */
[----:B0-----:R-:W0:Y:S04]  /*1a8b0*/  FENCE.VIEW.ASYNC.S ;  /* 0x00000000000073c6 */ /* 0x001e280000000000 */
[----:B------:R1:W-:Y:S01]  /*1a8c0*/  STL [R1+0x3c], R15 ;  /* 0x00003c0f01007387 */ /* 0x0003e20000100800 */
        /* <DEDUP_REMOVED lines=24> */
[----:B-1----:R-:W-:Y:S01]  /*1aa50*/  MOV R15, R22 ;  /* 0x00000016000f7202 */ /* 0x002fe20000000f00 */
[C---:B--2---:R-:W-:Y:S01]  /*1aa60*/  VIADD R0, R14.reuse, 0xffffffff ;  /* 0xffffffff0e007836 */ /* 0x044fe20000000000 */
[----:B------:R-:W-:-:S02]  /*1aa70*/  ISETP.GT.AND P2, PT, R14, RZ, PT ;  /* 0x000000ff0e00720c */ /* 0x000fc40003f44270 */
[----:B------:R2:W5:Y:S04]  /*1aa80*/  LDL R14, [R1+0x38] ;  /* 0x00003800010e7983 */ /* 0x0005680000100800 */
[----:B------:R1:W-:Y:S04]  /*1aa90*/  STL [R1+0x20], R0 ;  /* 0x0000200001007387 */ /* 0x0003e80000100800 */
[----:B------:R2:W-:Y:S01]  /*1aaa0*/  STL [R1+0x14], R74 ;  /* 0x0000144a01007387 */ /* 0x0005e20000100800 */
[----:B-1----:R-:W-:Y:S01]  /*1aab0*/  IMAD.MOV.U32 R0, RZ, RZ, R20 ;  /* 0x000000ffff007224 */ /* 0x002fe200078e0014 */
[----:B0-----:R-:W-:Y:S01]  /*1aac0*/  NOP ;  /* 0x0000000000007918 */ /* 0x001fe20000000000 */
[----:B------:R-:W-:Y:S05]  /*1aad0*/  @P2 BRA `(.L_x_1987) ;  /* 0xffffffac00a82947 */ /* 0x000fea000383ffff */
.L_x_1977:
[----:B------:R-:W-:Y:S05]  /*1aae0*/  WARPSYNC.ALL ;  /* 0x0000000000007948 */ /* 0x000fea0003800000 */
[----:B------:R-:W-:Y:S06]  /*1aaf0*/  BAR.ARV 0x8, 0x1a0 ;  /* 0x0206800000007b1d */ /* 0x000fec0000002000 */
[----:B------:R-:W-:Y:S05]  /*1ab00*/  @!P0 BRA `(.L_x_1988) ;  /* 0x0000000000048947 */ /* 0x000fea0003800000 */
[----:B------:R-:W-:Y:S01]  /*1ab10*/  BPT.TRAP 0x1 ;  /* 0x000000040000795c */ /* 0x000fe20000300000 */
.L_x_1988:
[----:B------:R-:W3:Y:S01]  /*1ab20*/  LDL R0, [R1+0x38] ;  /* 0x0000380001007983 */ /* 0x000ee20000100800 */
[----:B------:R-:W-:Y:S01]  /*1ab30*/  IMAD R7, R22, 0x8, R16 ;  /* 0x0000000816077824 */ /* 0x000fe200078e0210 */
[----:B---3--:R-:W-:-:S04]  /*1ab40*/  SHF.L.U32 R0, R0, 0x1f, RZ ;  /* 0x0000001f00007819 */ /* 0x008fc800000006ff */
[----:B------:R1:W3:Y:S01]  /*1ab50*/  SYNCS.PHASECHK.TRANS64.TRYWAIT P2, [R7+URZ+0x31c50], R0 ;  /* 0x031c5000070075a7 */ /* 0x0002e2000804017f */
[----:B------:R-:W-:Y:S05]  /*1ab60*/  @!P0 BRA `(.L_x_1989) ;  /* 0x0000000000048947 */ /* 0x000fea0003800000 */
[----:B------:R-:W-:Y:S01]  /*1ab70*/  BPT.TRAP 0x1 ;  /* 0x000000040000795c */ /* 0x000fe20000300000 */
.L_x_1989:
[----:B-----5:R-:W4:Y:S01]  /*1ab80*/  LDL.LU R2, [R1+0x5c] ;  /* 0x00005c0001027983 */ /* 0x020f220000300800 */
[----:B------:R-:W-:Y:S02]  /*1ab90*/  VIADD R16, R16, 0x200 ;  /* 0x0000020010107836 */ /* 0x000fe40000000000 */
[----:B------:R-:W-:-:S03]  /*1aba0*/  IMAD.MOV.U32 R3, RZ, RZ, -0x3ffffff0 ;  /* 0xc0000010ff037424 */ /* 0x000fc600078e00ff */
[----:B------:R-:W-:-:S04]  /*1abb0*/  SHF.R.U32.HI R16, RZ, 0x4, R16 ;  /* 0x00000004ff107819 */ /* 0x000fc80000011610 */
[----:B------:R-:W-:-:S04]  /*1abc0*/  LOP3.LUT R16, R16, 0x3fff, RZ, 0xc0, !PT ;  /* 0x00003fff10107812 */ /* 0x000fc800078ec0ff */
[----:B------:R-:W-:Y:S02]  /*1abd0*/  LOP3.LUT R5, R16, 0x2400000, RZ, 0xfc, !PT ;  /* 0x0240000010057812 */ /* 0x000fe400078efcff */
[----:B----4-:R-:W-:Y:S01]  /*1abe0*/  LOP3.LUT R2, R2, 0x10000, RZ, 0xfc, !PT ;  /* 0x0001000002027812 */ /* 0x010fe200078efcff */
[----:B---3--:R-:W-:Y:S06]  /*1abf0*/  @P2 BRA `(.L_x_1990) ;  /* 0x0000000000082947 */ /* 0x008fec0003800000 */
[----:B------:R-:W3:Y:S02]  /*1ac00*/  SYNCS.PHASECHK.TRANS64.TRYWAIT P0, [R7+URZ+0x31c50], R0 ;  /* 0x031c5000070075a7 */ /* 0x000ee4000800017f */
[----:B---3--:R-:W-:Y:S05]  /*1ac10*/  @!P0 BRA `(.L_x_1991) ;  /* 0x0000008800248947 */ /* 0x008fea0003800000 */
.L_x_1990:
[----:B------:R-:W-:Y:S01]  /*1ac20*/  IMAD R4, R22, 0x6c0, R5 ;  /* 0x000006c016047824 */ /* 0x000fe200078e0205 */
[----:B------:R-:W1:Y:S01]  /*1ac30*/  LDL.LU R13, [R1+0x18] ;  /* 0x00001800010d7983 */ /* 0x000e620000300800 */
[----:B------:R-:W-:Y:S01]  /*1ac40*/  IMAD.MOV.U32 R5, RZ, RZ, -0x7fffffe0 ;  /* 0x80000020ff057424 */ /* 0x000fe200078e00ff */
[----:B------:R-:W-:Y:S05]  /*1ac50*/  WARPSYNC.ALL ;  /* 0x0000000000007948 */ /* 0x000fea0003800000 */
[C---:B------:R-:W-:Y:S01]  /*1ac60*/  R2UR UR4, R2.reuse ;  /* 0x00000000020472ca */ /* 0x040fe200000e0000 */
[----:B------:R-:W-:Y:S01]  /*1ac70*/  VIADD R10, R2, 0x180 ;  /* 0x00000180020a7836 */ /* 0x000fe20000000000 */
[----:B------:R-:W-:Y:S01]  /*1ac80*/  R2UR UR5, R3 ;  /* 0x00000000030572ca */ /* 0x000fe200000e0000 */
[C---:B------:R-:W-:Y:S01]  /*1ac90*/  VIADD R8, R4.reuse, 0x40 ;  /* 0x0000004004087836 */ /* 0x040fe20000000000 */
[----:B------:R-:W-:Y:S01]  /*1aca0*/  R2UR UR6, R4 ;  /* 0x00000000040672ca */ /* 0x000fe200000e0000 */
[----:B------:R-:W-:Y:S01]  /*1acb0*/  IMAD.MOV.U32 R11, RZ, RZ, -0x3ffffff0 ;  /* 0xc0000010ff0b7424 */ /* 0x000fe200078e00ff */
[----:B------:R-:W-:Y:S01]  /*1acc0*/  R2UR UR7, R5 ;  /* 0x00000000050772ca */ /* 0x000fe200000e0000 */
[----:B------:R-:W-:Y:S01]  /*1acd0*/  WARPGROUP.ARRIVE ;  /* 0x00000000000079c5 */ /* 0x000fe20000000000 */
[----:B------:R-:W-:Y:S01]  /*1ace0*/  IMAD.MOV.U32 R9, RZ, RZ, -0x7fffffe0 ;  /* 0x80000020ff097424 */ /* 0x000fe200078e00ff */
[----:B------:R-:W4:Y:S01]  /*1acf0*/  LDL.LU R6, [R1+0x3c] ;  /* 0x00003c0001067983 */ /* 0x000f220000300800 */
[----:B------:R-:W-:-:S02]  /*1ad00*/  IMAD.MOV.U32 R3, RZ, RZ, -0x3ffffff0 ;  /* 0xc0000010ff037424 */ /* 0x000fc400078e00ff */
[----:B------:R-:W-:Y:S01]  /*1ad10*/  IMAD.MOV.U32 R5, RZ, RZ, -0x7fffffe0 ;  /* 0x80000020ff057424 */ /* 0x000fe200078e00ff */
[----:B------:R-:W5:Y:S01]  /*1ad20*/  LDL.LU R12, [R1+0x38] ;  /* 0x00003800010c7983 */ /* 0x000f620000300800 */
        /* <DEDUP_REMOVED lines=10> */
[----:B------:R-:W-:Y:S01]  /*1add0*/  ISETP.NE.AND P0, PT, R22, 0x2, PT ;  /* 0x000000021600780c */ /* 0x000fe20003f05270 */
[----:B------:R-:W-:-:S02]  /*1ade0*/  WARPGROUP.DEPBAR.LE gsb0, 0x0 ;  /* 0x00008000000079c5 */ /* 0x000fc40000010000 */
[----:B------:R-:W-:-:S08]  /*1adf0*/  WARPGROUP.ARRIVE ;  /* 0x00000000000079c5 */ /* 0x000fd00000000000 */
        /* <DEDUP_REMOVED lines=20> */
[----:B-1-3--:R-:W1:Y:S02]  /*1af40*/  SHFL.BFLY PT, R0, R13, 0x2, 0x1f ;  /* 0x0c401f000d007f89 */ /* 0x00ae6400000e0000 */
[----:B-1----:R-:W-:Y:S01]  /*1af50*/  FADD.FTZ R0, R0, R13 ;  /* 0x0000000d00007221 */ /* 0x002fe20000010000 */
        /* <DEDUP_REMOVED lines=26> */
[C---:B------:R-:W-:Y:S01]  /*1b100*/  VIADD R10, R2.reuse, 0xa80 ;  /* 0x00000a80020a7836 */ /* 0x040fe20000000000 */
[----:B------:R-:W-:Y:S01]  /*1b110*/  R2UR UR5, R11 ;  /* 0x000000000b0572ca */ /* 0x000fe200000e0000 */
[----:B------:R-:W-:Y:S01]  /*1b120*/  VIADD R2, R2, 0xc00 ;  /* 0x00000c0002027836 */ /* 0x000fe20000000000 */
[----:B------:R-:W-:Y:S01]  /*1b130*/  R2UR UR6, R8 ;  /* 0x00000000080672ca */ /* 0x000fe200000e0000 */
[C---:B------:R-:W-:Y:S01]  /*1b140*/  VIADD R8, R4.reuse, 0x1c0 ;  /* 0x000001c004087836 */ /* 0x040fe20000000000 */
[----:B------:R-:W-:Y:S01]  /*1b150*/  R2UR UR7, R9 ;  /* 0x00000000090772ca */ /* 0x000fe200000e0000 */
[----:B------:R-:W-:Y:S01]  /*1b160*/  IMAD.MOV.U32 R9, RZ, RZ, -0x7fffffe0 ;  /* 0x80000020ff097424 */ /* 0x000fe200078e00ff */
[----:B------:R-:W-:Y:S01]  /*1b170*/  MOV R11, 0xc0000010 ;  /* 0xc0000010000b7802 */ /* 0x000fe20000000f00 */
        /* <DEDUP_REMOVED lines=12> */
[----:B----4-:R-:W1:Y:S01]  /*1b240*/  SHFL.BFLY PT, R2, R6, 0x2, 0x1f ;  /* 0x0c401f0006027f89 */ /* 0x010e6200000e0000 */
[----:B------:R-:W-:Y:S02]  /*1b250*/  R2UR UR5, R3 ;  /* 0x00000000030572ca */ /* 0x000fe400000e0000 */
[----:B------:R-:W-:Y:S01]  /*1b260*/  R2UR UR7, R5 ;  /* 0x00000000050772ca */ /* 0x000fe200000e0000 */
[----:B------:R-:W3:Y:S01]  /*1b270*/  SHFL.BFLY PT, R3, R0, 0x1, 0x1f ;  /* 0x0c201f0000037f89 */ /* 0x000ee200000e0000 */
[----:B------:R-:W-:Y:S01]  /*1b280*/  R2UR UR6, R4 ;  /* 0x00000000040672ca */ /* 0x000fe200000e0000 */
[----:B-1----:R-:W-:Y:S01]  /*1b290*/  FADD.FTZ R2, R2, R6 ;  /* 0x0000000602027221 */ /* 0x002fe20000010000 */
[----:B---3--:R-:W-:-:S04]  /*1b2a0*/  FADD.FTZ R9, R0, R3 ;  /* 0x0000000300097221 */ /* 0x008fc80000010000 */
[----:B------:R-:W1:Y:S01]  /*1b2b0*/  SHFL.BFLY PT, R5, R2, 0x1, 0x1f ;  /* 0x0c201f0002057f89 */ /* 0x000e6200000e0000 */
[----:B------:R-:W-:Y:S02]  /*1b2c0*/  SEL R0, RZ, 0x1, P0 ;  /* 0x00000001ff007807 */ /* 0x000fe40000000000 */
[----:B------:R-:W-:Y:S02]  /*1b2d0*/  FSETP.NE.FTZ.AND P2, PT, R9, RZ, PT ;  /* 0x000000ff0900720b */ /* 0x000fe40003f55000 */
[----:B-----5:R-:W-:-:S11]  /*1b2e0*/  LOP3.LUT R12, R12, R0, RZ, 0x3c, !PT ;  /* 0x000000000c0c7212 */ /* 0x020fd600078e3cff */
[----:B------:R-:W-:Y:S01]  /*1b2f0*/  @P2 MUFU.LG2 R4, R9 ;  /* 0x0000000900042308 */ /* 0x000fe20000000c00 */
[----:B-1----:R-:W-:Y:S01]  /*1b300*/  FADD.FTZ R10, R2, R5 ;  /* 0x00000005020a7221 */ /* 0x002fe20000010000 */
[----:B------:R-:W-:-:S04]  /*1b310*/  CS2R R2, SRZ ;  /* 0x0000000000027805 */ /* 0x000fc8000001ff00 */
[----:B------:R-:W-:Y:S02]  /*1b320*/  FSETP.NE.FTZ.AND P3, PT, R10, RZ, PT ;  /* 0x000000ff0a00720b */ /* 0x000fe40003f75000 */
[----:B------:R1:W-:Y:S02]  /*1b330*/  @P2 MUFU.RCP R3, R9 ;  /* 0x0000000900032308 */ /* 0x0003e40000001000 */
[----:B-1----:R-:W3:Y:S09]  /*1b340*/  LDL.LU R9, [R1+0x80] ;  /* 0x0000800001097983 */ /* 0x002ef20000300800 */
[----:B------:R-:W1:Y:S01]  /*1b350*/  @P3 MUFU.LG2 R6, R10 ;  /* 0x0000000a00063308 */ /* 0x000e620000000c00 */
[----:B------:R-:W-:-:S02]  /*1b360*/  WARPGROUP.DEPBAR.LE gsb0, 0x0 ;  /* 0x00008000000079c5 */ /* 0x000fc40000010000 */
[----:B------:R-:W-:-:S06]  /*1b370*/  WARPGROUP.ARRIVE ;  /* 0x00000000000079c5 */ /* 0x000fcc0000000000 */
[----:B------:R-:W-:Y:S01]  /*1b380*/  HGMMA.64x96x16.F32 R24, gdesc[UR4].tnspB, R24, gsb0 ;  /* 0x41600000041879f0 */ /* 0x000fe20008000818 */
[----:B------:R4:W-:Y:S01]  /*1b390*/  STL [R1+0x38], R12 ;  /* 0x0000380c01007387 */ /* 0x0009e20000100800 */
[----:B------:R-:W5:Y:S01]  /*1b3a0*/  @P3 MUFU.RCP R2, R10 ;  /* 0x0000000a00023308 */ /* 0x000f620000001000 */
[----:B------:R-:W-:Y:S02]  /*1b3b0*/  @!P1 VIADD R8, R7, 0x31c60 ;  /* 0x00031c6007089836 */ /* 0x000fe40000000000 */
[----:B-1----:R-:W-:Y:S01]  /*1b3c0*/  @P3 FMUL.FTZ R7, R6, 0.69314718246459960938 ;  /* 0x3f31721806073820 */ /* 0x002fe20000410000 */
[----:B------:R-:W-:Y:S02]  /*1b3d0*/  IMAD.MOV.U32 R72, RZ, RZ, -0x800000 ;  /* 0xff800000ff487424 */ /* 0x000fe400078e00ff */
[C---:B------:R-:W-:Y:S01]  /*1b3e0*/  @P2 FMUL.FTZ R5, R21.reuse, 0.69314718246459960938 ;  /* 0x3f31721815052820 */ /* 0x040fe20000410000 */
[----:B------:R-:W-:Y:S01]  /*1b3f0*/  @P2 FMUL.FTZ R4, R4, 0.69314718246459960938 ;  /* 0x3f31721804042820 */ /* 0x000fe20000410000 */
[----:B------:R-:W-:Y:S01]  /*1b400*/  @!P1 PRMT R8, RZ, 0x654, R8 ;  /* 0x00000654ff089816 */ /* 0x000fe20000000008 */
[----:B----4-:R-:W-:Y:S01]  /*1b410*/  @P3 FMUL.FTZ R12, R21, 0.69314718246459960938 ;  /* 0x3f317218150c3820 */ /* 0x010fe20000410000 */
[----:B------:R-:W-:-:S03]  /*1b420*/  IMAD.MOV.U32 R0, RZ, RZ, -0x800000 ;  /* 0xff800000ff007424 */ /* 0x000fc600078e00ff */
[----:B------:R-:W-:Y:S01]  /*1b430*/  @P3 FFMA.FTZ R72, R12, R74, R7 ;  /* 0x0000004a0c483223 */ /* 0x000fe20000010007 */
[----:B------:R-:W-:Y:S01]  /*1b440*/  @P2 FFMA.FTZ R0, R5, R20, R4 ;  /* 0x0000001405002223 */ /* 0x000fe20000010004 */
[----:B------:R-:W-:Y:S01]  /*1b450*/  SEL R22, R22, RZ, P0 ;  /* 0x000000ff16167207 */ /* 0x000fe20000000000 */
[----:B------:R-:W-:Y:S02]  /*1b460*/  WARPGROUP.DEPBAR.LE gsb0, 0x0 ;  /* 0x00008000000079c5 */ /* 0x000fe40000010000 */
        /* <DEDUP_REMOVED lines=19> */
[-C--:B-----5:R-:W-:Y:S01]  /*1b5a0*/  FMUL.FTZ R68, R43, R2.reuse ;  /* 0x000000022b447220 */ /* 0x0a0fe20000410000 */
        /* <DEDUP_REMOVED lines=30> */
[----:B---3--:R-:W-:-:S05]  /*1b790*/  VIADD R9, R9, 0x1 ;  /* 0x0000000109097836 */ /* 0x008fca0000000000 */
[----:B------:R1:W-:Y:S02]  /*1b7a0*/  STL [R1+0x80], R9 ;  /* 0x0000800901007387 */ /* 0x0003e40000100800 */
.L_x_1919:
[----:B------:R-:W2:Y:S01]  /*1b7b0*/  LDL R62, [R1+0x78] ;  /* 0x00007800013e7983 */ /* 0x000ea20000100800 */
[----:B------:R-:W-:Y:S05]  /*1b7c0*/  WARPSYNC.ALL ;  /* 0x0000000000007948 */ /* 0x000fea0003800000 */
[----:B------:R-:W3:Y:S01]  /*1b7d0*/  S2UR UR5, SR_CgaCtaId ;  /* 0x00000000000579c3 */ /* 0x000ee20000008800 */
[----:B------:R-:W-:Y:S01]  /*1b7e0*/  UMOV UR4, 0x400 ;  /* 0x0000040000047882 */ /* 0x000fe20000000000 */
[----:B------:R-:W4:Y:S01]  /*1b7f0*/  S2R R2, SR_TID.X ;  /* 0x0000000000027919 */ /* 0x000f220000002100 */
[----:B------:R-:W-:Y:S01]  /*1b800*/  BSSY B0, `(.L_x_1992) ;  /* 0x0000187000007945 */ /* 0x000fe20003800000 */
[----:B---3--:R-:W-:-:S06]  /*1b810*/  ULEA UR4, UR5, UR4, 0x18 ;  /* 0x0000000405047291 */ /* 0x008fcc000f8ec03f */
[----:B------:R-:W-:Y:S01]  /*1b820*/  IMAD.U32 R16, RZ, RZ, UR4 ;  /* 0x00000004ff107e24 */ /* 0x000fe2000f8e00ff */
[----:B------:R-:W-:Y:S01]  /*1b830*/  BAR.SYNC.DEFER_BLOCKING 0x5, 0x1a0 ;  /* 0x0146800000007b1d */ /* 0x000fe20000010000 */
[----:B----4-:R-:W-:-:S05]  /*1b840*/  VIADD R66, R2, 0xffffff80 ;  /* 0xffffff8002427836 */ /* 0x010fca0000000000 */
[----:B------:R-:W-:-:S04]  /*1b850*/  SHF.R.S32.HI R47, RZ, 0x1f, R66 ;  /* 0x0000001fff2f7819 */ /* 0x000fc80000011442 */
[----:B------:R-:W-:-:S04]  /*1b860*/  LEA.HI R2, R47, R66, RZ, 0x2 ;  /* 0x000000422f027211 */ /* 0x000fc800078f10ff */
[----:B------:R-:W-:-:S05]  /*1b870*/  LOP3.LUT R2, R2, 0x1ffffffc, RZ, 0xc0, !PT ;  /* 0x1ffffffc02027812 */ /* 0x000fca00078ec0ff */
[----:B------:R-:W-:Y:S01]  /*1b880*/  IMAD.IADD R2, R66, 0x1, -R2 ;  /* 0x0000000142027824 */ /* 0x000fe200078e0a02 */
[----:B------:R-:W3:Y:S03]  /*1b890*/  LDS.128 R4, [R16+0x31cd0] ;  /* 0x031cd00010047984 */ /* 0x000ee60000000c00 */
[----:B------:R-:W-:Y:S01]  /*1b8a0*/  IMAD.SHL.U32 R38, R2, 0x8, RZ ;  /* 0x0000000802267824 */ /* 0x000fe200078e00ff */
[----:B---3--:R3:W-:Y:S04]  /*1b8b0*/  STL.64 [R1+0x28], R4 ;  /* 0x0000280401007387 */ /* 0x0087e80000100a00 */
[----:B------:R3:W-:Y:S01]  /*1b8c0*/  STL.64 [R1+0x30], R6 ;  /* 0x0000300601007387 */ /* 0x0007e20000100a00 */
[----:B--2---:R-:W-:Y:S01]  /*1b8d0*/  SHF.R.S32.HI R30, RZ, 0x1f, R62 ;  /* 0x0000001fff1e7819 */ /* 0x004fe2000001143e */
[----:B------:R-:W-:-:S03]  /*1b8e0*/  IMAD.SHL.U32 R50, R62, 0x4, RZ ;  /* 0x000000043e327824 */ /* 0x000fc600078e00ff */
[----:B0-----:R-:W-:Y:S01]  /*1b8f0*/  SHF.L.U64.HI R31, R62, 0x2, R30 ;  /* 0x000000023e1f7819 */ /* 0x001fe2000001021e */
[----:B------:R-:W-:Y:S06]  /*1b900*/  BAR.ARV 0x4, 0x1a0 ;  /* 0x0106800000007b1d */ /* 0x000fec0000002000 */
[----:B---3--:R-:W-:Y:S05]  /*1b910*/  @P1 BRA `(.L_x_1993) ;  /* 0x0000000c00e01947 */ /* 0x008fea0003800000 */
[----:B------:R-:W2:Y:S01]  /*1b920*/  LDL R4, [R1+0x8c] ;  /* 0x00008c0001047983 */ /* 0x000ea20000100800 */
[----:B------:R-:W-:Y:S05]  /*1b930*/  WARPSYNC.ALL ;  /* 0x0000000000007948 */ /* 0x000fea0003800000 */
[----:B------:R-:W0:Y:S01]  /*1b940*/  S2R R5, SR_SWINHI ;  /* 0x0000000000057919 */ /* 0x000e220000002f00 */
[----:B------:R-:W-:Y:S01]  /*1b950*/  F2FP.F16.F32.PACK_AB R12, R13, R12 ;  /* 0x0000000c0d0c723e */ /* 0x000fe200000000ff */
[----:B------:R-:W-:Y:S01]  /*1b960*/  ULDC.64 UR4, c[0x0][0xbd8] ;  /* 0x0002f60000047ab9 */ /* 0x000fe20000000a00 */
[----:B------:R-:W-:Y:S01]  /*1b970*/  F2FP.F16.F32.PACK_AB R14, R15, R14 ;  /* 0x0000000e0f0e723e */ /* 0x000fe200000000ff */
[----:B------:R-:W-:Y:S01]  /*1b980*/  ULDC.64 UR6, c[0x0][0x208] ;  /* 0x0000820000067ab9 */ /* 0x000fe20000000a00 */
[----:B------:R-:W-:-:S02]  /*1b990*/  F2FP.F16.F32.PACK_AB R13, R83, R82 ;  /* 0x00000052530d723e */ /* 0x000fc400000000ff */
[----:B------:R-:W-:Y:S02]  /*1b9a0*/  F2FP.F16.F32.PACK_AB R15, R84, R81 ;  /* 0x00000051540f723e */ /* 0x000fe400000000ff */
[----:B------:R-:W-:Y:S02]  /*1b9b0*/  F2FP.F16.F32.PACK_AB R27, R54, R27 ;  /* 0x0000001b361b723e */ /* 0x000fe400000000ff */
[----:B------:R-:W-:Y:S02]  /*1b9c0*/  MOV R2, R16 ;  /* 0x0000001000027202 */ /* 0x000fe40000000f00 */
[----:B0-----:R-:W-:Y:S02]  /*1b9d0*/  MOV R3, R5 ;  /* 0x0000000500037202 */ /* 0x001fe40000000f00 */
[----:B------:R-:W-:Y:S01]  /*1b9e0*/  LEA.HI R47, R47, R66, RZ, 0x7 ;  /* 0x000000422f2f7211 */ /* 0x000fe200078f38ff */
[----:B------:R-:W-:Y:S01]  /*1b9f0*/  BAR.SYNC.DEFER_BLOCKING 0x1, 0x180 ;  /* 0x0046000000007b1d */ /* 0x000fe20000010000 */
[----:B--2---:R-:W-:-:S03]  /*1ba00*/  IMAD.WIDE R10, R4, 0x2, R2 ;  /* 0x00000002040a7825 */ /* 0x004fc600078e0202 */
[C---:B-1----:R-:W-:Y:S02]  /*1ba10*/  LOP3.LUT R9, R10.reuse, 0x180, RZ, 0xc0, !PT ;  /* 0x000001800a097812 */ /* 0x042fe400078ec0ff */
[C---:B------:R-:W-:Y:S02]  /*1ba20*/  IADD3 R55, P4, R10.reuse, 0x20, RZ ;  /* 0x000000200a377810 */ /* 0x040fe40007f9e0ff */
[C---:B------:R-:W-:Y:S02]  /*1ba30*/  IADD3 R59, P3, R10.reuse, 0x3000, RZ ;  /* 0x000030000a3b7810 */ /* 0x040fe40007f7e0ff */
[----:B------:R-:W-:Y:S02]  /*1ba40*/  IADD3 R63, P2, R10, 0x3020, RZ ;  /* 0x000030200a3f7810 */ /* 0x000fe40007f5e0ff */
[----:B------:R-:W-:Y:S01]  /*1ba50*/  SHF.R.U64 R9, R9, 0x3, RZ ;  /* 0x0000000309097819 */ /* 0x000fe200000012ff */
[----:B------:R-:W-:Y:S01]  /*1ba60*/  IMAD.X R7, RZ, RZ, R11, P3 ;  /* 0x000000ffff077224 */ /* 0x000fe200018e060b */
[----:B------:R-:W-:-:S02]  /*1ba70*/  LOP3.LUT R4, R55, 0x180, RZ, 0xc0, !PT ;  /* 0x0000018037047812 */ /* 0x000fc400078ec0ff */
[----:B------:R-:W-:Y:S02]  /*1ba80*/  LOP3.LUT R6, R59, 0x180, RZ, 0xc0, !PT ;  /* 0x000001803b067812 */ /* 0x000fe400078ec0ff */
[----:B------:R-:W-:Y:S02]  /*1ba90*/  LOP3.LUT R8, R63, 0x180, RZ, 0xc0, !PT ;  /* 0x000001803f087812 */ /* 0x000fe400078ec0ff */
[C---:B------:R-:W-:Y:S02]  /*1baa0*/  IADD3 R67, P1, R10.reuse, 0x6000, RZ ;  /* 0x000060000a437810 */ /* 0x040fe40007f3e0ff */
[----:B------:R-:W-:Y:S02]  /*1bab0*/  IADD3 R71, P0, R10, 0x6020, RZ ;  /* 0x000060200a477810 */ /* 0x000fe40007f1e0ff */
[----:B------:R-:W-:Y:S01]  /*1bac0*/  LOP3.LUT R10, R9, R10, RZ, 0x3c, !PT ;  /* 0x0000000a090a7212 */ /* 0x000fe200078e3cff */
[--C-:B------:R-:W-:Y:S01]  /*1bad0*/  IMAD.X R9, RZ, RZ, R11.reuse, P2 ;  /* 0x000000ffff097224 */ /* 0x100fe200010e060b */
[----:B------:R-:W-:Y:S01]  /*1bae0*/  SHF.R.U64 R4, R4, 0x3, RZ ;  /* 0x0000000304047819 */ /* 0x000fe200000012ff */
[--C-:B------:R-:W-:Y:S01]  /*1baf0*/  IMAD.X R21, RZ, RZ, R11.reuse, P1 ;  /* 0x000000ffff157224 */ /* 0x100fe200008e060b */
[----:B------:R-:W-:Y:S01]  /*1bb00*/  SHF.R.U64 R6, R6, 0x3, RZ ;  /* 0x0000000306067819 */ /* 0x000fe200000012ff */
[----:B------:R-:W-:Y:S01]  /*1bb10*/  IMAD.X R25, RZ, RZ, R11, P0 ;  /* 0x000000ffff197224 */ /* 0x000fe200000e060b */
[----:B------:R-:W-:-:S02]  /*1bb20*/  SHF.R.U64 R8, R8, 0x3, RZ ;  /* 0x0000000308087819 */ /* 0x000fc400000012ff */
[----:B------:R-:W-:Y:S02]  /*1bb30*/  IADD3.X R5, RZ, R11, RZ, P4, !PT ;  /* 0x0000000bff057210 */ /* 0x000fe400027fe4ff */
[----:B------:R-:W-:Y:S02]  /*1bb40*/  LOP3.LUT R20, R67, 0x180, RZ, 0xc0, !PT ;  /* 0x0000018043147812 */ /* 0x000fe400078ec0ff */
[----:B------:R-:W-:Y:S02]  /*1bb50*/  LOP3.LUT R4, R4, R55, RZ, 0x3c, !PT ;  /* 0x0000003704047212 */ /* 0x000fe400078e3cff */
[----:B------:R-:W-:Y:S02]  /*1bb60*/  LOP3.LUT R24, R71, 0x180, RZ, 0xc0, !PT ;  /* 0x0000018047187812 */ /* 0x000fe400078ec0ff */
[----:B------:R-:W-:Y:S02]  /*1bb70*/  LOP3.LUT R6, R6, R59, RZ, 0x3c, !PT ;  /* 0x0000003b06067212 */ /* 0x000fe400078e3cff */
[----:B------:R-:W-:-:S02]  /*1bb80*/  MOV R11, R10 ;  /* 0x0000000a000b7202 */ /* 0x000fc40000000f00 */
[----:B------:R-:W-:Y:S02]  /*1bb90*/  LOP3.LUT R8, R8, R63, RZ, 0x3c, !PT ;  /* 0x0000003f08087212 */ /* 0x000fe400078e3cff */
[----:B------:R-:W-:Y:S01]  /*1bba0*/  SHF.R.U64 R20, R20, 0x3, RZ ;  /* 0x0000000314147819 */ /* 0x000fe200000012ff */
[----:B------:R0:W-:Y:S01]  /*1bbb0*/  STSM.16.M88.4 [R11], R12 ;  /* 0x0000000c0b007844 */ /* 0x0001e20000000200 */
[----:B------:R-:W-:Y:S02]  /*1bbc0*/  SHF.R.U64 R24, R24, 0x3, RZ ;  /* 0x0000000318187819 */ /* 0x000fe400000012ff */
        /* <DEDUP_REMOVED lines=8> */
[----:B------:R-:W-:Y:S01]  /*1bc50*/  F2FP.F16.F32.PACK_AB R9, R68, R61 ;  /* 0x0000003d4409723e */ /* 0x000fe200000000ff */
[----:B------:R-:W-:Y:S01]  /*1bc60*/  STSM.16.M88.4 [R59], R4 ;  /* 0x000000043b007844 */ /* 0x000fe20000000200 */
[----:B------:R-:W-:-:S02]  /*1bc70*/  F2FP.F16.F32.PACK_AB R10, R76, R33 ;  /* 0x000000214c0a723e */ /* 0x000fc400000000ff */
[----:B0-----:R-:W-:Y:S02]  /*1bc80*/  F2FP.F16.F32.PACK_AB R11, R69, R60 ;  /* 0x0000003c450b723e */ /* 0x001fe400000000ff */
[----:B------:R-:W-:Y:S02]  /*1bc90*/  LOP3.LUT R20, R20, R67, RZ, 0x3c, !PT ;  /* 0x0000004314147212 */ /* 0x000fe400078e3cff */
[----:B------:R-:W-:Y:S01]  /*1bca0*/  LOP3.LUT R24, R24, R71, RZ, 0x3c, !PT ;  /* 0x0000004718187212 */ /* 0x000fe200078e3cff */
[----:B------:R0:W-:Y:S01]  /*1bcb0*/  STSM.16.M88.4 [R58], R8 ;  /* 0x000000083a007844 */ /* 0x0001e20000000200 */
[----:B------:R-:W-:Y:S02]  /*1bcc0*/  MOV R21, R20 ;  /* 0x0000001400157202 */ /* 0x000fe40000000f00 */
[----:B------:R-:W-:Y:S02]  /*1bcd0*/  MOV R20, R24 ;  /* 0x0000001800147202 */ /* 0x000fe40000000f00 */
[----:B------:R-:W-:-:S02]  /*1bce0*/  ISETP.NE.U32.AND P1, PT, RZ, UR4, PT ;  /* 0x00000004ff007c0c */ /* 0x000fc4000bf25070 */
[----:B------:R-:W-:Y:S02]  /*1bcf0*/  F2FP.F16.F32.PACK_AB R12, R73, R36 ;  /* 0x00000024490c723e */ /* 0x000fe400000000ff */
[----:B------:R-:W-:Y:S02]  /*1bd00*/  F2FP.F16.F32.PACK_AB R13, R57, R46 ;  /* 0x0000002e390d723e */ /* 0x000fe400000000ff */
[----:B------:R-:W-:Y:S02]  /*1bd10*/  F2FP.F16.F32.PACK_AB R14, R74, R37 ;  /* 0x000000254a0e723e */ /* 0x000fe400000000ff */
[----:B------:R-:W-:Y:S02]  /*1bd20*/  F2FP.F16.F32.PACK_AB R15, R56, R43 ;  /* 0x0000002b380f723e */ /* 0x000fe400000000ff */
[----:B------:R-:W-:Y:S02]  /*1bd30*/  F2FP.F16.F32.PACK_AB R25, R51, R26 ;  /* 0x0000001a3319723e */ /* 0x000fe400000000ff */
[----:B0-----:R-:W-:Y:S01]  /*1bd40*/  IADD3 R8, P0, R50, UR4, RZ ;  /* 0x0000000432087c10 */ /* 0x001fe2000ff1e0ff */
[----:B------:R0:W-:Y:S01]  /*1bd50*/  STSM.16.M88.4 [R55], R12 ;  /* 0x0000000c37007844 */ /* 0x0001e20000000200 */
[----:B------:R-:W-:-:S02]  /*1bd60*/  F2FP.F16.F32.PACK_AB R24, R53, R40 ;  /* 0x000000283518723e */ /* 0x000fc400000000ff */
[----:B------:R-:W-:Y:S01]  /*1bd70*/  F2FP.F16.F32.PACK_AB R26, R52, R41 ;  /* 0x00000029341a723e */ /* 0x000fe200000000ff */
[----:B------:R-:W-:Y:S01]  /*1bd80*/  IMAD.MOV.U32 R41, RZ, RZ, RZ ;  /* 0x000000ffff297224 */ /* 0x000fe200078e00ff */
[----:B------:R-:W-:Y:S02]  /*1bd90*/  F2FP.F16.F32.PACK_AB R4, R49, R44 ;  /* 0x0000002c3104723e */ /* 0x000fe400000000ff */
[----:B------:R-:W-:Y:S01]  /*1bda0*/  F2FP.F16.F32.PACK_AB R5, R39, R34 ;  /* 0x000000222705723e */ /* 0x000fe200000000ff */
[----:B------:R0:W-:Y:S01]  /*1bdb0*/  STSM.16.M88.4 [R21], R24 ;  /* 0x0000001815007844 */ /* 0x0001e20000000200 */
[----:B------:R-:W-:Y:S02]  /*1bdc0*/  F2FP.F16.F32.PACK_AB R6, R48, R45 ;  /* 0x0000002d3006723e */ /* 0x000fe400000000ff */
[----:B------:R-:W-:Y:S02]  /*1bdd0*/  F2FP.F16.F32.PACK_AB R7, R42, R35 ;  /* 0x000000232a07723e */ /* 0x000fe400000000ff */
[----:B------:R-:W-:-:S02]  /*1bde0*/  ISETP.NE.AND.EX P1, PT, RZ, UR5, PT, P1 ;  /* 0x00000005ff007c0c */ /* 0x000fc4000bf25310 */
[----:B------:R-:W-:Y:S01]  /*1bdf0*/  IADD3.X R9, R31, UR5, RZ, P0, !PT ;  /* 0x000000051f097c10 */ /* 0x000fe200087fe4ff */
[----:B------:R-:W-:Y:S01]  /*1be00*/  ULDC.64 UR4, c[0x0][0xbe0] ;  /* 0x0002f80000047ab9 */ /* 0x000fe20000000a00 */
[----:B------:R0:W-:Y:S01]  /*1be10*/  STSM.16.M88.4 [R20], R4 ;  /* 0x0000000414007844 */ /* 0x0001e20000000200 */
[----:B------:R-:W-:Y:S01]  /*1be20*/  BAR.SYNC.DEFER_BLOCKING 0x1, 0x180 ;  /* 0x0046000000007b1d */ /* 0x000fe20000010000 */
[----:B------:R-:W-:-:S04]  /*1be30*/  ISETP.NE.U32.AND P0, PT, RZ, UR4, PT ;  /* 0x00000004ff007c0c */ /* 0x000fc8000bf05070 */
[----:B------:R-:W-:-:S13]  /*1be40*/  ISETP.NE.AND.EX P0, PT, RZ, UR5, PT, P0 ;  /* 0x00000005ff007c0c */ /* 0x000fda000bf05300 */
[----:B------:R-:W-:Y:S01]  /*1be50*/  @P0 IADD3 R50, P2, R50, UR4, RZ ;  /* 0x0000000432320c10 */ /* 0x000fe2000ff5e0ff */
[----:B------:R-:W-:Y:S02]  /*1be60*/  ULDC UR4, c[0x0][0xa88] ;  /* 0x0002a20000047ab9 */ /* 0x000fe40000000800 */
[----:B------:R-:W-:Y:S01]  /*1be70*/  IMAD.U32 R40, RZ, RZ, UR4 ;  /* 0x00000004ff287e24 */ /* 0x000fe2000f8e00ff */
[----:B------:R-:W-:Y:S01]  /*1be80*/  @P0 IADD3.X R51, R31, UR5, RZ, P2, !PT ;  /* 0x000000051f330c10 */ /* 0x000fe200097fe4ff */
[----:B------:R0:W5:Y:S04]  /*1be90*/  @P1 LDG.E R41, desc[UR6][R8.64] ;  /* 0x0000000608291981 */ /* 0x000168000c1e1900 */
[----:B------:R0:W5:Y:S01]  /*1bea0*/  @P0 LDG.E R40, desc[UR6][R50.64] ;  /* 0x0000000632280981 */ /* 0x000162000c1e1900 */
[----:B------:R-:W-:Y:S05]  /*1beb0*/  @P0 BRA `(.L_x_1994) ;  /* 0x0000000000140947 */ /* 0x000fea0003800000 */
[----:B------:R-:W-:Y:S05]  /*1bec0*/  @!P1 BRA `(.L_x_1994) ;  /* 0x0000000000109947 */ /* 0x000fea0003800000 */
[----:B------:R-:W-:Y:S02]  /*1bed0*/  ULDC.64 UR4, c[0x0][0x208] ;  /* 0x0000820000047ab9 */ /* 0x000fe40000000a00 */
[----:B0-----:R-:W2:Y:S04]  /*1bee0*/  LDG.E R5, desc[UR4][R8.64] ;  /* 0x0000000408057981 */ /* 0x001ea8000c1e1900 */
[----:B-----5:R-:W2:Y:S02]  /*1bef0*/  LDG.E R40, desc[UR4][R8.64+0x4] ;  /* 0x0000040408287981 */ /* 0x020ea4000c1e1900 */
[----:B--2---:R-:W-:-:S07]  /*1bf00*/  IMAD.IADD R40, R40, 0x1, -R5 ;  /* 0x0000000128287824 */ /* 0x004fce00078e0a05 */
.L_x_1994:
[----:B0-----:R-:W2:Y:S01]  /*1bf10*/  LDL.64 R4, [R1+0x70] ;  /* 0x0000700001047983 */ /* 0x001ea20000100a00 */
[----:B------:R-:W-:-:S03]  /*1bf20*/  ULDC.64 UR4, c[0x0][0xb70] ;  /* 0x0002dc0000047ab9 */ /* 0x000fc60000000a00 */
[----:B------:R-:W3:Y:S04]  /*1bf30*/  LDL R8, [R1+0x6c] ;  /* 0x00006c0001087983 */ /* 0x000ee80000100800 */
[----:B------:R-:W4:Y:S04]  /*1bf40*/  LDL.LU R50, [R1+0x7c] ;  /* 0x00007c0001327983 */ /* 0x000f280000300800 */
[----:B------:R-:W2:Y:S04]  /*1bf50*/  LDL.64 R48, [R1+0x70] ;  /* 0x0000700001307983 */ /* 0x000ea80000100a00 */
[----:B------:R-:W3:Y:S01]  /*1bf60*/  LDL.LU R46, [R1+0x84] ;  /* 0x00008400012e7983 */ /* 0x000ee20000300800 */
[--C-:B-----5:R-:W-:Y:S01]  /*1bf70*/  SHF.R.S32.HI R21, RZ, 0x1f, R41.reuse ;  /* 0x0000001fff157819 */ /* 0x120fe20000011429 */
[----:B------:R-:W-:Y:S01]  /*1bf80*/  IMAD.MOV.U32 R20, RZ, RZ, R41 ;  /* 0x000000ffff147224 */ /* 0x000fe200078e0029 */
[----:B------:R-:W-:Y:S01]  /*1bf90*/  SEL R44, R30, RZ, !P1 ;  /* 0x000000ff1e2c7207 */ /* 0x000fe20004800000 */
[----:B------:R-:W-:Y:S01]  /*1bfa0*/  ULDC.64 UR6, c[0x0][0x208] ;  /* 0x0000820000067ab9 */ /* 0x000fe20000000a00 */
[----:B------:R-:W-:-:S02]  /*1bfb0*/  SEL R45, R62, RZ, !P1 ;  /* 0x000000ff3e2d7207 */ /* 0x000fc40004800000 */
[----:B------:R-:W-:-:S05]  /*1bfc0*/  LOP3.LUT R47, R47, 0xffffff80, RZ, 0xc0, !PT ;  /* 0xffffff802f2f7812 */ /* 0x000fca00078ec0ff */
[----:B------:R-:W-:-:S05]  /*1bfd0*/  IMAD.IADD R47, R66, 0x1, -R47 ;  /* 0x00000001422f7824 */ /* 0x000fca00078e0a2f */
[----:B------:R-:W-:Y:S02]  /*1bfe0*/  LOP3.LUT P0, RZ, R47, 0x3, RZ, 0xc0, !PT ;  /* 0x000000032fff7812 */ /* 0x000fe4000780c0ff */
[----:B------:R-:W-:Y:S01]  /*1bff0*/  SHF.R.S32.HI R39, RZ, 0x1f, R38 ;  /* 0x0000001fff277819 */ /* 0x000fe20000011426 */
[----:B------:R-:W-:Y:S01]  /*1c000*/  BSSY B1, `(.L_x_1995) ;  /* 0x000006f000017945 */ /* 0x000fe20003800000 */
[----:B----4-:R-:W-:Y:S01]  /*1c010*/  SHF.R.S32.HI R43, RZ, 0x1f, R50 ;  /* 0x0000001fff2b7819 */ /* 0x010fe20000011432 */
[----:B--2---:R-:W-:-:S04]  /*1c020*/  IMAD.MOV.U32 R48, RZ, RZ, R4 ;  /* 0x000000ffff307224 */ /* 0x004fc800078e0004 */
[----:B------:R-:W-:Y:S02]  /*1c030*/  IMAD R4, R43, UR4, RZ ;  /* 0x000000042b047c24 */ /* 0x000fe4000f8e02ff */
[----:B------:R-:W-:Y:S02]  /*1c040*/  IMAD R5, R48, 0x20, R38 ;  /* 0x0000002030057824 */ /* 0x000fe400078e0226 */
[----:B------:R-:W-:Y:S02]  /*1c050*/  IMAD R7, R50, UR5, R4 ;  /* 0x0000000532077c24 */ /* 0x000fe4000f8e0204 */
[----:B------:R-:W-:-:S04]  /*1c060*/  IMAD.WIDE R2, R5, 0x2, R2 ;  /* 0x0000000205027825 */ /* 0x000fc800078e0202 */
[----:B------:R-:W-:Y:S01]  /*1c070*/  IMAD.WIDE.U32 R4, R50, UR4, R20 ;  /* 0x0000000432047c25 */ /* 0x000fe2000f8e0014 */
[----:B------:R-:W-:Y:S01]  /*1c080*/  ULDC.64 UR4, c[0x0][0xb78] ;  /* 0x0002de0000047ab9 */ /* 0x000fe20000000a00 */
[C---:B------:R-:W-:Y:S02]  /*1c090*/  IADD3 R29, P2, R2.reuse, 0x1800, RZ ;  /* 0x00001800021d7810 */ /* 0x040fe40007f5e0ff */
[----:B------:R-:W-:Y:S01]  /*1c0a0*/  IMAD.IADD R5, R5, 0x1, R7 ;  /* 0x0000000105057824 */ /* 0x000fe200078e0207 */
[----:B------:R-:W-:Y:S01]  /*1c0b0*/  IADD3 R25, P1, R2, 0x3000, RZ ;  /* 0x0000300002197810 */ /* 0x000fe20007f3e0ff */
[----:B------:R-:W-:Y:S01]  /*1c0c0*/  IMAD R6, R44, UR4, RZ ;  /* 0x000000042c067c24 */ /* 0x000fe2000f8e02ff */
[----:B------:R-:W-:Y:S01]  /*1c0d0*/  LOP3.LUT R28, R29, 0x180, RZ, 0xc0, !PT ;  /* 0x000001801d1c7812 */ /* 0x000fe200078ec0ff */
[----:B---3--:R-:W-:Y:S01]  /*1c0e0*/  IMAD R11, R46, 0xc0, R8 ;  /* 0x000000c02e0b7824 */ /* 0x008fe200078e0208 */
[----:B------:R-:W-:Y:S01]  /*1c0f0*/  IADD3 R13, P5, R2, 0x4800, RZ ;  /* 0x00004800020d7810 */ /* 0x000fe20007fbe0ff */
[----:B------:R-:W-:Y:S01]  /*1c100*/  IMAD.WIDE.U32 R4, R45, UR4, R4 ;  /* 0x000000042d047c25 */ /* 0x000fe2000f8e0004 */
[----:B------:R-:W-:-:S02]  /*1c110*/  SHF.R.U64 R28, R28, 0x3, RZ ;  /* 0x000000031c1c7819 */ /* 0x000fc400000012ff */
[----:B------:R-:W-:Y:S01]  /*1c120*/  SHF.R.S32.HI R7, RZ, 0x1f, R11 ;  /* 0x0000001fff077819 */ /* 0x000fe2000001140b */
[----:B------:R-:W-:Y:S01]  /*1c130*/  IMAD R6, R45, UR5, R6 ;  /* 0x000000052d067c24 */ /* 0x000fe2000f8e0206 */
[----:B------:R-:W-:Y:S01]  /*1c140*/  IADD3 R4, P3, R11, R4, RZ ;  /* 0x000000040b047210 */ /* 0x000fe20007f7e0ff */
[----:B------:R-:W-:Y:S01]  /*1c150*/  ULDC.64 UR4, c[0x0][0xb40] ;  /* 0x0002d00000047ab9 */ /* 0x000fe20000000a00 */
[----:B------:R-:W-:Y:S01]  /*1c160*/  LOP3.LUT R28, R28, R29, RZ, 0x3c, !PT ;  /* 0x0000001d1c1c7212 */ /* 0x000fe200078e3cff */
[----:B------:R-:W-:Y:S01]  /*1c170*/  IMAD.X R29, RZ, RZ, R3, P2 ;  /* 0x000000ffff1d7224 */ /* 0x000fe200010e0603 */
[----:B------:R-:W-:Y:S01]  /*1c180*/  IADD3.X R7, R7, R5, R6, P3, !PT ;  /* 0x0000000507077210 */ /* 0x000fe20001ffe406 */
[----:B------:R-:W-:Y:S01]  /*1c190*/  VIADD R5, R11, 0x8 ;  /* 0x000000080b057836 */ /* 0x000fe20000000000 */
[----:B------:R-:W-:Y:S02]  /*1c1a0*/  LEA R36, P3, R4, UR4, 0x2 ;  /* 0x0000000404247c11 */ /* 0x000fe4000f8610ff */
[----:B------:R-:W-:-:S02]  /*1c1b0*/  IADD3 R9, P4, R2, 0x6000, RZ ;  /* 0x0000600002097810 */ /* 0x000fc40007f9e0ff */
[----:B------:R-:W-:Y:S01]  /*1c1c0*/  LEA.HI.X R37, R4, UR5, R7, 0x2, P3 ;  /* 0x0000000504257c11 */ /* 0x000fe200098f1407 */
[----:B------:R-:W-:Y:S01]  /*1c1d0*/  ULDC.64 UR4, c[0x0][0xaa0] ;  /* 0x0002a80000047ab9 */ /* 0x000fe20000000a00 */
[C---:B------:R-:W-:Y:S02]  /*1c1e0*/  LOP3.LUT R4, R2.reuse, 0x180, RZ, 0xc0, !PT ;  /* 0x0000018002047812 */ /* 0x040fe400078ec0ff */
[----:B------:R-:W-:Y:S02]  /*1c1f0*/  IADD3 R7, P2, R2, 0x7800, RZ ;  /* 0x0000780002077810 */ /* 0x000fe40007f5e0ff */
[-C--:B------:R-:W-:Y:S02]  /*1c200*/  ISETP.GE.OR P3, PT, R11, R40.reuse, P0 ;  /* 0x000000280b00720c */ /* 0x080fe40000766670 */
[----:B------:R-:W-:Y:S02]  /*1c210*/  ISETP.GE.OR P0, PT, R5, R40, P0 ;  /* 0x000000280500720c */ /* 0x000fe40000706670 */
[----:B------:R-:W-:-:S02]  /*1c220*/  LOP3.LUT R24, R25, 0x180, RZ, 0xc0, !PT ;  /* 0x0000018019187812 */ /* 0x000fc400078ec0ff */
[----:B------:R-:W-:Y:S02]  /*1c230*/  LOP3.LUT R12, R13, 0x180, RZ, 0xc0, !PT ;  /* 0x000001800d0c7812 */ /* 0x000fe400078ec0ff */
[----:B------:R-:W-:Y:S02]  /*1c240*/  LOP3.LUT R8, R9, 0x180, RZ, 0xc0, !PT ;  /* 0x0000018009087812 */ /* 0x000fe400078ec0ff */
[----:B------:R-:W-:Y:S02]  /*1c250*/  SHF.R.U64 R5, R4, 0x3, RZ ;  /* 0x0000000304057819 */ /* 0x000fe400000012ff */
[----:B------:R-:W-:Y:S01]  /*1c260*/  LOP3.LUT R4, R7, 0x180, RZ, 0xc0, !PT ;  /* 0x0000018007047812 */ /* 0x000fe200078ec0ff */
[----:B------:R-:W-:Y:S01]  /*1c270*/  @!P3 STG.E desc[UR6][R36.64], R0 ;  /* 0x000000002400b986 */ /* 0x000fe2000c101906 */
[----:B------:R-:W-:Y:S02]  /*1c280*/  SHF.R.U64 R24, R24, 0x3, RZ ;  /* 0x0000000318187819 */ /* 0x000fe400000012ff */
[----:B------:R-:W-:Y:S01]  /*1c290*/  SHF.R.U64 R12, R12, 0x3, RZ ;  /* 0x000000030c0c7819 */ /* 0x000fe200000012ff */
[----:B------:R0:W-:Y:S01]  /*1c2a0*/  @!P0 STG.E desc[UR6][R36.64+0x20], R72 ;  /* 0x0000204824008986 */ /* 0x0001e2000c101906 */
[----:B------:R-:W-:-:S02]  /*1c2b0*/  SHF.R.U64 R8, R8, 0x3, RZ ;  /* 0x0000000308087819 */ /* 0x000fc400000012ff */
[----:B------:R-:W-:Y:S01]  /*1c2c0*/  SHF.R.U64 R4, R4, 0x3, RZ ;  /* 0x0000000304047819 */ /* 0x000fe200000012ff */
[----:B------:R-:W5:Y:S01]  /*1c2d0*/  LD.E.128 R28, desc[UR6][R28.64] ;  /* 0x000000061c1c7980 */ /* 0x000f62000c101d00 */
[----:B------:R-:W-:Y:S01]  /*1c2e0*/  LOP3.LUT R24, R24, R25, RZ, 0x3c, !PT ;  /* 0x0000001918187212 */ /* 0x000fe200078e3cff */
[--C-:B------:R-:W-:Y:S01]  /*1c2f0*/  IMAD.X R25, RZ, RZ, R3.reuse, P1 ;  /* 0x000000ffff197224 */ /* 0x100fe200008e0603 */
[----:B------:R-:W-:Y:S02]  /*1c300*/  LOP3.LUT R12, R12, R13, RZ, 0x3c, !PT ;  /* 0x0000000d0c0c7212 */ /* 0x000fe400078e3cff */
[----:B------:R-:W-:Y:S01]  /*1c310*/  LOP3.LUT R8, R8, R9, RZ, 0x3c, !PT ;  /* 0x0000000908087212 */ /* 0x000fe200078e3cff */
[--C-:B------:R-:W-:Y:S01]  /*1c320*/  IMAD.X R9, RZ, RZ, R3.reuse, P4 ;  /* 0x000000ffff097224 */ /* 0x100fe200020e0603 */
[----:B------:R-:W-:Y:S01]  /*1c330*/  LOP3.LUT R2, R5, R2, RZ, 0x3c, !PT ;  /* 0x0000000205027212 */ /* 0x000fe200078e3cff */
[----:B------:R-:W-:Y:S01]  /*1c340*/  IMAD.X R5, RZ, RZ, R3, P2 ;  /* 0x000000ffff057224 */ /* 0x000fe200010e0603 */
[----:B------:R-:W-:Y:S01]  /*1c350*/  IADD3.X R13, RZ, R3, RZ, P5, !PT ;  /* 0x00000003ff0d7210 */ /* 0x000fe20002ffe4ff */
[----:B------:R-:W5:Y:S01]  /*1c360*/  LD.E.128 R24, desc[UR6][R24.64] ;  /* 0x0000000618187980 */ /* 0x000f62000c101d00 */
[----:B------:R-:W-:-:S03]  /*1c370*/  LOP3.LUT R4, R4, R7, RZ, 0x3c, !PT ;  /* 0x0000000704047212 */ /* 0x000fc600078e3cff */
[----:B------:R1:W5:Y:S01]  /*1c380*/  LD.E.128 R32, desc[UR6][R2.64] ;  /* 0x0000000602207980 */ /* 0x000362000c101d00 */
[----:B------:R-:W-:-:S03]  /*1c390*/  SHF.R.S32.HI R49, RZ, 0x1f, R48 ;  /* 0x0000001fff317819 */ /* 0x000fc60000011430 */
        /* <DEDUP_REMOVED lines=10> */
[----:B------:R-:W-:-:S03]  /*1c440*/  IMAD.WIDE.U32 R20, R41, UR4, R38 ;  /* 0x0000000429147c25 */ /* 0x000fc6000f8e0026 */
[----:B------:R3:W-:Y:S01]  /*1c450*/  STL [R1+0x74], R49 ;  /* 0x0000743101007387 */ /* 0x0007e20000100800 */
[----:B------:R-:W-:Y:S01]  /*1c460*/  IMAD R41, R41, UR5, R42 ;  /* 0x0000000529297c24 */ /* 0x000fe2000f8e022a */
[----:B------:R-:W-:Y:S01]  /*1c470*/  ULDC.64 UR4, c[0x0][0xae0] ;  /* 0x0002b80000047ab9 */ /* 0x000fe20000000a00 */
[----:B------:R-:W-:Y:S02]  /*1c480*/  IMAD R39, R46, -0xc0, R40 ;  /* 0xffffff402e277824 */ /* 0x000fe400078e0228 */
[----:B-1----:R-:W-:Y:S02]  /*1c490*/  IMAD R2, R43, UR4, RZ ;  /* 0x000000042b027c24 */ /* 0x002fe4000f8e02ff */
[----:B------:R-:W-:Y:S01]  /*1c4a0*/  IMAD.IADD R21, R21, 0x1, R41 ;  /* 0x0000000115157824 */ /* 0x000fe200078e0229 */
[----:B------:R-:W-:Y:S01]  /*1c4b0*/  ISETP.GE.AND P0, PT, R48, R39, PT ;  /* 0x000000273000720c */ /* 0x000fe20003f06270 */
[----:B0-----:R-:W-:Y:S02]  /*1c4c0*/  IMAD R37, R50, UR5, R2 ;  /* 0x0000000532257c24 */ /* 0x001fe4000f8e0202 */
[----:B------:R-:W-:-:S02]  /*1c4d0*/  VIADD R0, R16, 0x31c20 ;  /* 0x00031c2010007836 */ /* 0x000fc40000000000 */
[----:B------:R-:W-:Y:S01]  /*1c4e0*/  IMAD.WIDE.U32 R2, R50, UR4, R20 ;  /* 0x0000000432027c25 */ /* 0x000fe2000f8e0014 */
[----:B------:R-:W-:-:S03]  /*1c4f0*/  ULDC.64 UR4, c[0x0][0xae8] ;  /* 0x0002ba0000047ab9 */ /* 0x000fc60000000a00 */
[----:B------:R-:W-:Y:S01]  /*1c500*/  VIADD R36, R48, 0x60 ;  /* 0x0000006030247836 */ /* 0x000fe20000000000 */
[----:B------:R-:W-:Y:S01]  /*1c510*/  PRMT R0, RZ, 0x654, R0 ;  /* 0x00000654ff007816 */ /* 0x000fe20000000000 */
[----:B------:R-:W-:Y:S02]  /*1c520*/  IMAD.IADD R3, R3, 0x1, R37 ;  /* 0x0000000103037824 */ /* 0x000fe400078e0225 */
[----:B------:R-:W-:Y:S01]  /*1c530*/  IMAD R20, R44, UR4, RZ ;  /* 0x000000042c147c24 */ /* 0x000fe2000f8e02ff */
[----:B------:R-:W-:Y:S01]  /*1c540*/  ISETP.GE.AND P3, PT, R36, R39, PT ;  /* 0x000000272400720c */ /* 0x000fe20003f66270 */
[C---:B------:R-:W-:Y:S01]  /*1c550*/  IMAD.WIDE.U32 R36, R45.reuse, UR4, R2 ;  /* 0x000000042d247c25 */ /* 0x040fe2000f8e0002 */
[----:B--2---:R3:W-:Y:S03]  /*1c560*/  SYNCS.ARRIVE.TRANS64.RED.A1T0 RZ, [R0+URZ], RZ ;  /* 0x000000ff00ff79a7 */ /* 0x0047e6000810043f */
[----:B------:R-:W-:-:S02]  /*1c570*/  IMAD R39, R45, UR5, R20 ;  /* 0x000000052d277c24 */ /* 0x000fc4000f8e0214 */
[----:B------:R-:W-:-:S04]  /*1c580*/  IMAD.WIDE R20, R46, 0xc0, R48 ;  /* 0x000000c02e147825 */ /* 0x000fc800078e0230 */
[----:B------:R-:W-:Y:S01]  /*1c590*/  IMAD.IADD R43, R37, 0x1, R39 ;  /* 0x00000001252b7824 */ /* 0x000fe200078e0227 */
[----:B---3--:R-:W-:Y:S06]  /*1c5a0*/  @P0 BRA `(.L_x_1996) ;  /* 0x0000000000500947 */ /* 0x008fec0003800000 */
        /* <DEDUP_REMOVED lines=20> */
.L_x_1996:
[----:B------:R-:W-:Y:S05]  /*1c6f0*/  BSYNC B1 ;  /* 0x0000000000017941 */ /* 0x000fea0003800000 */
.L_x_1995:
[----:B------:R-:W-:Y:S05]  /*1c700*/  @P3 BRA `(.L_x_1997) ;  /* 0x0000000800583947 */ /* 0x000fea0003800000 */
[----:B0----5:R-:W-:Y:S01]  /*1c710*/  IADD3 R9, P0, R20, 0x60, RZ ;  /* 0x0000006014097810 */ /* 0x021fe20007f1e0ff */
[----:B------:R-:W-:Y:S01]  /*1c720*/  ULDC.64 UR4, c[0x0][0xad8] ;  /* 0x0002b60000047ab9 */ /* 0x000fe20000000a00 */
[----:B------:R-:W-:Y:S01]  /*1c730*/  IMAD.MOV.U32 R2, RZ, RZ, R36 ;  /* 0x000000ffff027224 */ /* 0x000fe200078e0024 */
[----:B------:R-:W-:Y:S01]  /*1c740*/  ULDC.64 UR6, c[0x0][0xa80] ;  /* 0x0002a00000067ab9 */ /* 0x000fe20000000a00 */
[----:B------:R-:W-:Y:S01]  /*1c750*/  IMAD.MOV.U32 R3, RZ, RZ, R43 ;  /* 0x000000ffff037224 */ /* 0x000fe200078e002b */
[----:B------:R-:W-:Y:S01]  /*1c760*/  IADD3 R0, R38, 0x20, RZ ;  /* 0x0000002026007810 */ /* 0x000fe20007ffe0ff */
[----:B------:R-:W-:Y:S01]  /*1c770*/  IMAD.X R20, RZ, RZ, R21, P0 ;  /* 0x000000ffff147224 */ /* 0x000fe200000e0615 */
[----:B------:R-:W-:Y:S01]  /*1c780*/  ULDC.64 UR8, c[0x0][0x208] ;  /* 0x0000820000087ab9 */ /* 0x000fe20000000a00 */
[----:B------:R-:W-:-:S04]  /*1c790*/  IMAD.WIDE.U32 R2, R9, UR4, R2 ;  /* 0x0000000409027c25 */ /* 0x000fc8000f8e0002 */
[----:B------:R-:W-:Y:S01]  /*1c7a0*/  IMAD R20, R20, UR4, RZ ;  /* 0x0000000414147c24 */ /* 0x000fe2000f8e02ff */
[----:B------:R-:W-:Y:S01]  /*1c7b0*/  ULDC UR4, c[0x0][0xa8c] ;  /* 0x0002a30000047ab9 */ /* 0x000fe20000000800 */
[----:B------:R-:W-:Y:S02]  /*1c7c0*/  LEA R8, P0, R2, UR6, 0x1 ;  /* 0x0000000602087c11 */ /* 0x000fe4000f8008ff */
[----:B------:R-:W-:Y:S01]  /*1c7d0*/  IMAD R9, R9, UR5, R20 ;  /* 0x0000000509097c24 */ /* 0x000fe2000f8e0214 */
[C---:B------:R-:W-:Y:S01]  /*1c7e0*/  ISETP.GE.AND P1, PT, R38.reuse, UR4, PT ;  /* 0x0000000426007c0c */ /* 0x040fe2000bf26270 */
[----:B------:R-:W-:Y:S01]  /*1c7f0*/  VIADD R38, R38, 0x40 ;  /* 0x0000004026267836 */ /* 0x000fe20000000000 */
[----:B------:R-:W-:Y:S01]  /*1c800*/  ISETP.GE.AND P2, PT, R0, UR4, PT ;  /* 0x0000000400007c0c */ /* 0x000fe2000bf46270 */
[----:B------:R-:W-:-:S05]  /*1c810*/  IMAD.IADD R3, R3, 0x1, R9 ;  /* 0x0000000103037824 */ /* 0x000fca00078e0209 */
[----:B------:R-:W-:Y:S02]  /*1c820*/  LEA.HI.X R9, R2, UR7, R3, 0x1, P0 ;  /* 0x0000000702097c11 */ /* 0x000fe400080f0c03 */
[----:B------:R-:W-:-:S03]  /*1c830*/  ISETP.GE.AND P0, PT, R38, UR4, PT ;  /* 0x0000000426007c0c */ /* 0x000fc6000bf06270 */
[----:B------:R1:W-:Y:S04]  /*1c840*/  @!P1 STG.E.128 desc[UR8][R8.64], R28 ;  /* 0x0000001c08009986 */ /* 0x0003e8000c101d08 */
[----:B------:R1:W-:Y:S06]  /*1c850*/  @!P2 STG.E.128 desc[UR8][R8.64+0x40], R12 ;  /* 0x0000400c0800a986 */ /* 0x0003ec000c101d08 */
[----:B------:R-:W-:Y:S05]  /*1c860*/  @P0 BRA `(.L_x_1997) ;  /* 0x0000000800000947 */ /* 0x000fea0003800000 */
[----:B------:R-:W-:Y:S02]  /*1c870*/  ULDC.64 UR4, c[0x0][0x208] ;  /* 0x0000820000047ab9 */ /* 0x000fe40000000a00 */
[----:B------:R2:W-:Y:S01]  /*1c880*/  STG.E.128 desc[UR4][R8.64+0x80], R4 ;  /* 0x0000800408007986 */ /* 0x0005e2000c101d04 */
[----:B------:R-:W-:Y:S05]  /*1c890*/  BRA `(.L_x_1997) ;  /* 0x0000000400f47947 */ /* 0x000fea0003800000 */
.L_x_1993:
[----:B------:R-:W-:Y:S01]  /*1c8a0*/  ULDC.64 UR4, c[0x0][0xbd8] ;  /* 0x0002f60000047ab9 */ /* 0x000fe20000000a00 */
[----:B------:R-:W-:Y:S01]  /*1c8b0*/  IMAD.MOV.U32 R7, RZ, RZ, RZ ;  /* 0x000000ffff077224 */ /* 0x000fe200078e00ff */
[----:B------:R-:W-:Y:S01]  /*1c8c0*/  ISETP.NE.U32.AND P0, PT, RZ, UR4, PT ;  /* 0x00000004ff007c0c */ /* 0x000fe2000bf05070 */
[----:B------:R-:W-:Y:S01]  /*1c8d0*/  ULDC.64 UR6, c[0x0][0x208] ;  /* 0x0000820000067ab9 */ /* 0x000fe20000000a00 */
[----:B------:R-:W-:Y:S02]  /*1c8e0*/  IADD3 R2, P1, R50, UR4, RZ ;  /* 0x0000000432027c10 */ /* 0x000fe4000ff3e0ff */
[----:B------:R-:W-:Y:S02]  /*1c8f0*/  ISETP.NE.AND.EX P0, PT, RZ, UR5, PT, P0 ;  /* 0x00000005ff007c0c */ /* 0x000fe4000bf05300 */
[----:B------:R-:W-:Y:S01]  /*1c900*/  IADD3.X R3, R31, UR5, RZ, P1, !PT ;  /* 0x000000051f037c10 */ /* 0x000fe20008ffe4ff */
[----:B------:R-:W-:Y:S02]  /*1c910*/  ULDC.64 UR4, c[0x0][0xbe0] ;  /* 0x0002f80000047ab9 */ /* 0x000fe40000000a00 */
[----:B------:R-:W-:-:S04]  /*1c920*/  ISETP.NE.U32.AND P1, PT, RZ, UR4, PT ;  /* 0x00000004ff007c0c */ /* 0x000fc8000bf25070 */
[----:B------:R-:W-:-:S04]  /*1c930*/  ISETP.NE.AND.EX P1, PT, RZ, UR5, PT, P1 ;  /* 0x00000005ff007c0c */ /* 0x000fc8000bf25310 */
[----:B------:R0:W5:Y:S09]  /*1c940*/  @P0 LDG.E R7, desc[UR6][R2.64] ;  /* 0x0000000602070981 */ /* 0x000172000c1e1900 */
[----:B------:R-:W-:Y:S01]  /*1c950*/  @P1 IADD3 R50, P2, R50, UR4, RZ ;  /* 0x0000000432321c10 */ /* 0x000fe2000ff5e0ff */
[----:B------:R-:W-:-:S02]  /*1c960*/  ULDC UR4, c[0x0][0xa88] ;  /* 0x0002a20000047ab9 */ /* 0x000fc40000000800 */
[----:B------:R-:W-:Y:S01]  /*1c970*/  IMAD.U32 R0, RZ, RZ, UR4 ;  /* 0x00000004ff007e24 */ /* 0x000fe2000f8e00ff */
[----:B------:R-:W-:Y:S02]  /*1c980*/  @P1 IADD3.X R51, R31, UR5, RZ, P2, !PT ;  /* 0x000000051f331c10 */ /* 0x000fe400097fe4ff */
[----:B------:R-:W-:-:S03]  /*1c990*/  ISETP.GT.AND P2, PT, R66, 0xbf, PT ;  /* 0x000000bf4200780c */ /* 0x000fc60003f44270 */
[----:B------:R0:W5:Y:S01]  /*1c9a0*/  @P1 LDG.E R0, desc[UR6][R50.64] ;  /* 0x0000000632001981 */ /* 0x000162000c1e1900 */
[----:B------:R-:W-:Y:S09]  /*1c9b0*/  @P1 BRA `(.L_x_1998) ;  /* 0x0000000000141947 */ /* 0x000ff20003800000 */
[----:B------:R-:W-:Y:S05]  /*1c9c0*/  @!P0 BRA `(.L_x_1998) ;  /* 0x0000000000108947 */ /* 0x000fea0003800000 */
[----:B------:R-:W-:Y:S02]  /*1c9d0*/  ULDC.64 UR4, c[0x0][0x208] ;  /* 0x0000820000047ab9 */ /* 0x000fe40000000a00 */
[----:B------:R-:W2:Y:S04]  /*1c9e0*/  LDG.E R5, desc[UR4][R2.64] ;  /* 0x0000000402057981 */ /* 0x000ea8000c1e1900 */
[----:B-----5:R-:W2:Y:S02]  /*1c9f0*/  LDG.E R0, desc[UR4][R2.64+0x4] ;  /* 0x0000040402007981 */ /* 0x020ea4000c1e1900 */
[----:B--2---:R-:W-:-:S07]  /*1ca00*/  IMAD.IADD R0, R0, 0x1, -R5 ;  /* 0x0000000100007824 */ /* 0x004fce00078e0a05 */
.L_x_1998:
[----:B-1----:R-:W2:Y:S04]  /*1ca10*/  LDL R9, [R1+0x7c] ;  /* 0x00007c0001097983 */ /* 0x002ea80000100800 */
[----:B------:R1:W5:Y:S01]  /*1ca20*/  LDL R10, [R1+0x84] ;  /* 0x00008400010a7983 */ /* 0x0003620000100800 */
[----:B------:R-:W-:Y:S01]  /*1ca30*/  BSSY B1, `(.L_x_1999) ;  /* 0x000001e000017945 */ /* 0x000fe20003800000 */
[----:B------:R-:W-:Y:S02]  /*1ca40*/  SHF.R.S32.HI R39, RZ, 0x1f, R38 ;  /* 0x0000001fff277819 */ /* 0x000fe40000011426 */
[----:B------:R-:W-:Y:S02]  /*1ca50*/  SEL R11, R62, RZ, !P0 ;  /* 0x000000ff3e0b7207 */ /* 0x000fe40004000000 */
[----:B------:R-:W-:-:S02]  /*1ca60*/  SEL R30, R30, RZ, !P0 ;  /* 0x000000ff1e1e7207 */ /* 0x000fc40004000000 */
[----:B-----5:R-:W-:Y:S02]  /*1ca70*/  SHF.R.S32.HI R6, RZ, 0x1f, R7 ;  /* 0x0000001fff067819 */ /* 0x020fe40000011407 */
[----:B--2---:R-:W-:Y:S01]  /*1ca80*/  SHF.R.S32.HI R8, RZ, 0x1f, R9 ;  /* 0x0000001fff087819 */ /* 0x004fe20000011409 */
[----:B-1----:R-:W-:Y:S06]  /*1ca90*/  @P2 BRA `(.L_x_2000) ;  /* 0x00000000005c2947 */ /* 0x002fec0003800000 */
[----:B0-----:R-:W0:Y:S02]  /*1caa0*/  S2R R2, SR_TID.X ;  /* 0x0000000000027919 */ /* 0x001e240000002100 */
[----:B0-----:R-:W-:-:S04]  /*1cab0*/  IMAD R2, R10, 0xc0, R2 ;  /* 0x000000c00a027824 */ /* 0x001fc800078e0202 */
[----:B------:R-:W-:-:S05]  /*1cac0*/  VIADD R3, R2, 0xffffff80 ;  /* 0xffffff8002037836 */ /* 0x000fca0000000000 */
[----:B------:R-:W-:-:S13]  /*1cad0*/  ISETP.GE.AND P0, PT, R3, R0, PT ;  /* 0x000000000300720c */ /* 0x000fda0003f06270 */
[----:B------:R-:W-:Y:S05]  /*1cae0*/  @P0 BRA `(.L_x_2000) ;  /* 0x0000000000480947 */ /* 0x000fea0003800000 */
[C---:B------:R-:W-:Y:S01]  /*1caf0*/  IADD3 R2, P0, R3.reuse, R7, RZ ;  /* 0x0000000703027210 */ /* 0x040fe20007f1e0ff */
[----:B------:R-:W-:Y:S01]  /*1cb00*/  ULDC.64 UR4, c[0x0][0xb70] ;  /* 0x0002dc0000047ab9 */ /* 0x000fe20000000a00 */
[----:B------:R-:W-:Y:S01]  /*1cb10*/  ULDC.64 UR6, c[0x0][0x208] ;  /* 0x0000820000067ab9 */ /* 0x000fe20000000a00 */
        /* <DEDUP_REMOVED lines=15> */
.L_x_2000:
[----:B------:R-:W-:Y:S05]  /*1cc10*/  BSYNC B1 ;  /* 0x0000000000017941 */ /* 0x000fea0003800000 */
.L_x_1999:
[----:B------:R-:W2:Y:S01]  /*1cc20*/  LDL.64 R12, [R1+0x70] ;  /* 0x00007000010c7983 */ /* 0x000ea20000100a00 */
[----:B------:R-:W-:Y:S01]  /*1cc30*/  ULDC.64 UR4, c[0x0][0xaa0] ;  /* 0x0002a80000047ab9 */ /* 0x000fe20000000a00 */
[----:B------:R-:W-:Y:S01]  /*1cc40*/  BSSY B1, `(.L_x_2001) ;  /* 0x000002b000017945 */ /* 0x000fe20003800000 */
[----:B-1----:R-:W-:Y:S02]  /*1cc50*/  IMAD R4, R6, UR4, RZ ;  /* 0x0000000406047c24 */ /* 0x002fe4000f8e02ff */
[----:B0-----:R-:W-:-:S04]  /*1cc60*/  IMAD.WIDE.U32 R2, R7, UR4, R38 ;  /* 0x0000000407027c25 */ /* 0x001fc8000f8e0026 */
        /* <DEDUP_REMOVED lines=8> */
[----:B------:R-:W-:Y:S02]  /*1ccf0*/  IMAD.IADD R3, R3, 0x1, R5 ;  /* 0x0000000103037824 */ /* 0x000fe400078e0205 */
[----:B------:R-:W-:-:S04]  /*1cd00*/  IMAD R0, R30, UR4, RZ ;  /* 0x000000041e007c24 */ /* 0x000fc8000f8e02ff */
[----:B------:R-:W-:Y:S01]  /*1cd10*/  IMAD R9, R11, UR5, R0 ;  /* 0x000000050b097c24 */ /* 0x000fe2000f8e0200 */
[C---:B--2---:R-:W-:Y:S01]  /*1cd20*/  ISETP.GE.AND P0, PT, R12.reuse, R4, PT ;  /* 0x000000040c00720c */ /* 0x044fe20003f06270 */
        /* <DEDUP_REMOVED lines=20> */
[----:B------:R-:W-:Y:S01]  /*1ce70*/  ULDC.64 UR6, c[0x0][0xa80] ;  /* 0x0002a00000067ab9 */ /* 0x000fe20000000a00 */
[----:B------:R-:W-:-:S02]  /*1ce80*/  ULDC.64 UR8, c[0x0][0x208] ;  /* 0x0000820000087ab9 */ /* 0x000fc40000000a00 */
[----:B------:R-:W-:Y:S01]  /*1ce90*/  IMAD.IADD R3, R3, 0x1, R9 ;  /* 0x0000000103037824 */ /* 0x000fe200078e0209 */
[----:B------:R-:W-:-:S04]  /*1cea0*/  LEA R8, P0, R2, UR6, 0x1 ;  /* 0x0000000602087c11 */ /* 0x000fc8000f8008ff */
[----:B------:R-:W-:-:S05]  /*1ceb0*/  LEA.HI.X R9, R2, UR7, R3, 0x1, P0 ;  /* 0x0000000702097c11 */ /* 0x000fca00080f0c03 */
[----:B------:R0:W-:Y:S04]  /*1cec0*/  @!P2 STG.E.128 desc[UR8][R8.64], RZ ;  /* 0x000000ff0800a986 */ /* 0x0001e8000c101d08 */
[----:B------:R0:W-:Y:S04]  /*1ced0*/  @!P3 STG.E.128 desc[UR8][R8.64+0x40], RZ ;  /* 0x000040ff0800b986 */ /* 0x0001e8000c101d08 */
[----:B------:R0:W-:Y:S02]  /*1cee0*/  @!P4 STG.E.128 desc[UR8][R8.64+0x80], RZ ;  /* 0x000080ff0800c986 */ /* 0x0001e4000c101d08 */
.L_x_2002:
[----:B------:R-:W-:Y:S05]  /*1cef0*/  BSYNC B1 ;  /* 0x0000000000017941 */ /* 0x000fea0003800000 */
.L_x_2001:
[----:B------:R-:W-:Y:S05]  /*1cf00*/  @P1 BRA `(.L_x_1997) ;  /* 0x0000000000581947 */ /* 0x000fea0003800000 */
[----:B------:R-:W-:Y:S01]  /*1cf10*/  IADD3 R5, P0, R6, 0x60, RZ ;  /* 0x0000006006057810 */ /* 0x000fe20007f1e0ff */
[----:B------:R-:W-:Y:S01]  /*1cf20*/  ULDC UR4, c[0x0][0xa8c] ;  /* 0x0002a30000047ab9 */ /* 0x000fe20000000800 */
[----:B------:R-:W-:Y:S01]  /*1cf30*/  ULDC.64 UR6, c[0x0][0xad8] ;  /* 0x0002b60000067ab9 */ /* 0x000fe20000000a00 */
[----:B------:R-:W-:Y:S01]  /*1cf40*/  IMAD.MOV.U32 R2, RZ, RZ, R4 ;  /* 0x000000ffff027224 */ /* 0x000fe200078e0004 */
[C---:B------:R-:W-:Y:S01]  /*1cf50*/  ISETP.GE.AND P1, PT, R38.reuse, UR4, PT ;  /* 0x0000000426007c0c */ /* 0x040fe2000bf26270 */
[----:B------:R-:W-:Y:S01]  /*1cf60*/  IMAD.X R6, RZ, RZ, R7, P0 ;  /* 0x000000ffff067224 */ /* 0x000fe200000e0607 */
[----:B------:R-:W-:Y:S01]  /*1cf70*/  ULDC.64 UR8, c[0x0][0x208] ;  /* 0x0000820000087ab9 */ /* 0x000fe20000000a00 */
        /* <DEDUP_REMOVED lines=15> */
.L_x_1997:
[----:B------:R-:W-:Y:S05]  /*1d070*/  BSYNC B0 ;  /* 0x0000000000007941 */ /* 0x000fea0003800000 */
.L_x_1992:
[----:B------:R-:W4:Y:S01]  /*1d080*/  LDL R0, [R1+0x34] ;  /* 0x0000340001007983 */ /* 0x000f220000100800 */
[----:B------:R-:W-:Y:S02]  /*1d090*/  ULDC UR4, c[0x0][0xc14] ;  /* 0x0003050000047ab9 */ /* 0x000fe40000000800 */
[----:B----4-:R-:W-:-:S13]  /*1d0a0*/  ISETP.GE.AND P0, PT, R0, UR4, PT ;  /* 0x0000000400007c0c */ /* 0x010fda000bf06270 */
[----:B------:R-:W-:Y:S05]  /*1d0b0*/  @!P0 BRA `(.L_x_2003) ;  /* 0xfffffe4000388947 */ /* 0x000fea000383ffff */
[----:B------:R-:W-:Y:S05]  /*1d0c0*/  BRA `(.L_x_1853) ;  /* 0x0000005800b47947 */ /* 0x000fea0003800000 */
.L_x_1851:
[----:B------:R-:W-:-:S08]  /*1d0d0*/  NOP ;  /* 0x0000000000007918 */ /* 0x000fd00000000000 */
[----:B------:R-:W0:-:S00]  /*1d0e0*/  USETMAXREG.DEALLOC.CTAPOOL 0x20 ;  /* 0x00000020000079c8 */ /* 0x000e0000080e0500 */
[----:B0-----:R-:W-:-:S06]  /*1d0f0*/  LOP3.LUT R0, R0, 0x3, RZ, 0xc0, !PT ;  /* 0x0000000300007812 */ /* 0x001fcc00078ec0ff */
[----:B------:R-:W0:Y:S02]  /*1d100*/  SHFL.IDX PT, R0, R0, RZ, 0x1f ;  /* 0x00001fff00007589 */ /* 0x000e2400000e0000 */
[----:B0-----:R-:W-:-:S13]  /*1d110*/  ISETP.NE.AND P0, PT, R0, RZ, PT ;  /* 0x000000ff0000720c */ /* 0x001fda0003f05270 */
[----:B------:R-:W-:Y:S05]  /*1d120*/  @P0 BRA `(.L_x_1853) ;  /* 0x00000058009c0947 */ /* 0x000fea0003800000 */
[----:B------:R-:W2:Y:S01]  /*1d130*/  LDL.LU R7, [R1+0x60] ;  /* 0x0000600001077983 */ /* 0x000ea20000300800 */
[----:B------:R-:W-:Y:S01]  /*1d140*/  ULDC UR5, c[0x0][0xc14] ;  /* 0x0003050000057ab9 */ /* 0x000fe20000000800 */
[----:B------:R-:W0:Y:S01]  /*1d150*/  S2R R2, SR_TID.X ;  /* 0x0000000000027919 */ /* 0x000e220000002100 */
[----:B------:R-:W-:Y:S01]  /*1d160*/  IMAD.MOV.U32 R0, RZ, RZ, RZ ;  /* 0x000000ffff007224 */ /* 0x000fe200078e00ff */
[----:B------:R-:W-:Y:S01]  /*1d170*/  ULDC.64 UR6, c[0x0][0x208] ;  /* 0x0000820000067ab9 */ /* 0x000fe20000000a00 */
        /* <DEDUP_REMOVED lines=16> */
[----:B------:R-:W0:Y:S01]  /*1d280*/  S2UR UR6, SR_CTAID.X ;  /* 0x00000000000679c3 */ /* 0x000e220000002500 */
[----:B------:R-:W-:Y:S01]  /*1d290*/  MOV R16, RZ ;  /* 0x000000ff00107202 */ /* 0x000fe20000000f00 */
[----:B------:R-:W-:Y:S01]  /*1d2a0*/  IMAD.MOV.U32 R19, RZ, RZ, RZ ;  /* 0x000000ffff137224 */ /* 0x000fe200078e00ff */
[----:B--2---:R-:W1:Y:S02]  /*1d2b0*/  SHFL.UP PT, R4, R0, 0x1, RZ ;  /* 0x0420000000047989 */ /* 0x004e6400000e00ff */
[----:B-1----:R-:W-:-:S05]  /*1d2c0*/  SEL R5, R4, RZ, P1 ;  /* 0x000000ff04057207 */ /* 0x002fca0000800000 */
[----:B------:R-:W-:-:S05]  /*1d2d0*/  IMAD.IADD R5, R0, 0x1, R5 ;  /* 0x0000000100057824 */ /* 0x000fca00078e0205 */
[----:B------:R-:W1:Y:S02]  /*1d2e0*/  SHFL.UP PT, R4, R5, 0x2, RZ ;  /* 0x0440000005047989 */ /* 0x000e6400000e00ff */
[----:B-1----:R-:W-:-:S05]  /*1d2f0*/  SEL R4, R4, RZ, P0 ;  /* 0x000000ff04047207 */ /* 0x002fca0000000000 */
[----:B------:R-:W-:-:S05]  /*1d300*/  IMAD.IADD R4, R5, 0x1, R4 ;  /* 0x0000000105047824 */ /* 0x000fca00078e0204 */
[----:B------:R-:W1:Y:S01]  /*1d310*/  SHFL.UP PT, R6, R4, 0x4, RZ ;  /* 0x0480000004067989 */ /* 0x000e6200000e00ff */
[----:B------:R-:W-:-:S04]  /*1d320*/  ISETP.GE.U32.AND P0, PT, R28, 0x4, PT ;  /* 0x000000041c00780c */ /* 0x000fc80003f06070 */
[----:B-1----:R-:W-:-:S05]  /*1d330*/  SEL R3, R6, RZ, P0 ;  /* 0x000000ff06037207 */ /* 0x002fca0000000000 */
[----:B------:R-:W-:-:S05]  /*1d340*/  IMAD.IADD R3, R4, 0x1, R3 ;  /* 0x0000000104037824 */ /* 0x000fca00078e0203 */
[----:B------:R-:W1:Y:S01]  /*1d350*/  SHFL.UP PT, R2, R3, 0x8, RZ ;  /* 0x0500000003027989 */ /* 0x000e6200000e00ff */
[----:B------:R-:W-:Y:S02]  /*1d360*/  @P0 LOP3.LUT R7, R7, 0x8, RZ, 0xfc, !PT ;  /* 0x0000000807070812 */ /* 0x000fe400078efcff */
[----:B------:R-:W-:-:S04]  /*1d370*/  ISETP.GE.U32.AND P0, PT, R28, 0x8, PT ;  /* 0x000000081c00780c */ /* 0x000fc80003f06070 */
[----:B-1----:R-:W-:-:S05]  /*1d380*/  SEL R2, R2, RZ, P0 ;  /* 0x000000ff02027207 */ /* 0x002fca0000000000 */
[----:B------:R-:W-:-:S05]  /*1d390*/  IMAD.IADD R2, R3, 0x1, R2 ;  /* 0x0000000103027824 */ /* 0x000fca00078e0202 */
[----:B------:R-:W1:Y:S01]  /*1d3a0*/  SHFL.UP PT, R5, R2, 0x10, RZ ;  /* 0x0600000002057989 */ /* 0x000e6200000e00ff */
[----:B------:R-:W-:-:S04]  /*1d3b0*/  LOP3.LUT R7, R7, 0xfffffffb, RZ, 0xc0, !PT ;  /* 0xfffffffb07077812 */ /* 0x000fc800078ec0ff */
[----:B------:R-:W-:Y:S02]  /*1d3c0*/  @P0 LOP3.LUT R7, R7, 0x4, RZ, 0xfc, !PT ;  /* 0x0000000407070812 */ /* 0x000fe400078efcff */
[----:B------:R-:W-:-:S04]  /*1d3d0*/  ISETP.GE.U32.AND P0, PT, R28, 0x10, PT ;  /* 0x000000101c00780c */ /* 0x000fc80003f06070 */
[----:B-1----:R-:W-:-:S05]  /*1d3e0*/  SEL R5, R5, RZ, P0 ;  /* 0x000000ff05057207 */ /* 0x002fca0000000000 */
[----:B------:R-:W-:-:S05]  /*1d3f0*/  IMAD.IADD R5, R2, 0x1, R5 ;  /* 0x0000000102057824 */ /* 0x000fca00078e0205 */
[----:B------:R-:W1:Y:S01]  /*1d400*/  SHFL.IDX PT, R4, R5, 0x1f, 0x1f ;  /* 0x03e01f0005047f89 */ /* 0x000e6200000e0000 */
[----:B------:R-:W-:-:S04]  /*1d410*/  LOP3.LUT R7, R7, 0xfffffffd, RZ, 0xc0, !PT ;  /* 0xfffffffd07077812 */ /* 0x000fc800078ec0ff */
[----:B------:R-:W-:-:S05]  /*1d420*/  @P0 LOP3.LUT R7, R7, 0x2, RZ, 0xfc, !PT ;  /* 0x0000000207070812 */ /* 0x000fca00078efcff */
[----:B------:R2:W-:Y:S01]  /*1d430*/  STL [R1+0x60], R7 ;  /* 0x0000600701007387 */ /* 0x0005e20000100800 */
[----:B-1----:R-:W-:-:S05]  /*1d440*/  IMAD R4, R4, UR4, RZ ;  /* 0x0000000404047c24 */ /* 0x002fca000f8e02ff */
[----:B0-----:R-:W-:Y:S01]  /*1d450*/  ISETP.GT.AND P0, PT, R4, UR6, PT ;  /* 0x0000000604007c0c */ /* 0x001fe2000bf04270 */
[----:B------:R-:W-:-:S12]  /*1d460*/  IMAD.MOV.U32 R3, RZ, RZ, R4 ;  /* 0x000000ffff037224 */ /* 0x000fd800078e0004 */
[----:B--2---:R-:W-:Y:S05]  /*1d470*/  @P0 BRA `(.L_x_2004) ;  /* 0x0000000000bc0947 */ /* 0x004fea0003800000 */
[----:B------:R-:W-:Y:S01]  /*1d480*/  IMAD.MOV.U32 R4, RZ, RZ, R3 ;  /* 0x000000ffff047224 */ /* 0x000fe200078e0003 */
[----:B------:R-:W-:Y:S01]  /*1d490*/  ULDC UR5, c[0x0][0xc14] ;  /* 0x0003050000057ab9 */ /* 0x000fe20000000800 */
[----:B------:R-:W-:Y:S01]  /*1d4a0*/  IMAD.MOV.U32 R19, RZ, RZ, RZ ;  /* 0x000000ffff137224 */ /* 0x000fe200078e00ff */
[----:B------:R-:W-:Y:S01]  /*1d4b0*/  ULDC UR7, c[0x0][0xc14] ;  /* 0x0003050000077ab9 */ /* 0x000fe20000000800 */
[----:B------:R-:W-:-:S05]  /*1d4c0*/  ULDC UR4, c[0x0][0xc10] ;  /* 0x0003040000047ab9 */ /* 0x000fca0000000800 */
.L_x_2008:
        /* <DEDUP_REMOVED lines=15> */
.L_x_2007:
[----:B------:R-:W-:Y:S05]  /*1d5c0*/  BSYNC B0 ;  /* 0x0000000000007941 */ /* 0x000fea0003800000 */
.L_x_2006:
        /* <DEDUP_REMOVED lines=26> */
.L_x_2004:
[----:B------:R-:W-:Y:S01]  /*1d770*/  IMAD.IADD R11, R4, 0x1, -R3 ;  /* 0x00000001040b7824 */ /* 0x000fe200078e0a03 */
[----:B------:R-:W-:-:S03]  /*1d780*/  ULDC.64 UR8, c[0x0][0x208] ;  /* 0x0000820000087ab9 */ /* 0x000fc60000000a00 */
        /* <DEDUP_REMOVED lines=19> */
.L_x_2009:
        /* <DEDUP_REMOVED lines=59> */
.L_x_2005:
[----:B------:R-:W-:Y:S02]  /*1dc70*/  IMAD.MOV.U32 R17, RZ, RZ, RZ ;  /* 0x000000ffff117224 */ /* 0x000fe400078e00ff */
[----:B------:R-:W-:Y:S02]  /*1dc80*/  IMAD.U32 R16, RZ, RZ, UR6 ;  /* 0x00000006ff107e24 */ /* 0x000fe4000f8e00ff */
[----:B------:R-:W-:-:S07]  /*1dc90*/  IMAD.MOV.U32 R18, RZ, RZ, RZ ;  /* 0x000000ffff127224 */ /* 0x000fce00078e00ff */
.L_x_2010:
        /* <DEDUP_REMOVED lines=16> */
[----:B------:R-:W-:Y:S02]  /*1dda0*/  IMAD.MOV.U32 R26, RZ, RZ, 0x1 ;  /* 0x00000001ff1a7424 */ /* 0x000fe400078e00ff */
[----:B------:R-:W-:-:S07]  /*1ddb0*/  IMAD.MOV.U32 R25, RZ, RZ, RZ ;  /* 0x000000ffff197224 */ /* 0x000fce00078e00ff */
.L_x_2097:
[----:B--2---:R-:W2:Y:S01]  /*1ddc0*/  LDC.64 R2, c[0x0][0xc60] ;  /* 0x00031800ff027b82 */ /* 0x004ea20000000a00 */
[----:B------:R-:W-:Y:S01]  /*1ddd0*/  ULDC.64 UR4, c[0x0][0x208] ;  /* 0x0000820000047ab9 */ /* 0x000fe20000000a00 */
[----:B--2---:R-:W-:-:S05]  /*1dde0*/  IMAD.WIDE R2, R19, 0x4, R2 ;  /* 0x0000000413027825 */ /* 0x004fca00078e0202 */
[----:B0-----:R-:W0:Y:S01]  /*1ddf0*/  LDG.E R29, desc[UR4][R2.64] ;  /* 0x00000004021d7981 */ /* 0x001e22000c1e1900 */
[----:B------:R-:W-:Y:S05]  /*1de00*/  YIELD ;  /* 0x0000000000007946 */ /* 0x000fea0003800000 */
[----:B------:R-:W-:Y:S01]  /*1de10*/  ULDC.64 UR4, c[0x0][0xa28] ;  /* 0x00028a0000047ab9 */ /* 0x000fe20000000a00 */
[----:B------:R-:W-:Y:S02]  /*1de20*/  CS2R R10, SRZ ;  /* 0x00000000000a7805 */ /* 0x000fe4000001ff00 */
[----:B------:R-:W-:Y:S01]  /*1de30*/  ISETP.NE.U32.AND P1, PT, RZ, UR4, PT ;  /* 0x00000004ff007c0c */ /* 0x000fe2000bf25070 */
[----:B------:R-:W-:Y:S01]  /*1de40*/  ULDC.64 UR6, c[0x0][0x208] ;  /* 0x0000820000067ab9 */ /* 0x000fe20000000a00 */
[----:B------:R-:W-:Y:S01]  /*1de50*/  ULDC.64 UR8, c[0x0][0xa08] ;  /* 0x0002820000087ab9 */ /* 0x000fe20000000a00 */
[----:B------:R-:W-:Y:S01]  /*1de60*/  ULDC.64 UR10, c[0x0][0xa10] ;  /* 0x00028400000a7ab9 */ /* 0x000fe20000000a00 */
[----:B------:R-:W-:-:S02]  /*1de70*/  ISETP.NE.AND.EX P1, PT, RZ, UR5, PT, P1 ;  /* 0x00000005ff007c0c */ /* 0x000fc4000bf25310 */
[----:B0-----:R-:W-:Y:S01]  /*1de80*/  SHF.R.S32.HI R0, RZ, 0x1f, R29 ;  /* 0x0000001fff007819 */ /* 0x001fe2000001141d */
[----:B------:R-:W-:-:S10]  /*1de90*/  IMAD.SHL.U32 R13, R29, 0x4, RZ ;  /* 0x000000041d0d7824 */ /* 0x000fd400078e00ff */
[C---:B------:R-:W-:Y:S02]  /*1dea0*/  @P1 LEA R2, P0, R29.reuse, UR4, 0x2 ;  /* 0x000000041d021c11 */ /* 0x040fe4000f8010ff */
[C-C-:B------:R-:W-:Y:S02]  /*1deb0*/  SHF.L.U64.HI R12, R29.reuse, 0x2, R0.reuse ;  /* 0x000000021d0c7819 */ /* 0x140fe40000010200 */
[----:B------:R-:W-:Y:S01]  /*1dec0*/  @P1 LEA.HI.X R3, R29, UR5, R0, 0x2, P0 ;  /* 0x000000051d031c11 */ /* 0x000fe200080f1400 */
[----:B------:R-:W-:Y:S01]  /*1ded0*/  ULDC.64 UR4, c[0x0][0xa18] ;  /* 0x0002860000047ab9 */ /* 0x000fe20000000a00 */
[----:B------:R-:W-:Y:S01]  /*1dee0*/  STL [R1+0x4], R13 ;  /* 0x0000040d01007387 */ /* 0x000fe20000100800 */
[----:B------:R-:W-:-:S03]  /*1def0*/  ISETP.NE.U32.AND P0, PT, RZ, UR4, PT ;  /* 0x00000004ff007c0c */ /* 0x000fc6000bf05070 */
[----:B------:R0:W5:Y:S01]  /*1df00*/  @P1 LDG.E R10, desc[UR6][R2.64] ;  /* 0x00000006020a1981 */ /* 0x000162000c1e1900 */
[----:B------:R-:W-:-:S03]  /*1df10*/  ISETP.NE.AND.EX P0, PT, RZ, UR5, PT, P0 ;  /* 0x00000005ff007c0c */ /* 0x000fc6000bf05300 */
[----:B------:R-:W-:Y:S10]  /*1df20*/  STL [R1+0x8], R12 ;  /* 0x0000080c01007387 */ /* 0x000ff40000100800 */
[----:B------:R-:W-:-:S04]  /*1df30*/  @P0 IADD3 R8, P2, R13, UR4, RZ ;  /* 0x000000040d080c10 */ /* 0x000fc8000ff5e0ff */
[----:B------:R-:W-:Y:S01]  /*1df40*/  @P0 IADD3.X R9, R12, UR5, RZ, P2, !PT ;  /* 0x000000050c090c10 */ /* 0x000fe200097fe4ff */
[----:B------:R-:W-:Y:S02]  /*1df50*/  ULDC.64 UR4, c[0x0][0xa00] ;  /* 0x0002800000047ab9 */ /* 0x000fe40000000a00 */
[----:B------:R-:W-:-:S04]  /*1df60*/  ISETP.NE.U32.AND P2, PT, RZ, UR4, PT ;  /* 0x00000004ff007c0c */ /* 0x000fc8000bf45070 */
[----:B------:R-:W-:Y:S02]  /*1df70*/  ISETP.NE.AND.EX P2, PT, RZ, UR5, PT, P2 ;  /* 0x00000005ff007c0c */ /* 0x000fe4000bf45320 */
[----:B0-----:R-:W-:-:S04]  /*1df80*/  IADD3 R2, P1, R13, UR4, RZ ;  /* 0x000000040d027c10 */ /* 0x001fc8000ff3e0ff */
[----:B------:R-:W-:-:S07]  /*1df90*/  IADD3.X R3, R12, UR5, RZ, P1, !PT ;  /* 0x000000050c037c10 */ /* 0x000fce0008ffe4ff */
[----:B------:R-:W2:Y:S01]  /*1dfa0*/  @P2 LDG.E R11, desc[UR6][R2.64] ;  /* 0x00000006020b2981 */ /* 0x000ea2000c1e1900 */
[----:B------:R-:W-:Y:S01]  /*1dfb0*/  ULDC UR4, c[0x0][0x288] ;  /* 0x0000a20000047ab9 */ /* 0x000fe20000000800 */
[----:B------:R-:W-:-:S04]  /*1dfc0*/  IADD3 R6, P1, R13, UR8, RZ ;  /* 0x000000080d067c10 */ /* 0x000fc8000ff3e0ff */
[----:B------:R-:W-:Y:S02]  /*1dfd0*/  IADD3.X R7, R12, UR9, RZ, P1, !PT ;  /* 0x000000090c077c10 */ /* 0x000fe40008ffe4ff */
[----:B------:R-:W-:-:S04]  /*1dfe0*/  IADD3 R4, P1, R13, UR10, RZ ;  /* 0x0000000a0d047c10 */ /* 0x000fc8000ff3e0ff */
[----:B------:R-:W-:Y:S02]  /*1dff0*/  IADD3.X R5, R12, UR11, RZ, P1, !PT ;  /* 0x0000000b0c057c10 */ /* 0x000fe40008ffe4ff */
[----:B------:R-:W-:-:S04]  /*1e000*/  ISETP.NE.U32.AND P1, PT, RZ, UR8, PT ;  /* 0x00000008ff007c0c */ /* 0x000fc8000bf25070 */
[----:B------:R-:W-:Y:S02]  /*1e010*/  ISETP.NE.AND.EX P3, PT, RZ, UR9, PT, P1 ;  /* 0x00000009ff007c0c */ /* 0x000fe4000bf65310 */
        /* <DEDUP_REMOVED lines=11> */
[----:B------:R-:W-:Y:S01]  /*1e0d0*/  UIMAD UR4, UR4, UR5, URZ ;  /* 0x00000005040472a4 */ /* 0x000fe2000f8e023f */
[----:B------:R-:W-:Y:S02]  /*1e0e0*/  ULDC UR6, c[0x0][0x338] ;  /* 0x0000ce0000067ab9 */ /* 0x000fe40000000800 */
[----:B0-----:R-:W-:-:S03]  /*1e0f0*/  IMAD.U32 R8, RZ, RZ, UR6 ;  /* 0x00000006ff087e24 */ /* 0x001fc6000f8e00ff */
[----:B------:R-:W-:Y:S01]  /*1e100*/  IMAD.U32 R9, RZ, RZ, UR4 ;  /* 0x00000004ff097e24 */ /* 0x000fe2000f8e00ff */
[----:B------:R-:W-:Y:S06]  /*1e110*/  @P0 BRA `(.L_x_2012) ;  /* 0x0000000000140947 */ /* 0x000fec0003800000 */
[----:B------:R-:W-:Y:S05]  /*1e120*/  @!P2 BRA `(.L_x_2012) ;  /* 0x000000000010a947 */ /* 0x000fea0003800000 */
[----:B------:R-:W-:Y:S02]  /*1e130*/  ULDC.64 UR4, c[0x0][0x208] ;  /* 0x0000820000047ab9 */ /* 0x000fe40000000a00 */
[----:B------:R-:W2:Y:S04]  /*1e140*/  LDG.E R0, desc[UR4][R2.64] ;  /* 0x0000000402007981 */ /* 0x000ea8000c1e1900 */
[----:B-----5:R-:W2:Y:S02]  /*1e150*/  LDG.E R11, desc[UR4][R2.64+0x4] ;  /* 0x00000404020b7981 */ /* 0x020ea4000c1e1900 */
[----:B--2---:R-:W-:-:S07]  /*1e160*/  IMAD.IADD R11, R11, 0x1, -R0 ;  /* 0x000000010b0b7824 */ /* 0x004fce00078e0a00 */
.L_x_2012:
[----:B------:R-:W-:Y:S01]  /*1e170*/  IMAD.MOV.U32 R23, RZ, RZ, RZ ;  /* 0x000000ffff177224 */ /* 0x000fe200078e00ff */
[----:B------:R-:W-:-:S05]  /*1e180*/  ULDC.64 UR4, c[0x0][0x208] ;  /* 0x0000820000047ab9 */ /* 0x000fca0000000a00 */
[----:B------:R-:W2:Y:S01]  /*1e190*/  @P3 LDG.E R23, desc[UR4][R6.64] ;  /* 0x0000000406173981 */ /* 0x000ea2000c1e1900 */
[----:B------:R-:W-:-:S06]  /*1e1a0*/  IMAD.MOV.U32 R0, RZ, RZ, RZ ;  /* 0x000000ffff007224 */ /* 0x000fcc00078e00ff */
[----:B------:R0:W5:Y:S01]  /*1e1b0*/  @P1 LDG.E R0, desc[UR4][R4.64] ;  /* 0x0000000404001981 */ /* 0x000162000c1e1900 */
[----:B------:R-:W-:Y:S02]  /*1e1c0*/  ULDC.64 UR4, c[0x0][0xa20] ;  /* 0x0002880000047ab9 */ /* 0x000fe40000000a00 */
[----:B------:R-:W-:-:S04]  /*1e1d0*/  ISETP.NE.U32.AND P0, PT, RZ, UR4, PT ;  /* 0x00000004ff007c0c */ /* 0x000fc8000bf05070 */
[----:B------:R-:W-:Y:S01]  /*1e1e0*/  ISETP.NE.AND.EX P0, PT, RZ, UR5, PT, P0 ;  /* 0x00000005ff007c0c */ /* 0x000fe2000bf05300 */
[----:B--2--5:R-:W-:-:S12]  /*1e1f0*/  IMAD.IADD R23, R23, 0x1, R10 ;  /* 0x0000000117177824 */ /* 0x024fd800078e020a */
[----:B0-----:R-:W-:Y:S05]  /*1e200*/  @!P0 BRA `(.L_x_2013) ;  /* 0x0000000000148947 */ /* 0x001fea0003800000 */
[----:B------:R-:W-:Y:S01]  /*1e210*/  IADD3 R2, P0, R13, UR4, RZ ;  /* 0x000000040d027c10 */ /* 0x000fe2000ff1e0ff */
[----:B------:R-:W-:-:S03]  /*1e220*/  ULDC.64 UR6, c[0x0][0x208] ;  /* 0x0000820000067ab9 */ /* 0x000fc60000000a00 */
[----:B------:R-:W-:-:S05]  /*1e230*/  IADD3.X R3, R12, UR5, RZ, P0, !PT ;  /* 0x000000050c037c10 */ /* 0x000fca00087fe4ff */
[----:B------:R0:W5:Y:S01]  /*1e240*/  LDG.E R9, desc[UR6][R2.64] ;  /* 0x0000000602097981 */ /* 0x000162000c1e1900 */
[----:B------:R-:W-:Y:S05]  /*1e250*/  BRA `(.L_x_2014) ;  /* 0x0000000000147947 */ /* 0x000fea0003800000 */
.L_x_2013:
[----:B------:R-:W-:Y:S05]  /*1e260*/  @!P3 BRA `(.L_x_2014) ;  /* 0x000000000010b947 */ /* 0x000fea0003800000 */
[----:B------:R-:W-:Y:S02]  /*1e270*/  ULDC.64 UR4, c[0x0][0x208] ;  /* 0x0000820000047ab9 */ /* 0x000fe40000000a00 */
[----:B------:R-:W2:Y:S04]  /*1e280*/  LDG.E R2, desc[UR4][R6.64] ;  /* 0x0000000406027981 */ /* 0x000ea8000c1e1900 */
[----:B------:R-:W2:Y:S02]  /*1e290*/  LDG.E R9, desc[UR4][R6.64+0x4] ;  /* 0x0000040406097981 */ /* 0x000ea4000c1e1900 */
[----:B--2---:R-:W-:-:S07]  /*1e2a0*/  IMAD.IADD R9, R9, 0x1, -R2 ;  /* 0x0000000109097824 */ /* 0x004fce00078e0a02 */
.L_x_2014:
[----:B------:R-:W-:Y:S02]  /*1e2b0*/  ULDC.64 UR4, c[0x0][0x208] ;  /* 0x0000820000047ab9 */ /* 0x000fe40000000a00 */
[----:B0-----:R-:W2:Y:S04]  /*1e2c0*/  @P1 LDG.E R3, desc[UR4][R4.64] ;  /* 0x0000000404031981 */ /* 0x001ea8000c1e1900 */
[----:B------:R-:W2:Y:S01]  /*1e2d0*/  @P1 LDG.E R2, desc[UR4][R4.64+0x4] ;  /* 0x0000040404021981 */ /* 0x000ea2000c1e1900 */
[----:B-----5:R-:W-:Y:S01]  /*1e2e0*/  IMAD.IADD R9, R9, 0x1, -R10 ;  /* 0x0000000109097824 */ /* 0x020fe200078e0a0a */
[----:B------:R-:W-:Y:S01]  /*1e2f0*/  BSSY B0, `(.L_x_2015) ;  /* 0x00000de000007945 */ /* 0x000fe20003800000 */
[----:B------:R-:W-:Y:S01]  /*1e300*/  PLOP3.LUT P2, PT, PT, PT, PT, 0x80, 0x0 ;  /* 0x000000000000781c */ /* 0x000fe20003f4f070 */
[----:B--2---:R-:W-:-:S02]  /*1e310*/  @P1 IMAD.IADD R8, R2, 0x1, -R3 ;  /* 0x0000000102081824 */ /* 0x004fc400078e0a03 */
[----:B------:R-:W-:-:S05]  /*1e320*/  IMAD R2, R17, 0xc0, RZ ;  /* 0x000000c011027824 */ /* 0x000fca00078e02ff */
[----:B------:R-:W-:Y:S02]  /*1e330*/  IADD3 R11, -R11, 0x14f, R2 ;  /* 0x0000014f0b0b7810 */ /* 0x000fe40007ffe102 */
[----:B------:R-:W-:-:S05]  /*1e340*/  IADD3 R2, R9, R8, RZ ;  /* 0x0000000809027210 */ /* 0x000fca0007ffe0ff */
[C---:B------:R-:W-:Y:S02]  /*1e350*/  VIADD R3, R2.reuse, 0x8f ;  /* 0x0000008f02037836 */ /* 0x040fe40000000000 */
[----:B------:R-:W-:Y:S02]  /*1e360*/  IMAD.IADD R11, R2, 0x1, R11 ;  /* 0x00000001020b7824 */ /* 0x000fe400078e020b */
[----:B------:R-:W-:-:S04]  /*1e370*/  IMAD.HI R3, R3, 0x38e38e39, RZ ;  /* 0x38e38e3903037827 */ /* 0x000fc800078e02ff */
[----:B------:R-:W-:Y:S01]  /*1e380*/  IMAD.HI R11, R11, 0x38e38e39, RZ ;  /* 0x38e38e390b0b7827 */ /* 0x000fe200078e02ff */
[----:B------:R-:W-:-:S04]  /*1e390*/  SHF.R.U32.HI R2, RZ, 0x1f, R3 ;  /* 0x0000001fff027819 */ /* 0x000fc80000011603 */
[----:B------:R-:W-:Y:S02]  /*1e3a0*/  SHF.R.U32.HI R4, RZ, 0x1f, R11 ;  /* 0x0000001fff047819 */ /* 0x000fe4000001160b */
[----:B------:R-:W-:Y:S02]  /*1e3b0*/  LEA.HI.SX32 R2, R3, R2, 0x1b ;  /* 0x0000000203027211 */ /* 0x000fe400078fdaff */
[----:B------:R-:W-:-:S04]  /*1e3c0*/  LEA.HI.SX32 R11, R11, R4, 0x1b ;  /* 0x000000040b0b7211 */ /* 0x000fc800078fdaff */
[----:B------:R-:W-:Y:S01]  /*1e3d0*/  VIMNMX R6, R2, R11, PT ;  /* 0x0000000b02067248 */ /* 0x000fe20003fe0100 */
[----:B------:R-:W-:-:S04]  /*1e3e0*/  IMAD.MOV R2, RZ, RZ, -R9 ;  /* 0x000000ffff027224 */ /* 0x000fc800078e0a09 */
[----:B------:R-:W-:Y:S01]  /*1e3f0*/  IMAD R3, R6, 0x90, -R9 ;  /* 0x0000009006037824 */ /* 0x000fe200078e0a09 */
[----:B------:R-:W-:Y:S01]  /*1e400*/  VIMNMX R2, RZ, R2, !PT ;  /* 0x00000002ff027248 */ /* 0x000fe20007fe0100 */
[----:B------:R0:W-:Y:S03]  /*1e410*/  STL [R1], R6 ;  /* 0x0000000601007387 */ /* 0x0001e60000100800 */
[----:B------:R-:W-:-:S04]  /*1e420*/  VIMNMX R3, R3, R8, PT ;  /* 0x0000000803037248 */ /* 0x000fc80003fe0100 */
[----:B------:R-:W-:-:S13]  /*1e430*/  ISETP.GT.AND P0, PT, R3, R2, PT ;  /* 0x000000020300720c */ /* 0x000fda0003f04270 */
[----:B------:R-:W-:Y:S02]  /*1e440*/  @P0 VIADD R5, R3, 0x8f ;  /* 0x0000008f03050836 */ /* 0x000fe40000000000 */
[----:B------:R-:W-:-:S04]  /*1e450*/  IMAD.WIDE.U32 R2, R2, 0x38e38e39, RZ ;  /* 0x38e38e3902027825 */ /* 0x000fc800078e00ff */
[----:B------:R-:W-:Y:S01]  /*1e460*/  @P0 IMAD.HI R5, R5, 0x38e38e39, RZ ;  /* 0x38e38e3905050827 */ /* 0x000fe200078e02ff */
[----:B------:R-:W-:-:S04]  /*1e470*/  SHF.R.U32.HI R4, RZ, 0x5, R3 ;  /* 0x00000005ff047819 */ /* 0x000fc80000011603 */
[----:B------:R-:W-:Y:S01]  /*1e480*/  @P0 SHF.R.U32.HI R2, RZ, 0x1f, R5 ;  /* 0x0000001fff020819 */ /* 0x000fe20000011605 */
[----:B------:R-:W-:-:S03]  /*1e490*/  IMAD.MOV.U32 R3, RZ, RZ, R4 ;  /* 0x000000ffff037224 */ /* 0x000fc600078e0004 */
[----:B------:R-:W-:-:S04]  /*1e4a0*/  @P0 LEA.HI.SX32 R3, R5, R2, 0x1b ;  /* 0x0000000205030211 */ /* 0x000fc800078fdaff */
[----:B------:R-:W-:-:S13]  /*1e4b0*/  ISETP.GT.AND P0, PT, R3, R4, PT ;  /* 0x000000040300720c */ /* 0x000fda0003f04270 */
[----:B0-----:R-:W-:Y:S05]  /*1e4c0*/  @!P0 BRA `(.L_x_2016) ;  /* 0x0000000c00008947 */ /* 0x001fea0003800000 */
[----:B------:R-:W0:Y:S01]  /*1e4d0*/  LDC R2, c[0x0][0x428] ;  /* 0x00010a00ff027b82 */ /* 0x000e220000000800 */
[----:B------:R-:W-:Y:S01]  /*1e4e0*/  UMOV UR4, 0xffffffff ;  /* 0xffffffff00047882 */ /* 0x000fe20000000000 */
[----:B0-----:R-:W-:Y:S01]  /*1e4f0*/  ISETP.NE.AND P0, PT, R2, 0x1, PT ;  /* 0x000000010200780c */ /* 0x001fe20003f05270 */
[----:B------:R-:W-:-:S12]  /*1e500*/  IMAD.MOV.U32 R2, RZ, RZ, R18 ;  /* 0x000000ffff027224 */ /* 0x000fd800078e0012 */
[----:B------:R-:W0:Y:S08]  /*1e510*/  @P0 LDC R5, c[0x0][0x42c] ;  /* 0x00010b00ff050b82 */ /* 0x000e300000000800 */
[----:B------:R-:W2:Y:S01]  /*1e520*/  @P0 LDC R6, c[0x0][0x430] ;  /* 0x00010c00ff060b82 */ /* 0x000ea20000000800 */
[----:B0-----:R-:W-:-:S05]  /*1e530*/  @P0 IMAD.HI.U32 R5, R18, R5, RZ ;  /* 0x0000000512050227 */ /* 0x001fca00078e00ff */
[----:B--2---:R-:W-:Y:S02]  /*1e540*/  @P0 SHF.R.U32.HI R2, RZ, R6, R5 ;  /* 0x00000006ff020219 */ /* 0x004fe40000011605 */
[----:B------:R-:W-:Y:S01]  /*1e550*/  SEL R5, R29, RZ, !P1 ;  /* 0x000000ff1d057207 */ /* 0x000fe20004800000 */
[----:B------:R-:W-:Y:S06]  /*1e560*/  BRA.DIV UR4, `(.L_x_2017) ;  /* 0x0000004e04e47947 */ /* 0x000fec000b800000 */
.L_x_2143:
[----:B------:R-:W-:-:S03]  /*1e570*/  UMOV UR4, 0xffffffff ;  /* 0xffffffff00047882 */ /* 0x000fc60000000000 */
[----:B------:R-:W-:Y:S05]  /*1e580*/  BRA.DIV UR4, `(.L_x_2018) ;  /* 0x0000005204107947 */ /* 0x000fea000b800000 */
[----:B------:R-:W-:-:S13]  /*1e590*/  ELECT P6, URZ, PT ;  /* 0x00000000003f782f */ /* 0x000fda00038c0000 */
.L_x_2146:
[----:B------:R-:W2:Y:S01]  /*1e5a0*/  LDL R6, [R1+0xc] ;  /* 0x00000c0001067983 */ /* 0x000ea20000100800 */
[----:B------:R-:W-:Y:S01]  /*1e5b0*/  BSSY B1, `(.L_x_2019) ;  /* 0x000000b000017945 */ /* 0x000fe20003800000 */
[----:B------:R-:W0:Y:S01]  /*1e5c0*/  S2R R9, SR_CgaCtaId ;  /* 0x0000000000097919 */ /* 0x000e220000008800 */
[----:B--2---:R-:W-:-:S05]  /*1e5d0*/  VIADD R6, R6, 0x1 ;  /* 0x0000000106067836 */ /* 0x004fca0000000000 */
        /* <DEDUP_REMOVED lines=8> */
.L_x_2147:
[----:B------:R-:W-:Y:S05]  /*1e660*/  BSYNC B1 ;  /* 0x0000000000017941 */ /* 0x000fea0003800000 */
.L_x_2019:
[----:B------:R-:W-:Y:S04]  /*1e670*/  BSSY B1, `(.L_x_2021) ;  /* 0x0000049000017945 */ /* 0x000fe80003800000 */
[----:B------:R-:W-:Y:S05]  /*1e680*/  @!P6 BRA `(.L_x_2022) ;  /* 0x00000004001ce947 */ /* 0x000fea0003800000 */
[----:B------:R-:W-:Y:S01]  /*1e690*/  IMAD R8, R25, 0x8, R6 ;  /* 0x0000000819087824 */ /* 0x000fe200078e0206 */
[----:B0-----:R-:W-:-:S04]  /*1e6a0*/  SHF.L.U32 R7, R26, 0x1f, RZ ;  /* 0x0000001f1a077819 */ /* 0x001fc800000006ff */
[----:B------:R-:W0:Y:S02]  /*1e6b0*/  SYNCS.PHASECHK.TRANS64.TRYWAIT P0, [R8+URZ+0x31ca0], R7 ;  /* 0x031ca007080075a7 */ /* 0x000e24000800017f */
[----:B0-----:R-:W-:Y:S05]  /*1e6c0*/  @!P0 BRA `(.L_x_2023) ;  /* 0x0000004c00f48947 */ /* 0x001fea0003800000 */
.L_x_2148:
        /* <DEDUP_REMOVED lines=9> */
.L_x_2024:
[----:B------:R-:W-:Y:S01]  /*1e760*/  IMAD R10, R25, 0x6c00, R6 ;  /* 0x00006c00190a7824 */ /* 0x000fe200078e0206 */
[----:B------:R-:W-:Y:S01]  /*1e770*/  R2UR UR9, R8 ;  /* 0x00000000080972ca */ /* 0x000fe200000e0000 */
[----:B--2---:R-:W-:Y:S01]  /*1e780*/  IMAD R9, R3, 0x90, R0 ;  /* 0x0000009003097824 */ /* 0x004fe200078e0200 */
        /* <DEDUP_REMOVED lines=25> */
.L_x_2149:
[----:B------:R-:W-:Y:S05]  /*1e920*/  @P1 BRA `(.L_x_2026) ;  /* 0x0000000000141947 */ /* 0x000fea0003800000 */
[----:B------:R-:W-:Y:S01]  /*1e930*/  ISETP.NE.AND P0, PT, R28, RZ, PT ;  /* 0x000000ff1c00720c */ /* 0x000fe20003f05270 */
[----:B0-2---:R-:W-:-:S04]  /*1e940*/  IMAD.MOV.U32 R7, RZ, RZ, 0x6c00 ;  /* 0x00006c00ff077424 */ /* 0x005fc800078e00ff */
[----:B------:R3:W-:Y:S08]  /*1e950*/  SYNCS.ARRIVE.TRANS64 RZ, [R8+URZ+0x31cb0], R7 ;  /* 0x031cb00708ff79a7 */ /* 0x0007f0000800003f */
[----:B------:R-:W-:Y:S05]  /*1e960*/  @!P0 BRA `(.L_x_2026) ;  /* 0x0000000000048947 */ /* 0x000fea0003800000 */
[----:B------:R-:W-:Y:S01]  /*1e970*/  BPT.TRAP 0x1 ;  /* 0x000000040000795c */ /* 0x000fe20000300000 */
.L_x_2026:
        /* <DEDUP_REMOVED lines=24> */
.L_x_2022:
[----:B------:R-:W-:Y:S05]  /*1eb00*/  BSYNC B1 ;  /* 0x0000000000017941 */ /* 0x000fea0003800000 */
.L_x_2021:
        /* <DEDUP_REMOVED lines=9> */
.L_x_2033:
[----:B------:R-:W-:Y:S05]  /*1eba0*/  YIELD ;  /* 0x0000000000007946 */ /* 0x000fea0003800000 */
[----:B------:R-:W-:Y:S04]  /*1ebb0*/  BSSY B1, `(.L_x_2027) ;  /* 0x0000048000017945 */ /* 0x000fe80003800000 */
[----:B------:R-:W-:Y:S05]  /*1ebc0*/  @!P6 BRA `(.L_x_2028) ;  /* 0x000000040018e947 */ /* 0x000fea0003800000 */
[----:B------:R-:W-:Y:S01]  /*1ebd0*/  IMAD R7, R25, 0x8, R6 ;  /* 0x0000000819077824 */ /* 0x000fe200078e0206 */
[----:B------:R-:W-:-:S04]  /*1ebe0*/  SHF.L.U32 R8, R26, 0x1f, RZ ;  /* 0x0000001f1a087819 */ /* 0x000fc800000006ff */
[----:B------:R-:W0:Y:S02]  /*1ebf0*/  SYNCS.PHASECHK.TRANS64.TRYWAIT P0, [R7+URZ+0x31ca0], R8 ;  /* 0x031ca008070075a7 */ /* 0x000e24000800017f */
[----:B0-----:R-:W-:Y:S05]  /*1ec00*/  @!P0 BRA `(.L_x_2029) ;  /* 0x0000004800cc8947 */ /* 0x001fea0003800000 */
.L_x_2150:
[----:B------:R-:W2:Y:S02]  /*1ec10*/  S2R R9, SR_TID.X ;  /* 0x0000000000097919 */ /* 0x000ea40000002100 */
[----:B--2---:R-:W-:-:S04]  /*1ec20*/  LOP3.LUT R9, R9, 0x7f, RZ, 0xc0, !PT ;  /* 0x0000007f09097812 */ /* 0x004fc800078ec0ff */
[----:B------:R-:W-:-:S13]  /*1ec30*/  ISETP.NE.AND P0, PT, R9, RZ, PT ;  /* 0x000000ff0900720c */ /* 0x000fda0003f05270 */
[----:B------:R-:W-:Y:S05]  /*1ec40*/  @P0 BRA `(.L_x_2030) ;  /* 0x0000000000140947 */ /* 0x000fea0003800000 */
[----:B------:R-:W-:Y:S02]  /*1ec50*/  ISETP.NE.AND P1, PT, R28, RZ, PT ;  /* 0x000000ff1c00720c */ /* 0x000fe40003f25270 */
[----:B------:R-:W-:-:S04]  /*1ec60*/  MOV R10, 0x6c00 ;  /* 0x00006c00000a7802 */ /* 0x000fc80000000f00 */
[----:B------:R2:W-:Y:S07]  /*1ec70*/  SYNCS.ARRIVE.TRANS64 RZ, [R7+URZ+0x31c90], R10 ;  /* 0x031c900a07ff79a7 */ /* 0x0005ee000800003f */
[----:B------:R-:W-:Y:S05]  /*1ec80*/  @!P1 BRA `(.L_x_2030) ;  /* 0x0000000000049947 */ /* 0x000fea0003800000 */
[----:B------:R-:W-:Y:S01]  /*1ec90*/  BPT.TRAP 0x1 ;  /* 0x000000040000795c */ /* 0x000fe20000300000 */
.L_x_2030:
[----:B--2---:R-:W-:Y:S01]  /*1eca0*/  IMAD R10, R25, 0x6c00, R6 ;  /* 0x00006c00190a7824 */ /* 0x004fe200078e0206 */
[----:B------:R-:W-:Y:S01]  /*1ecb0*/  R2UR UR9, R7 ;  /* 0x00000000070972ca */ /* 0x000fe200000e0000 */
[----:B------:R-:W-:Y:S01]  /*1ecc0*/  IMAD R9, R3, 0x90, R0 ;  /* 0x0000009003097824 */ /* 0x000fe200078e0200 */
        /* <DEDUP_REMOVED lines=24> */
.L_x_2151:
[----:B------:R-:W-:Y:S05]  /*1ee50*/  @P0 BRA `(.L_x_2032) ;  /* 0x0000000000140947 */ /* 0x000fea0003800000 */
[----:B------:R-:W-:Y:S01]  /*1ee60*/  ISETP.NE.AND P1, PT, R28, RZ, PT ;  /* 0x000000ff1c00720c */ /* 0x000fe20003f25270 */
[----:B0-2---:R-:W-:-:S04]  /*1ee70*/  IMAD.MOV.U32 R8, RZ, RZ, 0x6c00 ;  /* 0x00006c00ff087424 */ /* 0x005fc800078e00ff */
[----:B------:R3:W-:Y:S08]  /*1ee80*/  SYNCS.ARRIVE.TRANS64 RZ, [R7+URZ+0x31cb0], R8 ;  /* 0x031cb00807ff79a7 */ /* 0x0007f0000800003f */
[----:B------:R-:W-:Y:S05]  /*1ee90*/  @!P1 BRA `(.L_x_2032) ;  /* 0x0000000000049947 */ /* 0x000fea0003800000 */
[----:B------:R-:W-:Y:S01]  /*1eea0*/  BPT.TRAP 0x1 ;  /* 0x000000040000795c */ /* 0x000fe20000300000 */
.L_x_2032:
        /* <DEDUP_REMOVED lines=24> */
.L_x_2028:
[----:B------:R-:W-:Y:S05]  /*1f030*/  BSYNC B1 ;  /* 0x0000000000017941 */ /* 0x000fea0003800000 */
.L_x_2027:
[----:B------:R-:W-:-:S05]  /*1f040*/  VIADD R25, R25, 0x1 ;  /* 0x0000000119197836 */ /* 0x000fca0000000000 */
[----:B------:R-:W-:-:S04]  /*1f050*/  ISETP.NE.AND P0, PT, R25, 0x2, PT ;  /* 0x000000021900780c */ /* 0x000fc80003f05270 */
[----:B0-23--:R-:W-:Y:S02]  /*1f060*/  SEL R7, RZ, 0x1, P0 ;  /* 0x00000001ff077807 */ /* 0x00dfe40000000000 */
[----:B------:R-:W-:Y:S02]  /*1f070*/  SEL R25, R25, RZ, P0 ;  /* 0x000000ff19197207 */ /* 0x000fe40000000000 */
[C---:B------:R-:W-:Y:S02]  /*1f080*/  ISETP.GT.AND P0, PT, R3.reuse, R4, PT ;  /* 0x000000040300720c */ /* 0x040fe40003f04270 */
[----:B------:R-:W-:Y:S01]  /*1f090*/  LOP3.LUT R26, R26, R7, RZ, 0x3c, !PT ;  /* 0x000000071a1a7212 */ /* 0x000fe200078e3cff */
[----:B------:R-:W-:-:S04]  /*1f0a0*/  VIADD R7, R3, 0xffffffff ;  /* 0xffffffff03077836 */ /* 0x000fc80000000000 */
[----:B------:R-:W-:-:S06]  /*1f0b0*/  IMAD.MOV.U32 R3, RZ, RZ, R7 ;  /* 0x000000ffff037224 */ /* 0x000fcc00078e0007 */
[----:B------:R-:W-:Y:S05]  /*1f0c0*/  @P0 BRA `(.L_x_2033) ;  /* 0xfffffff800b40947 */ /* 0x000fea000383ffff */
.L_x_2016:
[----:B------:R-:W-:Y:S05]  /*1f0d0*/  BSYNC B0 ;  /* 0x0000000000007941 */ /* 0x000fea0003800000 */
.L_x_2015:
[----:B------:R-:W2:Y:S01]  /*1f0e0*/  LDL R7, [R1] ;  /* 0x0000000001077983 */ /* 0x000ea20000100800 */
        /* <DEDUP_REMOVED lines=21> */
.L_x_2035:
        /* <DEDUP_REMOVED lines=21> */
[----:B01----:R-:W-:Y:S05]  /*1f390*/  CALL.ABS.NOINC R2 ;  /* 0x0000000002007343 */ /* 0x003fea0003c00000 */
.L_x_2037:
        /* <DEDUP_REMOVED lines=8> */
[----:B------:R-:W-:Y:S01]  /*1f420*/  MOV R4, UR6 ;  /* 0x0000000600047c02 */ /* 0x000fe20008000f00 */
        /* <DEDUP_REMOVED lines=9> */
[----:B-12---:R-:W-:Y:S05]  /*1f4c0*/  CALL.ABS.NOINC R2 ;  /* 0x0000000002007343 */ /* 0x006fea0003c00000 */
.L_x_2039:
        /* <DEDUP_REMOVED lines=16> */
.L_x_2038:
[----:B------:R-:W2:Y:S01]  /*1f5d0*/  LDL.LU R2, [R1+0x4] ;  /* 0x0000040001027983 */ /* 0x000ea20000300800 */
[----:B------:R-:W-:Y:S01]  /*1f5e0*/  ULDC.64 UR4, c[0x0][0x9f8] ;  /* 0x00027e0000047ab9 */ /* 0x000fe20000000a00 */
[----:B------:R-:W0:Y:S02]  /*1f5f0*/  LDC R0, c[0x0][0x428] ;  /* 0x00010a00ff007b82 */ /* 0x000e240000000800 */
[----:B------:R-:W3:Y:S04]  /*1f600*/  LDL.LU R21, [R1+0x8] ;  /* 0x0000080001157983 */ /* 0x000ee80000300800 */
[----:B------:R-:W4:Y:S01]  /*1f610*/  LDL.LU R20, [R1+0x10] ;  /* 0x0000100001147983 */ /* 0x000f220000300800 */
[----:B------:R-:W-:Y:S01]  /*1f620*/  ISETP.NE.U32.AND P0, PT, RZ, UR4, PT ;  /* 0x00000004ff007c0c */ /* 0x000fe2000bf05070 */
[----:B------:R-:W-:Y:S01]  /*1f630*/  IMAD.MOV.U32 R6, RZ, RZ, R29 ;  /* 0x000000ffff067224 */ /* 0x000fe200078e001d */
[----:B------:R-:W-:-:S02]  /*1f640*/  ULDC.64 UR6, c[0x0][0x208] ;  /* 0x0000820000067ab9 */ /* 0x000fc40000000a00 */
        /* <DEDUP_REMOVED lines=21> */
.L_x_2040:
        /* <DEDUP_REMOVED lines=14> */
.L_x_2041:
        /* <DEDUP_REMOVED lines=13> */
.L_x_2042:
        /* <DEDUP_REMOVED lines=18> */
.L_x_2154:
[----:B------:R-:W-:Y:S01]  /*1fa70*/  UMOV UR4, 0xffffffff ;  /* 0xffffffff00047882 */ /* 0x000fe20000000000 */
[----:B------:R-:W-:Y:S02]  /*1fa80*/  SHF.R.S32.HI R12, RZ, 0x1f, R6 ;  /* 0x0000001fff0c7819 */ /* 0x000fe40000011406 */
[----:B------:R-:W-:Y:S05]  /*1fa90*/  BRA.DIV UR4, `(.L_x_2044) ;  /* 0x0000003e04847947 */ /* 0x000fea000b800000 */
[----:B------:R-:W-:-:S13]  /*1faa0*/  ELECT P6, URZ, PT ;  /* 0x00000000003f782f */ /* 0x000fda00038c0000 */
.L_x_2157:
        /* <DEDUP_REMOVED lines=21> */
[----:B------:R0:W5:Y:S01]  /*1fc00*/  LDG.E R8, desc[UR6][R10.64] ;  /* 0x000000060a087981 */ /* 0x000162000c1e1900 */
[----:B------:R-:W-:-:S07]  /*1fc10*/  IMAD R7, R13, R4, R7 ;  /* 0x000000040d077224 */ /* 0x000fce00078e0207 */
.L_x_2046:
[----:B------:R-:W-:Y:S01]  /*1fc20*/  IMAD R5, R22, 0x8, R27 ;  /* 0x0000000816057824 */ /* 0x000fe200078e021b */
[----:B------:R-:W-:-:S04]  /*1fc30*/  SHF.L.U32 R4, R24, 0x1f, RZ ;  /* 0x0000001f18047819 */ /* 0x000fc800000006ff */
[----:B------:R-:W2:Y:S02]  /*1fc40*/  SYNCS.PHASECHK.TRANS64.TRYWAIT P0, [R5+URZ+0x31c40], R4 ;  /* 0x031c4004050075a7 */ /* 0x000ea4000800017f */
[----:B--2---:R-:W-:Y:S05]  /*1fc50*/  @!P0 BRA `(.L_x_2047) ;  /* 0x0000003c00348947 */ /* 0x004fea0003800000 */
.L_x_2158:
        /* <DEDUP_REMOVED lines=9> */
.L_x_2048:
        /* <DEDUP_REMOVED lines=28> */
.L_x_2045:
        /* <DEDUP_REMOVED lines=30> */
[----:B---3--:R-:W-:Y:S01]  /*20090*/  @P0 R2UR UR13, R9 ;  /* 0x00000000090d02ca */ /* 0x008fe200000e0000 */
        /* <DEDUP_REMOVED lines=13> */
.L_x_2159:
[----:B------:R-:W-:Y:S05]  /*20170*/  BSYNC B0 ;  /* 0x0000000000007941 */ /* 0x000fea0003800000 */
.L_x_2049:
[----:B------:R-:W2:Y:S01]  /*20180*/  LDL R5, [R1] ;  /* 0x0000000001057983 */ /* 0x000ea20000100800 */
[----:B------:R-:W-:Y:S01]  /*20190*/  BSSY B0, `(.L_x_2051) ;  /* 0x0000168000007945 */ /* 0x000fe20003800000 */
[----:B--2---:R-:W-:-:S13]  /*201a0*/  ISETP.GE.AND P0, PT, R5, 0x2, PT ;  /* 0x000000020500780c */ /* 0x004fda0003f06270 */
[----:B------:R-:W-:Y:S05]  /*201b0*/  @!P0 BRA `(.L_x_2052) ;  /* 0x0000001400948947 */ /* 0x000fea0003800000 */
[C---:B0-----:R-:W-:Y:S01]  /*201c0*/  LOP3.LUT R4, R5.reuse, 0x1, RZ, 0xc0, !PT ;  /* 0x0000000105047812 */ /* 0x041fe200078ec0ff */
[----:B------:R-:W-:Y:S01]  /*201d0*/  VIADD R11, R5, 0xfffffffe ;  /* 0xfffffffe050b7836 */ /* 0x000fe20000000000 */
[----:B------:R-:W-:Y:S02]  /*201e0*/  BSSY B1, `(.L_x_2053) ;  /* 0x0000079000017945 */ /* 0x000fe40003800000 */
[----:B------:R-:W-:Y:S01]  /*201f0*/  ISETP.NE.U32.AND P0, PT, R4, 0x1, PT ;  /* 0x000000010400780c */ /* 0x000fe20003f05070 */
[----:B------:R-:W-:-:S12]  /*20200*/  IMAD.MOV.U32 R9, RZ, RZ, R11 ;  /* 0x000000ffff097224 */ /* 0x000fd800078e000b */
[----:B------:R-:W-:Y:S05]  /*20210*/  @!P0 BRA `(.L_x_2054) ;  /* 0x0000000400d48947 */ /* 0x000fea0003800000 */
        /* <DEDUP_REMOVED lines=8> */
[----:B------:R-:W-:Y:S02]  /*202a0*/  IMAD.MOV.U32 R4, RZ, RZ, R8 ;  /* 0x000000ffff047224 */ /* 0x000fe400078e0008 */
[----:B------:R-:W-:Y:S01]  /*202b0*/  IMAD.MOV.U32 R14, RZ, RZ, R11 ;  /* 0x000000ffff0e7224 */ /* 0x000fe200078e000b */
        /* <DEDUP_REMOVED lines=21> */
.L_x_2057:
[----:B0-----:R-:W-:Y:S01]  /*20410*/  IMAD R3, R10, 0x8, R27 ;  /* 0x000000080a037824 */ /* 0x001fe200078e021b */
[----:B------:R-:W-:-:S04]  /*20420*/  SHF.L.U32 R2, R13, 0x1f, RZ ;  /* 0x0000001f0d027819 */ /* 0x000fc800000006ff */
[----:B------:R-:W0:Y:S02]  /*20430*/  SYNCS.PHASECHK.TRANS64.TRYWAIT P0, [R3+URZ+0x31c40], R2 ;  /* 0x031c4002030075a7 */ /* 0x000e24000800017f */
[----:B0-----:R-:W-:Y:S05]  /*20440*/  @!P0 BRA `(.L_x_2058) ;  /* 0x0000003400608947 */ /* 0x001fea0003800000 */
.L_x_2160:
        /* <DEDUP_REMOVED lines=9> */
.L_x_2059:
        /* <DEDUP_REMOVED lines=31> */
.L_x_2161:
[----:B------:R-:W-:Y:S05]  /*206d0*/  @P1 BRA `(.L_x_2061) ;  /* 0x0000000000181947 */ /* 0x000fea0003800000 */
[----:B------:R-:W-:Y:S01]  /*206e0*/  ISETP.NE.AND P0, PT, R28, RZ, PT ;  /* 0x000000ff1c00720c */ /* 0x000fe20003f05270 */
[----:B0-----:R-:W-:Y:S02]  /*206f0*/  IMAD R2, R22, 0x8, R27 ;  /* 0x0000000816027824 */ /* 0x001fe400078e021b */
[----:B------:R-:W-:-:S04]  /*20700*/  IMAD.MOV.U32 R3, RZ, RZ, 0x6c00 ;  /* 0x00006c00ff037424 */ /* 0x000fc800078e00ff */
[----:B------:R2:W-:Y:S06]  /*20710*/  SYNCS.ARRIVE.TRANS64 RZ, [R2+URZ+0x31c50], R3 ;  /* 0x031c500302ff79a7 */ /* 0x0005ec000800003f */
[----:B------:R-:W-:Y:S05]  /*20720*/  @!P0 BRA `(.L_x_2061) ;  /* 0x0000000000048947 */ /* 0x000fea0003800000 */
[----:B------:R-:W-:Y:S01]  /*20730*/  BPT.TRAP 0x1 ;  /* 0x000000040000795c */ /* 0x000fe20000300000 */
.L_x_2061:
        /* <DEDUP_REMOVED lines=30> */
.L_x_2056:
[----:B------:R-:W-:Y:S05]  /*20920*/  BSYNC B2 ;  /* 0x0000000000027941 */ /* 0x000fea0003800000 */
.L_x_2055:
[----:B------:R-:W2:Y:S01]  /*20930*/  LDL.LU R2, [R1] ;  /* 0x0000000001027983 */ /* 0x000ea20000300800 */
[----:B------:R-:W-:Y:S02]  /*20940*/  IMAD.MOV.U32 R22, RZ, RZ, R10 ;  /* 0x000000ffff167224 */ /* 0x000fe400078e000a */
[----:B------:R-:W-:Y:S01]  /*20950*/  IMAD.MOV.U32 R24, RZ, RZ, R13 ;  /* 0x000000ffff187224 */ /* 0x000fe200078e000d */
[----:B--2---:R-:W-:-:S07]  /*20960*/  IADD3 R9, R2, -0x3, RZ ;  /* 0xfffffffd02097810 */ /* 0x004fce0007ffe0ff */
.L_x_2054:
[----:B------:R-:W-:Y:S05]  /*20970*/  BSYNC B1 ;  /* 0x0000000000017941 */ /* 0x000fea0003800000 */
.L_x_2053:
[----:B------:R-:W-:-:S13]  /*20980*/  ISETP.NE.AND P0, PT, R11, RZ, PT ;  /* 0x000000ff0b00720c */ /* 0x000fda0003f05270 */
[----:B------:R-:W-:Y:S05]  /*20990*/  @!P0 BRA `(.L_x_2052) ;  /* 0x0000000c009c8947 */ /* 0x000fea0003800000 */
[----:B------:R-:W-:-:S07]  /*209a0*/  IMAD.MOV.U32 R4, RZ, RZ, R8 ;  /* 0x000000ffff047224 */ /* 0x000fce00078e0008 */
.L_x_2076:
        /* <DEDUP_REMOVED lines=32> */
.L_x_2064:
[----:B------:R-:W-:Y:S01]  /*20bb0*/  IMAD R3, R10, 0x8, R27 ;  /* 0x000000080a037824 */ /* 0x000fe200078e021b */
[----:B------:R-:W-:-:S04]  /*20bc0*/  SHF.L.U32 R2, R11, 0x1f, RZ ;  /* 0x0000001f0b027819 */ /* 0x000fc800000006ff */
[----:B------:R-:W2:Y:S02]  /*20bd0*/  SYNCS.PHASECHK.TRANS64.TRYWAIT P0, [R3+URZ+0x31c40], R2 ;  /* 0x031c4002030075a7 */ /* 0x000ea4000800017f */
[----:B--2---:R-:W-:Y:S05]  /*20be0*/  @!P0 BRA `(.L_x_2065) ;  /* 0x0000002c00a08947 */ /* 0x004fea0003800000 */
.L_x_2162:
        /* <DEDUP_REMOVED lines=9> */
.L_x_2066:
        /* <DEDUP_REMOVED lines=31> */
.L_x_2163:
[----:B------:R-:W-:Y:S05]  /*20e70*/  @P0 BRA `(.L_x_2068) ;  /* 0x0000000000140947 */ /* 0x000fea0003800000 */
[----:B------:R-:W-:Y:S01]  /*20e80*/  ISETP.NE.AND P1, PT, R28, RZ, PT ;  /* 0x000000ff1c00720c */ /* 0x000fe20003f25270 */
[----:B------:R-:W-:-:S04]  /*20e90*/  IMAD.MOV.U32 R2, RZ, RZ, 0x6c00 ;  /* 0x00006c00ff027424 */ /* 0x000fc800078e00ff */
[----:B------:R2:W-:Y:S08]  /*20ea0*/  SYNCS.ARRIVE.TRANS64 RZ, [R3+URZ+0x50], R2 ;  /* 0x0000500203ff79a7 */ /* 0x0005f0000800003f */
[----:B------:R-:W-:Y:S05]  /*20eb0*/  @!P1 BRA `(.L_x_2068) ;  /* 0x0000000000049947 */ /* 0x000fea0003800000 */
[----:B------:R-:W-:Y:S01]  /*20ec0*/  BPT.TRAP 0x1 ;  /* 0x000000040000795c */ /* 0x000fe20000300000 */
.L_x_2068:
        /* <DEDUP_REMOVED lines=30> */
.L_x_2063:
[----:B------:R-:W-:Y:S05]  /*210b0*/  BSYNC B1 ;  /* 0x0000000000017941 */ /* 0x000fea0003800000 */
.L_x_2062:
        /* <DEDUP_REMOVED lines=31> */
.L_x_2071:
[----:B--2---:R-:W-:Y:S01]  /*212b0*/  IMAD R2, R22, 0x8, R27 ;  /* 0x0000000816027824 */ /* 0x004fe200078e021b */
[----:B------:R-:W-:-:S04]  /*212c0*/  SHF.L.U32 R3, R24, 0x1f, RZ ;  /* 0x0000001f18037819 */ /* 0x000fc800000006ff */
[----:B------:R-:W2:Y:S02]  /*212d0*/  SYNCS.PHASECHK.TRANS64.TRYWAIT P0, [R2+URZ+0x31c40], R3 ;  /* 0x031c4003020075a7 */ /* 0x000ea4000800017f */
[----:B--2---:R-:W-:Y:S05]  /*212e0*/  @!P0 BRA `(.L_x_2072) ;  /* 0x0000002800088947 */ /* 0x004fea0003800000 */
.L_x_2164:
        /* <DEDUP_REMOVED lines=9> */
.L_x_2073:
        /* <DEDUP_REMOVED lines=33> */
.L_x_2165:
[----:B------:R-:W-:Y:S05]  /*21590*/  @P0 BRA `(.L_x_2075) ;  /* 0x0000000000140947 */ /* 0x000fea0003800000 */
[----:B------:R-:W-:Y:S01]  /*215a0*/  ISETP.NE.AND P1, PT, R28, RZ, PT ;  /* 0x000000ff1c00720c */ /* 0x000fe20003f25270 */
[----:B------:R-:W-:-:S04]  /*215b0*/  IMAD.MOV.U32 R3, RZ, RZ, 0x6c00 ;  /* 0x00006c00ff037424 */ /* 0x000fc800078e00ff */
[----:B------:R2:W-:Y:S08]  /*215c0*/  SYNCS.ARRIVE.TRANS64 RZ, [R2+URZ+0x50], R3 ;  /* 0x0000500302ff79a7 */ /* 0x0005f0000800003f */
[----:B------:R-:W-:Y:S05]  /*215d0*/  @!P1 BRA `(.L_x_2075) ;  /* 0x0000000000049947 */ /* 0x000fea0003800000 */
[----:B------:R-:W-:Y:S01]  /*215e0*/  BPT.TRAP 0x1 ;  /* 0x000000040000795c */ /* 0x000fe20000300000 */
.L_x_2075:
        /* <DEDUP_REMOVED lines=29> */
.L_x_2070:
[----:B------:R-:W-:Y:S05]  /*217c0*/  BSYNC B1 ;  /* 0x0000000000017941 */ /* 0x000fea0003800000 */
.L_x_2069:
[C---:B------:R-:W-:Y:S01]  /*217d0*/  ISETP.GT.AND P0, PT, R9.reuse, 0x1, PT ;  /* 0x000000010900780c */ /* 0x040fe20003f04270 */
[----:B0-2---:R-:W-:-:S05]  /*217e0*/  VIADD R2, R9, 0xfffffffe ;  /* 0xfffffffe09027836 */ /* 0x005fca0000000000 */
[----:B------:R-:W-:-:S07]  /*217f0*/  MOV R9, R2 ;  /* 0x0000000200097202 */ /* 0x000fce0000000f00 */
[----:B------:R-:W-:Y:S05]  /*21800*/  @P0 BRA `(.L_x_2076) ;  /* 0xfffffff000680947 */ /* 0x000fea000383ffff */
.L_x_2052:
[----:B------:R-:W-:Y:S05]  /*21810*/  BSYNC B0 ;  /* 0x0000000000007941 */ /* 0x000fea0003800000 */
.L_x_2051:
[----:B------:R-:W-:Y:S01]  /*21820*/  ISETP.NE.AND P0, PT, R28, RZ, PT ;  /* 0x000000ff1c00720c */ /* 0x000fe20003f05270 */
[----:B------:R-:W-:-:S12]  /*21830*/  BSSY B0, `(.L_x_2077) ;  /* 0x000000f000007945 */ /* 0x000fd80003800000 */
[----:B------:R-:W-:Y:S05]  /*21840*/  @P0 BRA `(.L_x_2078) ;  /* 0x0000000000340947 */ /* 0x000fea0003800000 */
[----:B------:R-:W2:Y:S01]  /*21850*/  S2R R9, SR_LANEID ;  /* 0x0000000000097919 */ /* 0x000ea20000000000 */
[----:B------:R-:W-:Y:S01]  /*21860*/  VOTEU.ANY UR4, UPT, PT ;  /* 0x0000000000047886 */ /* 0x000fe200038e0100 */
[----:B------:R-:W3:Y:S01]  /*21870*/  LDC.64 R2, c[0x0][0xc38] ;  /* 0x00030e00ff027b82 */ /* 0x000ee20000000a00 */
[----:B0-----:R-:W2:Y:S01]  /*21880*/  FLO.U32 R4, UR4 ;  /* 0x0000000400047d00 */ /* 0x001ea200080e0000 */
[----:B------:R-:W-:-:S07]  /*21890*/  ULDC.64 UR6, c[0x0][0x208] ;  /* 0x0000820000067ab9 */ /* 0x000fce0000000a00 */
[----:B------:R-:W3:Y:S01]  /*218a0*/  POPC R5, UR4 ;  /* 0x0000000400057d09 */ /* 0x000ee20008000000 */
[----:B--2---:R-:W-:-:S13]  /*218b0*/  ISETP.EQ.U32.AND P0, PT, R4, R9, PT ;  /* 0x000000090400720c */ /* 0x004fda0003f02070 */
[----:B---3--:R-:W2:Y:S01]  /*218c0*/  @P0 ATOMG.E.ADD.STRONG.GPU PT, R3, desc[UR6][R2.64], R5 ;  /* 0x00000005020309a8 */ /* 0x008ea200081ee1c6 */
[----:B------:R-:W0:Y:S02]  /*218d0*/  S2R R6, SR_LTMASK ;  /* 0x0000000000067919 */ /* 0x000e240000003900 */
[----:B0-----:R-:W-:-:S04]  /*218e0*/  LOP3.LUT R6, R6, UR4, RZ, 0xc0, !PT ;  /* 0x0000000406067c12 */ /* 0x001fc8000f8ec0ff */
[----:B------:R-:W0:Y:S01]  /*218f0*/  POPC R9, R6 ;  /* 0x0000000600097309 */ /* 0x000e220000000000 */
[----:B--2---:R-:W0:Y:S02]  /*21900*/  SHFL.IDX PT, R4, R3, R4, 0x1f ;  /* 0x00001f0403047589 */ /* 0x004e2400000e0000 */
[----:B0-----:R-:W-:-:S07]  /*21910*/  IADD3 R16, R4, UR36, R9 ;  /* 0x0000002404107c10 */ /* 0x001fce000fffe009 */
.L_x_2078:
[----:B------:R-:W-:Y:S05]  /*21920*/  BSYNC B0 ;  /* 0x0000000000007941 */ /* 0x000fea0003800000 */
.L_x_2077:
[----:B------:R-:W-:Y:S04]  /*21930*/  BSSY B0, `(.L_x_2079) ;  /* 0x000002b000007945 */ /* 0x000fe80003800000 */
[----:B------:R-:W-:Y:S05]  /*21940*/  @!P6 BRA `(.L_x_2080) ;  /* 0x0000000000a4e947 */ /* 0x000fea0003800000 */
[----:B------:R-:W-:Y:S01]  /*21950*/  IMAD R3, R22, 0x8, R27 ;  /* 0x0000000816037824 */ /* 0x000fe200078e021b */
[----:B------:R-:W-:-:S04]  /*21960*/  SHF.L.U32 R2, R24, 0x1f, RZ ;  /* 0x0000001f18027819 */ /* 0x000fc800000006ff */
[----:B------:R-:W2:Y:S02]  /*21970*/  SYNCS.PHASECHK.TRANS64.TRYWAIT P0, [R3+URZ+0x31c60], R2 ;  /* 0x031c6002030075a7 */ /* 0x000ea4000800017f */
[----:B--2---:R-:W-:Y:S05]  /*21980*/  @!P0 BRA `(.L_x_2081) ;  /* 0x0000002000888947 */ /* 0x004fea0003800000 */
.L_x_2166:
        /* <DEDUP_REMOVED lines=9> */
.L_x_2082:
        /* <DEDUP_REMOVED lines=28> */
.L_x_2080:
[----:B------:R-:W-:Y:S05]  /*21be0*/  BSYNC B0 ;  /* 0x0000000000007941 */ /* 0x000fea0003800000 */
.L_x_2079:
[----:B------:R-:W-:-:S05]  /*21bf0*/  VIADD R22, R22, 0x1 ;  /* 0x0000000116167836 */ /* 0x000fca0000000000 */
[----:B------:R-:W-:-:S04]  /*21c00*/  ISETP.NE.AND P0, PT, R22, 0x2, PT ;  /* 0x000000021600780c */ /* 0x000fc80003f05270 */
[----:B0-2---:R-:W-:Y:S02]  /*21c10*/  SEL R3, RZ, 0x1, P0 ;  /* 0x00000001ff037807 */ /* 0x005fe40000000000 */
[----:B------:R-:W-:Y:S02]  /*21c20*/  SEL R22, R22, RZ, P0 ;  /* 0x000000ff16167207 */ /* 0x000fe40000000000 */
[----:B------:R-:W-:-:S07]  /*21c30*/  LOP3.LUT R24, R24, R3, RZ, 0x3c, !PT ;  /* 0x0000000318187212 */ /* 0x000fce00078e3cff */
.L_x_2036:
[----:B------:R-:W-:Y:S05]  /*21c40*/  BSYNC B6 ;  /* 0x0000000000067941 */ /* 0x000fea0003800000 */
.L_x_2034:
[----:B------:R-:W-:-:S03]  /*21c50*/  UMOV UR4, 0xffffffff ;  /* 0xffffffff00047882 */ /* 0x000fc60000000000 */
[----:B------:R-:W-:Y:S05]  /*21c60*/  BRA.DIV UR4, `(.L_x_2083) ;  /* 0x0000001e04e47947 */ /* 0x000fea000b800000 */
[----:B------:R0:W2:Y:S04]  /*21c70*/  SHFL.IDX PT, R4, R16, RZ, 0x1f ;  /* 0x00001fff10047589 */ /* 0x0000a800000e0000 */
[----:B------:R0:W3:Y:S02]  /*21c80*/  SHFL.IDX PT, R5, R16, 0x1, 0x1f ;  /* 0x00201f0010057f89 */ /* 0x0000e400000e0000 */
.L_x_2170:
        /* <DEDUP_REMOVED lines=8> */
[----:B------:R-:W4:Y:S01]  /*21d10*/  LDC.64 R2, c[0x0][0xc58] ;  /* 0x00031600ff027b82 */ /* 0x000f220000000a00 */
[----:B------:R-:W-:Y:S01]  /*21d20*/  ULDC.64 UR4, c[0x0][0x208] ;  /* 0x0000820000047ab9 */ /* 0x000fe20000000a00 */
[----:B----4-:R-:W-:-:S06]  /*21d30*/  IMAD.WIDE R2, R7, 0x4, R2 ;  /* 0x0000000407027825 */ /* 0x010fcc00078e0202 */
[----:B------:R4:W5:Y:S02]  /*21d40*/  LDG.E R2, desc[UR4][R2.64] ;  /* 0x0000000402027981 */ /* 0x000964000c1e1900 */
.L_x_2085:
[----:B------:R-:W-:Y:S05]  /*21d50*/  BSYNC B0 ;  /* 0x0000000000007941 */ /* 0x000fea0003800000 */
.L_x_2084:
        /* <DEDUP_REMOVED lines=23> */
.L_x_2178:
[----:B------:R-:W-:Y:S02]  /*21ed0*/  ULDC UR4, c[0x0][0xc10] ;  /* 0x0003040000047ab9 */ /* 0x000fe40000000800 */
[----:B------:R-:W-:-:S04]  /*21ee0*/  IMAD.U32 R7, RZ, RZ, UR4 ;  /* 0x00000004ff077e24 */ /* 0x000fc8000f8e00ff */
[----:B----4-:R-:W-:-:S04]  /*21ef0*/  IMAD R14, R14, R7, RZ ;  /* 0x000000070e0e7224 */ /* 0x010fc800078e02ff */
[----:B---3--:R-:W-:-:S05]  /*21f00*/  IMAD.IADD R5, R5, 0x1, R14 ;  /* 0x0000000105057824 */ /* 0x008fca00078e020e */
[----:B--2---:R-:W-:-:S13]  /*21f10*/  ISETP.GT.AND P0, PT, R5, R4, PT ;  /* 0x000000040500720c */ /* 0x004fda0003f04270 */
[----:B------:R-:W-:Y:S05]  /*21f20*/  @P0 BRA `(.L_x_2087) ;  /* 0x0000000000b00947 */ /* 0x000fea0003800000 */
[----:B------:R-:W2:Y:S02]  /*21f30*/  LDC R0, c[0x0][0xc14] ;  /* 0x00030500ff007b82 */ /* 0x000ea40000000800 */
.L_x_2092:
        /* <DEDUP_REMOVED lines=9> */
[----:B------:R-:W2:Y:S01]  /*21fd0*/  LDC.64 R2, c[0x0][0xc58] ;  /* 0x00031600ff027b82 */ /* 0x000ea20000000a00 */
[----:B------:R-:W-:Y:S01]  /*21fe0*/  ULDC.64 UR4, c[0x0][0x208] ;  /* 0x0000820000047ab9 */ /* 0x000fe20000000a00 */
[----:B--2---:R-:W-:-:S06]  /*21ff0*/  IMAD.WIDE R2, R7, 0x4, R2 ;  /* 0x0000000407027825 */ /* 0x004fcc00078e0202 */
[----:B------:R2:W5:Y:S02]  /*22000*/  LDG.E R2, desc[UR4][R2.64] ;  /* 0x0000000402027981 */ /* 0x000564000c1e1900 */
.L_x_2090:
[----:B------:R-:W-:Y:S05]  /*22010*/  BSYNC B0 ;  /* 0x0000000000007941 */ /* 0x000fea0003800000 */
.L_x_2089:
        /* <DEDUP_REMOVED lines=23> */
.L_x_2186:
[----:B------:R-:W-:Y:S02]  /*22190*/  ULDC UR4, c[0x0][0xc10] ;  /* 0x0003040000047ab9 */ /* 0x000fe40000000800 */
[----:B------:R-:W-:-:S04]  /*221a0*/  IMAD.U32 R7, RZ, RZ, UR4 ;  /* 0x00000004ff077e24 */ /* 0x000fc8000f8e00ff */
[----:B--2---:R-:W-:-:S04]  /*221b0*/  IMAD R14, R14, R7, RZ ;  /* 0x000000070e0e7224 */ /* 0x004fc800078e02ff */
[----:B------:R-:W-:-:S05]  /*221c0*/  IMAD.IADD R5, R14, 0x1, R5 ;  /* 0x000000010e057824 */ /* 0x000fca00078e0205 */
[----:B------:R-:W-:-:S13]  /*221d0*/  ISETP.GT.AND P0, PT, R5, R4, PT ;  /* 0x000000040500720c */ /* 0x000fda0003f04270 */
[----:B------:R-:W-:Y:S05]  /*221e0*/  @!P0 BRA `(.L_x_2092) ;  /* 0xfffffffc00548947 */ /* 0x000fea000383ffff */
.L_x_2087:
        /* <DEDUP_REMOVED lines=8> */
.L_x_2190:
[----:B------:R-:W-:Y:S01]  /*22270*/  ISETP.NE.AND P0, PT, R3, RZ, PT ;  /* 0x000000ff0300720c */ /* 0x000fe20003f05270 */
[----:B------:R-:W-:-:S12]  /*22280*/  IMAD.MOV.U32 R14, RZ, RZ, RZ ;  /* 0x000000ffff0e7224 */ /* 0x000fd800078e00ff */
[----:B------:R-:W-:Y:S05]  /*22290*/  @!P0 BRA `(.L_x_2094) ;  /* 0x0000000000108947 */ /* 0x000fea0003800000 */
[----:B------:R-:W-:Y:S01]  /*222a0*/  UMOV UR4, 0xffffffff ;  /* 0xffffffff00047882 */ /* 0x000fe20000000000 */
[----:B------:R-:W-:Y:S02]  /*222b0*/  VIADD R12, R5, 0xffffffff ;  /* 0xffffffff050c7836 */ /* 0x000fe40000000000 */
[----:B------:R-:W-:Y:S05]  /*222c0*/  BRA.DIV UR4, `(.L_x_2095) ;  /* 0x0000002204807947 */ /* 0x000fea000b800000 */
[----:B------:R4:W0:Y:S02]  /*222d0*/  SHFL.IDX PT, R14, R8, R12, 0x1f ;  /* 0x00001f0c080e7589 */ /* 0x00082400000e0000 */
.L_x_2094:
        /* <DEDUP_REMOVED lines=68> */
.L_x_2088:
[----:B------:R-:W-:Y:S01]  /*22720*/  UMOV UR4, URZ ;  /* 0x0000003f00047c82 */ /* 0x000fe20008000000 */
[----:B------:R-:W-:Y:S01]  /*22730*/  UMOV UR5, URZ ;  /* 0x0000003f00057c82 */ /* 0x000fe20008000000 */
[----:B------:R-:W-:Y:S01]  /*22740*/  ULDC UR6, c[0x0][0xc14] ;  /* 0x0003050000067ab9 */ /* 0x000fe20000000800 */
[----:B------:R-:W-:Y:S02]  /*22750*/  IMAD.MOV.U32 R16, RZ, RZ, R4 ;  /* 0x000000ffff107224 */ /* 0x000fe400078e0004 */
[----:B------:R-:W-:Y:S02]  /*22760*/  IMAD.U32 R17, RZ, RZ, UR4 ;  /* 0x00000004ff117e24 */ /* 0x000fe4000f8e00ff */
[----:B------:R-:W-:Y:S02]  /*22770*/  IMAD.U32 R18, RZ, RZ, UR5 ;  /* 0x00000005ff127e24 */ /* 0x000fe4000f8e00ff */
[----:B------:R-:W-:-:S07]  /*22780*/  IMAD.U32 R19, RZ, RZ, UR6 ;  /* 0x00000006ff137e24 */ /* 0x000fce000f8e00ff */
.L_x_2096:
        /* <DEDUP_REMOVED lines=10> */
.L_x_2011:
        /* <DEDUP_REMOVED lines=12> */
.L_x_2193:
[----:B------:R-:W-:Y:S05]  /*228f0*/  BSYNC B0 ;  /* 0x0000000000007941 */ /* 0x000fea0003800000 */
.L_x_2098:
[----:B------:R-:W-:-:S03]  /*22900*/  UMOV UR4, 0xffffffff ;  /* 0xffffffff00047882 */ /* 0x000fc60000000000 */
[----:B------:R-:W-:Y:S05]  /*22910*/  BRA.DIV UR4, `(.L_x_2100) ;  /* 0x0000001e04247947 */ /* 0x000fea000b800000 */
[----:B0-----:R-:W0:Y:S02]  /*22920*/  S2R R0, SR_TID.X ;  /* 0x0000000000007919 */ /* 0x001e240000002100 */
[----:B0-----:R-:W-:-:S04]  /*22930*/  SHF.R.U32.HI R0, RZ, 0x5, R0 ;  /* 0x00000005ff007819 */ /* 0x001fc80000011600 */
[----:B------:R-:W-:-:S05]  /*22940*/  LOP3.LUT R0, R0, 0x3, RZ, 0xc0, !PT ;  /* 0x0000000300007812 */ /* 0x000fca00078ec0ff */
[----:B------:R0:W2:Y:S02]  /*22950*/  SHFL.IDX PT, R14, R0, RZ, 0x1f ;  /* 0x00001fff000e7589 */ /* 0x0000a400000e0000 */
.L_x_2196:
[----:B--2---:R-:W-:-:S13]  /*22960*/  ISETP.NE.AND P0, PT, R14, RZ, PT ;  /* 0x000000ff0e00720c */ /* 0x004fda0003f05270 */
[----:B------:R-:W-:Y:S05]  /*22970*/  @P0 BRA `(.L_x_1853) ;  /* 0x0000000000880947 */ /* 0x000fea0003800000 */
[----:B------:R-:W-:-:S03]  /*22980*/  UMOV UR4, 0xffffffff ;  /* 0xffffffff00047882 */ /* 0x000fc60000000000 */
[----:B------:R-:W-:Y:S05]  /*22990*/  BRA.DIV UR4, `(.L_x_2101) ;  /* 0x0000001e04387947 */ /* 0x000fea000b800000 */
[----:B------:R-:W-:-:S13]  /*229a0*/  ELECT P6, URZ, PT ;  /* 0x00000000003f782f */ /* 0x000fda00038c0000 */
.L_x_2199:
[----:B------:R-:W-:Y:S05]  /*229b0*/  @!P6 BRA `(.L_x_1853) ;  /* 0x000000000078e947 */ /* 0x000fea0003800000 */
[----:B------:R-:W-:-:S06]  /*229c0*/  ULOP3.LUT UR4, UR60, 0x2, URZ, 0xfc, !UPT ;  /* 0x000000023c047892 */ /* 0x000fcc000f8efc3f */
[----:B0-----:R-:W-:-:S05]  /*229d0*/  IMAD.U32 R0, RZ, RZ, UR4 ;  /* 0x00000004ff007e24 */ /* 0x001fca000f8e00ff */
[----:B------:R-:W-:-:S13]  /*229e0*/  ISETP.NE.AND P2, PT, R0, 0x3, PT ;  /* 0x000000030000780c */ /* 0x000fda0003f45270 */
[----:B------:R-:W-:Y:S05]  /*229f0*/  @!P2 BRA `(.L_x_2102) ;  /* 0x000000000004a947 */ /* 0x000fea0003800000 */
[----:B------:R-:W-:Y:S01]  /*22a00*/  BPT.TRAP 0x1 ;  /* 0x000000040000795c */ /* 0x000fe20000300000 */
.L_x_2102:
        /* <DEDUP_REMOVED lines=12> */
.L_x_2200:
[----:B------:R-:W2:Y:S02]  /*22ad0*/  SYNCS.PHASECHK.TRANS64.TRYWAIT P0, [R3+URZ], R0 ;  /* 0x00000000030075a7 */ /* 0x000ea4000800017f */
[----:B--2---:R-:W-:Y:S05]  /*22ae0*/  @!P0 BRA `(.L_x_2104) ;  /* 0x0000001c00188947 */ /* 0x004fea0003800000 */
.L_x_2201:
[----:B------:R-:W-:Y:S05]  /*22af0*/  @!P2 BRA `(.L_x_2105) ;  /* 0x000000000004a947 */ /* 0x000fea0003800000 */
[----:B------:R-:W-:Y:S01]  /*22b00*/  BPT.TRAP 0x1 ;  /* 0x000000040000795c */ /* 0x000fe20000300000 */
.L_x_2105:
[----:B--2---:R-:W-:-:S04]  /*22b10*/  VIADD R3, R9, 0x31c60 ;  /* 0x00031c6009037836 */ /* 0x004fc80000000000 */
[----:B------:R-:W-:-:S04]  /*22b20*/  IMAD R5, R22, 0x8, R3 ;  /* 0x0000000816057824 */ /* 0x000fc800078e0203 */
[----:B------:R-:W2:Y:S02]  /*22b30*/  SYNCS.PHASECHK.TRANS64.TRYWAIT P0, [R5+URZ], R2 ;  /* 0x00000002050075a7 */ /* 0x000ea4000800017f */
[----:B--2---:R-:W-:Y:S05]  /*22b40*/  @!P0 BRA `(.L_x_2106) ;  /* 0x0000001c00148947 */ /* 0x004fea0003800000 */
.L_x_2202:
[----:B------:R-:W-:-:S07]  /*22b50*/  LEA R3, R4, R3, 0x3 ;  /* 0x0000000304037211 */ /* 0x000fce00078e18ff */
.L_x_2107:
[----:B---3--:R3:W4:Y:S02]  /*22b60*/  SYNCS.PHASECHK.TRANS64.TRYWAIT P0, [R3+URZ], R0 ;  /* 0x00000000030075a7 */ /* 0x008724000800017f */
[----:B----4-:R-:W-:Y:S05]  /*22b70*/  @!P0 NANOSLEEP.SYNCS 0x989680 ;  /* 0x009896800000895d */ /* 0x010fea0003900000 */
[----:B------:R-:W4:Y:S02]  /*22b80*/  @!P0 SYNCS.PHASECHK.TRANS64 P0, [R3+URZ], R0 ;  /* 0x00000000030085a7 */ /* 0x000f24000800007f */
[----:B----4-:R-:W-:Y:S05]  /*22b90*/  @!P0 BRA `(.L_x_2107) ;  /* 0xfffffffc00f08947 */ /* 0x010fea000383ffff */
.L_x_1853:
[----:B------:R-:W-:Y:S05]  /*22ba0*/  BSYNC B7 ;  /* 0x0000000000077941 */ /* 0x000fea0003800000 */
.L_x_1850:
[----:B------:R-:W-:Y:S05]  /*22bb0*/  EXIT ;  /* 0x000000000000794d */ /* 0x000fea0003800000 */
.L_x_1869:
[----:B0-----:R0:W1:Y:S02]  /*22bc0*/  SYNCS.PHASECHK.TRANS64.TRYWAIT P5, [R20+URZ+0x31c90], R92 ;  /* 0x031c905c140075a7 */ /* 0x00106400080a017f */
[----:B-1----:R-:W-:Y:S05]  /*22bd0*/  @!P5 NANOSLEEP.SYNCS 0x989680 ;  /* 0x009896800000d95d */ /* 0x002fea0003900000 */
[----:B------:R-:W1:Y:S02]  /*22be0*/  @!P5 SYNCS.PHASECHK.TRANS64 P5, [R20+URZ+0x31c90], R92 ;  /* 0x031c905c1400d5a7 */ /* 0x000e6400080a007f */
[----:B-1----:R-:W-:Y:S05]  /*22bf0*/  @!P5 BRA `(.L_x_1869) ;  /* 0xfffffffc00f0d947 */ /* 0x002fea000383ffff */
[----:B------:R-:W-:Y:S05]  /*22c00*/  BRA `(.L_x_2108) ;  /* 0xfffffe04002c7947 */ /* 0x000fea000383ffff */
.L_x_1897:
[----:B0-----:R0:W1:Y:S02]  /*22c10*/  SYNCS.PHASECHK.TRANS64.TRYWAIT P5, [R20+URZ+0x31c90], R92 ;  /* 0x031c905c140075a7 */ /* 0x00106400080a017f */
[----:B-1----:R-:W-:Y:S05]  /*22c20*/  @!P5 NANOSLEEP.SYNCS 0x989680 ;  /* 0x009896800000d95d */ /* 0x002fea0003900000 */
[----:B------:R-:W1:Y:S02]  /*22c30*/  @!P5 SYNCS.PHASECHK.TRANS64 P5, [R20+URZ+0x31c90], R92 ;  /* 0x031c905c1400d5a7 */ /* 0x000e6400080a007f */
[----:B-1----:R-:W-:Y:S05]  /*22c40*/  @!P5 BRA `(.L_x_1897) ;  /* 0xfffffffc00f0d947 */ /* 0x002fea000383ffff */
[----:B------:R-:W-:Y:S05]  /*22c50*/  BRA `(.L_x_2109) ;  /* 0xfffffe1c00b87947 */ /* 0x000fea000383ffff */
.L_x_1910:
[----:B0-----:R0:W1:Y:S02]  /*22c60*/  SYNCS.PHASECHK.TRANS64.TRYWAIT P4, [R20+URZ+0x31c90], R92 ;  /* 0x031c905c140075a7 */ /* 0x001064000808017f */
[----:B-1----:R-:W-:Y:S05]  /*22c70*/  @!P4 NANOSLEEP.SYNCS 0x989680 ;  /* 0x009896800000c95d */ /* 0x002fea0003900000 */
[----:B------:R-:W1:Y:S02]  /*22c80*/  @!P4 SYNCS.PHASECHK.TRANS64 P4, [R20+URZ+0x31c90], R92 ;  /* 0x031c905c1400c5a7 */ /* 0x000e64000808007f */
[----:B-1----:R-:W-:Y:S05]  /*22c90*/  @!P4 BRA `(.L_x_1910) ;  /* 0xfffffffc00f0c947 */ /* 0x002fea000383ffff */
[----:B------:R-:W-:Y:S05]  /*22ca0*/  BRA `(.L_x_2110) ;  /* 0xfffffe3400fc7947 */ /* 0x000fea000383ffff */
.L_x_1914:
[----:B--2---:R2:W3:Y:S02]  /*22cb0*/  SYNCS.PHASECHK.TRANS64.TRYWAIT P3, [R20+URZ+0x31cb0], R92 ;  /* 0x031cb05c140075a7 */ /* 0x0044e4000806017f */
[----:B---3--:R-:W-:Y:S05]  /*22cc0*/  @!P3 NANOSLEEP.SYNCS 0x989680 ;  /* 0x009896800000b95d */ /* 0x008fea0003900000 */
[----:B------:R-:W3:Y:S02]  /*22cd0*/  @!P3 SYNCS.PHASECHK.TRANS64 P3, [R20+URZ+0x31cb0], R92 ;  /* 0x031cb05c1400b5a7 */ /* 0x000ee4000806007f */
[----:B---3--:R-:W-:Y:S05]  /*22ce0*/  @!P3 BRA `(.L_x_1914) ;  /* 0xfffffffc00f0b947 */ /* 0x008fea000383ffff */
[----:B------:R-:W-:Y:S05]  /*22cf0*/  BRA `(.L_x_2111) ;  /* 0xfffffe3800987947 */ /* 0x000fea000383ffff */
.L_x_1920:
[----:B------:R-:W-:Y:S01]  /*22d00*/  BSSY B0, `(.L_x_2112) ;  /* 0x0000007000007945 */ /* 0x000fe20003800000 */
[----:B------:R-:W-:Y:S02]  /*22d10*/  IMAD.MOV.U32 R12, RZ, RZ, RZ ;  /* 0x000000ffff0c7224 */ /* 0x000fe400078e00ff */
[----:B0-----:R-:W-:Y:S02]  /*22d20*/  IMAD.MOV.U32 R11, RZ, RZ, 0x1f ;  /* 0x0000001fff0b7424 */ /* 0x001fe400078e00ff */
[----:B------:R-:W-:-:S07]  /*22d30*/  IMAD.MOV.U32 R15, RZ, RZ, -0x1 ;  /* 0xffffffffff0f7424 */ /* 0x000fce00078e00ff */
[----:B-----5:R-:W-:Y:S05]  /*22d40*/  WARPSYNC.COLLECTIVE R15, `(.L_x_2113) ;  /* 0x000000000f087348 */ /* 0x020fea0003c00000 */
[----:B------:R0:W1:Y:S02]  /*22d50*/  SHFL.IDX P6, R14, R13, R12, R11 ;  /* 0x0000000c0d0e7389 */ /* 0x00006400000c000b */
[----:B01---5:R-:W-:Y:S01]  /*22d60*/  ENDCOLLECTIVE ;  /* 0x000000000000791b */ /* 0x023fe20003800000 */
.L_x_2113:
[----:B------:R-:W-:Y:S05]  /*22d70*/  BSYNC B0 ;  /* 0x0000000000007941 */ /* 0x000fea0003800000 */
.L_x_2112:
[----:B------:R2:W-:Y:S01]  /*22d80*/  STL [R1+0x54], R14 ;  /* 0x0000540e01007387 */ /* 0x0005e20000100800 */
[----:B------:R-:W-:Y:S05]  /*22d90*/  BRA `(.L_x_2114) ;  /* 0xfffffe4000147947 */ /* 0x000fea000383ffff */
.L_x_1933:
[----:B------:R-:W-:Y:S01]  /*22da0*/  BSSY B1, `(.L_x_2115) ;  /* 0x0000007000017945 */ /* 0x000fe20003800000 */
[----:B------:R-:W-:Y:S02]  /*22db0*/  IMAD.MOV.U32 R12, RZ, RZ, RZ ;  /* 0x000000ffff0c7224 */ /* 0x000fe400078e00ff */
[----:B------:R-:W-:Y:S02]  /*22dc0*/  IMAD.MOV.U32 R11, RZ, RZ, 0x1e1f ;  /* 0x00001e1fff0b7424 */ /* 0x000fe400078e00ff */
[----:B------:R-:W-:-:S07]  /*22dd0*/  IMAD.MOV.U32 R15, RZ, RZ, -0x1 ;  /* 0xffffffffff0f7424 */ /* 0x000fce00078e00ff */
[----:B------:R-:W-:Y:S05]  /*22de0*/  WARPSYNC.COLLECTIVE R15, `(.L_x_2116) ;  /* 0x000000000f087348 */ /* 0x000fea0003c00000 */
[----:B------:R0:W1:Y:S02]  /*22df0*/  SHFL.IDX P6, R14, R13, R12, R11 ;  /* 0x0000000c0d0e7389 */ /* 0x00006400000c000b */
[----:B01----:R-:W-:Y:S01]  /*22e00*/  ENDCOLLECTIVE ;  /* 0x000000000000791b */ /* 0x003fe20003800000 */
.L_x_2116:
[----:B------:R-:W-:Y:S05]  /*22e10*/  BSYNC B1 ;  /* 0x0000000000017941 */ /* 0x000fea0003800000 */
.L_x_2115:
[----:B------:R-:W-:Y:S05]  /*22e20*/  BRA `(.L_x_2117) ;  /* 0xfffffe4c00507947 */ /* 0x000fea000383ffff */
.L_x_1934:
        /* <DEDUP_REMOVED lines=8> */
.L_x_2119:
[----:B------:R-:W-:Y:S05]  /*22eb0*/  BSYNC B1 ;  /* 0x0000000000017941 */ /* 0x000fea0003800000 */
.L_x_2118:
[----:B------:R-:W-:Y:S05]  /*22ec0*/  BRA `(.L_x_2120) ;  /* 0xfffffe4c00347947 */ /* 0x000fea000383ffff */
.L_x_1935:
        /* <DEDUP_REMOVED lines=8> */
.L_x_2122:
[----:B------:R-:W-:Y:S05]  /*22f50*/  BSYNC B1 ;  /* 0x0000000000017941 */ /* 0x000fea0003800000 */
.L_x_2121:
[----:B------:R-:W-:Y:S05]  /*22f60*/  BRA `(.L_x_2123) ;  /* 0xfffffe4c00187947 */ /* 0x000fea000383ffff */
.L_x_1936:
        /* <DEDUP_REMOVED lines=8> */
.L_x_2125:
[----:B------:R-:W-:Y:S05]  /*22ff0*/  BSYNC B1 ;  /* 0x0000000000017941 */ /* 0x000fea0003800000 */
.L_x_2124:
[----:B------:R-:W-:Y:S05]  /*23000*/  BRA `(.L_x_2126) ;  /* 0xfffffe4800fc7947 */ /* 0x000fea000383ffff */
.L_x_1938:
[----:B0-----:R0:W1:Y:S02]  /*23010*/  SYNCS.PHASECHK.TRANS64.TRYWAIT P1, [R16+URZ+0x31c00], R3 ;  /* 0x031c0003100075a7 */ /* 0x001064000802017f */
[----:B-1----:R-:W-:Y:S05]  /*23020*/  @!P1 NANOSLEEP.SYNCS 0x989680 ;  /* 0x009896800000995d */ /* 0x002fea0003900000 */
[----:B------:R-:W1:Y:S02]  /*23030*/  @!P1 SYNCS.PHASECHK.TRANS64 P1, [R16+URZ+0x31c00], R3 ;  /* 0x031c0003100095a7 */ /* 0x000e64000802007f */
[----:B-1----:R-:W-:Y:S05]  /*23040*/  @!P1 BRA `(.L_x_1938) ;  /* 0xfffffffc00f09947 */ /* 0x002fea000383ffff */
[----:B------:R-:W-:Y:S05]  /*23050*/  BRA `(.L_x_2127) ;  /* 0xfffffe4c00647947 */ /* 0x000fea000383ffff */
.L_x_1952:
[----:B------:R-:W-:Y:S01]  /*23060*/  BSSY B1, `(.L_x_2128) ;  /* 0x0000007000017945 */ /* 0x000fe20003800000 */
[----:B------:R-:W-:Y:S02]  /*23070*/  IMAD.MOV.U32 R12, RZ, RZ, RZ ;  /* 0x000000ffff0c7224 */ /* 0x000fe400078e00ff */
[----:B------:R-:W-:Y:S02]  /*23080*/  IMAD.MOV.U32 R11, RZ, RZ, 0x1e1f ;  /* 0x00001e1fff0b7424 */ /* 0x000fe400078e00ff */
[----:B------:R-:W-:-:S07]  /*23090*/  IMAD.MOV.U32 R15, RZ, RZ, -0x1 ;  /* 0xffffffffff0f7424 */ /* 0x000fce00078e00ff */
[----:B------:R-:W-:Y:S05]  /*230a0*/  WARPSYNC.COLLECTIVE R15, `(.L_x_2129) ;  /* 0x000000000f087348 */ /* 0x000fea0003c00000 */
[----:B------:R0:W1:Y:S02]  /*230b0*/  SHFL.IDX P6, R14, R13, R12, R11 ;  /* 0x0000000c0d0e7389 */ /* 0x00006400000c000b */
[----:B01----:R-:W-:Y:S01]  /*230c0*/  ENDCOLLECTIVE ;  /* 0x000000000000791b */ /* 0x003fe20003800000 */
.L_x_2129:
[----:B------:R-:W-:Y:S05]  /*230d0*/  BSYNC B1 ;  /* 0x0000000000017941 */ /* 0x000fea0003800000 */
.L_x_2128:
[----:B------:R-:W-:Y:S05]  /*230e0*/  BRA `(.L_x_2130) ;  /* 0xfffffe64006c7947 */ /* 0x000fea000383ffff */
.L_x_1953:
        /* <DEDUP_REMOVED lines=8> */
.L_x_2132:
[----:B------:R-:W-:Y:S05]  /*23170*/  BSYNC B1 ;  /* 0x0000000000017941 */ /* 0x000fea0003800000 */
.L_x_2131:
[----:B------:R-:W-:Y:S05]  /*23180*/  BRA `(.L_x_2133) ;  /* 0xfffffe6400507947 */ /* 0x000fea000383ffff */
.L_x_1954:
        /* <DEDUP_REMOVED lines=8> */
.L_x_2135:
[----:B------:R-:W-:Y:S05]  /*23210*/  BSYNC B1 ;  /* 0x0000000000017941 */ /* 0x000fea0003800000 */
.L_x_2134:
[----:B------:R-:W-:Y:S05]  /*23220*/  BRA `(.L_x_2136) ;  /* 0xfffffe6400347947 */ /* 0x000fea000383ffff */
.L_x_1955:
[----:B------:R-:W-:Y:S01]  /*23230*/  BSSY B1, `(.L_x_2137) ;  /* 0x0000008000017945 */ /* 0x000fe20003800000 */
[----:B------:R-:W-:Y:S01]  /*23240*/  IMAD.MOV.U32 R13, RZ, RZ, R0 ;  /* 0x000000ffff0d7224 */ /* 0x000fe200078e0000 */
[----:B------:R-:W-:Y:S01]  /*23250*/  MOV R11, 0x1e1f ;  /* 0x00001e1f000b7802 */ /* 0x000fe20000000f00 */
[----:B------:R-:W-:Y:S02]  /*23260*/  IMAD.MOV.U32 R12, RZ, RZ, RZ ;  /* 0x000000ffff0c7224 */ /* 0x000fe400078e00ff */
[----:B------:R-:W-:-:S07]  /*23270*/  IMAD.MOV.U32 R15, RZ, RZ, -0x1 ;  /* 0xffffffffff0f7424 */ /* 0x000fce00078e00ff */
[----:B------:R-:W-:Y:S05]  /*23280*/  WARPSYNC.COLLECTIVE R15, `(.L_x_2138) ;  /* 0x000000000f087348 */ /* 0x000fea0003c00000 */
[----:B------:R0:W1:Y:S02]  /*23290*/  SHFL.IDX P6, R14, R13, R12, R11 ;  /* 0x0000000c0d0e7389 */ /* 0x00006400000c000b */
[----:B01----:R-:W-:Y:S01]  /*232a0*/  ENDCOLLECTIVE ;  /* 0x000000000000791b */ /* 0x003fe20003800000 */
.L_x_2138:
[----:B------:R-:W-:Y:S05]  /*232b0*/  BSYNC B1 ;  /* 0x0000000000017941 */ /* 0x000fea0003800000 */
.L_x_2137:
[----:B------:R-:W-:Y:S05]  /*232c0*/  BRA `(.L_x_2139) ;  /* 0xfffffe6400187947 */ /* 0x000fea000383ffff */
.L_x_1957:
[----:B0-----:R0:W1:Y:S02]  /*232d0*/  SYNCS.PHASECHK.TRANS64.TRYWAIT P1, [R16+URZ+0x31c00], R3 ;  /* 0x031c0003100075a7 */ /* 0x001064000802017f */
[----:B-1----:R-:W-:Y:S05]  /*232e0*/  @!P1 NANOSLEEP.SYNCS 0x989680 ;  /* 0x009896800000995d */ /* 0x002fea0003900000 */
[----:B------:R-:W1:Y:S02]  /*232f0*/  @!P1 SYNCS.PHASECHK.TRANS64 P1, [R16+URZ+0x31c00], R3 ;  /* 0x031c0003100095a7 */ /* 0x000e64000802007f */
[----:B-1----:R-:W-:Y:S05]  /*23300*/  @!P1 BRA `(.L_x_1957) ;  /* 0xfffffffc00f09947 */ /* 0x002fea000383ffff */
[----:B------:R-:W-:Y:S05]  /*23310*/  BRA `(.L_x_2140) ;  /* 0xfffffe6400847947 */ /* 0x000fea000383ffff */
.L_x_1965:
[----:B-1----:R1:W3:Y:S02]  /*23320*/  SYNCS.PHASECHK.TRANS64.TRYWAIT P1, [R0+URZ+0x31c30], R5 ;  /* 0x031c3005000075a7 */ /* 0x0022e4000802017f */
[----:B---3--:R-:W-:Y:S05]  /*23330*/  @!P1 NANOSLEEP.SYNCS 0x989680 ;  /* 0x009896800000995d */ /* 0x008fea0003900000 */
[----:B------:R-:W3:Y:S02]  /*23340*/  @!P1 SYNCS.PHASECHK.TRANS64 P1, [R0+URZ+0x31c30], R5 ;  /* 0x031c3005000095a7 */ /* 0x000ee4000802007f */
[----:B---3--:R-:W-:Y:S05]  /*23350*/  @!P1 BRA `(.L_x_1965) ;  /* 0xfffffffc00f09947 */ /* 0x008fea000383ffff */
[----:B------:R-:W-:Y:S05]  /*23360*/  BRA `(.L_x_1964) ;  /* 0xfffffe7c00187947 */ /* 0x000fea000383ffff */
.L_x_1971:
[----:B-1----:R1:W2:Y:S02]  /*23370*/  SYNCS.PHASECHK.TRANS64.TRYWAIT P3, [R20+URZ+0x31c30], R21 ;  /* 0x031c3015140075a7 */ /* 0x0022a4000806017f */
[----:B--2---:R-:W-:Y:S05]  /*23380*/  @!P3 NANOSLEEP.SYNCS 0x989680 ;  /* 0x009896800000b95d */ /* 0x004fea0003900000 */
[----:B------:R-:W2:Y:S02]  /*23390*/  @!P3 SYNCS.PHASECHK.TRANS64 P3, [R20+URZ+0x31c30], R21 ;  /* 0x031c30151400b5a7 */ /* 0x000ea4000806007f */
[----:B--2---:R-:W-:Y:S05]  /*233a0*/  @!P3 BRA `(.L_x_1971) ;  /* 0xfffffffc00f0b947 */ /* 0x004fea000383ffff */
[----:B------:R-:W-:Y:S05]  /*233b0*/  BRA `(.L_x_1970) ;  /* 0xfffffec800d07947 */ /* 0x000fea000383ffff */
.L_x_1975:
[----:B-1----:R1:W2:Y:S02]  /*233c0*/  SYNCS.PHASECHK.TRANS64.TRYWAIT P2, [R21+URZ+0x31c50], R20 ;  /* 0x031c5014150075a7 */ /* 0x0022a4000804017f */
[----:B--2---:R-:W-:Y:S05]  /*233d0*/  @!P2 NANOSLEEP.SYNCS 0x989680 ;  /* 0x009896800000a95d */ /* 0x004fea0003900000 */
[----:B------:R-:W2:Y:S02]  /*233e0*/  @!P2 SYNCS.PHASECHK.TRANS64 P2, [R21+URZ+0x31c50], R20 ;  /* 0x031c50141500a5a7 */ /* 0x000ea4000804007f */
[----:B--2---:R-:W-:Y:S05]  /*233f0*/  @!P2 BRA `(.L_x_1975) ;  /* 0xfffffffc00f0a947 */ /* 0x004fea000383ffff */
[----:B------:R-:W-:Y:S05]  /*23400*/  BRA `(.L_x_1972) ;  /* 0xfffffeec00d87947 */ /* 0x000fea000383ffff */
.L_x_1982:
[----:B--2---:R2:W3:Y:S02]  /*23410*/  SYNCS.PHASECHK.TRANS64.TRYWAIT P3, [R20+URZ+0x31c30], R21 ;  /* 0x031c3015140075a7 */ /* 0x0044e4000806017f */
[----:B---3--:R-:W-:Y:S05]  /*23420*/  @!P3 NANOSLEEP.SYNCS 0x989680 ;  /* 0x009896800000b95d */ /* 0x008fea0003900000 */
[----:B------:R-:W3:Y:S02]  /*23430*/  @!P3 SYNCS.PHASECHK.TRANS64 P3, [R20+URZ+0x31c30], R21 ;  /* 0x031c30151400b5a7 */ /* 0x000ee4000806007f */
[----:B---3--:R-:W-:Y:S05]  /*23440*/  @!P3 BRA `(.L_x_1982) ;  /* 0xfffffffc00f0b947 */ /* 0x008fea000383ffff */
[----:B------:R-:W-:Y:S05]  /*23450*/  BRA `(.L_x_1981) ;  /* 0xffffff24009c7947 */ /* 0x000fea000383ffff */
.L_x_1986:
[----:B-1----:R1:W2:Y:S02]  /*23460*/  SYNCS.PHASECHK.TRANS64.TRYWAIT P2, [R20+URZ+0x31c50], R14 ;  /* 0x031c500e140075a7 */ /* 0x0022a4000804017f */
[----:B--2---:R-:W-:Y:S05]  /*23470*/  @!P2 NANOSLEEP.SYNCS 0x989680 ;  /* 0x009896800000a95d */ /* 0x004fea0003900000 */
[----:B------:R-:W2:Y:S02]  /*23480*/  @!P2 SYNCS.PHASECHK.TRANS64 P2, [R20+URZ+0x31c50], R14 ;  /* 0x031c500e1400a5a7 */ /* 0x000ea4000804007f */
[----:B--2---:R-:W-:Y:S05]  /*23490*/  @!P2 BRA `(.L_x_1986) ;  /* 0xfffffffc00f0a947 */ /* 0x004fea000383ffff */
[----:B------:R-:W-:Y:S05]  /*234a0*/  BRA `(.L_x_1983) ;  /* 0xffffff48009c7947 */ /* 0x000fea000383ffff */
.L_x_1991:
[----:B---3--:R3:W4:Y:S02]  /*234b0*/  SYNCS.PHASECHK.TRANS64.TRYWAIT P0, [R7+URZ+0x31c50], R0 ;  /* 0x031c5000070075a7 */ /* 0x008724000800017f */
[----:B----4-:R-:W-:Y:S05]  /*234c0*/  @!P0 NANOSLEEP.SYNCS 0x989680 ;  /* 0x009896800000895d */ /* 0x010fea0003900000 */
[----:B------:R-:W4:Y:S02]  /*234d0*/  @!P0 SYNCS.PHASECHK.TRANS64 P0, [R7+URZ+0x31c50], R0 ;  /* 0x031c5000070085a7 */ /* 0x000f24000800007f */
[----:B----4-:R-:W-:Y:S05]  /*234e0*/  @!P0 BRA `(.L_x_1991) ;  /* 0xfffffffc00f08947 */ /* 0x010fea000383ffff */
[----:B------:R-:W-:Y:S05]  /*234f0*/  BRA `(.L_x_1990) ;  /* 0xffffff7400c87947 */ /* 0x000fea000383ffff */
.L_x_2017:
        /* <DEDUP_REMOVED lines=8> */
[----:B-1----:R-:W-:Y:S05]  /*23580*/  WARPSYNC.COLLECTIVE R15, `(.L_x_2142) ;  /* 0x000000000f087348 */ /* 0x002fea0003c00000 */
[----:B------:R0:W2:Y:S02]  /*23590*/  SHFL.IDX P6, R14, R13, R12, R11 ;  /* 0x0000000c0d0e7389 */ /* 0x0000a400000c000b */
[----:B012---:R-:W-:Y:S01]  /*235a0*/  ENDCOLLECTIVE ;  /* 0x000000000000791b */ /* 0x007fe20003800000 */
.L_x_2142:
[----:B------:R-:W-:Y:S05]  /*235b0*/  BSYNC B1 ;  /* 0x0000000000017941 */ /* 0x000fea0003800000 */
.L_x_2141:
[----:B------:R-:W-:Y:S05]  /*235c0*/  BRA `(.L_x_2143) ;  /* 0xffffffac00e87947 */ /* 0x000fea000383ffff */
.L_x_2018:
[----:B------:R-:W-:Y:S01]  /*235d0*/  BSSY B1, `(.L_x_2144) ;  /* 0x0000006000017945 */ /* 0x000fe20003800000 */
[----:B------:R-:W-:-:S07]  /*235e0*/  IMAD.MOV.U32 R15, RZ, RZ, -0x1 ;  /* 0xffffffffff0f7424 */ /* 0x000fce00078e00ff */
[----:B-1----:R-:W-:Y:S05]  /*235f0*/  WARPSYNC.COLLECTIVE R15, `(.L_x_2145) ;  /* 0x000000000f0c7348 */ /* 0x002fea0003c00000 */
[----:B------:R-:W-:Y:S02]  /*23600*/  ELECT P6, UR62, PT ;  /* 0x00000000003e782f */ /* 0x000fe400038c0000 */
[----:B------:R-:W-:Y:S01]  /*23610*/  MOV R14, UR62 ;  /* 0x0000003e000e7c02 */ /* 0x000fe20008000f00 */
[----:B-1----:R-:W-:Y:S10]  /*23620*/  ENDCOLLECTIVE ;  /* 0x000000000000791b */ /* 0x002ff40003800000 */
.L_x_2145:
[----:B------:R-:W-:Y:S05]  /*23630*/  BSYNC B1 ;  /* 0x0000000000017941 */ /* 0x000fea0003800000 */
.L_x_2144:
[----:B------:R-:W-:Y:S05]  /*23640*/  BRA `(.L_x_2146) ;  /* 0xffffffac00d47947 */ /* 0x000fea000383ffff */
.L_x_2020:
[----:B0-----:R0:W2:Y:S02]  /*23650*/  SYNCS.PHASECHK.TRANS64.TRYWAIT P0, [R6+URZ+0x31c20], R7 ;  /* 0x031c2007060075a7 */ /* 0x0010a4000800017f */
[----:B--2---:R-:W-:Y:S05]  /*23660*/  @!P0 NANOSLEEP.SYNCS 0x989680 ;  /* 0x009896800000895d */ /* 0x004fea0003900000 */
[----:B------:R-:W2:Y:S02]  /*23670*/  @!P0 SYNCS.PHASECHK.TRANS64 P0, [R6+URZ+0x31c20], R7 ;  /* 0x031c2007060085a7 */ /* 0x000ea4000800007f */
[----:B--2---:R-:W-:Y:S05]  /*23680*/  @!P0 BRA `(.L_x_2020) ;  /* 0xfffffffc00f08947 */ /* 0x004fea000383ffff */
[----:B------:R-:W-:Y:S05]  /*23690*/  BRA `(.L_x_2147) ;  /* 0xffffffac00f07947 */ /* 0x000fea000383ffff */
.L_x_2023:
[----:B0-----:R0:W2:Y:S02]  /*236a0*/  SYNCS.PHASECHK.TRANS64.TRYWAIT P0, [R8+URZ+0x31ca0], R7 ;  /* 0x031ca007080075a7 */ /* 0x0010a4000800017f */
[----:B--2---:R-:W-:Y:S05]  /*236b0*/  @!P0 NANOSLEEP.SYNCS 0x989680 ;  /* 0x009896800000895d */ /* 0x004fea0003900000 */
[----:B------:R-:W2:Y:S02]  /*236c0*/  @!P0 SYNCS.PHASECHK.TRANS64 P0, [R8+URZ+0x31ca0], R7 ;  /* 0x031ca007080085a7 */ /* 0x000ea4000800007f */
[----:B--2---:R-:W-:Y:S05]  /*236d0*/  @!P0 BRA `(.L_x_2023) ;  /* 0xfffffffc00f08947 */ /* 0x004fea000383ffff */
[----:B------:R-:W-:Y:S05]  /*236e0*/  BRA `(.L_x_2148) ;  /* 0xffffffac00f87947 */ /* 0x000fea000383ffff */
.L_x_2025:
[----:B--2---:R2:W3:Y:S02]  /*236f0*/  SYNCS.PHASECHK.TRANS64.TRYWAIT P0, [R8+URZ+0x31cc0], R7 ;  /* 0x031cc007080075a7 */ /* 0x0044e4000800017f */
[----:B---3--:R-:W-:Y:S05]  /*23700*/  @!P0 NANOSLEEP.SYNCS 0x989680 ;  /* 0x009896800000895d */ /* 0x008fea0003900000 */
[----:B------:R-:W3:Y:S02]  /*23710*/  @!P0 SYNCS.PHASECHK.TRANS64 P0, [R8+URZ+0x31cc0], R7 ;  /* 0x031cc007080085a7 */ /* 0x000ee4000800007f */
[----:B---3--:R-:W-:Y:S05]  /*23720*/  @!P0 BRA `(.L_x_2025) ;  /* 0xfffffffc00f08947 */ /* 0x008fea000383ffff */
[----:B------:R-:W-:Y:S05]  /*23730*/  BRA `(.L_x_2149) ;  /* 0xffffffb000787947 */ /* 0x000fea000383ffff */
.L_x_2029:
[----:B0-----:R0:W2:Y:S02]  /*23740*/  SYNCS.PHASECHK.TRANS64.TRYWAIT P0, [R7+URZ+0x31ca0], R8 ;  /* 0x031ca008070075a7 */ /* 0x0010a4000800017f */
[----:B--2---:R-:W-:Y:S05]  /*23750*/  @!P0 NANOSLEEP.SYNCS 0x989680 ;  /* 0x009896800000895d */ /* 0x004fea0003900000 */
[----:B------:R-:W2:Y:S02]  /*23760*/  @!P0 SYNCS.PHASECHK.TRANS64 P0, [R7+URZ+0x31ca0], R8 ;  /* 0x031ca008070085a7 */ /* 0x000ea4000800007f */
[----:B--2---:R-:W-:Y:S05]  /*23770*/  @!P0 BRA `(.L_x_2029) ;  /* 0xfffffffc00f08947 */ /* 0x004fea000383ffff */
[----:B------:R-:W-:Y:S05]  /*23780*/  BRA `(.L_x_2150) ;  /* 0xffffffb400207947 */ /* 0x000fea000383ffff */
.L_x_2031:
[----:B--2---:R2:W3:Y:S02]  /*23790*/  SYNCS.PHASECHK.TRANS64.TRYWAIT P1, [R7+URZ+0x31cc0], R8 ;  /* 0x031cc008070075a7 */ /* 0x0044e4000802017f */
[----:B---3--:R-:W-:Y:S05]  /*237a0*/  @!P1 NANOSLEEP.SYNCS 0x989680 ;  /* 0x009896800000995d */ /* 0x008fea0003900000 */
[----:B------:R-:W3:Y:S02]  /*237b0*/  @!P1 SYNCS.PHASECHK.TRANS64 P1, [R7+URZ+0x31cc0], R8 ;  /* 0x031cc008070095a7 */ /* 0x000ee4000802007f */
[----:B---3--:R-:W-:Y:S05]  /*237c0*/  @!P1 BRA `(.L_x_2031) ;  /* 0xfffffffc00f09947 */ /* 0x008fea000383ffff */
[----:B------:R-:W-:Y:S05]  /*237d0*/  BRA `(.L_x_2151) ;  /* 0xffffffb4009c7947 */ /* 0x000fea000383ffff */
.L_x_2043:
        /* <DEDUP_REMOVED lines=11> */
.L_x_2153:
[----:B------:R-:W-:Y:S05]  /*23890*/  BSYNC B0 ;  /* 0x0000000000007941 */ /* 0x000fea0003800000 */
.L_x_2152:
[----:B------:R-:W-:Y:S05]  /*238a0*/  BRA `(.L_x_2154) ;  /* 0xffffffc000707947 */ /* 0x000fea000383ffff */
.L_x_2044:
[----:B------:R-:W-:Y:S01]  /*238b0*/  BSSY B0, `(.L_x_2155) ;  /* 0x0000006000007945 */ /* 0x000fe20003800000 */
[----:B------:R-:W-:-:S07]  /*238c0*/  IMAD.MOV.U32 R15, RZ, RZ, -0x1 ;  /* 0xffffffffff0f7424 */ /* 0x000fce00078e00ff */
[----:B-1----:R-:W-:Y:S05]  /*238d0*/  WARPSYNC.COLLECTIVE R15, `(.L_x_2156) ;  /* 0x000000000f0c7348 */ /* 0x002fea0003c00000 */
[----:B------:R-:W-:Y:S02]  /*238e0*/  ELECT P6, UR62, PT ;  /* 0x00000000003e782f */ /* 0x000fe400038c0000 */
[----:B------:R-:W-:Y:S01]  /*238f0*/  MOV R14, UR62 ;  /* 0x0000003e000e7c02 */ /* 0x000fe20008000f00 */
[----:B-1----:R-:W-:Y:S10]  /*23900*/  ENDCOLLECTIVE ;  /* 0x000000000000791b */ /* 0x002ff40003800000 */
.L_x_2156:
[----:B------:R-:W-:Y:S05]  /*23910*/  BSYNC B0 ;  /* 0x0000000000007941 */ /* 0x000fea0003800000 */
.L_x_2155:
[----:B------:R-:W-:Y:S05]  /*23920*/  BRA `(.L_x_2157) ;  /* 0xffffffc000607947 */ /* 0x000fea000383ffff */
.L_x_2047:
[----:B--2---:R2:W3:Y:S02]  /*23930*/  SYNCS.PHASECHK.TRANS64.TRYWAIT P0, [R5+URZ+0x31c40], R4 ;  /* 0x031c4004050075a7 */ /* 0x0044e4000800017f */
[----:B---3--:R-:W-:Y:S05]  /*23940*/  @!P0 NANOSLEEP.SYNCS 0x989680 ;  /* 0x009896800000895d */ /* 0x008fea0003900000 */
[----:B------:R-:W3:Y:S02]  /*23950*/  @!P0 SYNCS.PHASECHK.TRANS64 P0, [R5+URZ+0x31c40], R4 ;  /* 0x031c4004050085a7 */ /* 0x000ee4000800007f */
[----:B---3--:R-:W-:Y:S05]  /*23960*/  @!P0 BRA `(.L_x_2047) ;  /* 0xfffffffc00f08947 */ /* 0x008fea000383ffff */
[----:B------:R-:W-:Y:S05]  /*23970*/  BRA `(.L_x_2158) ;  /* 0xffffffc000b87947 */ /* 0x000fea000383ffff */
.L_x_2050:
[----:B0-----:R0:W2:Y:S02]  /*23980*/  SYNCS.PHASECHK.TRANS64.TRYWAIT P0, [R27+URZ+0x31c20], R4 ;  /* 0x031c20041b0075a7 */ /* 0x0010a4000800017f */
[----:B--2---:R-:W-:Y:S05]  /*23990*/  @!P0 NANOSLEEP.SYNCS 0x989680 ;  /* 0x009896800000895d */ /* 0x004fea0003900000 */
[----:B------:R-:W2:Y:S02]  /*239a0*/  @!P0 SYNCS.PHASECHK.TRANS64 P0, [R27+URZ+0x31c20], R4 ;  /* 0x031c20041b0085a7 */ /* 0x000ea4000800007f */
[----:B--2---:R-:W-:Y:S05]  /*239b0*/  @!P0 BRA `(.L_x_2050) ;  /* 0xfffffffc00f08947 */ /* 0x004fea000383ffff */
[----:B------:R-:W-:Y:S05]  /*239c0*/  BRA `(.L_x_2159) ;  /* 0xffffffc400e87947 */ /* 0x000fea000383ffff */
.L_x_2058:
[----:B0-----:R0:W2:Y:S02]  /*239d0*/  SYNCS.PHASECHK.TRANS64.TRYWAIT P0, [R3+URZ+0x31c40], R2 ;  /* 0x031c4002030075a7 */ /* 0x0010a4000800017f */
[----:B--2---:R-:W-:Y:S05]  /*239e0*/  @!P0 NANOSLEEP.SYNCS 0x989680 ;  /* 0x009896800000895d */ /* 0x004fea0003900000 */
[----:B------:R-:W2:Y:S02]  /*239f0*/  @!P0 SYNCS.PHASECHK.TRANS64 P0, [R3+URZ+0x31c40], R2 ;  /* 0x031c4002030085a7 */ /* 0x000ea4000800007f */
[----:B--2---:R-:W-:Y:S05]  /*23a00*/  @!P0 BRA `(.L_x_2058) ;  /* 0xfffffffc00f08947 */ /* 0x004fea000383ffff */
[----:B------:R-:W-:Y:S05]  /*23a10*/  BRA `(.L_x_2160) ;  /* 0xffffffc8008c7947 */ /* 0x000fea000383ffff */
.L_x_2060:
[----:B0-----:R0:W2:Y:S02]  /*23a20*/  SYNCS.PHASECHK.TRANS64.TRYWAIT P0, [R2+URZ+0x60], R5 ;  /* 0x00006005020075a7 */ /* 0x0010a4000800017f */
[----:B--2---:R-:W-:Y:S05]  /*23a30*/  @!P0 NANOSLEEP.SYNCS 0x989680 ;  /* 0x009896800000895d */ /* 0x004fea0003900000 */
[----:B------:R-:W2:Y:S02]  /*23a40*/  @!P0 SYNCS.PHASECHK.TRANS64 P0, [R2+URZ+0x60], R5 ;  /* 0x00006005020085a7 */ /* 0x000ea4000800007f */
[----:B--2---:R-:W-:Y:S05]  /*23a50*/  @!P0 BRA `(.L_x_2060) ;  /* 0xfffffffc00f08947 */ /* 0x004fea000383ffff */
[----:B------:R-:W-:Y:S05]  /*23a60*/  BRA `(.L_x_2161) ;  /* 0xffffffcc00187947 */ /* 0x000fea000383ffff */
.L_x_2065:
[----:B--2---:R2:W3:Y:S02]  /*23a70*/  SYNCS.PHASECHK.TRANS64.TRYWAIT P0, [R3+URZ+0x31c40], R2 ;  /* 0x031c4002030075a7 */ /* 0x0044e4000800017f */
[----:B---3--:R-:W-:Y:S05]  /*23a80*/  @!P0 NANOSLEEP.SYNCS 0x989680 ;  /* 0x009896800000895d */ /* 0x008fea0003900000 */
[----:B------:R-:W3:Y:S02]  /*23a90*/  @!P0 SYNCS.PHASECHK.TRANS64 P0, [R3+URZ+0x31c40], R2 ;  /* 0x031c4002030085a7 */ /* 0x000ee4000800007f */
[----:B---3--:R-:W-:Y:S05]  /*23aa0*/  @!P0 BRA `(.L_x_2065) ;  /* 0xfffffffc00f08947 */ /* 0x008fea000383ffff */
[----:B------:R-:W-:Y:S05]  /*23ab0*/  BRA `(.L_x_2162) ;  /* 0xffffffd0004c7947 */ /* 0x000fea000383ffff */
.L_x_2067:
[----:B0-----:R0:W2:Y:S02]  /*23ac0*/  SYNCS.PHASECHK.TRANS64.TRYWAIT P1, [R3+URZ+0x60], R24 ;  /* 0x00006018030075a7 */ /* 0x0010a4000802017f */
[----:B--2---:R-:W-:Y:S05]  /*23ad0*/  @!P1 NANOSLEEP.SYNCS 0x989680 ;  /* 0x009896800000995d */ /* 0x004fea0003900000 */
[----:B------:R-:W2:Y:S02]  /*23ae0*/  @!P1 SYNCS.PHASECHK.TRANS64 P1, [R3+URZ+0x60], R24 ;  /* 0x00006018030095a7 */ /* 0x000ea4000802007f */
[----:B--2---:R-:W-:Y:S05]  /*23af0*/  @!P1 BRA `(.L_x_2067) ;  /* 0xfffffffc00f09947 */ /* 0x004fea000383ffff */
[----:B------:R-:W-:Y:S05]  /*23b00*/  BRA `(.L_x_2163) ;  /* 0xffffffd000d87947 */ /* 0x000fea000383ffff */
.L_x_2072:
[----:B--2---:R2:W3:Y:S02]  /*23b10*/  SYNCS.PHASECHK.TRANS64.TRYWAIT P0, [R2+URZ+0x31c40], R3 ;  /* 0x031c4003020075a7 */ /* 0x0044e4000800017f */
[----:B---3--:R-:W-:Y:S05]  /*23b20*/  @!P0 NANOSLEEP.SYNCS 0x989680 ;  /* 0x009896800000895d */ /* 0x008fea0003900000 */
[----:B------:R-:W3:Y:S02]  /*23b30*/  @!P0 SYNCS.PHASECHK.TRANS64 P0, [R2+URZ+0x31c40], R3 ;  /* 0x031c4003020085a7 */ /* 0x000ee4000800007f */
[----:B---3--:R-:W-:Y:S05]  /*23b40*/  @!P0 BRA `(.L_x_2072) ;  /* 0xfffffffc00f08947 */ /* 0x008fea000383ffff */
[----:B------:R-:W-:Y:S05]  /*23b50*/  BRA `(.L_x_2164) ;  /* 0xffffffd400e47947 */ /* 0x000fea000383ffff */
.L_x_2074:
[----:B0-----:R0:W2:Y:S02]  /*23b60*/  SYNCS.PHASECHK.TRANS64.TRYWAIT P1, [R2+URZ+0x60], R11 ;  /* 0x0000600b020075a7 */ /* 0x0010a4000802017f */
[----:B--2---:R-:W-:Y:S05]  /*23b70*/  @!P1 NANOSLEEP.SYNCS 0x989680 ;  /* 0x009896800000995d */ /* 0x004fea0003900000 */
[----:B------:R-:W2:Y:S02]  /*23b80*/  @!P1 SYNCS.PHASECHK.TRANS64 P1, [R2+URZ+0x60], R11 ;  /* 0x0000600b020095a7 */ /* 0x000ea4000802007f */
[----:B--2---:R-:W-:Y:S05]  /*23b90*/  @!P1 BRA `(.L_x_2074) ;  /* 0xfffffffc00f09947 */ /* 0x004fea000383ffff */
[----:B------:R-:W-:Y:S05]  /*23ba0*/  BRA `(.L_x_2165) ;  /* 0xffffffd800787947 */ /* 0x000fea000383ffff */
.L_x_2081:
[----:B--2---:R2:W3:Y:S02]  /*23bb0*/  SYNCS.PHASECHK.TRANS64.TRYWAIT P0, [R3+URZ+0x31c60], R2 ;  /* 0x031c6002030075a7 */ /* 0x0044e4000800017f */
[----:B---3--:R-:W-:Y:S05]  /*23bc0*/  @!P0 NANOSLEEP.SYNCS 0x989680 ;  /* 0x009896800000895d */ /* 0x008fea0003900000 */
[----:B------:R-:W3:Y:S02]  /*23bd0*/  @!P0 SYNCS.PHASECHK.TRANS64 P0, [R3+URZ+0x31c60], R2 ;  /* 0x031c6002030085a7 */ /* 0x000ee4000800007f */
[----:B---3--:R-:W-:Y:S05]  /*23be0*/  @!P0 BRA `(.L_x_2081) ;  /* 0xfffffffc00f08947 */ /* 0x008fea000383ffff */
[----:B------:R-:W-:Y:S05]  /*23bf0*/  BRA `(.L_x_2166) ;  /* 0xffffffdc00647947 */ /* 0x000fea000383ffff */
.L_x_2083:
[----:B------:R-:W-:Y:S01]  /*23c00*/  BSSY B0, `(.L_x_2167) ;  /* 0x0000008000007945 */ /* 0x000fe20003800000 */
[----:B------:R-:W-:Y:S02]  /*23c10*/  IMAD.MOV.U32 R13, RZ, RZ, R16 ;  /* 0x000000ffff0d7224 */ /* 0x000fe400078e0010 */
[----:B------:R-:W-:Y:S02]  /*23c20*/  IMAD.MOV.U32 R12, RZ, RZ, RZ ;  /* 0x000000ffff0c7224 */ /* 0x000fe400078e00ff */
[----:B------:R-:W-:Y:S02]  /*23c30*/  IMAD.MOV.U32 R11, RZ, RZ, 0x1f ;  /* 0x0000001fff0b7424 */ /* 0x000fe400078e00ff */
[----:B------:R-:W-:-:S07]  /*23c40*/  IMAD.MOV.U32 R15, RZ, RZ, -0x1 ;  /* 0xffffffffff0f7424 */ /* 0x000fce00078e00ff */
[----:B-1----:R-:W-:Y:S05]  /*23c50*/  WARPSYNC.COLLECTIVE R15, `(.L_x_2168) ;  /* 0x000000000f087348 */ /* 0x002fea0003c00000 */
[----:B------:R0:W2:Y:S02]  /*23c60*/  SHFL.IDX P6, R14, R13, R12, R11 ;  /* 0x0000000c0d0e7389 */ /* 0x0000a400000c000b */
[----:B012---:R-:W-:Y:S01]  /*23c70*/  ENDCOLLECTIVE ;  /* 0x000000000000791b */ /* 0x007fe20003800000 */
.L_x_2168:
[----:B------:R-:W-:Y:S05]  /*23c80*/  BSYNC B0 ;  /* 0x0000000000007941 */ /* 0x000fea0003800000 */
.L_x_2167:
        /* <DEDUP_REMOVED lines=8> */
.L_x_2169:
[----:B------:R-:W-:Y:S01]  /*23d10*/  IMAD.MOV.U32 R5, RZ, RZ, R14 ;  /* 0x000000ffff057224 */ /* 0x000fe200078e000e */
[----:B------:R-:W-:Y:S06]  /*23d20*/  BRA `(.L_x_2170) ;  /* 0xffffffdc00d87947 */ /* 0x000fec000383ffff */
.L_x_2086:
[----:B------:R-:W-:Y:S01]  /*23d30*/  BSSY B0, `(.L_x_2171) ;  /* 0x0000008000007945 */ /* 0x000fe20003800000 */
[----:B-----5:R-:W-:Y:S02]  /*23d40*/  IMAD.MOV.U32 R13, RZ, RZ, R2 ;  /* 0x000000ffff0d7224 */ /* 0x020fe400078e0002 */
[----:B------:R-:W-:Y:S02]  /*23d50*/  IMAD.MOV.U32 R12, RZ, RZ, 0x1 ;  /* 0x00000001ff0c7424 */ /* 0x000fe400078e00ff */
[----:B------:R-:W-:Y:S02]  /*23d60*/  IMAD.MOV.U32 R11, RZ, RZ, RZ ;  /* 0x000000ffff0b7224 */ /* 0x000fe400078e00ff */
[----:B------:R-:W-:-:S07]  /*23d70*/  IMAD.MOV.U32 R15, RZ, RZ, -0x1 ;  /* 0xffffffffff0f7424 */ /* 0x000fce00078e00ff */
[----:B01234-:R-:W-:Y:S05]  /*23d80*/  WARPSYNC.COLLECTIVE R15, `(.L_x_2172) ;  /* 0x000000000f087348 */ /* 0x01ffea0003c00000 */
[----:B------:R0:W0:Y:S02]  /*23d90*/  SHFL.UP P6, R14, R13, R12, R11 ;  /* 0x0400000c0d0e7389 */ /* 0x00002400000c000b */
[----:B01234-:R-:W-:Y:S01]  /*23da0*/  ENDCOLLECTIVE ;  /* 0x000000000000791b */ /* 0x01ffe20003800000 */
.L_x_2172:
[----:B------:R-:W-:Y:S05]  /*23db0*/  BSYNC B0 ;  /* 0x0000000000007941 */ /* 0x000fea0003800000 */
.L_x_2171:
        /* <DEDUP_REMOVED lines=10> */
.L_x_2173:
        /* <DEDUP_REMOVED lines=8> */
.L_x_2174:
        /* <DEDUP_REMOVED lines=8> */
.L_x_2175:
        /* <DEDUP_REMOVED lines=8> */
.L_x_2176:
        /* <DEDUP_REMOVED lines=8> */
.L_x_2177:
[----:B------:R-:W-:Y:S05]  /*24060*/  BRA `(.L_x_2178) ;  /* 0xffffffdc00987947 */ /* 0x000fea000383ffff */
.L_x_2091:
        /* <DEDUP_REMOVED lines=8> */
.L_x_2180:
[----:B------:R-:W-:Y:S05]  /*240f0*/  BSYNC B0 ;  /* 0x0000000000007941 */ /* 0x000fea0003800000 */
.L_x_2179:
        /* <DEDUP_REMOVED lines=10> */
.L_x_2181:
        /* <DEDUP_REMOVED lines=8> */
.L_x_2182:
        /* <DEDUP_REMOVED lines=8> */
.L_x_2183:
        /* <DEDUP_REMOVED lines=8> */
.L_x_2184:
        /* <DEDUP_REMOVED lines=8> */
.L_x_2185:
[----:B------:R-:W-:Y:S05]  /*243a0*/  BRA `(.L_x_2186) ;  /* 0xffffffdc00787947 */ /* 0x000fea000383ffff */
.L_x_2093:
[----:B------:R-:W-:Y:S01]  /*243b0*/  BSSY B0, `(.L_x_2187) ;  /* 0x0000006000007945 */ /* 0x000fe20003800000 */
[----:B------:R-:W-:Y:S02]  /*243c0*/  PLOP3.LUT P6, PT, P6, PT, PT, 0x8, 0x0 ;  /* 0x000000000000781c */ /* 0x000fe400037ce170 */
[----:B------:R-:W-:-:S11]  /*243d0*/  MOV R15, 0xffffffff ;  /* 0xffffffff000f7802 */ /* 0x000fd60000000f00 */
[----:B01----:R-:W-:Y:S05]  /*243e0*/  WARPSYNC.COLLECTIVE R15, `(.L_x_2188) ;  /* 0x000000000f087348 */ /* 0x003fea0003c00000 */
[----:B------:R-:W-:Y:S01]  /*243f0*/  VOTE.ANY R14, PT, P6 ;  /* 0x00000000000e7806 */ /* 0x000fe200030e0100 */
[----:B01----:R-:W-:Y:S06]  /*24400*/  ENDCOLLECTIVE ;  /* 0x000000000000791b */ /* 0x003fec0003800000 */
.L_x_2188:
[----:B------:R-:W-:Y:S05]  /*24410*/  BSYNC B0 ;  /* 0x0000000000007941 */ /* 0x000fea0003800000 */
.L_x_2187:
        /* <DEDUP_REMOVED lines=9> */
.L_x_2189:
[----:B------:R-:W-:Y:S01]  /*244b0*/  IMAD.MOV.U32 R17, RZ, RZ, R14 ;  /* 0x000000ffff117224 */ /* 0x000fe200078e000e */
[----:B------:R-:W-:Y:S06]  /*244c0*/  BRA `(.L_x_2190) ;  /* 0xffffffdc00687947 */ /* 0x000fec000383ffff */
.L_x_2095:
[----:B------:R-:W-:Y:S01]  /*244d0*/  BSSY B0, `(.L_x_2191) ;  /* 0x0000007000007945 */ /* 0x000fe20003800000 */
[----:B------:R-:W-:Y:S02]  /*244e0*/  IMAD.MOV.U32 R13, RZ, RZ, R8 ;  /* 0x000000ffff0d7224 */ /* 0x000fe400078e0008 */
[----:B------:R-:W-:Y:S02]  /*244f0*/  IMAD.MOV.U32 R11, RZ, RZ, 0x1f ;  /* 0x0000001fff0b7424 */ /* 0x000fe400078e00ff */
[----:B------:R-:W-:-:S07]  /*24500*/  IMAD.MOV.U32 R15, RZ, RZ, -0x1 ;  /* 0xffffffffff0f7424 */ /* 0x000fce00078e00ff */
[----:B0123--:R-:W-:Y:S05]  /*24510*/  WARPSYNC.COLLECTIVE R15, `(.L_x_2192) ;  /* 0x000000000f087348 */ /* 0x00ffea0003c00000 */
[----:B------:R4:W0:Y:S02]  /*24520*/  SHFL.IDX P6, R14, R13, R12, R11 ;  /* 0x0000000c0d0e7389 */ /* 0x00082400000c000b */
[----:B01234-:R-:W-:Y:S01]  /*24530*/  ENDCOLLECTIVE ;  /* 0x000000000000791b */ /* 0x01ffe20003800000 */
.L_x_2192:
[----:B------:R-:W-:Y:S05]  /*24540*/  BSYNC B0 ;  /* 0x0000000000007941 */ /* 0x000fea0003800000 */
.L_x_2191:
[----:B------:R-:W-:Y:S05]  /*24550*/  BRA `(.L_x_2094) ;  /* 0xffffffdc00607947 */ /* 0x000fea000383ffff */
.L_x_2099:
[----:B0-----:R0:W2:Y:S02]  /*24560*/  SYNCS.PHASECHK.TRANS64.TRYWAIT P0, [R9+URZ+0x31c20], R0 ;  /* 0x031c2000090075a7 */ /* 0x0010a4000800017f */
[----:B--2---:R-:W-:Y:S05]  /*24570*/  @!P0 NANOSLEEP.SYNCS 0x989680 ;  /* 0x009896800000895d */ /* 0x004fea0003900000 */
[----:B------:R-:W2:Y:S02]  /*24580*/  @!P0 SYNCS.PHASECHK.TRANS64 P0, [R9+URZ+0x31c20], R0 ;  /* 0x031c2000090085a7 */ /* 0x000ea4000800007f */
[----:B--2---:R-:W-:Y:S05]  /*24590*/  @!P0 BRA `(.L_x_2099) ;  /* 0xfffffffc00f08947 */ /* 0x004fea000383ffff */
[----:B------:R-:W-:Y:S05]  /*245a0*/  BRA `(.L_x_2193) ;  /* 0xffffffe000d07947 */ /* 0x000fea000383ffff */
.L_x_2100:
        /* <DEDUP_REMOVED lines=11> */
.L_x_2195:
[----:B------:R-:W-:Y:S05]  /*24660*/  BSYNC B0 ;  /* 0x0000000000007941 */ /* 0x000fea0003800000 */
.L_x_2194:
[----:B------:R-:W-:Y:S05]  /*24670*/  BRA `(.L_x_2196) ;  /* 0xffffffe000b87947 */ /* 0x000fea000383ffff */
.L_x_2101:
[----:B------:R-:W-:Y:S01]  /*24680*/  BSSY B0, `(.L_x_2197) ;  /* 0x0000006000007945 */ /* 0x000fe20003800000 */
[----:B------:R-:W-:-:S07]  /*24690*/  IMAD.MOV.U32 R15, RZ, RZ, -0x1 ;  /* 0xffffffffff0f7424 */ /* 0x000fce00078e00ff */
[----:B01----:R-:W-:Y:S05]  /*246a0*/  WARPSYNC.COLLECTIVE R15, `(.L_x_2198) ;  /* 0x000000000f0c7348 */ /* 0x003fea0003c00000 */
[----:B------:R-:W-:Y:S02]  /*246b0*/  ELECT P6, UR62, PT ;  /* 0x00000000003e782f */ /* 0x000fe400038c0000 */
[----:B------:R-:W-:Y:S01]  /*246c0*/  MOV R14, UR62 ;  /* 0x0000003e000e7c02 */ /* 0x000fe20008000f00 */
[----:B01----:R-:W-:Y:S10]  /*246d0*/  ENDCOLLECTIVE ;  /* 0x000000000000791b */ /* 0x003ff40003800000 */
.L_x_2198:
[----:B------:R-:W-:Y:S05]  /*246e0*/  BSYNC B0 ;  /* 0x0000000000007941 */ /* 0x000fea0003800000 */
.L_x_2197:
[----:B------:R-:W-:Y:S05]  /*246f0*/  BRA `(.L_x_2199) ;  /* 0xffffffe000ac7947 */ /* 0x000fea000383ffff */
.L_x_2103:
[----:B0-----:R0:W2:Y:S02]  /*24700*/  SYNCS.PHASECHK.TRANS64.TRYWAIT P0, [R7+URZ], R2 ;  /* 0x00000002070075a7 */ /* 0x0010a4000800017f */
[----:B--2---:R-:W-:Y:S05]  /*24710*/  @!P0 NANOSLEEP.SYNCS 0x989680 ;  /* 0x009896800000895d */ /* 0x004fea0003900000 */
[----:B------:R-:W2:Y:S02]  /*24720*/  @!P0 SYNCS.PHASECHK.TRANS64 P0, [R7+URZ], R2 ;  /* 0x00000002070085a7 */ /* 0x000ea4000800007f */
[----:B--2---:R-:W-:Y:S05]  /*24730*/  @!P0 BRA `(.L_x_2103) ;  /* 0xfffffffc00f08947 */ /* 0x004fea000383ffff */
[----:B------:R-:W-:Y:S05]  /*24740*/  BRA `(.L_x_2200) ;  /* 0xffffffe000e07947 */ /* 0x000fea000383ffff */
.L_x_2104:
[----:B--2---:R2:W3:Y:S02]  /*24750*/  SYNCS.PHASECHK.TRANS64.TRYWAIT P0, [R3+URZ], R0 ;  /* 0x00000000030075a7 */ /* 0x0044e4000800017f */
[----:B---3--:R-:W-:Y:S05]  /*24760*/  @!P0 NANOSLEEP.SYNCS 0x989680 ;  /* 0x009896800000895d */ /* 0x008fea0003900000 */
[----:B------:R-:W3:Y:S02]  /*24770*/  @!P0 SYNCS.PHASECHK.TRANS64 P0, [R3+URZ], R0 ;  /* 0x00000000030085a7 */ /* 0x000ee4000800007f */
[----:B---3--:R-:W-:Y:S05]  /*24780*/  @!P0 BRA `(.L_x_2104) ;  /* 0xfffffffc00f08947 */ /* 0x008fea000383ffff */
[----:B------:R-:W-:Y:S05]  /*24790*/  BRA `(.L_x_2201) ;  /* 0xffffffe000d47947 */ /* 0x000fea000383ffff */
.L_x_2106:
[----:B--2---:R2:W3:Y:S02]  /*247a0*/  SYNCS.PHASECHK.TRANS64.TRYWAIT P0, [R5+URZ], R2 ;  /* 0x00000002050075a7 */ /* 0x0044e4000800017f */
[----:B---3--:R-:W-:Y:S05]  /*247b0*/  @!P0 NANOSLEEP.SYNCS 0x989680 ;  /* 0x009896800000895d */ /* 0x008fea0003900000 */
[----:B------:R-:W3:Y:S02]  /*247c0*/  @!P0 SYNCS.PHASECHK.TRANS64 P0, [R5+URZ], R2 ;  /* 0x00000002050085a7 */ /* 0x000ee4000800007f */
[----:B---3--:R-:W-:Y:S05]  /*247d0*/  @!P0 BRA `(.L_x_2106) ;  /* 0xfffffffc00f08947 */ /* 0x008fea000383ffff */
[----:B------:R-:W-:Y:S05]  /*247e0*/  BRA `(.L_x_2202) ;  /* 0xffffffe000d87947 */ /* 0x000fea000383ffff */
.L_x_2203:
        /* <DEDUP_REMOVED lines=9> */
.L_x_2212:


//--------------------- .nv.global.init           --------------------------
	.section	.nv.global.init,"aw",@progbits
.nv.global.init:
	.type		$str$20,@object
	.size		$str$20,($str$21 - $str$20)
$str$20:
        /*0000*/ 	.byte	0x28, 0x61, 0x64, 0x64, 0x72, 0x65, 0x73, 0x73, 0x20, 0x26, 0x20, 0x6d, 0x61, 0x73, 0x6b, 0x29
        /*0010*/ 	.byte	0x20, 0x3d, 0x3d, 0x20, 0x30, 0x00
	.type		$str$21,@object
	.size		$str$21,(__unnamed_5 - $str$21)
$str$21:
        /*0016*/ 	.byte	0x2f, 0x74, 0x6d, 0x70, 0x2f, 0x6f, 0x73, 0x73, 0x5f, 0x6b, 0x65, 0x72, 0x6e, 0x65, 0x6c, 0x73
        /*0026*/ 	.byte	0x5f, 0x73, 0x72, 0x63, 0x2f, 0x66, 0x6c, 0x61, 0x73, 0x68, 0x5f, 0x61, 0x74, 0x74, 0x65, 0x6e
        /*0036*/ 	.byte	0x74, 0x69, 0x6f, 0x6e, 0x2f, 0x63, 0x73, 0x72, 0x63, 0x2f, 0x63, 0x75, 0x74, 0x6c, 0x61, 0x73
        /*0046*/ 	.byte	0x73, 0x2f, 0x69, 0x6e, 0x63, 0x6c, 0x75, 0x64, 0x65, 0x2f, 0x63, 0x75, 0x74, 0x65, 0x2f, 0x70
        /*0056*/ 	.byte	0x6f, 0x69, 0x6e, 0x74, 0x65, 0x72, 0x5f, 0x66, 0x6c, 0x61, 0x67, 0x67, 0x65, 0x64, 0x2e, 0x68
        /*0066*/ 	.byte	0x70, 0x70, 0x00
	.type		__unnamed_5,@object
	.size		__unnamed_5,(__unnamed_4 - __unnamed_5)
__unnamed_5:
        /* <DEDUP_REMOVED lines=24> */
	.type		__unnamed_4,@object
	.size		__unnamed_4,(__unnamed_9 - __unnamed_4)
__unnamed_4:
        /* <DEDUP_REMOVED lines=24> */
	.type		__unnamed_9,@object
	.size		__unnamed_9,(__unnamed_3 - __unnamed_9)
__unnamed_9:
        /* <DEDUP_REMOVED lines=24> */
        /*04e9*/ 	.byte	0x00
	.type		__unnamed_3,@object
	.size		__unnamed_3,(__unnamed_7 - __unnamed_3)
__unnamed_3:
        /* <DEDUP_REMOVED lines=29> */
	.type		__unnamed_7,@object
	.size		__unnamed_7,(__unnamed_2 - __unnamed_7)
__unnamed_7:
        /* <DEDUP_REMOVED lines=29> */
	.type		__unnamed_2,@object
	.size		__unnamed_2,(__unnamed_8 - __unnamed_2)
__unnamed_2:
        /* <DEDUP_REMOVED lines=29> */
	.type		__unnamed_8,@object
	.size		__unnamed_8,(__unnamed_1 - __unnamed_8)
__unnamed_8:
        /* <DEDUP_REMOVED lines=29> */
	.type		__unnamed_1,@object
	.size		__unnamed_1,(__unnamed_6 - __unnamed_1)
__unnamed_1:
        /* <DEDUP_REMOVED lines=28> */
        /*0dda*/ 	.byte	0x31, 0x33, 0x38, 0x32, 0x34, 0x3e, 0x3e, 0x3e, 0x3e, 0x3e, 0x20, 0x26, 0x5d, 0x00
	.type		__unnamed_6,@object
	.size		__unnamed_6,(.L_5 - __unnamed_6)
__unnamed_6:
        /* <DEDUP_REMOVED lines=29> */
.L_5:


//--------------------- .nv.shared._ZN7cutlass13device_kernelIN5flash11enable_sm90INS1_16FlashAttnFwdSm90INS1_25CollectiveMainloopFwdSm90ILi2EN4cute5tupleIJNS5_1CILi1EEES8_S8_EEENS6_IJNS7_ILi192EEENS7_ILi144EEENS7_ILi96EEEEEELi96ENS_6half_tEfNS_4arch4Sm90ELb0ELb0ELb1ELb0ELb0ELb0ELb0ELb0ELb1ELb0ELb0ELb0EEENS1_21CollectiveEpilogueFwdINS6_IJSA_SC_SB_EEES9_SE_SG_Li384ELb0ELb0ELb0ELb0EEENS1_29StaticPersistentTileSchedulerILb0EEEEEEEEEvNT_6ParamsE --------------------------
	.section	.nv.shared._ZN7cutlass13device_kernelIN5flash11enable_sm90INS1_16FlashAttnFwdSm90INS1_25CollectiveMainloopFwdSm90ILi2EN4cute5tupleIJNS5_1CILi1EEES8_S8_EEENS6_IJNS7_ILi192EEENS7_ILi144EEENS7_ILi96EEEEEELi96ENS_6half_tEfNS_4arch4Sm90ELb0ELb0ELb1ELb0ELb0ELb0ELb0ELb0ELb1ELb0ELb0ELb0EEENS1_21CollectiveEpilogueFwdINS6_IJSA_SC_SB_EEES9_SE_SG_Li384ELb0ELb0ELb0ELb0EEENS1_29StaticPersistentTileSchedulerILb0EEEEEEEEEvNT_6ParamsE,"aw",@nobits
	.sectionflags	@""
	.align	16
	.zero		1024


//--------------------- .nv.shared.reserved.0     --------------------------
	.section	.nv.shared.reserved.0,"aw",@nobits
	.weak		__nv_reservedSMEM_offset_0_alias
	.size		__nv_reservedSMEM_offset_0_alias, 0, 0
	.other		__nv_reservedSMEM_offset_0_alias,@"STO_CUDA_RESERVED_SHARED STV_DEFAULT"
__nv_reservedSMEM_offset_0_alias:
	.zero		0


//--------------------- .nv.global                --------------------------
	.section	.nv.global,"aw",@nobits
.nv.global:
	.type		_ZN73_INTERNAL_ba21d7ba_37_flash_fwd_hdim96_fp16_softcap_sm90_cu_a6473388_33254cute1_E,@object
	.size		_ZN73_INTERNAL_ba21d7ba_37_flash_fwd_hdim96_fp16_softcap_sm90_cu_a6473388_33254cute1_E,(_ZN73_INTERNAL_ba21d7ba_37_flash_fwd_hdim96_fp16_softcap_sm90_cu_a6473388_33254cuda3std3__45__cpo6cbeginE - _ZN73_INTERNAL_ba21d7ba_37_flash_fwd_hdim96_fp16_softcap_sm90_cu_a6473388_33254cute1_E)
_ZN73_INTERNAL_ba21d7ba_37_flash_fwd_hdim96_fp16_softcap_sm90_cu_a6473388_33254cute1_E:
	.zero		1
	.type		_ZN73_INTERNAL_ba21d7ba_37_flash_fwd_hdim96_fp16_softcap_sm90_cu_a6473388_33254cuda3std3__45__cpo6cbeginE,@object
	.size		_ZN73_INTERNAL_ba21d7ba_37_flash_fwd_hdim96_fp16_softcap_sm90_cu_a6473388_33254cuda3std3__45__cpo6cbeginE,(_ZN73_INTERNAL_ba21d7ba_37_flash_fwd_hdim96_fp16_softcap_sm90_cu_a6473388_33254cuda3std3__48in_placeE - _ZN73_INTERNAL_ba21d7ba_37_flash_fwd_hdim96_fp16_softcap_sm90_cu_a6473388_33254cuda3std3__45__cpo6cbeginE)
_ZN73_INTERNAL_ba21d7ba_37_flash_fwd_hdim96_fp16_softcap_sm90_cu_a6473388_33254cuda3std3__45__cpo6cbeginE:
	.zero		1
	.type		_ZN73_INTERNAL_ba21d7ba_37_flash_fwd_hdim96_fp16_softcap_sm90_cu_a6473388_33254cuda3std3__48in_placeE,@object
	.size		_ZN73_INTERNAL_ba21d7ba_37_flash_fwd_hdim96_fp16_softcap_sm90_cu_a6473388_33254cuda3std3__48in_placeE,(_ZN73_INTERNAL_ba21d7ba_37_flash_fwd_hdim96_fp16_softcap_sm90_cu_a6473388_33254cuda3std6ranges3__45__cpo9iter_moveE - _ZN73_INTERNAL_ba21d7ba_37_flash_fwd_hdim96_fp16_softcap_sm90_cu_a6473388_33254cuda3std3__48in_placeE)
_ZN73_INTERNAL_ba21d7ba_37_flash_fwd_hdim96_fp16_softcap_sm90_cu_a6473388_33254cuda3std3__48in_placeE:
	.zero		1
	.type		_ZN73_INTERNAL_ba21d7ba_37_flash_fwd_hdim96_fp16_softcap_sm90_cu_a6473388_33254cuda3std6ranges3__45__cpo9iter_moveE,@object
	.size		_ZN73_INTERNAL_ba21d7ba_37_flash_fwd_hdim96_fp16_softcap_sm90_cu_a6473388_33254cuda3std6ranges3__45__cpo9iter_moveE,(_ZN73_INTERNAL_ba21d7ba_37_flash_fwd_hdim96_fp16_softcap_sm90_cu_a6473388_33254cuda3std3__45__cpo5beginE - _ZN73_INTERNAL_ba21d7ba_37_flash_fwd_hdim96_fp16_softcap_sm90_cu_a6473388_33254cuda3std6ranges3__45__cpo9iter_moveE)
_ZN73_INTERNAL_ba21d7ba_37_flash_fwd_hdim96_fp16_softcap_sm90_cu_a6473388_33254cuda3std6ranges3__45__cpo9iter_moveE:
	.zero		1
	.type		_ZN73_INTERNAL_ba21d7ba_37_flash_fwd_hdim96_fp16_softcap_sm90_cu_a6473388_33254cuda3std3__45__cpo5beginE,@object
	.size		_ZN73_INTERNAL_ba21d7ba_37_flash_fwd_hdim96_fp16_softcap_sm90_cu_a6473388_33254cuda3std3__45__cpo5beginE,(_ZN73_INTERNAL_ba21d7ba_37_flash_fwd_hdim96_fp16_softcap_sm90_cu_a6473388_33254cuda3std3__475_GLOBAL__N__ba21d7ba_37_flash_fwd_hdim96_fp16_softcap_sm90_cu_a6473388_33256ignoreE - _ZN73_INTERNAL_ba21d7ba_37_flash_fwd_hdim96_fp16_softcap_sm90_cu_a6473388_33254cuda3std3__45__cpo5beginE)
_ZN73_INTERNAL_ba21d7ba_37_flash_fwd_hdim96_fp16_softcap_sm90_cu_a6473388_33254cuda3std3__45__cpo5beginE:
	.zero		1
	.type		_ZN73_INTERNAL_ba21d7ba_37_flash_fwd_hdim96_fp16_softcap_sm90_cu_a6473388_33254cuda3std3__475_GLOBAL__N__ba21d7ba_37_flash_fwd_hdim96_fp16_softcap_sm90_cu_a6473388_33256ignoreE,@object
	.size		_ZN73_INTERNAL_ba21d7ba_37_flash_fwd_hdim96_fp16_softcap_sm90_cu_a6473388_33254cuda3std3__475_GLOBAL__N__ba21d7ba_37_flash_fwd_hdim96_fp16_softcap_sm90_cu_a6473388_33256ignoreE,(_ZN73_INTERNAL_ba21d7ba_37_flash_fwd_hdim96_fp16_softcap_sm90_cu_a6473388_33254cute7productE - _ZN73_INTERNAL_ba21d7ba_37_flash_fwd_hdim96_fp16_softcap_sm90_cu_a6473388_33254cuda3std3__475_GLOBAL__N__ba21d7ba_37_flash_fwd_hdim96_fp16_softcap_sm90_cu_a6473388_33256ignoreE)
_ZN73_INTERNAL_ba21d7ba_37_flash_fwd_hdim96_fp16_softcap_sm90_cu_a6473388_33254cuda3std3__475_GLOBAL__N__ba21d7ba_37_flash_fwd_hdim96_fp16_softcap_sm90_cu_a6473388_33256ignoreE:
	.zero		1
	.type		_ZN73_INTERNAL_ba21d7ba_37_flash_fwd_hdim96_fp16_softcap_sm90_cu_a6473388_33254cute7productE,@object
	.size		_ZN73_INTERNAL_ba21d7ba_37_flash_fwd_hdim96_fp16_softcap_sm90_cu_a6473388_33254cute7productE,(_ZN73_INTERNAL_ba21d7ba_37_flash_fwd_hdim96_fp16_softcap_sm90_cu_a6473388_33254cuda3std3__45__cpo3endE - _ZN73_INTERNAL_ba21d7ba_37_flash_fwd_hdim96_fp16_softcap_sm90_cu_a6473388_33254cute7productE)
_ZN73_INTERNAL_ba21d7ba_37_flash_fwd_hdim96_fp16_softcap_sm90_cu_a6473388_33254cute7productE:
	.zero		1
	.type		_ZN73_INTERNAL_ba21d7ba_37_flash_fwd_hdim96_fp16_softcap_sm90_cu_a6473388_33254cuda3std3__45__cpo3endE,@object
	.size		_ZN73_INTERNAL_ba21d7ba_37_flash_fwd_hdim96_fp16_softcap_sm90_cu_a6473388_33254cuda3std3__45__cpo3endE,(_ZN73_INTERNAL_ba21d7ba_37_flash_fwd_hdim96_fp16_softcap_sm90_cu_a6473388_33254cuda3std3__419piecewise_constructE - _ZN73_INTERNAL_ba21d7ba_37_flash_fwd_hdim96_fp16_softcap_sm90_cu_a6473388_33254cuda3std3__45__cpo3endE)
_ZN73_INTERNAL_ba21d7ba_37_flash_fwd_hdim96_fp16_softcap_sm90_cu_a6473388_33254cuda3std3__45__cpo3endE:
	.zero		1
	.type		_ZN73_INTERNAL_ba21d7ba_37_flash_fwd_hdim96_fp16_softcap_sm90_cu_a6473388_33254cuda3std3__419piecewise_constructE,@object
	.size		_ZN73_INTERNAL_ba21d7ba_37_flash_fwd_hdim96_fp16_softcap_sm90_cu_a6473388_33254cuda3std3__419piecewise_constructE,(_ZN73_INTERNAL_ba21d7ba_37_flash_fwd_hdim96_fp16_softcap_sm90_cu_a6473388_33254cuda3std3__45__cpo4cendE - _ZN73_INTERNAL_ba21d7ba_37_flash_fwd_hdim96_fp16_softcap_sm90_cu_a6473388_33254cuda3std3__419piecewise_constructE)
_ZN73_INTERNAL_ba21d7ba_37_flash_fwd_hdim96_fp16_softcap_sm90_cu_a6473388_33254cuda3std3__419piecewise_constructE:
	.zero		1
	.type		_ZN73_INTERNAL_ba21d7ba_37_flash_fwd_hdim96_fp16_softcap_sm90_cu_a6473388_33254cuda3std3__45__cpo4cendE,@object
	.size		_ZN73_INTERNAL_ba21d7ba_37_flash_fwd_hdim96_fp16_softcap_sm90_cu_a6473388_33254cuda3std3__45__cpo4cendE,(_ZN73_INTERNAL_ba21d7ba_37_flash_fwd_hdim96_fp16_softcap_sm90_cu_a6473388_33254cuda3std6ranges3__45__cpo4swapE - _ZN73_INTERNAL_ba21d7ba_37_flash_fwd_hdim96_fp16_softcap_sm90_cu_a6473388_33254cuda3std3__45__cpo4cendE)
_ZN73_INTERNAL_ba21d7ba_37_flash_fwd_hdim96_fp16_softcap_sm90_cu_a6473388_33254cuda3std3__45__cpo4cendE:
	.zero		1
	.type		_ZN73_INTERNAL_ba21d7ba_37_flash_fwd_hdim96_fp16_softcap_sm90_cu_a6473388_33254cuda3std6ranges3__45__cpo4swapE,@object
	.size		_ZN73_INTERNAL_ba21d7ba_37_flash_fwd_hdim96_fp16_softcap_sm90_cu_a6473388_33254cuda3std6ranges3__45__cpo4swapE,(.L_16 - _ZN73_INTERNAL_ba21d7ba_37_flash_fwd_hdim96_fp16_softcap_sm90_cu_a6473388_33254cuda3std6ranges3__45__cpo4swapE)
_ZN73_INTERNAL_ba21d7ba_37_flash_fwd_hdim96_fp16_softcap_sm90_cu_a6473388_33254cuda3std6ranges3__45__cpo4swapE:
	.zero		1
.L_16:


//--------------------- .nv.shared._ZN7cutlass13device_kernelIN5flash11enable_sm90INS1_16FlashAttnFwdSm90INS1_25CollectiveMainloopFwdSm90ILi2EN4cute5tupleIJNS5_1CILi1EEES8_S8_EEENS6_IJNS7_ILi192EEENS7_ILi144EEENS7_ILi96EEEEEELi96ENS_6half_tEfNS_4arch4Sm90ELb0ELb0ELb1ELb1ELb0ELb0ELb0ELb0ELb1ELb0ELb0ELb0EEENS1_21CollectiveEpilogueFwdINS6_IJSA_SC_SB_EEES9_SE_SG_Li384ELb1ELb0ELb0ELb0EEENS1_36VarlenDynamicPersistentTileSchedulerILi192ELi144ELi384ELi32ELb0ELb0ELb1ELb0ELb1ELb1EEEEEEEEEvNT_6ParamsE --------------------------
	.section	.nv.shared._ZN7cutlass13device_kernelIN5flash11enable_sm90INS1_16FlashAttnFwdSm90INS1_25CollectiveMainloopFwdSm90ILi2EN4cute5tupleIJNS5_1CILi1EEES8_S8_EEENS6_IJNS7_ILi192EEENS7_ILi144EEENS7_ILi96EEEEEELi96ENS_6half_tEfNS_4arch4Sm90ELb0ELb0ELb1ELb1ELb0ELb0ELb0ELb0ELb1ELb0ELb0ELb0EEENS1_21CollectiveEpilogueFwdINS6_IJSA_SC_SB_EEES9_SE_SG_Li384ELb1ELb0ELb0ELb0EEENS1_36VarlenDynamicPersistentTileSchedulerILi192ELi144ELi384ELi32ELb0ELb0ELb1ELb0ELb1ELb1EEEEEEEEEvNT_6ParamsE,"aw",@nobits
	.sectionflags	@""
	.align	16
	.zero		1024


//--------------------- .nv.shared._ZN7cutlass13device_kernelIN5flash11enable_sm90INS1_16FlashAttnFwdSm90INS1_25CollectiveMainloopFwdSm90ILi2EN4cute5tupleIJNS5_1CILi1EEES8_S8_EEENS6_IJNS7_ILi192EEENS7_ILi144EEENS7_ILi96EEEEEELi96ENS_6half_tEfNS_4arch4Sm90ELb0ELb0ELb1ELb1ELb0ELb1ELb0ELb0ELb1ELb0ELb0ELb0EEENS1_21CollectiveEpilogueFwdINS6_IJSA_SC_SB_EEES9_SE_SG_Li384ELb1ELb0ELb0ELb0EEENS1_36VarlenDynamicPersistentTileSchedulerILi192ELi144ELi384ELi32ELb0ELb0ELb1ELb0ELb1ELb1EEEEEEEEEvNT_6ParamsE --------------------------
	.section	.nv.shared._ZN7cutlass13device_kernelIN5flash11enable_sm90INS1_16FlashAttnFwdSm90INS1_25CollectiveMainloopFwdSm90ILi2EN4cute5tupleIJNS5_1CILi1EEES8_S8_EEENS6_IJNS7_ILi192EEENS7_ILi144EEENS7_ILi96EEEEEELi96ENS_6half_tEfNS_4arch4Sm90ELb0ELb0ELb1ELb1ELb0ELb1ELb0ELb0ELb1ELb0ELb0ELb0EEENS1_21CollectiveEpilogueFwdINS6_IJSA_SC_SB_EEES9_SE_SG_Li384ELb1ELb0ELb0ELb0EEENS1_36VarlenDynamicPersistentTileSchedulerILi192ELi144ELi384ELi32ELb0ELb0ELb1ELb0ELb1ELb1EEEEEEEEEvNT_6ParamsE,"aw",@nobits
	.sectionflags	@""
	.align	16
	.zero		1024


//--------------------- .nv.shared._ZN7cutlass13device_kernelIN5flash11enable_sm90INS1_16FlashAttnFwdSm90INS1_25CollectiveMainloopFwdSm90ILi2EN4cute5tupleIJNS5_1CILi1EEES8_S8_EEENS6_IJNS7_ILi192EEENS7_ILi128EEENS7_ILi96EEEEEELi96ENS_6half_tEfNS_4arch4Sm90ELb0ELb1ELb1ELb0ELb0ELb0ELb0ELb0ELb1ELb0ELb0ELb0EEENS1_21CollectiveEpilogueFwdINS6_IJSA_SC_SB_EEES9_SE_SG_Li384ELb0ELb0ELb0ELb0EEENS1_30DynamicPersistentTileSchedulerILi384ELi32ELb0ELb0ELb1EEEEEEEEEvNT_6ParamsE --------------------------
	.section	.nv.shared._ZN7cutlass13device_kernelIN5flash11enable_sm90INS1_16FlashAttnFwdSm90INS1_25CollectiveMainloopFwdSm90ILi2EN4cute5tupleIJNS5_1CILi1EEES8_S8_EEENS6_IJNS7_ILi192EEENS7_ILi128EEENS7_ILi96EEEEEELi96ENS_6half_tEfNS_4arch4Sm90ELb0ELb1ELb1ELb0ELb0ELb0ELb0ELb0ELb1ELb0ELb0ELb0EEENS1_21CollectiveEpilogueFwdINS6_IJSA_SC_SB_EEES9_SE_SG_Li384ELb0ELb0ELb0ELb0EEENS1_30DynamicPersistentTileSchedulerILi384ELi32ELb0ELb0ELb1EEEEEEEEEvNT_6ParamsE,"aw",@nobits
	.sectionflags	@""
	.align	16
	.zero		1024


//--------------------- .nv.shared._ZN7cutlass13device_kernelIN5flash11enable_sm90INS1_16FlashAttnFwdSm90INS1_25CollectiveMainloopFwdSm90ILi2EN4cute5tupleIJNS5_1CILi1EEES8_S8_EEENS6_IJNS7_ILi192EEENS7_ILi128EEENS7_ILi96EEEEEELi96ENS_6half_tEfNS_4arch4Sm90ELb0ELb1ELb1ELb1ELb0ELb0ELb0ELb0ELb1ELb0ELb0ELb0EEENS1_21CollectiveEpilogueFwdINS6_IJSA_SC_SB_EEES9_SE_SG_Li384ELb1ELb0ELb0ELb0EEENS1_36VarlenDynamicPersistentTileSchedulerILi192ELi128ELi384ELi32ELb0ELb0ELb1ELb1ELb0ELb1EEEEEEEEEvNT_6ParamsE --------------------------
	.section	.nv.shared._ZN7cutlass13device_kernelIN5flash11enable_sm90INS1_16FlashAttnFwdSm90INS1_25CollectiveMainloopFwdSm90ILi2EN4cute5tupleIJNS5_1CILi1EEES8_S8_EEENS6_IJNS7_ILi192EEENS7_ILi128EEENS7_ILi96EEEEEELi96ENS_6half_tEfNS_4arch4Sm90ELb0ELb1ELb1ELb1ELb0ELb0ELb0ELb0ELb1ELb0ELb0ELb0EEENS1_21CollectiveEpilogueFwdINS6_IJSA_SC_SB_EEES9_SE_SG_Li384ELb1ELb0ELb0ELb0EEENS1_36VarlenDynamicPersistentTileSchedulerILi192ELi128ELi384ELi32ELb0ELb0ELb1ELb1ELb0ELb1EEEEEEEEEvNT_6ParamsE,"aw",@nobits
	.sectionflags	@""
	.align	16
	.zero		1024


//--------------------- .nv.shared._ZN7cutlass13device_kernelIN5flash11enable_sm90INS1_16FlashAttnFwdSm90INS1_25CollectiveMainloopFwdSm90ILi2EN4cute5tupleIJNS5_1CILi1EEES8_S8_EEENS6_IJNS7_ILi192EEENS7_ILi128EEENS7_ILi96EEEEEELi96ENS_6half_tEfNS_4arch4Sm90ELb0ELb1ELb1ELb1ELb0ELb1ELb0ELb0ELb1ELb0ELb0ELb0EEENS1_21CollectiveEpilogueFwdINS6_IJSA_SC_SB_EEES9_SE_SG_Li384ELb1ELb0ELb0ELb0EEENS1_36VarlenDynamicPersistentTileSchedulerILi192ELi128ELi384ELi32ELb0ELb0ELb1ELb1ELb0ELb1EEEEEEEEEvNT_6ParamsE --------------------------
	.section	.nv.shared._ZN7cutlass13device_kernelIN5flash11enable_sm90INS1_16FlashAttnFwdSm90INS1_25CollectiveMainloopFwdSm90ILi2EN4cute5tupleIJNS5_1CILi1EEES8_S8_EEENS6_IJNS7_ILi192EEENS7_ILi128EEENS7_ILi96EEEEEELi96ENS_6half_tEfNS_4arch4Sm90ELb0ELb1ELb1ELb1ELb0ELb1ELb0ELb0ELb1ELb0ELb0ELb0EEENS1_21CollectiveEpilogueFwdINS6_IJSA_SC_SB_EEES9_SE_SG_Li384ELb1ELb0ELb0ELb0EEENS1_36VarlenDynamicPersistentTileSchedulerILi192ELi128ELi384ELi32ELb0ELb0ELb1ELb1ELb0ELb1EEEEEEEEEvNT_6ParamsE,"aw",@nobits
	.sectionflags	@""
	.align	16
	.zero		1024


//--------------------- .nv.shared._ZN7cutlass13device_kernelIN5flash11enable_sm90INS1_16FlashAttnFwdSm90INS1_25CollectiveMainloopFwdSm90ILi2EN4cute5tupleIJNS5_1CILi1EEES8_S8_EEENS6_IJNS7_ILi192EEENS7_ILi144EEENS7_ILi96EEEEEELi96ENS_6half_tEfNS_4arch4Sm90ELb1ELb0ELb1ELb0ELb0ELb0ELb0ELb0ELb1ELb0ELb0ELb0EEENS1_21CollectiveEpilogueFwdINS6_IJSA_SC_SB_EEES9_SE_SG_Li384ELb0ELb0ELb0ELb0EEENS1_30DynamicPersistentTileSchedulerILi384ELi32ELb0ELb0ELb1EEEEEEEEEvNT_6ParamsE --------------------------
	.section	.nv.shared._ZN7cutlass13device_kernelIN5flash11enable_sm90INS1_16FlashAttnFwdSm90INS1_25CollectiveMainloopFwdSm90ILi2EN4cute5tupleIJNS5_1CILi1EEES8_S8_EEENS6_IJNS7_ILi192EEENS7_ILi144EEENS7_ILi96EEEEEELi96ENS_6half_tEfNS_4arch4Sm90ELb1ELb0ELb1ELb0ELb0ELb0ELb0ELb0ELb1ELb0ELb0ELb0EEENS1_21CollectiveEpilogueFwdINS6_IJSA_SC_SB_EEES9_SE_SG_Li384ELb0ELb0ELb0ELb0EEENS1_30DynamicPersistentTileSchedulerILi384ELi32ELb0ELb0ELb1EEEEEEEEEvNT_6ParamsE,"aw",@nobits
	.sectionflags	@""
	.align	16
	.zero		1024


//--------------------- .nv.shared._ZN7cutlass13device_kernelIN5flash11enable_sm90INS1_16FlashAttnFwdSm90INS1_25CollectiveMainloopFwdSm90ILi2EN4cute5tupleIJNS5_1CILi1EEES8_S8_EEENS6_IJNS7_ILi192EEENS7_ILi144EEENS7_ILi96EEEEEELi96ENS_6half_tEfNS_4arch4Sm90ELb1ELb0ELb1ELb1ELb0ELb0ELb0ELb0ELb1ELb0ELb0ELb0EEENS1_21CollectiveEpilogueFwdINS6_IJSA_SC_SB_EEES9_SE_SG_Li384ELb1ELb0ELb0ELb0EEENS1_36VarlenDynamicPersistentTileSchedulerILi192ELi144ELi384ELi32ELb0ELb0ELb1ELb1ELb1ELb1EEEEEEEEEvNT_6ParamsE --------------------------
	.section	.nv.shared._ZN7cutlass13device_kernelIN5flash11enable_sm90INS1_16FlashAttnFwdSm90INS1_25CollectiveMainloopFwdSm90ILi2EN4cute5tupleIJNS5_1CILi1EEES8_S8_EEENS6_IJNS7_ILi192EEENS7_ILi144EEENS7_ILi96EEEEEELi96ENS_6half_tEfNS_4arch4Sm90ELb1ELb0ELb1ELb1ELb0ELb0ELb0ELb0ELb1ELb0ELb0ELb0EEENS1_21CollectiveEpilogueFwdINS6_IJSA_SC_SB_EEES9_SE_SG_Li384ELb1ELb0ELb0ELb0EEENS1_36VarlenDynamicPersistentTileSchedulerILi192ELi144ELi384ELi32ELb0ELb0ELb1ELb1ELb1ELb1EEEEEEEEEvNT_6ParamsE,"aw",@nobits
	.sectionflags	@""
	.align	16
	.zero		1024


//--------------------- .nv.shared._ZN7cutlass13device_kernelIN5flash11enable_sm90INS1_16FlashAttnFwdSm90INS1_25CollectiveMainloopFwdSm90ILi2EN4cute5tupleIJNS5_1CILi1EEES8_S8_EEENS6_IJNS7_ILi192EEENS7_ILi144EEENS7_ILi96EEEEEELi96ENS_6half_tEfNS_4arch4Sm90ELb1ELb0ELb1ELb1ELb0ELb1ELb0ELb0ELb1ELb0ELb0ELb0EEENS1_21CollectiveEpilogueFwdINS6_IJSA_SC_SB_EEES9_SE_SG_Li384ELb1ELb0ELb0ELb0EEENS1_36VarlenDynamicPersistentTileSchedulerILi192ELi144ELi384ELi32ELb0ELb0ELb1ELb1ELb1ELb1EEEEEEEEEvNT_6ParamsE --------------------------
	.section	.nv.shared._ZN7cutlass13device_kernelIN5flash11enable_sm90INS1_16FlashAttnFwdSm90INS1_25CollectiveMainloopFwdSm90ILi2EN4cute5tupleIJNS5_1CILi1EEES8_S8_EEENS6_IJNS7_ILi192EEENS7_ILi144EEENS7_ILi96EEEEEELi96ENS_6half_tEfNS_4arch4Sm90ELb1ELb0ELb1ELb1ELb0ELb1ELb0ELb0ELb1ELb0ELb0ELb0EEENS1_21CollectiveEpilogueFwdINS6_IJSA_SC_SB_EEES9_SE_SG_Li384ELb1ELb0ELb0ELb0EEENS1_36VarlenDynamicPersistentTileSchedulerILi192ELi144ELi384ELi32ELb0ELb0ELb1ELb1ELb1ELb1EEEEEEEEEvNT_6ParamsE,"aw",@nobits
	.sectionflags	@""
	.align	16
	.zero		1024


//--------------------- .nv.constant0._ZN7cutlass13device_kernelIN5flash11enable_sm90INS1_16FlashAttnFwdSm90INS1_25CollectiveMainloopFwdSm90ILi2EN4cute5tupleIJNS5_1CILi1EEES8_S8_EEENS6_IJNS7_ILi192EEENS7_ILi144EEENS7_ILi96EEEEEELi96ENS_6half_tEfNS_4arch4Sm90ELb0ELb0ELb1ELb0ELb0ELb0ELb0ELb0ELb1ELb0ELb0ELb0EEENS1_21CollectiveEpilogueFwdINS6_IJSA_SC_SB_EEES9_SE_SG_Li384ELb0ELb0ELb0ELb0EEENS1_29StaticPersistentTileSchedulerILb0EEEEEEEEEvNT_6ParamsE --------------------------
	.section	.nv.constant0._ZN7cutlass13device_kernelIN5flash11enable_sm90INS1_16FlashAttnFwdSm90INS1_25CollectiveMainloopFwdSm90ILi2EN4cute5tupleIJNS5_1CILi1EEES8_S8_EEENS6_IJNS7_ILi192EEENS7_ILi144EEENS7_ILi96EEEEEELi96ENS_6half_tEfNS_4arch4Sm90ELb0ELb0ELb1ELb0ELb0ELb0ELb0ELb0ELb1ELb0ELb0ELb0EEENS1_21CollectiveEpilogueFwdINS6_IJSA_SC_SB_EEES9_SE_SG_Li384ELb0ELb0ELb0ELb0EEENS1_29StaticPersistentTileSchedulerILb0EEEEEEEEEvNT_6ParamsE,"a",@progbits
	.sectionflags	@""
	.align	4
.nv.constant0._ZN7cutlass13device_kernelIN5flash11enable_sm90INS1_16FlashAttnFwdSm90INS1_25CollectiveMainloopFwdSm90ILi2EN4cute5tupleIJNS5_1CILi1EEES8_S8_EEENS6_IJNS7_ILi192EEENS7_ILi144EEENS7_ILi96EEEEEELi96ENS_6half_tEfNS_4arch4Sm90ELb0ELb0ELb1ELb0ELb0ELb0ELb0ELb0ELb1ELb0ELb0ELb0EEENS1_21CollectiveEpilogueFwdINS6_IJSA_SC_SB_EEES9_SE_SG_Li384ELb0ELb0ELb0ELb0EEENS1_29StaticPersistentTileSchedulerILb0EEEEEEEEEvNT_6ParamsE:
	.zero		3584


//--------------------- .nv.constant0._ZN7cutlass13device_kernelIN5flash11enable_sm90INS1_16FlashAttnFwdSm90INS1_25CollectiveMainloopFwdSm90ILi2EN4cute5tupleIJNS5_1CILi1EEES8_S8_EEENS6_IJNS7_ILi192EEENS7_ILi144EEENS7_ILi96EEEEEELi96ENS_6half_tEfNS_4arch4Sm90ELb0ELb0ELb1ELb1ELb0ELb0ELb0ELb0ELb1ELb0ELb0ELb0EEENS1_21CollectiveEpilogueFwdINS6_IJSA_SC_SB_EEES9_SE_SG_Li384ELb1ELb0ELb0ELb0EEENS1_36VarlenDynamicPersistentTileSchedulerILi192ELi144ELi384ELi32ELb0ELb0ELb1ELb0ELb1ELb1EEEEEEEEEvNT_6ParamsE --------------------------
	.section	.nv.constant0._ZN7cutlass13device_kernelIN5flash11enable_sm90INS1_16FlashAttnFwdSm90INS1_25CollectiveMainloopFwdSm90ILi2EN4cute5tupleIJNS5_1CILi1EEES8_S8_EEENS6_IJNS7_ILi192EEENS7_ILi144EEENS7_ILi96EEEEEELi96ENS_6half_tEfNS_4arch4Sm90ELb0ELb0ELb1ELb1ELb0ELb0ELb0ELb0ELb1ELb0ELb0ELb0EEENS1_21CollectiveEpilogueFwdINS6_IJSA_SC_SB_EEES9_SE_SG_Li384ELb1ELb0ELb0ELb0EEENS1_36VarlenDynamicPersistentTileSchedulerILi192ELi144ELi384ELi32ELb0ELb0ELb1ELb0ELb1ELb1EEEEEEEEEvNT_6ParamsE,"a",@progbits
	.sectionflags	@""
	.align	4
.nv.constant0._ZN7cutlass13device_kernelIN5flash11enable_sm90INS1_16FlashAttnFwdSm90INS1_25CollectiveMainloopFwdSm90ILi2EN4cute5tupleIJNS5_1CILi1EEES8_S8_EEENS6_IJNS7_ILi192EEENS7_ILi144EEENS7_ILi96EEEEEELi96ENS_6half_tEfNS_4arch4Sm90ELb0ELb0ELb1ELb1ELb0ELb0ELb0ELb0ELb1ELb0ELb0ELb0EEENS1_21CollectiveEpilogueFwdINS6_IJSA_SC_SB_EEES9_SE_SG_Li384ELb1ELb0ELb0ELb0EEENS1_36VarlenDynamicPersistentTileSchedulerILi192ELi144ELi384ELi32ELb0ELb0ELb1ELb0ELb1ELb1EEEEEEEEEvNT_6ParamsE:
	.zero		3200


//--------------------- .nv.constant0._ZN7cutlass13device_kernelIN5flash11enable_sm90INS1_16FlashAttnFwdSm90INS1_25CollectiveMainloopFwdSm90ILi2EN4cute5tupleIJNS5_1CILi1EEES8_S8_EEENS6_IJNS7_ILi192EEENS7_ILi144EEENS7_ILi96EEEEEELi96ENS_6half_tEfNS_4arch4Sm90ELb0ELb0ELb1ELb1ELb0ELb1ELb0ELb0ELb1ELb0ELb0ELb0EEENS1_21CollectiveEpilogueFwdINS6_IJSA_SC_SB_EEES9_SE_SG_Li384ELb1ELb0ELb0ELb0EEENS1_36VarlenDynamicPersistentTileSchedulerILi192ELi144ELi384ELi32ELb0ELb0ELb1ELb0ELb1ELb1EEEEEEEEEvNT_6ParamsE --------------------------
	.section	.nv.constant0._ZN7cutlass13device_kernelIN5flash11enable_sm90INS1_16FlashAttnFwdSm90INS1_25CollectiveMainloopFwdSm90ILi2EN4cute5tupleIJNS5_1CILi1EEES8_S8_EEENS6_IJNS7_ILi192EEENS7_ILi144EEENS7_ILi96EEEEEELi96ENS_6half_tEfNS_4arch4Sm90ELb0ELb0ELb1ELb1ELb0ELb1ELb0ELb0ELb1ELb0ELb0ELb0EEENS1_21CollectiveEpilogueFwdINS6_IJSA_SC_SB_EEES9_SE_SG_Li384ELb1ELb0ELb0ELb0EEENS1_36VarlenDynamicPersistentTileSchedulerILi192ELi144ELi384ELi32ELb0ELb0ELb1ELb0ELb1ELb1EEEEEEEEEvNT_6ParamsE,"a",@progbits
	.sectionflags	@""
	.align	4
.nv.constant0._ZN7cutlass13device_kernelIN5flash11enable_sm90INS1_16FlashAttnFwdSm90INS1_25CollectiveMainloopFwdSm90ILi2EN4cute5tupleIJNS5_1CILi1EEES8_S8_EEENS6_IJNS7_ILi192EEENS7_ILi144EEENS7_ILi96EEEEEELi96ENS_6half_tEfNS_4arch4Sm90ELb0ELb0ELb1ELb1ELb0ELb1ELb0ELb0ELb1ELb0ELb0ELb0EEENS1_21CollectiveEpilogueFwdINS6_IJSA_SC_SB_EEES9_SE_SG_Li384ELb1ELb0ELb0ELb0EEENS1_36VarlenDynamicPersistentTileSchedulerILi192ELi144ELi384ELi32ELb0ELb0ELb1ELb0ELb1ELb1EEEEEEEEEvNT_6ParamsE:
	.zero		3200


//--------------------- .nv.constant0._ZN7cutlass13device_kernelIN5flash11enable_sm90INS1_16FlashAttnFwdSm90INS1_25CollectiveMainloopFwdSm90ILi2EN4cute5tupleIJNS5_1CILi1EEES8_S8_EEENS6_IJNS7_ILi192EEENS7_ILi128EEENS7_ILi96EEEEEELi96ENS_6half_tEfNS_4arch4Sm90ELb0ELb1ELb1ELb0ELb0ELb0ELb0ELb0ELb1ELb0ELb0ELb0EEENS1_21CollectiveEpilogueFwdINS6_IJSA_SC_SB_EEES9_SE_SG_Li384ELb0ELb0ELb0ELb0EEENS1_30DynamicPersistentTileSchedulerILi384ELi32ELb0ELb0ELb1EEEEEEEEEvNT_6ParamsE --------------------------
	.section	.nv.constant0._ZN7cutlass13device_kernelIN5flash11enable_sm90INS1_16FlashAttnFwdSm90INS1_25CollectiveMainloopFwdSm90ILi2EN4cute5tupleIJNS5_1CILi1EEES8_S8_EEENS6_IJNS7_ILi192EEENS7_ILi128EEENS7_ILi96EEEEEELi96ENS_6half_tEfNS_4arch4Sm90ELb0ELb1ELb1ELb0ELb0ELb0ELb0ELb0ELb1ELb0ELb0ELb0EEENS1_21CollectiveEpilogueFwdINS6_IJSA_SC_SB_EEES9_SE_SG_Li384ELb0ELb0ELb0ELb0EEENS1_30DynamicPersistentTileSchedulerILi384ELi32ELb0ELb0ELb1EEEEEEEEEvNT_6ParamsE,"a",@progbits
	.sectionflags	@""
	.align	4
.nv.constant0._ZN7cutlass13device_kernelIN5flash11enable_sm90INS1_16FlashAttnFwdSm90INS1_25CollectiveMainloopFwdSm90ILi2EN4cute5tupleIJNS5_1CILi1EEES8_S8_EEENS6_IJNS7_ILi192EEENS7_ILi128EEENS7_ILi96EEEEEELi96ENS_6half_tEfNS_4arch4Sm90ELb0ELb1ELb1ELb0ELb0ELb0ELb0ELb0ELb1ELb0ELb0ELb0EEENS1_21CollectiveEpilogueFwdINS6_IJSA_SC_SB_EEES9_SE_SG_Li384ELb0ELb0ELb0ELb0EEENS1_30DynamicPersistentTileSchedulerILi384ELi32ELb0ELb0ELb1EEEEEEEEEvNT_6ParamsE:
	.zero		3584


//--------------------- .nv.constant0._ZN7cutlass13device_kernelIN5flash11enable_sm90INS1_16FlashAttnFwdSm90INS1_25CollectiveMainloopFwdSm90ILi2EN4cute5tupleIJNS5_1CILi1EEES8_S8_EEENS6_IJNS7_ILi192EEENS7_ILi128EEENS7_ILi96EEEEEELi96ENS_6half_tEfNS_4arch4Sm90ELb0ELb1ELb1ELb1ELb0ELb0ELb0ELb0ELb1ELb0ELb0ELb0EEENS1_21CollectiveEpilogueFwdINS6_IJSA_SC_SB_EEES9_SE_SG_Li384ELb1ELb0ELb0ELb0EEENS1_36VarlenDynamicPersistentTileSchedulerILi192ELi128ELi384ELi32ELb0ELb0ELb1ELb1ELb0ELb1EEEEEEEEEvNT_6ParamsE --------------------------
	.section	.nv.constant0._ZN7cutlass13device_kernelIN5flash11enable_sm90INS1_16FlashAttnFwdSm90INS1_25CollectiveMainloopFwdSm90ILi2EN4cute5tupleIJNS5_1CILi1EEES8_S8_EEENS6_IJNS7_ILi192EEENS7_ILi128EEENS7_ILi96EEEEEELi96ENS_6half_tEfNS_4arch4Sm90ELb0ELb1ELb1ELb1ELb0ELb0ELb0ELb0ELb1ELb0ELb0ELb0EEENS1_21CollectiveEpilogueFwdINS6_IJSA_SC_SB_EEES9_SE_SG_Li384ELb1ELb0ELb0ELb0EEENS1_36VarlenDynamicPersistentTileSchedulerILi192ELi128ELi384ELi32ELb0ELb0ELb1ELb1ELb0ELb1EEEEEEEEEvNT_6ParamsE,"a",@progbits
	.sectionflags	@""
	.align	4
.nv.constant0._ZN7cutlass13device_kernelIN5flash11enable_sm90INS1_16FlashAttnFwdSm90INS1_25CollectiveMainloopFwdSm90ILi2EN4cute5tupleIJNS5_1CILi1EEES8_S8_EEENS6_IJNS7_ILi192EEENS7_ILi128EEENS7_ILi96EEEEEELi96ENS_6half_tEfNS_4arch4Sm90ELb0ELb1ELb1ELb1ELb0ELb0ELb0ELb0ELb1ELb0ELb0ELb0EEENS1_21CollectiveEpilogueFwdINS6_IJSA_SC_SB_EEES9_SE_SG_Li384ELb1ELb0ELb0ELb0EEENS1_36VarlenDynamicPersistentTileSchedulerILi192ELi128ELi384ELi32ELb0ELb0ELb1ELb1ELb0ELb1EEEEEEEEEvNT_6ParamsE:
	.zero		3200


//--------------------- .nv.constant0._ZN7cutlass13device_kernelIN5flash11enable_sm90INS1_16FlashAttnFwdSm90INS1_25CollectiveMainloopFwdSm90ILi2EN4cute5tupleIJNS5_1CILi1EEES8_S8_EEENS6_IJNS7_ILi192EEENS7_ILi128EEENS7_ILi96EEEEEELi96ENS_6half_tEfNS_4arch4Sm90ELb0ELb1ELb1ELb1ELb0ELb1ELb0ELb0ELb1ELb0ELb0ELb0EEENS1_21CollectiveEpilogueFwdINS6_IJSA_SC_SB_EEES9_SE_SG_Li384ELb1ELb0ELb0ELb0EEENS1_36VarlenDynamicPersistentTileSchedulerILi192ELi128ELi384ELi32ELb0ELb0ELb1ELb1ELb0ELb1EEEEEEEEEvNT_6ParamsE --------------------------
	.section	.nv.constant0._ZN7cutlass13device_kernelIN5flash11enable_sm90INS1_16FlashAttnFwdSm90INS1_25CollectiveMainloopFwdSm90ILi2EN4cute5tupleIJNS5_1CILi1EEES8_S8_EEENS6_IJNS7_ILi192EEENS7_ILi128EEENS7_ILi96EEEEEELi96ENS_6half_tEfNS_4arch4Sm90ELb0ELb1ELb1ELb1ELb0ELb1ELb0ELb0ELb1ELb0ELb0ELb0EEENS1_21CollectiveEpilogueFwdINS6_IJSA_SC_SB_EEES9_SE_SG_Li384ELb1ELb0ELb0ELb0EEENS1_36VarlenDynamicPersistentTileSchedulerILi192ELi128ELi384ELi32ELb0ELb0ELb1ELb1ELb0ELb1EEEEEEEEEvNT_6ParamsE,"a",@progbits
	.sectionflags	@""
	.align	4
.nv.constant0._ZN7cutlass13device_kernelIN5flash11enable_sm90INS1_16FlashAttnFwdSm90INS1_25CollectiveMainloopFwdSm90ILi2EN4cute5tupleIJNS5_1CILi1EEES8_S8_EEENS6_IJNS7_ILi192EEENS7_ILi128EEENS7_ILi96EEEEEELi96ENS_6half_tEfNS_4arch4Sm90ELb0ELb1ELb1ELb1ELb0ELb1ELb0ELb0ELb1ELb0ELb0ELb0EEENS1_21CollectiveEpilogueFwdINS6_IJSA_SC_SB_EEES9_SE_SG_Li384ELb1ELb0ELb0ELb0EEENS1_36VarlenDynamicPersistentTileSchedulerILi192ELi128ELi384ELi32ELb0ELb0ELb1ELb1ELb0ELb1EEEEEEEEEvNT_6ParamsE:
	.zero		3200


//--------------------- .nv.constant0._ZN7cutlass13device_kernelIN5flash11enable_sm90INS1_16FlashAttnFwdSm90INS1_25CollectiveMainloopFwdSm90ILi2EN4cute5tupleIJNS5_1CILi1EEES8_S8_EEENS6_IJNS7_ILi192EEENS7_ILi144EEENS7_ILi96EEEEEELi96ENS_6half_tEfNS_4arch4Sm90ELb1ELb0ELb1ELb0ELb0ELb0ELb0ELb0ELb1ELb0ELb0ELb0EEENS1_21CollectiveEpilogueFwdINS6_IJSA_SC_SB_EEES9_SE_SG_Li384ELb0ELb0ELb0ELb0EEENS1_30DynamicPersistentTileSchedulerILi384ELi32ELb0ELb0ELb1EEEEEEEEEvNT_6ParamsE --------------------------
	.section	.nv.constant0._ZN7cutlass13device_kernelIN5flash11enable_sm90INS1_16FlashAttnFwdSm90INS1_25CollectiveMainloopFwdSm90ILi2EN4cute5tupleIJNS5_1CILi1EEES8_S8_EEENS6_IJNS7_ILi192EEENS7_ILi144EEENS7_ILi96EEEEEELi96ENS_6half_tEfNS_4arch4Sm90ELb1ELb0ELb1ELb0ELb0ELb0ELb0ELb0ELb1ELb0ELb0ELb0EEENS1_21CollectiveEpilogueFwdINS6_IJSA_SC_SB_EEES9_SE_SG_Li384ELb0ELb0ELb0ELb0EEENS1_30DynamicPersistentTileSchedulerILi384ELi32ELb0ELb0ELb1EEEEEEEEEvNT_6ParamsE,"a",@progbits
	.sectionflags	@""
	.align	4
.nv.constant0._ZN7cutlass13device_kernelIN5flash11enable_sm90INS1_16FlashAttnFwdSm90INS1_25CollectiveMainloopFwdSm90ILi2EN4cute5tupleIJNS5_1CILi1EEES8_S8_EEENS6_IJNS7_ILi192EEENS7_ILi144EEENS7_ILi96EEEEEELi96ENS_6half_tEfNS_4arch4Sm90ELb1ELb0ELb1ELb0ELb0ELb0ELb0ELb0ELb1ELb0ELb0ELb0EEENS1_21CollectiveEpilogueFwdINS6_IJSA_SC_SB_EEES9_SE_SG_Li384ELb0ELb0ELb0ELb0EEENS1_30DynamicPersistentTileSchedulerILi384ELi32ELb0ELb0ELb1EEEEEEEEEvNT_6ParamsE:
	.zero		3584


//--------------------- .nv.constant0._ZN7cutlass13device_kernelIN5flash11enable_sm90INS1_16FlashAttnFwdSm90INS1_25CollectiveMainloopFwdSm90ILi2EN4cute5tupleIJNS5_1CILi1EEES8_S8_EEENS6_IJNS7_ILi192EEENS7_ILi144EEENS7_ILi96EEEEEELi96ENS_6half_tEfNS_4arch4Sm90ELb1ELb0ELb1ELb1ELb0ELb0ELb0ELb0ELb1ELb0ELb0ELb0EEENS1_21CollectiveEpilogueFwdINS6_IJSA_SC_SB_EEES9_SE_SG_Li384ELb1ELb0ELb0ELb0EEENS1_36VarlenDynamicPersistentTileSchedulerILi192ELi144ELi384ELi32ELb0ELb0ELb1ELb1ELb1ELb1EEEEEEEEEvNT_6ParamsE --------------------------
	.section	.nv.constant0._ZN7cutlass13device_kernelIN5flash11enable_sm90INS1_16FlashAttnFwdSm90INS1_25CollectiveMainloopFwdSm90ILi2EN4cute5tupleIJNS5_1CILi1EEES8_S8_EEENS6_IJNS7_ILi192EEENS7_ILi144EEENS7_ILi96EEEEEELi96ENS_6half_tEfNS_4arch4Sm90ELb1ELb0ELb1ELb1ELb0ELb0ELb0ELb0ELb1ELb0ELb0ELb0EEENS1_21CollectiveEpilogueFwdINS6_IJSA_SC_SB_EEES9_SE_SG_Li384ELb1ELb0ELb0ELb0EEENS1_36VarlenDynamicPersistentTileSchedulerILi192ELi144ELi384ELi32ELb0ELb0ELb1ELb1ELb1ELb1EEEEEEEEEvNT_6ParamsE,"a",@progbits
	.sectionflags	@""
	.align	4
.nv.constant0._ZN7cutlass13device_kernelIN5flash11enable_sm90INS1_16FlashAttnFwdSm90INS1_25CollectiveMainloopFwdSm90ILi2EN4cute5tupleIJNS5_1CILi1EEES8_S8_EEENS6_IJNS7_ILi192EEENS7_ILi144EEENS7_ILi96EEEEEELi96ENS_6half_tEfNS_4arch4Sm90ELb1ELb0ELb1ELb1ELb0ELb0ELb0ELb0ELb1ELb0ELb0ELb0EEENS1_21CollectiveEpilogueFwdINS6_IJSA_SC_SB_EEES9_SE_SG_Li384ELb1ELb0ELb0ELb0EEENS1_36VarlenDynamicPersistentTileSchedulerILi192ELi144ELi384ELi32ELb0ELb0ELb1ELb1ELb1ELb1EEEEEEEEEvNT_6ParamsE:
	.zero		3200


//--------------------- .nv.constant0._ZN7cutlass13device_kernelIN5flash11enable_sm90INS1_16FlashAttnFwdSm90INS1_25CollectiveMainloopFwdSm90ILi2EN4cute5tupleIJNS5_1CILi1EEES8_S8_EEENS6_IJNS7_ILi192EEENS7_ILi144EEENS7_ILi96EEEEEELi96ENS_6half_tEfNS_4arch4Sm90ELb1ELb0ELb1ELb1ELb0ELb1ELb0ELb0ELb1ELb0ELb0ELb0EEENS1_21CollectiveEpilogueFwdINS6_IJSA_SC_SB_EEES9_SE_SG_Li384ELb1ELb0ELb0ELb0EEENS1_36VarlenDynamicPersistentTileSchedulerILi192ELi144ELi384ELi32ELb0ELb0ELb1ELb1ELb1ELb1EEEEEEEEEvNT_6ParamsE --------------------------
	.section	.nv.constant0._ZN7cutlass13device_kernelIN5flash11enable_sm90INS1_16FlashAttnFwdSm90INS1_25CollectiveMainloopFwdSm90ILi2EN4cute5tupleIJNS5_1CILi1EEES8_S8_EEENS6_IJNS7_ILi192EEENS7_ILi144EEENS7_ILi96EEEEEELi96ENS_6half_tEfNS_4arch4Sm90ELb1ELb0ELb1ELb1ELb0ELb1ELb0ELb0ELb1ELb0ELb0ELb0EEENS1_21CollectiveEpilogueFwdINS6_IJSA_SC_SB_EEES9_SE_SG_Li384ELb1ELb0ELb0ELb0EEENS1_36VarlenDynamicPersistentTileSchedulerILi192ELi144ELi384ELi32ELb0ELb0ELb1ELb1ELb1ELb1EEEEEEEEEvNT_6ParamsE,"a",@progbits
	.sectionflags	@""
	.align	4
.nv.constant0._ZN7cutlass13device_kernelIN5flash11enable_sm90INS1_16FlashAttnFwdSm90INS1_25CollectiveMainloopFwdSm90ILi2EN4cute5tupleIJNS5_1CILi1EEES8_S8_EEENS6_IJNS7_ILi192EEENS7_ILi144EEENS7_ILi96EEEEEELi96ENS_6half_tEfNS_4arch4Sm90ELb1ELb0ELb1ELb1ELb0ELb1ELb0ELb0ELb1ELb0ELb0ELb0EEENS1_21CollectiveEpilogueFwdINS6_IJSA_SC_SB_EEES9_SE_SG_Li384ELb1ELb0ELb0ELb0EEENS1_36VarlenDynamicPersistentTileSchedulerILi192ELi144ELi384ELi32ELb0ELb0ELb1ELb1ELb1ELb1EEEEEEEEEvNT_6ParamsE:
	.zero		3200


//--------------------- SYMBOLS --------------------------

	.type		.nv.reservedSmem.offset0,@object
	.size		.nv.reservedSmem.offset0,0x4
	.type		__assertfail,@function
